	.target	sm_80

	.elftype	@"ET_EXEC"


//--------------------- .note.nv.tkinfo           --------------------------
	.section	.note.nv.tkinfo,"",@"SHT_NOTE"
	.sectionflags	@"SHF_NOTE_NV_TKINFO"
	.tkinfo
        /*0018*/ 	.word	0x00000002
        /*0030*/ 	.string	""
        /*0030*/ 	.string	"ptxas"
        /*0030*/ 	.string	"Cuda compilation tools, release 13.0, V13.0.88"
        /*0030*/ 	.string	"Build cuda_13.0.r13.0/compiler.36424714_0"
        /*0030*/ 	.string	"-v  -suppress-debug-info  -lineinfo  -arch sm_80 "



//--------------------- .note.nv.cuinfo           --------------------------
	.section	.note.nv.cuinfo,"",@"SHT_NOTE"
	.sectionflags	@"SHF_NOTE_NV_CUINFO"
        /*0018*/ 	.short	0x0002
        /*001a*/ 	.short	0x0050
        /*001c*/ 	.short	0x0082
	.zero		2


//--------------------- .nv.info                  --------------------------
	.section	.nv.info,"",@"SHT_CUDA_INFO"
	.align	4


	//----- nvinfo : EIATTR_REGCOUNT
	.align		4
        /*0000*/ 	.byte	0x04, 0x2f
        /*0002*/ 	.short	(.L_1 - .L_0)
	.align		4
.L_0:
        /*0004*/ 	.word	index@(matmul_kernel)
        /*0008*/ 	.word	0x000000ff


	//----- nvinfo : EIATTR_FRAME_SIZE
	.align		4
.L_1:
        /*000c*/ 	.byte	0x04, 0x11
        /*000e*/ 	.short	(.L_3 - .L_2)
	.align		4
.L_2:
        /*0010*/ 	.word	index@(matmul_kernel)
        /*0014*/ 	.word	0x00008798


	//----- nvinfo : EIATTR_MIN_STACK_SIZE
	.align		4
.L_3:
        /*0018*/ 	.byte	0x04, 0x12
        /*001a*/ 	.short	(.L_5 - .L_4)
	.align		4
.L_4:
        /*001c*/ 	.word	index@(matmul_kernel)
        /*0020*/ 	.word	0x00008798
.L_5:


//--------------------- .nv.info.matmul_kernel    --------------------------
	.section	.nv.info.matmul_kernel,"",@"SHT_CUDA_INFO"
	.sectionflags	@""
	.align	4


	//----- nvinfo : EIATTR_CUDA_API_VERSION
	.align		4
        /*0000*/ 	.byte	0x04, 0x37
        /*0002*/ 	.short	(.L_7 - .L_6)
.L_6:
        /*0004*/ 	.word	0x00000082


	//----- nvinfo : EIATTR_SW2861232_WAR
	.align		4
.L_7:
        /*0008*/ 	.byte	0x01, 0x35
	.zero		2


	//----- nvinfo : EIATTR_PARAM_CBANK
	.align		4
        /*000c*/ 	.byte	0x04, 0x0a
        /*000e*/ 	.short	(.L_9 - .L_8)
	.align		4
.L_8:
        /*0010*/ 	.word	index@(.nv.constant0.matmul_kernel)
        /*0014*/ 	.short	0x0160
        /*0016*/ 	.short	0x0050


	//----- nvinfo : EIATTR_CBANK_PARAM_SIZE
	.align		4
.L_9:
        /*0018*/ 	.byte	0x03, 0x19
        /*001a*/ 	.short	0x0050


	//----- nvinfo : EIATTR_KPARAM_INFO
	.align		4
        /*001c*/ 	.byte	0x04, 0x17
        /*001e*/ 	.short	(.L_11 - .L_10)
.L_10:
        /*0020*/ 	.word	0x00000000
        /*0024*/ 	.short	0x000d
        /*0026*/ 	.short	0x0048
        /*0028*/ 	.byte	0x00, 0xf4, 0x21, 0x00


	//----- nvinfo : EIATTR_KPARAM_INFO
	.align		4
.L_11:
        /*002c*/ 	.byte	0x04, 0x17
        /*002e*/ 	.short	(.L_13 - .L_12)
.L_12:
        /*0030*/ 	.word	0x00000000
        /*0034*/ 	.short	0x000c
        /*0036*/ 	.short	0x0040
        /*0038*/ 	.byte	0x00, 0xf4, 0x21, 0x00


	//----- nvinfo : EIATTR_KPARAM_INFO
	.align		4
.L_13:
        /*003c*/ 	.byte	0x04, 0x17
        /*003e*/ 	.short	(.L_15 - .L_14)
.L_14:
        /*0040*/ 	.word	0x00000000
        /*0044*/ 	.short	0x000b
        /*0046*/ 	.short	0x0038
        /*0048*/ 	.byte	0x00, 0xf0, 0x11, 0x00


	//----- nvinfo : EIATTR_KPARAM_INFO
	.align		4
.L_15:
        /*004c*/ 	.byte	0x04, 0x17
        /*004e*/ 	.short	(.L_17 - .L_16)
.L_16:
        /*0050*/ 	.word	0x00000000
        /*0054*/ 	.short	0x000a
        /*0056*/ 	.short	0x0034
        /*0058*/ 	.byte	0x00, 0xf0, 0x11, 0x00


	//----- nvinfo : EIATTR_KPARAM_INFO
	.align		4
.L_17:
        /*005c*/ 	.byte	0x04, 0x17
        /*005e*/ 	.short	(.L_19 - .L_18)
.L_18:
        /*0060*/ 	.word	0x00000000
        /*0064*/ 	.short	0x0009
        /*0066*/ 	.short	0x0030
        /*0068*/ 	.byte	0x00, 0xf0, 0x11, 0x00


	//----- nvinfo : EIATTR_KPARAM_INFO
	.align		4
.L_19:
        /*006c*/ 	.byte	0x04, 0x17
        /*006e*/ 	.short	(.L_21 - .L_20)
.L_20:
        /*0070*/ 	.word	0x00000000
        /*0074*/ 	.short	0x0008
        /*0076*/ 	.short	0x002c
        /*0078*/ 	.byte	0x00, 0xf0, 0x11, 0x00


	//----- nvinfo : EIATTR_KPARAM_INFO
	.align		4
.L_21:
        /*007c*/ 	.byte	0x04, 0x17
        /*007e*/ 	.short	(.L_23 - .L_22)
.L_22:
        /*0080*/ 	.word	0x00000000
        /*0084*/ 	.short	0x0007
        /*0086*/ 	.short	0x0028
        /*0088*/ 	.byte	0x00, 0xf0, 0x11, 0x00


	//----- nvinfo : EIATTR_KPARAM_INFO
	.align		4
.L_23:
        /*008c*/ 	.byte	0x04, 0x17
        /*008e*/ 	.short	(.L_25 - .L_24)
.L_24:
        /*0090*/ 	.word	0x00000000
        /*0094*/ 	.short	0x0006
        /*0096*/ 	.short	0x0024
        /*0098*/ 	.byte	0x00, 0xf0, 0x11, 0x00


	//----- nvinfo : EIATTR_KPARAM_INFO
	.align		4
.L_25:
        /*009c*/ 	.byte	0x04, 0x17
        /*009e*/ 	.short	(.L_27 - .L_26)
.L_26:
        /*00a0*/ 	.word	0x00000000
        /*00a4*/ 	.short	0x0005
        /*00a6*/ 	.short	0x0020
        /*00a8*/ 	.byte	0x00, 0xf0, 0x11, 0x00


	//----- nvinfo : EIATTR_KPARAM_INFO
	.align		4
.L_27:
        /*00ac*/ 	.byte	0x04, 0x17
        /*00ae*/ 	.short	(.L_29 - .L_28)
.L_28:
        /*00b0*/ 	.word	0x00000000
        /*00b4*/ 	.short	0x0004
        /*00b6*/ 	.short	0x001c
        /*00b8*/ 	.byte	0x00, 0xf0, 0x11, 0x00


	//----- nvinfo : EIATTR_KPARAM_INFO
	.align		4
.L_29:
        /*00bc*/ 	.byte	0x04, 0x17
        /*00be*/ 	.short	(.L_31 - .L_30)
.L_30:
        /*00c0*/ 	.word	0x00000000
        /*00c4*/ 	.short	0x0003
        /*00c6*/ 	.short	0x0018
        /*00c8*/ 	.byte	0x00, 0xf0, 0x11, 0x00


	//----- nvinfo : EIATTR_KPARAM_INFO
	.align		4
.L_31:
        /*00cc*/ 	.byte	0x04, 0x17
        /*00ce*/ 	.short	(.L_33 - .L_32)
.L_32:
        /*00d0*/ 	.word	0x00000000
        /*00d4*/ 	.short	0x0002
        /*00d6*/ 	.short	0x0010
        /*00d8*/ 	.byte	0x00, 0xf4, 0x21, 0x00


	//----- nvinfo : EIATTR_KPARAM_INFO
	.align		4
.L_33:
        /*00dc*/ 	.byte	0x04, 0x17
        /*00de*/ 	.short	(.L_35 - .L_34)
.L_34:
        /*00e0*/ 	.word	0x00000000
        /*00e4*/ 	.short	0x0001
        /*00e6*/ 	.short	0x0008
        /*00e8*/ 	.byte	0x00, 0xf4, 0x21, 0x00


	//----- nvinfo : EIATTR_KPARAM_INFO
	.align		4
.L_35:
        /*00ec*/ 	.byte	0x04, 0x17
        /*00ee*/ 	.short	(.L_37 - .L_36)
.L_36:
        /*00f0*/ 	.word	0x00000000
        /*00f4*/ 	.short	0x0000
        /*00f6*/ 	.short	0x0000
        /*00f8*/ 	.byte	0x00, 0xf4, 0x21, 0x00


	//----- nvinfo : EIATTR_MAXREG_COUNT
	.align		4
.L_37:
        /*00fc*/ 	.byte	0x03, 0x1b
        /*00fe*/ 	.short	0x00ff


	//----- nvinfo : EIATTR_NUM_BARRIERS
	.align		4
        /*0100*/ 	.byte	0x02, 0x4c
        /*0102*/ 	.byte	0x01
	.zero		1


	//----- nvinfo : EIATTR_ANNOTATIONS
	.align		4
        /*0104*/ 	.byte	0x04, 0x55
        /*0106*/ 	.short	(.L_39 - .L_38)


	//   ....[0]....
.L_38:
        /*0108*/ 	.word	0x00000001
        /*010c*/ 	.byte	0x80, 0x05, 0x00, 0x00, 0x01, 0x00, 0x00, 0x00, 0xd0, 0x05, 0x00, 0x00, 0x01, 0x00, 0x00, 0x00
        /* <DEDUP_REMOVED lines=2845> */
        /*b2ec*/ 	.byte	0xa0, 0x6f, 0x03, 0x00


	//----- nvinfo : EIATTR_MERCURY_ISA_VERSION
	.align		4
.L_39:
        /*b2f0*/ 	.byte	0x03, 0x5f
        /*b2f2*/ 	.short	0x0000


	//----- nvinfo : EIATTR_COOP_GROUP_MASK_REGIDS
	.align		4
        /*b2f4*/ 	.byte	0x04, 0x29
        /*b2f6*/ 	.short	(.L_41 - .L_40)


	//   ....[0]....
.L_40:
        /*b2f8*/ 	.word	0xffffffff


	//   ....[1]....
        /*b2fc*/ 	.word	0xffffffff


	//   ....[2]....
        /*b300*/ 	.word	0xffffffff


	//   ....[3]....
        /*b304*/ 	.word	0xffffffff


	//   ....[4]....
        /*b308*/ 	.word	0xffffffff


	//   ....[5]....
        /*b30c*/ 	.word	0xffffffff


	//   ....[6]....
        /*b310*/ 	.word	0xffffffff


	//   ....[7]....
        /*b314*/ 	.word	0xffffffff


	//   ....[8]....
        /*b318*/ 	.word	0xffffffff


	//   ....[9]....
        /*b31c*/ 	.word	0xffffffff


	//   ....[10]....
        /*b320*/ 	.word	0xffffffff


	//   ....[11]....
        /*b324*/ 	.word	0xffffffff


	//   ....[12]....
        /*b328*/ 	.word	0xffffffff


	//   ....[13]....
        /*b32c*/ 	.word	0xffffffff


	//   ....[14]....
        /*b330*/ 	.word	0xffffffff


	//   ....[15]....
        /*b334*/ 	.word	0xffffffff


	//   ....[16]....
        /*b338*/ 	.word	0xffffffff


	//   ....[17]....
        /*b33c*/ 	.word	0xffffffff


	//   ....[18]....
        /*b340*/ 	.word	0xffffffff


	//   ....[19]....
        /*b344*/ 	.word	0xffffffff


	//   ....[20]....
        /*b348*/ 	.word	0xffffffff


	//   ....[21]....
        /*b34c*/ 	.word	0xffffffff


	//   ....[22]....
        /*b350*/ 	.word	0xffffffff


	//   ....[23]....
        /*b354*/ 	.word	0xffffffff


	//   ....[24]....
        /*b358*/ 	.word	0xffffffff


	//   ....[25]....
        /*b35c*/ 	.word	0xffffffff


	//   ....[26]....
        /*b360*/ 	.word	0xffffffff


	//   ....[27]....
        /*b364*/ 	.word	0xffffffff


	//   ....[28]....
        /*b368*/ 	.word	0xffffffff


	//   ....[29]....
        /*b36c*/ 	.word	0xffffffff


	//   ....[30]....
        /*b370*/ 	.word	0xffffffff


	//   ....[31]....
        /*b374*/ 	.word	0xffffffff


	//   ....[32]....
        /*b378*/ 	.word	0xffffffff


	//   ....[33]....
        /*b37c*/ 	.word	0xffffffff


	//   ....[34]....
        /*b380*/ 	.word	0xffffffff


	//   ....[35]....
        /*b384*/ 	.word	0xffffffff


	//   ....[36]....
        /*b388*/ 	.word	0xffffffff


	//   ....[37]....
        /*b38c*/ 	.word	0xffffffff


	//   ....[38]....
        /*b390*/ 	.word	0xffffffff


	//   ....[39]....
        /*b394*/ 	.word	0xffffffff


	//   ....[40]....
        /*b398*/ 	.word	0xffffffff


	//   ....[41]....
        /*b39c*/ 	.word	0xffffffff


	//   ....[42]....
        /*b3a0*/ 	.word	0xffffffff


	//   ....[43]....
        /*b3a4*/ 	.word	0xffffffff


	//   ....[44]....
        /*b3a8*/ 	.word	0xffffffff


	//   ....[45]....
        /*b3ac*/ 	.word	0xffffffff


	//   ....[46]....
        /*b3b0*/ 	.word	0xffffffff


	//   ....[47]....
        /*b3b4*/ 	.word	0xffffffff


	//   ....[48]....
        /*b3b8*/ 	.word	0xffffffff


	//   ....[49]....
        /*b3bc*/ 	.word	0xffffffff


	//   ....[50]....
        /*b3c0*/ 	.word	0xffffffff


	//   ....[51]....
        /*b3c4*/ 	.word	0xffffffff


	//   ....[52]....
        /*b3c8*/ 	.word	0xffffffff


	//   ....[53]....
        /*b3cc*/ 	.word	0xffffffff


	//   ....[54]....
        /*b3d0*/ 	.word	0xffffffff


	//   ....[55]....
        /*b3d4*/ 	.word	0xffffffff


	//   ....[56]....
        /*b3d8*/ 	.word	0xffffffff


	//   ....[57]....
        /*b3dc*/ 	.word	0xffffffff


	//   ....[58]....
        /*b3e0*/ 	.word	0xffffffff


	//   ....[59]....
        /*b3e4*/ 	.word	0xffffffff


	//   ....[60]....
        /*b3e8*/ 	.word	0xffffffff


	//   ....[61]....
        /*b3ec*/ 	.word	0xffffffff


	//   ....[62]....
        /*b3f0*/ 	.word	0xffffffff


	//   ....[63]....
        /*b3f4*/ 	.word	0xffffffff


	//   ....[64]....
        /*b3f8*/ 	.word	0xffffffff


	//   ....[65]....
        /*b3fc*/ 	.word	0xffffffff


	//   ....[66]....
        /*b400*/ 	.word	0xffffffff


	//   ....[67]....
        /*b404*/ 	.word	0xffffffff


	//   ....[68]....
        /*b408*/ 	.word	0xffffffff


	//   ....[69]....
        /*b40c*/ 	.word	0xffffffff


	//   ....[70]....
        /*b410*/ 	.word	0xffffffff


	//   ....[71]....
        /*b414*/ 	.word	0xffffffff


	//   ....[72]....
        /*b418*/ 	.word	0xffffffff


	//   ....[73]....
        /*b41c*/ 	.word	0xffffffff


	//   ....[74]....
        /*b420*/ 	.word	0xffffffff


	//   ....[75]....
        /*b424*/ 	.word	0xffffffff


	//   ....[76]....
        /*b428*/ 	.word	0xffffffff


	//   ....[77]....
        /*b42c*/ 	.word	0xffffffff


	//   ....[78]....
        /*b430*/ 	.word	0xffffffff


	//   ....[79]....
        /*b434*/ 	.word	0xffffffff


	//   ....[80]....
        /*b438*/ 	.word	0xffffffff


	//   ....[81]....
        /*b43c*/ 	.word	0xffffffff


	//   ....[82]....
        /*b440*/ 	.word	0xffffffff


	//   ....[83]....
        /*b444*/ 	.word	0xffffffff


	//   ....[84]....
        /*b448*/ 	.word	0xffffffff


	//   ....[85]....
        /*b44c*/ 	.word	0xffffffff


	//   ....[86]....
        /*b450*/ 	.word	0xffffffff


	//   ....[87]....
        /*b454*/ 	.word	0xffffffff


	//   ....[88]....
        /*b458*/ 	.word	0xffffffff


	//   ....[89]....
        /*b45c*/ 	.word	0xffffffff


	//   ....[90]....
        /*b460*/ 	.word	0xffffffff


	//   ....[91]....
        /*b464*/ 	.word	0xffffffff


	//   ....[92]....
        /*b468*/ 	.word	0xffffffff


	//   ....[93]....
        /*b46c*/ 	.word	0xffffffff


	//   ....[94]....
        /*b470*/ 	.word	0xffffffff


	//   ....[95]....
        /*b474*/ 	.word	0xffffffff


	//   ....[96]....
        /*b478*/ 	.word	0xffffffff


	//   ....[97]....
        /*b47c*/ 	.word	0xffffffff


	//   ....[98]....
        /*b480*/ 	.word	0xffffffff


	//   ....[99]....
        /*b484*/ 	.word	0xffffffff


	//   ....[100]....
        /*b488*/ 	.word	0xffffffff


	//   ....[101]....
        /*b48c*/ 	.word	0xffffffff


	//   ....[102]....
        /*b490*/ 	.word	0xffffffff


	//   ....[103]....
        /*b494*/ 	.word	0xffffffff


	//   ....[104]....
        /*b498*/ 	.word	0xffffffff


	//   ....[105]....
        /*b49c*/ 	.word	0xffffffff


	//   ....[106]....
        /*b4a0*/ 	.word	0xffffffff


	//   ....[107]....
        /*b4a4*/ 	.word	0xffffffff


	//   ....[108]....
        /*b4a8*/ 	.word	0xffffffff


	//   ....[109]....
        /*b4ac*/ 	.word	0xffffffff


	//   ....[110]....
        /*b4b0*/ 	.word	0xffffffff


	//   ....[111]....
        /*b4b4*/ 	.word	0xffffffff


	//   ....[112]....
        /*b4b8*/ 	.word	0xffffffff


	//   ....[113]....
        /*b4bc*/ 	.word	0xffffffff


	//   ....[114]....
        /*b4c0*/ 	.word	0xffffffff


	//   ....[115]....
        /*b4c4*/ 	.word	0xffffffff


	//   ....[116]....
        /*b4c8*/ 	.word	0xffffffff


	//   ....[117]....
        /*b4cc*/ 	.word	0xffffffff


	//   ....[118]....
        /*b4d0*/ 	.word	0xffffffff


	//   ....[119]....
        /*b4d4*/ 	.word	0xffffffff


	//   ....[120]....
        /*b4d8*/ 	.word	0xffffffff


	//   ....[121]....
        /*b4dc*/ 	.word	0xffffffff


	//   ....[122]....
        /*b4e0*/ 	.word	0xffffffff


	//   ....[123]....
        /*b4e4*/ 	.word	0xffffffff


	//   ....[124]....
        /*b4e8*/ 	.word	0xffffffff


	//   ....[125]....
        /*b4ec*/ 	.word	0xffffffff


	//   ....[126]....
        /*b4f0*/ 	.word	0xffffffff


	//----- nvinfo : EIATTR_COOP_GROUP_INSTR_OFFSETS
	.align		4
.L_41:
        /*b4f4*/ 	.byte	0x04, 0x28
        /*b4f6*/ 	.short	(.L_43 - .L_42)


	//   ....[0]....
.L_42:
        /*b4f8*/ 	.word	0x00120170


	//   ....[1]....
        /*b4fc*/ 	.word	0x00120250


	//   ....[2]....
        /*b500*/ 	.word	0x001203c0


	//   ....[3]....
        /*b504*/ 	.word	0x00120470


	//   ....[4]....
        /*b508*/ 	.word	0x001205e0


	//   ....[5]....
        /*b50c*/ 	.word	0x00120690


	//   ....[6]....
        /*b510*/ 	.word	0x00120800


	//   ....[7]....
        /*b514*/ 	.word	0x001208b0


	//   ....[8]....
        /*b518*/ 	.word	0x00120a20


	//   ....[9]....
        /*b51c*/ 	.word	0x00120ad0


	//   ....[10]....
        /*b520*/ 	.word	0x00120c40


	//   ....[11]....
        /*b524*/ 	.word	0x00120cf0


	//   ....[12]....
        /*b528*/ 	.word	0x00120e60


	//   ....[13]....
        /*b52c*/ 	.word	0x00120f10


	//   ....[14]....
        /*b530*/ 	.word	0x00121080


	//   ....[15]....
        /*b534*/ 	.word	0x00121130


	//   ....[16]....
        /*b538*/ 	.word	0x001212a0


	//   ....[17]....
        /*b53c*/ 	.word	0x00121350


	//   ....[18]....
        /*b540*/ 	.word	0x001214c0


	//   ....[19]....
        /*b544*/ 	.word	0x00121570


	//   ....[20]....
        /*b548*/ 	.word	0x001216e0


	//   ....[21]....
        /*b54c*/ 	.word	0x00121790


	//   ....[22]....
        /*b550*/ 	.word	0x00121900


	//   ....[23]....
        /*b554*/ 	.word	0x001219b0


	//   ....[24]....
        /*b558*/ 	.word	0x00121b20


	//   ....[25]....
        /*b55c*/ 	.word	0x00121bd0


	//   ....[26]....
        /*b560*/ 	.word	0x00121d40


	//   ....[27]....
        /*b564*/ 	.word	0x00121df0


	//   ....[28]....
        /*b568*/ 	.word	0x00121f60


	//   ....[29]....
        /*b56c*/ 	.word	0x00122010


	//   ....[30]....
        /*b570*/ 	.word	0x00122180


	//   ....[31]....
        /*b574*/ 	.word	0x00122230


	//   ....[32]....
        /*b578*/ 	.word	0x001223a0


	//   ....[33]....
        /*b57c*/ 	.word	0x00122450


	//   ....[34]....
        /*b580*/ 	.word	0x001225c0


	//   ....[35]....
        /*b584*/ 	.word	0x00122670


	//   ....[36]....
        /*b588*/ 	.word	0x001227e0


	//   ....[37]....
        /*b58c*/ 	.word	0x00122890


	//   ....[38]....
        /*b590*/ 	.word	0x00122a00


	//   ....[39]....
        /*b594*/ 	.word	0x00122ab0


	//   ....[40]....
        /*b598*/ 	.word	0x00122c20


	//   ....[41]....
        /*b59c*/ 	.word	0x00122cd0


	//   ....[42]....
        /*b5a0*/ 	.word	0x00122e40


	//   ....[43]....
        /*b5a4*/ 	.word	0x00122ef0


	//   ....[44]....
        /*b5a8*/ 	.word	0x00122fe0


	//   ....[45]....
        /*b5ac*/ 	.word	0x00123110


	//   ....[46]....
        /*b5b0*/ 	.word	0x00123280


	//   ....[47]....
        /*b5b4*/ 	.word	0x00123330


	//   ....[48]....
        /*b5b8*/ 	.word	0x001234a0


	//   ....[49]....
        /*b5bc*/ 	.word	0x00123550


	//   ....[50]....
        /*b5c0*/ 	.word	0x001236c0


	//   ....[51]....
        /*b5c4*/ 	.word	0x00123770


	//   ....[52]....
        /*b5c8*/ 	.word	0x001238e0


	//   ....[53]....
        /*b5cc*/ 	.word	0x00123990


	//   ....[54]....
        /*b5d0*/ 	.word	0x00123b00


	//   ....[55]....
        /*b5d4*/ 	.word	0x00123bb0


	//   ....[56]....
        /*b5d8*/ 	.word	0x00123d20


	//   ....[57]....
        /*b5dc*/ 	.word	0x00123dd0


	//   ....[58]....
        /*b5e0*/ 	.word	0x00123f40


	//   ....[59]....
        /*b5e4*/ 	.word	0x00123ff0


	//   ....[60]....
        /*b5e8*/ 	.word	0x00124160


	//   ....[61]....
        /*b5ec*/ 	.word	0x00124210


	//   ....[62]....
        /*b5f0*/ 	.word	0x00124380


	//   ....[63]....
        /*b5f4*/ 	.word	0x00124430


	//   ....[64]....
        /*b5f8*/ 	.word	0x001245a0


	//   ....[65]....
        /*b5fc*/ 	.word	0x00124650


	//   ....[66]....
        /*b600*/ 	.word	0x001247c0


	//   ....[67]....
        /*b604*/ 	.word	0x00124870


	//   ....[68]....
        /*b608*/ 	.word	0x001249a0


	//   ....[69]....
        /*b60c*/ 	.word	0x00124a90


	//   ....[70]....
        /*b610*/ 	.word	0x00124bc0


	//   ....[71]....
        /*b614*/ 	.word	0x00124cb0


	//   ....[72]....
        /*b618*/ 	.word	0x00124e10


	//   ....[73]....
        /*b61c*/ 	.word	0x00124ed0


	//   ....[74]....
        /*b620*/ 	.word	0x00125030


	//   ....[75]....
        /*b624*/ 	.word	0x001250f0


	//   ....[76]....
        /*b628*/ 	.word	0x00125250


	//   ....[77]....
        /*b62c*/ 	.word	0x00125310


	//   ....[78]....
        /*b630*/ 	.word	0x00125470


	//   ....[79]....
        /*b634*/ 	.word	0x00125530


	//   ....[80]....
        /*b638*/ 	.word	0x00125690


	//   ....[81]....
        /*b63c*/ 	.word	0x00125750


	//   ....[82]....
        /*b640*/ 	.word	0x001258b0


	//   ....[83]....
        /*b644*/ 	.word	0x00125970


	//   ....[84]....
        /*b648*/ 	.word	0x00125ad0


	//   ....[85]....
        /*b64c*/ 	.word	0x00125b90


	//   ....[86]....
        /*b650*/ 	.word	0x00125cf0


	//   ....[87]....
        /*b654*/ 	.word	0x00125db0


	//   ....[88]....
        /*b658*/ 	.word	0x00125f10


	//   ....[89]....
        /*b65c*/ 	.word	0x00125fd0


	//   ....[90]....
        /*b660*/ 	.word	0x00126130


	//   ....[91]....
        /*b664*/ 	.word	0x001261f0


	//   ....[92]....
        /*b668*/ 	.word	0x00126350


	//   ....[93]....
        /*b66c*/ 	.word	0x00126410


	//   ....[94]....
        /*b670*/ 	.word	0x00126550


	//   ....[95]....
        /*b674*/ 	.word	0x00126610


	//   ....[96]....
        /*b678*/ 	.word	0x00126740


	//   ....[97]....
        /*b67c*/ 	.word	0x001267e0


	//   ....[98]....
        /*b680*/ 	.word	0x001269b0


	//   ....[99]....
        /*b684*/ 	.word	0x00126a50


	//   ....[100]....
        /*b688*/ 	.word	0x00126b90


	//   ....[101]....
        /*b68c*/ 	.word	0x00126c10


	//   ....[102]....
        /*b690*/ 	.word	0x00126d00


	//   ....[103]....
        /*b694*/ 	.word	0x00126d50


	//   ....[104]....
        /*b698*/ 	.word	0x00126e80


	//   ....[105]....
        /*b69c*/ 	.word	0x00126f30


	//   ....[106]....
        /*b6a0*/ 	.word	0x00127050


	//   ....[107]....
        /*b6a4*/ 	.word	0x001270d0


	//   ....[108]....
        /*b6a8*/ 	.word	0x00127210


	//   ....[109]....
        /*b6ac*/ 	.word	0x00127270


	//   ....[110]....
        /*b6b0*/ 	.word	0x001273a0


	//   ....[111]....
        /*b6b4*/ 	.word	0x001273f0


	//   ....[112]....
        /*b6b8*/ 	.word	0x00127500


	//   ....[113]....
        /*b6bc*/ 	.word	0x001275b0


	//   ....[114]....
        /*b6c0*/ 	.word	0x001276d0


	//   ....[115]....
        /*b6c4*/ 	.word	0x00127750


	//   ....[116]....
        /*b6c8*/ 	.word	0x00127890


	//   ....[117]....
        /*b6cc*/ 	.word	0x001278f0


	//   ....[118]....
        /*b6d0*/ 	.word	0x00127a60


	//   ....[119]....
        /*b6d4*/ 	.word	0x00127ab0


	//   ....[120]....
        /*b6d8*/ 	.word	0x00127bc0


	//   ....[121]....
        /*b6dc*/ 	.word	0x00127c30


	//   ....[122]....
        /*b6e0*/ 	.word	0x00127da0


	//   ....[123]....
        /*b6e4*/ 	.word	0x00127df0


	//   ....[124]....
        /*b6e8*/ 	.word	0x00127f00


	//   ....[125]....
        /*b6ec*/ 	.word	0x00128010


	//   ....[126]....
        /*b6f0*/ 	.word	0x00128230


	//----- nvinfo : EIATTR_EXIT_INSTR_OFFSETS
	.align		4
.L_43:
        /*b6f4*/ 	.byte	0x04, 0x1c
        /*b6f6*/ 	.short	(.L_45 - .L_44)


	//   ....[0]....
.L_44:
        /*b6f8*/ 	.word	0x0013a310


	//   ....[1]....
        /*b6fc*/ 	.word	0x0013a330


	//----- nvinfo : EIATTR_REQNTID
	.align		4
.L_45:
        /*b700*/ 	.byte	0x04, 0x10
        /*b702*/ 	.short	(.L_47 - .L_46)
.L_46:
        /*b704*/ 	.word	0x00000020
        /*b708*/ 	.word	0x00000001
        /*b70c*/ 	.word	0x00000001
.L_47:


//--------------------- .nv.callgraph             --------------------------
	.section	.nv.callgraph,"",@"SHT_CUDA_CALLGRAPH"
	.align	4
	.sectionentsize	8
	.align		4
        /*0000*/ 	.word	0x00000000
	.align		4
        /*0004*/ 	.word	0xffffffff
	.align		4
        /*0008*/ 	.word	0x00000000
	.align		4
        /*000c*/ 	.word	0xfffffffe
	.align		4
        /*0010*/ 	.word	0x00000000
	.align		4
        /*0014*/ 	.word	0xfffffffd
	.align		4
        /*0018*/ 	.word	0x00000000
	.align		4
        /*001c*/ 	.word	0xfffffffc


//--------------------- .nv.rel.action            --------------------------
	.section	.nv.rel.action,"",@"SHT_CUDA_RELOCINFO"
	.align	8
	.sectionentsize	8
        /*0000*/ 	.byte	0x73, 0x00, 0x00, 0x00, 0x00, 0x00, 0x00, 0x00, 0x00, 0x00, 0x00, 0x11, 0x25, 0x00, 0x05, 0x36


//--------------------- .nv.constant0.matmul_kernel --------------------------
	.section	.nv.constant0.matmul_kernel,"a",@progbits
	.sectionflags	@""
	.align	4
.nv.constant0.matmul_kernel:
	.zero		432


//--------------------- .text.matmul_kernel       --------------------------
	.section	.text.matmul_kernel,"ax",@progbits
	.sectioninfo	@"SHI_REGISTERS=255"
	.align	128
        .global         matmul_kernel
        .type           matmul_kernel,@function
        .size           matmul_kernel,(.L_x_3 - matmul_kernel)
        .other          matmul_kernel,@"STO_CUDA_ENTRY STV_DEFAULT"
matmul_kernel:
.text.matmul_kernel:
[----:B------:R-:W-:Y:S02]  /*0000*/  IMAD.MOV.U32 R1, RZ, RZ, c[0x0][0x28] ;  /* 0x00000a00ff017624 */ /* 0x000fe400078e00ff */
[----:B------:R-:W-:Y:S01]  /*0010*/  IMAD.MOV.U32 R0, RZ, RZ, c[0x0][0x17c] ;  /* 0x00005f00ff007624 */ /* 0x000fe200078e00ff */
[----:B------:R-:W1:Y:S01]  /*0020*/  S2R R5, SR_CTAID.X ;  /* 0x0000000000057919 */ /* 0x000e620000002500 */
[----:B------:R-:W-:Y:S02]  /*0030*/  IABS R173, c[0x0][0x17c] ;  /* 0x00005f0000ad7a13 */ /* 0x000fe40000000000 */
[----:B------:R-:W-:Y:S02]  /*0040*/  IADD3 R1, R1, -0x8798, RZ ;  /* 0xffff786801017810 */ /* 0x000fe40007ffe0ff */
[----:B------:R-:W-:-:S04]  /*0050*/  IADD3 R0, R0, 0xff, RZ ;  /* 0x000000ff00007810 */ /* 0x000fc80007ffe0ff */
[----:B------:R-:W-:-:S04]  /*0060*/  SHF.R.S32.HI R3, RZ, 0x1f, R0 ;  /* 0x0000001fff037819 */ /* 0x000fc80000011400 */
[----:B------:R-:W-:-:S04]  /*0070*/  LEA.HI R3, R3, R0, RZ, 0x8 ;  /* 0x0000000003037211 */ /* 0x000fc800078f40ff */
[----:B------:R-:W-:-:S04]  /*0080*/  SHF.R.S32.HI R3, RZ, 0x8, R3 ;  /* 0x00000008ff037819 */ /* 0x000fc80000011403 */
[----:B------:R-:W-:Y:S02]  /*0090*/  SHF.L.U32 R4, R3, 0x3, RZ ;  /* 0x0000000303047819 */ /* 0x000fe400000006ff */
[----:B-1----:R-:W-:Y:S02]  /*00a0*/  IABS R8, R5 ;  /* 0x0000000500087213 */ /* 0x002fe40000000000 */
[-C--:B------:R-:W-:Y:S02]  /*00b0*/  IABS R7, R4.reuse ;  /* 0x0000000400077213 */ /* 0x080fe40000000000 */
[----:B------:R-:W-:Y:S02]  /*00c0*/  IABS R10, R4 ;  /* 0x00000004000a7213 */ /* 0x000fe40000000000 */
[----:B------:R-:W1:Y:S08]  /*00d0*/  I2F.RP R0, R7 ;  /* 0x0000000700007306 */ /* 0x000e700000209400 */
[----:B-1----:R-:W1:Y:S02]  /*00e0*/  MUFU.RCP R0, R0 ;  /* 0x0000000000007308 */ /* 0x002e640000001000 */
[----:B-1----:R-:W-:Y:S01]  /*00f0*/  IADD3 R2, R0, 0xffffffe, RZ ;  /* 0x0ffffffe00027810 */ /* 0x002fe20007ffe0ff */
[----:B------:R-:W-:-:S05]  /*0100*/  IMAD.MOV R0, RZ, RZ, -R10 ;  /* 0x000000ffff007224 */ /* 0x000fca00078e0a0a */
[----:B------:R1:W2:Y:S02]  /*0110*/  F2I.FTZ.U32.TRUNC.NTZ R3, R2 ;  /* 0x0000000200037305 */ /* 0x0002a4000021f000 */
[----:B-1----:R-:W-:Y:S01]  /*0120*/  MOV R2, RZ ;  /* 0x000000ff00027202 */ /* 0x002fe20000000f00 */
[----:B--2---:R-:W-:-:S04]  /*0130*/  IMAD.MOV R6, RZ, RZ, -R3 ;  /* 0x000000ffff067224 */ /* 0x004fc800078e0a03 */
[----:B------:R-:W-:Y:S02]  /*0140*/  IMAD R9, R6, R7, RZ ;  /* 0x0000000706097224 */ /* 0x000fe400078e02ff */
[----:B------:R-:W-:Y:S02]  /*0150*/  IMAD.MOV.U32 R6, RZ, RZ, R8 ;  /* 0x000000ffff067224 */ /* 0x000fe400078e0008 */
[----:B------:R-:W-:-:S06]  /*0160*/  IMAD.HI.U32 R3, R3, R9, R2 ;  /* 0x0000000903037227 */ /* 0x000fcc00078e0002 */
[----:B------:R-:W-:-:S04]  /*0170*/  IMAD.HI.U32 R3, R3, R6, RZ ;  /* 0x0000000603037227 */ /* 0x000fc800078e00ff */
[----:B------:R-:W-:-:S05]  /*0180*/  IMAD R0, R3, R0, R6 ;  /* 0x0000000003007224 */ /* 0x000fca00078e0206 */
[----:B------:R-:W-:-:S13]  /*0190*/  ISETP.GT.U32.AND P1, PT, R7, R0, PT ;  /* 0x000000000700720c */ /* 0x000fda0003f24070 */
[----:B------:R-:W-:Y:S01]  /*01a0*/  @!P1 IMAD.IADD R0, R0, 0x1, -R7 ;  /* 0x0000000100009824 */ /* 0x000fe200078e0a07 */
[----:B------:R-:W-:Y:S02]  /*01b0*/  @!P1 IADD3 R3, R3, 0x1, RZ ;  /* 0x0000000103039810 */ /* 0x000fe40007ffe0ff */
[----:B------:R-:W-:Y:S02]  /*01c0*/  ISETP.NE.AND P1, PT, R4, RZ, PT ;  /* 0x000000ff0400720c */ /* 0x000fe40003f25270 */
[----:B------:R-:W-:Y:S02]  /*01d0*/  ISETP.GE.U32.AND P0, PT, R0, R7, PT ;  /* 0x000000070000720c */ /* 0x000fe40003f06070 */
[----:B------:R-:W-:-:S04]  /*01e0*/  LOP3.LUT R0, R5, R4, RZ, 0x3c, !PT ;  /* 0x0000000405007212 */ /* 0x000fc800078e3cff */
[----:B------:R-:W-:Y:S02]  /*01f0*/  ISETP.GE.AND P2, PT, R0, RZ, PT ;  /* 0x000000ff0000720c */ /* 0x000fe40003f46270 */
[----:B------:R-:W-:-:S04]  /*0200*/  MOV R0, c[0x0][0x178] ;  /* 0x00005e0000007a02 */ /* 0x000fc80000000f00 */
[----:B------:R-:W-:Y:S02]  /*0210*/  IADD3 R0, R0, 0x7f, RZ ;  /* 0x0000007f00007810 */ /* 0x000fe40007ffe0ff */
[----:B------:R-:W-:-:S05]  /*0220*/  @P0 IADD3 R3, R3, 0x1, RZ ;  /* 0x0000000103030810 */ /* 0x000fca0007ffe0ff */
[----:B------:R-:W-:Y:S01]  /*0230*/  IMAD.MOV.U32 R2, RZ, RZ, R3 ;  /* 0x000000ffff027224 */ /* 0x000fe200078e0003 */
[----:B------:R-:W-:-:S03]  /*0240*/  SHF.R.S32.HI R3, RZ, 0x1f, R0 ;  /* 0x0000001fff037819 */ /* 0x000fc60000011400 */
[----:B------:R-:W-:Y:S01]  /*0250*/  @!P2 IMAD.MOV R2, RZ, RZ, -R2 ;  /* 0x000000ffff02a224 */ /* 0x000fe200078e0a02 */
[----:B------:R-:W-:Y:S02]  /*0260*/  @!P1 LOP3.LUT R2, RZ, R4, RZ, 0x33, !PT ;  /* 0x00000004ff029212 */ /* 0x000fe400078e33ff */
[----:B------:R-:W-:Y:S02]  /*0270*/  LEA.HI R3, R3, R0, RZ, 0x7 ;  /* 0x0000000003037211 */ /* 0x000fe400078f38ff */
[----:B------:R-:W-:Y:S01]  /*0280*/  SHF.L.U32 R9, R2, 0x3, RZ ;  /* 0x0000000302097819 */ /* 0x000fe200000006ff */
[----:B------:R-:W-:-:S03]  /*0290*/  IMAD.MOV R2, RZ, RZ, -R2 ;  /* 0x000000ffff027224 */ /* 0x000fc600078e0a02 */
[----:B------:R-:W-:Y:S01]  /*02a0*/  LEA.HI.SX32 R3, R3, -R9, 0x19 ;  /* 0x8000000903037211 */ /* 0x000fe200078fcaff */
[----:B------:R-:W-:Y:S01]  /*02b0*/  IMAD R10, R4, R2, R5 ;  /* 0x00000002040a7224 */ /* 0x000fe200078e0205 */
[----:B------:R-:W-:Y:S02]  /*02c0*/  MOV R2, RZ ;  /* 0x000000ff00027202 */ /* 0x000fe40000000f00 */
[----:B------:R-:W-:Y:S02]  /*02d0*/  IMNMX R11, R3, 0x8, PT ;  /* 0x00000008030b7817 */ /* 0x000fe40003800200 */
[----:B------:R-:W-:Y:S02]  /*02e0*/  IABS R4, R10 ;  /* 0x0000000a00047213 */ /* 0x000fe40000000000 */
[----:B------:R-:W-:-:S04]  /*02f0*/  IABS R7, R11 ;  /* 0x0000000b00077213 */ /* 0x000fc80000000000 */
[----:B------:R-:W1:Y:S08]  /*0300*/  I2F.RP R0, R7 ;  /* 0x0000000700007306 */ /* 0x000e700000209400 */
[----:B-1----:R-:W1:Y:S02]  /*0310*/  MUFU.RCP R0, R0 ;  /* 0x0000000000007308 */ /* 0x002e640000001000 */
[----:B-1----:R-:W-:-:S06]  /*0320*/  IADD3 R3, R0, 0xffffffe, RZ ;  /* 0x0ffffffe00037810 */ /* 0x002fcc0007ffe0ff */
[----:B------:R-:W1:Y:S02]  /*0330*/  F2I.FTZ.U32.TRUNC.NTZ R3, R3 ;  /* 0x0000000300037305 */ /* 0x000e64000021f000 */
[----:B-1----:R-:W-:-:S04]  /*0340*/  IMAD.MOV R6, RZ, RZ, -R3 ;  /* 0x000000ffff067224 */ /* 0x002fc800078e0a03 */
[----:B------:R-:W-:Y:S01]  /*0350*/  IMAD R5, R6, R7, RZ ;  /* 0x0000000706057224 */ /* 0x000fe200078e02ff */
[----:B------:R-:W-:-:S03]  /*0360*/  IABS R6, R11 ;  /* 0x0000000b00067213 */ /* 0x000fc60000000000 */
[----:B------:R-:W-:-:S04]  /*0370*/  IMAD.HI.U32 R2, R3, R5, R2 ;  /* 0x0000000503027227 */ /* 0x000fc800078e0002 */
[----:B------:R-:W-:Y:S01]  /*0380*/  IMAD.MOV.U32 R3, RZ, RZ, R4 ;  /* 0x000000ffff037224 */ /* 0x000fe200078e0004 */
[----:B------:R-:W-:Y:S01]  /*0390*/  IABS R4, c[0x0][0x178] ;  /* 0x00005e0000047a13 */ /* 0x000fe20000000000 */
[----:B------:R-:W-:Y:S02]  /*03a0*/  IMAD.MOV R0, RZ, RZ, -R6 ;  /* 0x000000ffff007224 */ /* 0x000fe400078e0a06 */
[----:B------:R-:W-:Y:S01]  /*03b0*/  IMAD.HI.U32 R2, R2, R3, RZ ;  /* 0x0000000302027227 */ /* 0x000fe200078e00ff */
[----:B------:R-:W1:Y:S01]  /*03c0*/  I2F.RP R6, R173 ;  /* 0x000000ad00067306 */ /* 0x000e620000209400 */
[----:B------:R-:W-:Y:S02]  /*03d0*/  MOV R12, R4 ;  /* 0x00000004000c7202 */ /* 0x000fe40000000f00 */
[----:B------:R-:W-:-:S05]  /*03e0*/  IMAD R0, R2, R0, R3 ;  /* 0x0000000002007224 */ /* 0x000fca00078e0203 */
[----:B------:R-:W-:Y:S01]  /*03f0*/  ISETP.GT.U32.AND P1, PT, R7, R0, PT ;  /* 0x000000000700720c */ /* 0x000fe20003f24070 */
[----:B------:R-:W2:Y:S08]  /*0400*/  I2F.RP R3, R12 ;  /* 0x0000000c00037306 */ /* 0x000eb00000209400 */
[----:B-1----:R-:W1:Y:S04]  /*0410*/  MUFU.RCP R6, R6 ;  /* 0x0000000600067308 */ /* 0x002e680000001000 */
[----:B------:R-:W-:Y:S01]  /*0420*/  @!P1 IMAD.IADD R0, R0, 0x1, -R7 ;  /* 0x0000000100009824 */ /* 0x000fe200078e0a07 */
[----:B------:R-:W-:-:S02]  /*0430*/  @!P1 IADD3 R2, R2, 0x1, RZ ;  /* 0x0000000102029810 */ /* 0x000fc40007ffe0ff */
[----:B------:R-:W-:Y:S01]  /*0440*/  ISETP.NE.AND P1, PT, R11, RZ, PT ;  /* 0x000000ff0b00720c */ /* 0x000fe20003f25270 */
[----:B--2---:R-:W2:Y:S01]  /*0450*/  MUFU.RCP R3, R3 ;  /* 0x0000000300037308 */ /* 0x004ea20000001000 */
[----:B------:R-:W-:Y:S02]  /*0460*/  ISETP.GE.U32.AND P0, PT, R0, R7, PT ;  /* 0x000000070000720c */ /* 0x000fe40003f06070 */
[----:B------:R-:W-:-:S04]  /*0470*/  LOP3.LUT R0, R10, R11, RZ, 0x3c, !PT ;  /* 0x0000000b0a007212 */ /* 0x000fc800078e3cff */
[----:B------:R-:W-:Y:S02]  /*0480*/  ISETP.GE.AND P2, PT, R0, RZ, PT ;  /* 0x000000ff0000720c */ /* 0x000fe40003f46270 */
[----:B-1----:R-:W-:-:S04]  /*0490*/  IADD3 R4, R6, 0xffffffe, RZ ;  /* 0x0ffffffe06047810 */ /* 0x002fc80007ffe0ff */
[----:B------:R1:W3:Y:S01]  /*04a0*/  F2I.FTZ.U32.TRUNC.NTZ R5, R4 ;  /* 0x0000000400057305 */ /* 0x0002e2000021f000 */
[----:B------:R-:W-:-:S05]  /*04b0*/  @P0 IADD3 R2, R2, 0x1, RZ ;  /* 0x0000000102020810 */ /* 0x000fca0007ffe0ff */
[----:B------:R-:W-:Y:S01]  /*04c0*/  IMAD.MOV.U32 R0, RZ, RZ, R2 ;  /* 0x000000ffff007224 */ /* 0x000fe200078e0002 */
[----:B--2---:R-:W-:Y:S02]  /*04d0*/  IADD3 R2, R3, 0xffffffe, RZ ;  /* 0x0ffffffe03027810 */ /* 0x004fe40007ffe0ff */
[----:B-1----:R-:W-:Y:S02]  /*04e0*/  MOV R4, RZ ;  /* 0x000000ff00047202 */ /* 0x002fe40000000f00 */
[----:B------:R-:W1:Y:S01]  /*04f0*/  F2I.FTZ.U32.TRUNC.NTZ R3, R2 ;  /* 0x0000000200037305 */ /* 0x000e62000021f000 */
[----:B------:R-:W-:Y:S02]  /*0500*/  @!P2 IADD3 R0, -R0, RZ, RZ ;  /* 0x000000ff0000a210 */ /* 0x000fe40007ffe1ff */
[----:B------:R-:W-:Y:S01]  /*0510*/  @!P1 LOP3.LUT R0, RZ, R11, RZ, 0x33, !PT ;  /* 0x0000000bff009212 */ /* 0x000fe200078e33ff */
[----:B---3--:R-:W-:-:S04]  /*0520*/  IMAD.MOV R6, RZ, RZ, -R5 ;  /* 0x000000ffff067224 */ /* 0x008fc800078e0a05 */
[----:B------:R-:W-:Y:S02]  /*0530*/  IMAD.SHL.U32 R234, R0, 0x100, RZ ;  /* 0x0000010000ea7824 */ /* 0x000fe400078e00ff */
[----:B------:R-:W-:-:S03]  /*0540*/  IMAD R237, R6, R173, RZ ;  /* 0x000000ad06ed7224 */ /* 0x000fc600078e02ff */
[C---:B------:R-:W-:Y:S01]  /*0550*/  IADD3 R13, R234.reuse, 0xff, RZ ;  /* 0x000000ffea0d7810 */ /* 0x040fe20007ffe0ff */
[----:B------:R-:W-:Y:S01]  /*0560*/  IMAD.HI.U32 R237, R5, R237, R4 ;  /* 0x000000ed05ed7227 */ /* 0x000fe200078e0004 */
[----:B------:R-:W-:Y:S01]  /*0570*/  IABS R8, R234 ;  /* 0x000000ea00087213 */ /* 0x000fe20000000000 */
[----:B------:R-:W-:Y:S01]  /*0580*/  STL [R1+0x1ae8], R234 ;  /* 0x001ae8ea01007387 */ /* 0x000fe20000100800 */
[----:B------:R-:W-:Y:S01]  /*0590*/  IABS R208, R13 ;  /* 0x0000000d00d07213 */ /* 0x000fe20000000000 */
[----:B------:R-:W-:Y:S01]  /*05a0*/  IMAD.MOV R4, RZ, RZ, -R0 ;  /* 0x000000ffff047224 */ /* 0x000fe200078e0a00 */
[C---:B------:R-:W-:Y:S01]  /*05b0*/  IADD3 R14, R234.reuse, 0x1, RZ ;  /* 0x00000001ea0e7810 */ /* 0x040fe20007ffe0ff */
[----:B-1----:R-:W-:Y:S01]  /*05c0*/  IMAD.MOV R5, RZ, RZ, -R3 ;  /* 0x000000ffff057224 */ /* 0x002fe200078e0a03 */
[----:B------:R1:W-:Y:S01]  /*05d0*/  STL [R1+0x624c], R13 ;  /* 0x00624c0d01007387 */ /* 0x0003e20000100800 */
[----:B------:R-:W-:Y:S01]  /*05e0*/  IMAD R4, R11, R4, R10 ;  /* 0x000000040b047224 */ /* 0x000fe200078e020a */
[C---:B------:R-:W-:Y:S01]  /*05f0*/  IADD3 R10, R234.reuse, 0x3, RZ ;  /* 0x00000003ea0a7810 */ /* 0x040fe20007ffe0ff */
[----:B------:R-:W-:Y:S01]  /*0600*/  IMAD R5, R5, R12, RZ ;  /* 0x0000000c05057224 */ /* 0x000fe200078e02ff */
[C---:B------:R-:W-:Y:S01]  /*0610*/  IADD3 R12, R234.reuse, 0x4, RZ ;  /* 0x00000004ea0c7810 */ /* 0x040fe20007ffe0ff */
[----:B------:R-:W-:Y:S01]  /*0620*/  IMAD.HI.U32 R0, R237, R8, RZ ;  /* 0x00000008ed007227 */ /* 0x000fe200078e00ff */
[----:B------:R-:W-:Y:S01]  /*0630*/  STL [R1+0x5e58], R14 ;  /* 0x005e580e01007387 */ /* 0x000fe20000100800 */
[----:B------:R-:W-:-:S02]  /*0640*/  IADD3 R11, R234, 0x5, RZ ;  /* 0x00000005ea0b7810 */ /* 0x000fc40007ffe0ff */
[----:B------:R-:W-:Y:S01]  /*0650*/  IMAD.HI.U32 R2, R237, R208, RZ ;  /* 0x000000d0ed027227 */ /* 0x000fe200078e00ff */
[----:B-1----:R-:W-:Y:S02]  /*0660*/  IADD3 R13, R234, 0x2, RZ ;  /* 0x00000002ea0d7810 */ /* 0x002fe40007ffe0ff */
[----:B------:R-:W-:Y:S01]  /*0670*/  IADD3 R6, -R0, RZ, RZ ;  /* 0x000000ff00067210 */ /* 0x000fe20007ffe1ff */
[----:B------:R-:W-:Y:S01]  /*0680*/  IMAD.MOV R7, RZ, RZ, -R2 ;  /* 0x000000ffff077224 */ /* 0x000fe200078e0a02 */
[----:B------:R-:W-:Y:S01]  /*0690*/  IABS R26, R11 ;  /* 0x0000000b001a7213 */ /* 0x000fe20000000000 */
[----:B------:R-:W-:Y:S01]  /*06a0*/  STL [R1+0x5e54], R13 ;  /* 0x005e540d01007387 */ /* 0x000fe20000100800 */
[----:B------:R-:W-:Y:S01]  /*06b0*/  IMAD.MOV.U32 R2, RZ, RZ, RZ ;  /* 0x000000ffff027224 */ /* 0x000fe200078e00ff */
[----:B------:R-:W-:Y:S01]  /*06c0*/  IABS R22, R14 ;  /* 0x0000000e00167213 */ /* 0x000fe20000000000 */
[----:B------:R-:W-:Y:S01]  /*06d0*/  IMAD R8, R173, R6, R8 ;  /* 0x00000006ad087224 */ /* 0x000fe200078e0208 */
[----:B------:R1:W-:Y:S01]  /*06e0*/  STL [R1+0x5e5c], R10 ;  /* 0x005e5c0a01007387 */ /* 0x0003e20000100800 */
[----:B------:R-:W-:Y:S01]  /*06f0*/  IMAD.HI.U32 R0, R3, R5, R2 ;  /* 0x0000000503007227 */ /* 0x000fe200078e0002 */
[----:B------:R-:W-:-:S02]  /*0700*/  IADD3 R2, R9, R4, RZ ;  /* 0x0000000409027210 */ /* 0x000fc40007ffe0ff */
[----:B------:R2:W-:Y:S01]  /*0710*/  STL [R1+0x5e60], R12 ;  /* 0x005e600c01007387 */ /* 0x0005e20000100800 */
[----:B------:R-:W-:Y:S01]  /*0720*/  IMAD R208, R173, R7, R208 ;  /* 0x00000007add07224 */ /* 0x000fe200078e02d0 */
[C---:B------:R-:W-:Y:S01]  /*0730*/  IADD3 R9, R234.reuse, 0xa, RZ ;  /* 0x0000000aea097810 */ /* 0x040fe20007ffe0ff */
[C---:B------:R-:W-:Y:S01]  /*0740*/  IMAD.HI.U32 R7, R237.reuse, R26, RZ ;  /* 0x0000001aed077227 */ /* 0x040fe200078e00ff */
[C---:B------:R-:W-:Y:S01]  /*0750*/  IADD3 R15, R234.reuse, 0x6, RZ ;  /* 0x00000006ea0f7810 */ /* 0x040fe20007ffe0ff */
[----:B------:R3:W-:Y:S01]  /*0760*/  STL [R1+0x5e64], R11 ;  /* 0x005e640b01007387 */ /* 0x0007e20000100800 */
[----:B-1----:R-:W-:Y:S01]  /*0770*/  IABS R10, R10 ;  /* 0x0000000a000a7213 */ /* 0x002fe20000000000 */
[C---:B------:R-:W-:Y:S01]  /*0780*/  IMAD.HI.U32 R3, R237.reuse, R22, RZ ;  /* 0x00000016ed037227 */ /* 0x040fe200078e00ff */
[----:B------:R-:W-:Y:S01]  /*0790*/  IABS R24, R13 ;  /* 0x0000000d00187213 */ /* 0x000fe20000000000 */
[----:B------:R-:W-:Y:S01]  /*07a0*/  STL [R1+0x5e68], R15 ;  /* 0x005e680f01007387 */ /* 0x000fe20000100800 */
[----:B--2---:R-:W-:Y:S01]  /*07b0*/  IABS R12, R12 ;  /* 0x0000000c000c7213 */ /* 0x004fe20000000000 */
[----:B------:R-:W-:Y:S01]  /*07c0*/  IMAD.HI.U32 R5, R237, R10, RZ ;  /* 0x0000000aed057227 */ /* 0x000fe200078e00ff */
[----:B------:R-:W-:-:S02]  /*07d0*/  IADD3 R14, R234, 0x7, RZ ;  /* 0x00000007ea0e7810 */ /* 0x000fc40007ffe0ff */
[C---:B------:R-:W-:Y:S01]  /*07e0*/  IADD3 R13, R234.reuse, 0x8, RZ ;  /* 0x00000008ea0d7810 */ /* 0x040fe20007ffe0ff */
[----:B------:R-:W-:Y:S01]  /*07f0*/  IMAD.HI.U32 R6, R237, R12, RZ ;  /* 0x0000000ced067227 */ /* 0x000fe200078e00ff */
[----:B------:R-:W-:Y:S01]  /*0800*/  IADD3 R5, -R5, RZ, RZ ;  /* 0x000000ff05057210 */ /* 0x000fe20007ffe1ff */
[----:B------:R1:W-:Y:S01]  /*0810*/  STL [R1+0x5e6c], R14 ;  /* 0x005e6c0e01007387 */ /* 0x0003e20000100800 */
[C---:B---3--:R-:W-:Y:S01]  /*0820*/  IADD3 R11, R234.reuse, 0x9, RZ ;  /* 0x00000009ea0b7810 */ /* 0x048fe20007ffe0ff */
[----:B------:R-:W-:Y:S01]  /*0830*/  IMAD.MOV R6, RZ, RZ, -R6 ;  /* 0x000000ffff067224 */ /* 0x000fe200078e0a06 */
[----:B------:R-:W-:Y:S01]  /*0840*/  IABS R28, R14 ;  /* 0x0000000e001c7213 */ /* 0x000fe20000000000 */
[----:B------:R-:W-:Y:S01]  /*0850*/  IMAD.MOV R7, RZ, RZ, -R7 ;  /* 0x000000ffff077224 */ /* 0x000fe200078e0a07 */
[----:B------:R-:W-:Y:S01]  /*0860*/  IABS R30, R11 ;  /* 0x0000000b001e7213 */ /* 0x000fe20000000000 */
[C---:B------:R-:W-:Y:S01]  /*0870*/  IMAD R25, R173.reuse, R6, R12 ;  /* 0x00000006ad197224 */ /* 0x040fe200078e020c */
[----:B------:R-:W-:Y:S01]  /*0880*/  IABS R12, R9 ;  /* 0x00000009000c7213 */ /* 0x000fe20000000000 */
[----:B------:R-:W-:Y:S01]  /*0890*/  IMAD R29, R173, R5, R10 ;  /* 0x00000005ad1d7224 */ /* 0x000fe200078e020a */
[----:B------:R-:W-:Y:S01]  /*08a0*/  IABS R10, R15 ;  /* 0x0000000f000a7213 */ /* 0x000fe20000000000 */
[----:B------:R-:W-:Y:S01]  /*08b0*/  IMAD.MOV R3, RZ, RZ, -R3 ;  /* 0x000000ffff037224 */ /* 0x000fe200078e0a03 */
[----:B------:R2:W-:Y:S01]  /*08c0*/  STL [R1+0x5e70], R13 ;  /* 0x005e700d01007387 */ /* 0x0005e20000100800 */
[----:B------:R-:W-:Y:S01]  /*08d0*/  IMAD.HI.U32 R4, R237, R24, RZ ;  /* 0x00000018ed047227 */ /* 0x000fe200078e00ff */
[----:B-1----:R-:W-:-:S02]  /*08e0*/  IADD3 R14, R234, 0xc, RZ ;  /* 0x0000000cea0e7810 */ /* 0x002fc40007ffe0ff */
[----:B------:R1:W-:Y:S01]  /*08f0*/  STL [R1+0x5e74], R11 ;  /* 0x005e740b01007387 */ /* 0x0003e20000100800 */
[C---:B------:R-:W-:Y:S01]  /*0900*/  IMAD R26, R173.reuse, R7, R26 ;  /* 0x00000007ad1a7224 */ /* 0x040fe200078e021a */
[C---:B------:R-:W-:Y:S01]  /*0910*/  IADD3 R15, R234.reuse, 0xb, RZ ;  /* 0x0000000bea0f7810 */ /* 0x040fe20007ffe0ff */
[----:B------:R-:W-:Y:S01]  /*0920*/  IMAD R22, R173, R3, R22 ;  /* 0x00000003ad167224 */ /* 0x000fe200078e0216 */
[----:B------:R-:W-:Y:S01]  /*0930*/  IABS R72, R13 ;  /* 0x0000000d00487213 */ /* 0x000fe20000000000 */
[C---:B------:R-:W-:Y:S01]  /*0940*/  IMAD.HI.U32 R7, R237.reuse, R12, RZ ;  /* 0x0000000ced077227 */ /* 0x040fe200078e00ff */
[----:B------:R3:W-:Y:S01]  /*0950*/  STL [R1+0x5e78], R9 ;  /* 0x005e780901007387 */ /* 0x0007e20000100800 */
[C---:B--2---:R-:W-:Y:S02]  /*0960*/  IADD3 R13, R234.reuse, 0xd, RZ ;  /* 0x0000000dea0d7810 */ /* 0x044fe40007ffe0ff */
[----:B------:R-:W-:Y:S01]  /*0970*/  IMAD.HI.U32 R3, R237, R10, RZ ;  /* 0x0000000aed037227 */ /* 0x000fe200078e00ff */
[C---:B-1----:R-:W-:Y:S01]  /*0980*/  IADD3 R11, R234.reuse, 0xe, RZ ;  /* 0x0000000eea0b7810 */ /* 0x042fe20007ffe0ff */
[----:B------:R-:W-:Y:S01]  /*0990*/  STL [R1+0x5e7c], R15 ;  /* 0x005e7c0f01007387 */ /* 0x000fe20000100800 */
[----:B------:R-:W-:Y:S01]  /*09a0*/  IABS R34, R13 ;  /* 0x0000000d00227213 */ /* 0x000fe20000000000 */
[----:B------:R-:W-:Y:S01]  /*09b0*/  IMAD.MOV R4, RZ, RZ, -R4 ;  /* 0x000000ffff047224 */ /* 0x000fe200078e0a04 */
[----:B------:R-:W-:Y:S01]  /*09c0*/  IADD3 R3, -R3, RZ, RZ ;  /* 0x000000ff03037210 */ /* 0x000fe20007ffe1ff */
[----:B------:R-:W-:Y:S01]  /*09d0*/  IMAD.HI.U32 R6, R237, R30, RZ ;  /* 0x0000001eed067227 */ /* 0x000fe200078e00ff */
[----:B---3--:R-:W-:Y:S01]  /*09e0*/  IADD3 R9, R234, 0xf, RZ ;  /* 0x0000000fea097810 */ /* 0x008fe20007ffe0ff */
[----:B------:R1:W-:Y:S01]  /*09f0*/  STL [R1+0x5e80], R14 ;  /* 0x005e800e01007387 */ /* 0x0003e20000100800 */
[----:B------:R-:W-:Y:S01]  /*0a00*/  IABS R32, R15 ;  /* 0x0000000f00207213 */ /* 0x000fe20000000000 */
[----:B------:R-:W-:Y:S01]  /*0a10*/  IMAD.MOV R7, RZ, RZ, -R7 ;  /* 0x000000ffff077224 */ /* 0x000fe200078e0a07 */
[----:B------:R-:W-:Y:S01]  /*0a20*/  IADD3 R6, -R6, RZ, RZ ;  /* 0x000000ff06067210 */ /* 0x000fe20007ffe1ff */
[----:B------:R-:W-:Y:S01]  /*0a30*/  IMAD R24, R173, R4, R24 ;  /* 0x00000004ad187224 */ /* 0x000fe200078e0218 */
[----:B------:R2:W-:Y:S01]  /*0a40*/  STL [R1+0x5e84], R13 ;  /* 0x005e840d01007387 */ /* 0x0005e20000100800 */
[----:B------:R-:W-:Y:S01]  /*0a50*/  IMAD.HI.U32 R4, R237, R28, RZ ;  /* 0x0000001ced047227 */ /* 0x000fe200078e00ff */
[----:B------:R-:W-:-:S02]  /*0a60*/  IADD3 R16, R234, 0x11, RZ ;  /* 0x00000011ea107810 */ /* 0x000fc40007ffe0ff */
[----:B------:R3:W-:Y:S01]  /*0a70*/  STL [R1+0x5e88], R11 ;  /* 0x005e880b01007387 */ /* 0x0007e20000100800 */
[C---:B------:R-:W-:Y:S01]  /*0a80*/  IMAD R31, R173.reuse, R7, R12 ;  /* 0x00000007ad1f7224 */ /* 0x040fe200078e020c */
[----:B------:R-:W-:Y:S01]  /*0a90*/  IABS R12, R11 ;  /* 0x0000000b000c7213 */ /* 0x000fe20000000000 */
[C---:B------:R-:W-:Y:S01]  /*0aa0*/  IMAD R27, R173.reuse, R3, R10 ;  /* 0x00000003ad1b7224 */ /* 0x040fe200078e020a */
[----:B------:R-:W-:Y:S01]  /*0ab0*/  IABS R10, R14 ;  /* 0x0000000e000a7213 */ /* 0x000fe20000000000 */
[----:B------:R-:W-:Y:S01]  /*0ac0*/  IMAD.MOV R4, RZ, RZ, -R4 ;  /* 0x000000ffff047224 */ /* 0x000fe200078e0a04 */
[----:B-1----:R-:W-:Y:S01]  /*0ad0*/  IABS R14, R9 ;  /* 0x00000009000e7213 */ /* 0x002fe20000000000 */
[----:B------:R-:W-:Y:S01]  /*0ae0*/  IMAD R30, R173, R6, R30 ;  /* 0x00000006ad1e7224 */ /* 0x000fe200078e021e */
[C---:B--2---:R-:W-:Y:S01]  /*0af0*/  IADD3 R13, R234.reuse, 0x13, RZ ;  /* 0x00000013ea0d7810 */ /* 0x044fe20007ffe0ff */
[----:B------:R-:W-:Y:S01]  /*0b00*/  IMAD.HI.U32 R6, R237, R12, RZ ;  /* 0x0000000ced067227 */ /* 0x000fe200078e00ff */
[----:B------:R1:W-:Y:S01]  /*0b10*/  STL [R1+0x5e8c], R9 ;  /* 0x005e8c0901007387 */ /* 0x0003e20000100800 */
[----:B------:R-:W-:-:S02]  /*0b20*/  IADD3 R17, R234, 0x10, RZ ;  /* 0x00000010ea117810 */ /* 0x000fc40007ffe0ff */
[----:B------:R-:W-:Y:S01]  /*0b30*/  IMAD R28, R173, R4, R28 ;  /* 0x00000004ad1c7224 */ /* 0x000fe200078e021c */
[C---:B---3--:R-:W-:Y:S01]  /*0b40*/  IADD3 R11, R234.reuse, 0x14, RZ ;  /* 0x00000014ea0b7810 */ /* 0x048fe20007ffe0ff */
[C---:B------:R-:W-:Y:S01]  /*0b50*/  IMAD.HI.U32 R4, R237.reuse, R10, RZ ;  /* 0x0000000aed047227 */ /* 0x040fe200078e00ff */
[----:B------:R-:W-:Y:S02]  /*0b60*/  IADD3 R15, R234, 0x12, RZ ;  /* 0x00000012ea0f7810 */ /* 0x000fe40007ffe0ff */
[----:B------:R-:W-:Y:S01]  /*0b70*/  IABS R36, R17 ;  /* 0x0000001100247213 */ /* 0x000fe20000000000 */
[----:B------:R-:W-:Y:S01]  /*0b80*/  IMAD.MOV R6, RZ, RZ, -R6 ;  /* 0x000000ffff067224 */ /* 0x000fe200078e0a06 */
[----:B------:R-:W-:Y:S01]  /*0b90*/  IADD3 R4, -R4, RZ, RZ ;  /* 0x000000ff04047210 */ /* 0x000fe20007ffe1ff */
[----:B------:R-:W-:Y:S01]  /*0ba0*/  IMAD.HI.U32 R7, R237, R14, RZ ;  /* 0x0000000eed077227 */ /* 0x000fe200078e00ff */
[----:B------:R-:W-:Y:S02]  /*0bb0*/  IABS R40, R11 ;  /* 0x0000000b00287213 */ /* 0x000fe40000000000 */
[----:B------:R-:W-:Y:S01]  /*0bc0*/  IABS R38, R15 ;  /* 0x0000000f00267213 */ /* 0x000fe20000000000 */
[----:B-1----:R-:W-:Y:S01]  /*0bd0*/  IMAD R9, R173, R6, R12 ;  /* 0x00000006ad097224 */ /* 0x002fe200078e020c */
[----:B------:R-:W-:Y:S01]  /*0be0*/  IABS R12, R13 ;  /* 0x0000000d000c7213 */ /* 0x000fe20000000000 */
[----:B------:R-:W-:Y:S01]  /*0bf0*/  IMAD.HI.U32 R5, R237, R72, RZ ;  /* 0x00000048ed057227 */ /* 0x000fe200078e00ff */
[----:B------:R-:W-:-:S02]  /*0c00*/  IADD3 R7, -R7, RZ, RZ ;  /* 0x000000ff07077210 */ /* 0x000fc40007ffe1ff */
[----:B------:R1:W-:Y:S01]  /*0c10*/  STL [R1+0x62c0], R9 ;  /* 0x0062c00901007387 */ /* 0x0003e20000100800 */
[----:B------:R-:W-:Y:S01]  /*0c20*/  IMAD R33, R173, R4, R10 ;  /* 0x00000004ad217224 */ /* 0x000fe200078e020a */
[----:B------:R-:W-:Y:S01]  /*0c30*/  IABS R10, R16 ;  /* 0x00000010000a7213 */ /* 0x000fe20000000000 */
[C---:B------:R-:W-:Y:S01]  /*0c40*/  IMAD.HI.U32 R6, R237.reuse, R12, RZ ;  /* 0x0000000ced067227 */ /* 0x040fe200078e00ff */
[----:B------:R-:W-:Y:S01]  /*0c50*/  STL [R1+0x5e90], R17 ;  /* 0x005e901101007387 */ /* 0x000fe20000100800 */
[C---:B------:R-:W-:Y:S02]  /*0c60*/  IADD3 R18, R234.reuse, 0x33, RZ ;  /* 0x00000033ea127810 */ /* 0x040fe40007ffe0ff */
[----:B------:R-:W-:Y:S01]  /*0c70*/  IMAD.MOV R5, RZ, RZ, -R5 ;  /* 0x000000ffff057224 */ /* 0x000fe200078e0a05 */
[----:B------:R-:W-:Y:S01]  /*0c80*/  STL [R1+0x5e94], R16 ;  /* 0x005e941001007387 */ /* 0x000fe20000100800 */
[----:B------:R-:W-:Y:S01]  /*0c90*/  IMAD.HI.U32 R3, R237, R32, RZ ;  /* 0x00000020ed037227 */ /* 0x000fe200078e00ff */
[----:B-1----:R-:W-:-:S02]  /*0ca0*/  IADD3 R9, R234, 0x19, RZ ;  /* 0x00000019ea097810 */ /* 0x002fc40007ffe0ff */
[----:B------:R1:W-:Y:S01]  /*0cb0*/  STL [R1+0x5e98], R15 ;  /* 0x005e980f01007387 */ /* 0x0003e20000100800 */
[C---:B------:R-:W-:Y:S01]  /*0cc0*/  IMAD R35, R173.reuse, R7, R14 ;  /* 0x00000007ad237224 */ /* 0x040fe200078e020e */
[C---:B------:R-:W-:Y:S01]  /*0cd0*/  IADD3 R14, R234.reuse, 0x16, RZ ;  /* 0x00000016ea0e7810 */ /* 0x040fe20007ffe0ff */
[----:B------:R-:W-:Y:S01]  /*0ce0*/  IMAD.MOV R6, RZ, RZ, -R6 ;  /* 0x000000ffff067224 */ /* 0x000fe200078e0a06 */
[----:B------:R2:W-:Y:S01]  /*0cf0*/  STL [R1+0x5e9c], R13 ;  /* 0x005e9c0d01007387 */ /* 0x0005e20000100800 */
[----:B------:R-:W-:Y:S01]  /*0d00*/  IMAD R72, R173, R5, R72 ;  /* 0x00000005ad487224 */ /* 0x000fe200078e0248 */
[----:B------:R-:W-:Y:S01]  /*0d10*/  IABS R44, R9 ;  /* 0x00000009002c7213 */ /* 0x000fe20000000000 */
[----:B------:R-:W-:Y:S01]  /*0d20*/  IMAD.MOV R3, RZ, RZ, -R3 ;  /* 0x000000ffff037224 */ /* 0x000fe200078e0a03 */
[----:B------:R3:W-:Y:S01]  /*0d30*/  STL [R1+0x5ea0], R11 ;  /* 0x005ea00b01007387 */ /* 0x0007e20000100800 */
[----:B------:R-:W-:Y:S01]  /*0d40*/  IMAD.HI.U32 R4, R237, R10, RZ ;  /* 0x0000000aed047227 */ /* 0x000fe200078e00ff */
[----:B-1----:R-:W-:-:S02]  /*0d50*/  IADD3 R15, R234, 0x15, RZ ;  /* 0x00000015ea0f7810 */ /* 0x002fc40007ffe0ff */
[C---:B------:R-:W-:Y:S01]  /*0d60*/  IADD3 R16, R234.reuse, 0x1a, RZ ;  /* 0x0000001aea107810 */ /* 0x040fe20007ffe0ff */
[----:B------:R-:W-:Y:S01]  /*0d70*/  IMAD.HI.U32 R5, R237, R34, RZ ;  /* 0x00000022ed057227 */ /* 0x000fe200078e00ff */
[C---:B--2---:R-:W-:Y:S01]  /*0d80*/  IADD3 R13, R234.reuse, 0x17, RZ ;  /* 0x00000017ea0d7810 */ /* 0x044fe20007ffe0ff */
[----:B------:R-:W-:Y:S01]  /*0d90*/  STL [R1+0x5ea4], R15 ;  /* 0x005ea40f01007387 */ /* 0x000fe20000100800 */
[----:B------:R-:W-:Y:S01]  /*0da0*/  IABS R84, R16 ;  /* 0x0000001000547213 */ /* 0x000fe20000000000 */
[C---:B------:R-:W-:Y:S01]  /*0db0*/  IMAD R39, R173.reuse, R6, R12 ;  /* 0x00000006ad277224 */ /* 0x040fe200078e020c */
[----:B------:R-:W-:Y:S01]  /*0dc0*/  IABS R12, R14 ;  /* 0x0000000e000c7213 */ /* 0x000fe20000000000 */
[----:B------:R-:W-:Y:S01]  /*0dd0*/  IMAD R32, R173, R3, R32 ;  /* 0x00000003ad207224 */ /* 0x000fe200078e0220 */
[C---:B---3--:R-:W-:Y:S01]  /*0de0*/  IADD3 R11, R234.reuse, 0x18, RZ ;  /* 0x00000018ea0b7810 */ /* 0x048fe20007ffe0ff */
[----:B------:R-:W-:Y:S01]  /*0df0*/  IMAD.MOV R4, RZ, RZ, -R4 ;  /* 0x000000ffff047224 */ /* 0x000fe200078e0a04 */
[----:B------:R1:W-:Y:S01]  /*0e00*/  STL [R1+0x5ea8], R14 ;  /* 0x005ea80e01007387 */ /* 0x0003e20000100800 */
[----:B------:R-:W-:Y:S01]  /*0e10*/  IMAD.MOV R5, RZ, RZ, -R5 ;  /* 0x000000ffff057224 */ /* 0x000fe200078e0a05 */
[----:B------:R-:W-:Y:S01]  /*0e20*/  IABS R42, R13 ;  /* 0x0000000d002a7213 */ /* 0x000fe20000000000 */
[----:B------:R-:W-:Y:S01]  /*0e30*/  IMAD.HI.U32 R3, R237, R36, RZ ;  /* 0x00000024ed037227 */ /* 0x000fe200078e00ff */
[----:B------:R2:W-:Y:S01]  /*0e40*/  STL [R1+0x5eac], R13 ;  /* 0x005eac0d01007387 */ /* 0x0005e20000100800 */
[----:B------:R-:W-:-:S02]  /*0e50*/  IADD3 R17, R234, 0x29, RZ ;  /* 0x00000029ea117810 */ /* 0x000fc40007ffe0ff */
[----:B------:R-:W-:Y:S01]  /*0e60*/  IMAD.HI.U32 R7, R237, R40, RZ ;  /* 0x00000028ed077227 */ /* 0x000fe200078e00ff */
[----:B------:R3:W-:Y:S01]  /*0e70*/  STL [R1+0x5eb0], R11 ;  /* 0x005eb00b01007387 */ /* 0x0007e20000100800 */
[----:B------:R-:W-:Y:S02]  /*0e80*/  IABS R58, R17 ;  /* 0x00000011003a7213 */ /* 0x000fe40000000000 */
[C---:B------:R-:W-:Y:S01]  /*0e90*/  IMAD R37, R173.reuse, R4, R10 ;  /* 0x00000004ad257224 */ /* 0x040fe200078e020a */
[----:B------:R-:W-:Y:S01]  /*0ea0*/  IABS R10, R15 ;  /* 0x0000000f000a7213 */ /* 0x000fe20000000000 */
[----:B------:R-:W-:Y:S01]  /*0eb0*/  IMAD R34, R173, R5, R34 ;  /* 0x00000005ad227224 */ /* 0x000fe200078e0222 */
[----:B------:R4:W-:Y:S01]  /*0ec0*/  STL [R1+0x5eb4], R9 ;  /* 0x005eb40901007387 */ /* 0x0009e20000100800 */
[----:B------:R-:W-:Y:S01]  /*0ed0*/  IMAD.MOV R3, RZ, RZ, -R3 ;  /* 0x000000ffff037224 */ /* 0x000fe200078e0a03 */
[----:B-1----:R-:W-:Y:S01]  /*0ee0*/  IABS R14, R11 ;  /* 0x0000000b000e7213 */ /* 0x002fe20000000000 */
[----:B------:R-:W-:Y:S01]  /*0ef0*/  IMAD.MOV R7, RZ, RZ, -R7 ;  /* 0x000000ffff077224 */ /* 0x000fe200078e0a07 */
[C---:B--2---:R-:W-:Y:S01]  /*0f00*/  IADD3 R13, R234.reuse, 0x1c, RZ ;  /* 0x0000001cea0d7810 */ /* 0x044fe20007ffe0ff */
[C---:B------:R-:W-:Y:S01]  /*0f10*/  IMAD.HI.U32 R4, R237.reuse, R12, RZ ;  /* 0x0000000ced047227 */ /* 0x040fe200078e00ff */
[C---:B------:R-:W-:Y:S01]  /*0f20*/  IADD3 R15, R234.reuse, 0x1b, RZ ;  /* 0x0000001bea0f7810 */ /* 0x040fe20007ffe0ff */
[----:B------:R-:W-:Y:S01]  /*0f30*/  STL [R1+0x5eb8], R16 ;  /* 0x005eb81001007387 */ /* 0x000fe20000100800 */
[C---:B---3--:R-:W-:Y:S01]  /*0f40*/  IADD3 R11, R234.reuse, 0x1d, RZ ;  /* 0x0000001dea0b7810 */ /* 0x048fe20007ffe0ff */
[----:B------:R-:W-:Y:S01]  /*0f50*/  IMAD.HI.U32 R5, R237, R38, RZ ;  /* 0x00000026ed057227 */ /* 0x000fe200078e00ff */
[C---:B----4-:R-:W-:Y:S01]  /*0f60*/  IADD3 R9, R234.reuse, 0x1e, RZ ;  /* 0x0000001eea097810 */ /* 0x050fe20007ffe0ff */
[----:B------:R1:W-:Y:S01]  /*0f70*/  STL [R1+0x5ebc], R15 ;  /* 0x005ebc0f01007387 */ /* 0x0003e20000100800 */
[----:B------:R-:W-:Y:S01]  /*0f80*/  IABS R46, R15 ;  /* 0x0000000f002e7213 */ /* 0x000fe20000000000 */
[----:B------:R-:W-:Y:S01]  /*0f90*/  IMAD R36, R173, R3, R36 ;  /* 0x00000003ad247224 */ /* 0x000fe200078e0224 */
[----:B------:R-:W-:Y:S01]  /*0fa0*/  IADD3 R5, -R5, RZ, RZ ;  /* 0x000000ff05057210 */ /* 0x000fe20007ffe1ff */
[----:B------:R-:W-:Y:S01]  /*0fb0*/  IMAD R40, R173, R7, R40 ;  /* 0x00000007ad287224 */ /* 0x000fe200078e0228 */
[----:B------:R-:W-:Y:S01]  /*0fc0*/  STL [R1+0x5ec0], R13 ;  /* 0x005ec00d01007387 */ /* 0x000fe20000100800 */
[----:B------:R-:W-:Y:S01]  /*0fd0*/  IMAD.MOV R4, RZ, RZ, -R4 ;  /* 0x000000ffff047224 */ /* 0x000fe200078e0a04 */
[----:B------:R-:W-:Y:S01]  /*0fe0*/  IABS R48, R11 ;  /* 0x0000000b00307213 */ /* 0x000fe20000000000 */
[----:B------:R-:W-:Y:S01]  /*0ff0*/  IMAD.HI.U32 R3, R237, R10, RZ ;  /* 0x0000000aed037227 */ /* 0x000fe200078e00ff */
[----:B------:R2:W-:Y:S01]  /*1000*/  STL [R1+0x5ec4], R11 ;  /* 0x005ec40b01007387 */ /* 0x0005e20000100800 */
[----:B-1----:R-:W-:-:S02]  /*1010*/  IADD3 R15, R234, 0x1f, RZ ;  /* 0x0000001fea0f7810 */ /* 0x002fc40007ffe0ff */
[----:B------:R-:W-:Y:S01]  /*1020*/  IMAD.HI.U32 R7, R237, R44, RZ ;  /* 0x0000002ced077227 */ /* 0x000fe200078e00ff */
[----:B------:R-:W-:Y:S01]  /*1030*/  IADD3 R3, -R3, RZ, RZ ;  /* 0x000000ff03037210 */ /* 0x000fe20007ffe1ff */
[----:B------:R1:W-:Y:S01]  /*1040*/  STL [R1+0x5ec8], R9 ;  /* 0x005ec80901007387 */ /* 0x0003e20000100800 */
[----:B------:R-:W-:Y:S01]  /*1050*/  IABS R50, R15 ;  /* 0x0000000f00327213 */ /* 0x000fe20000000000 */
[C---:B------:R-:W-:Y:S01]  /*1060*/  IMAD R41, R173.reuse, R4, R12 ;  /* 0x00000004ad297224 */ /* 0x040fe200078e020c */
[----:B------:R-:W-:Y:S01]  /*1070*/  IABS R12, R9 ;  /* 0x00000009000c7213 */ /* 0x000fe20000000000 */
[----:B------:R-:W-:Y:S01]  /*1080*/  IMAD.MOV R7, RZ, RZ, -R7 ;  /* 0x000000ffff077224 */ /* 0x000fe200078e0a07 */
[----:B------:R3:W-:Y:S01]  /*1090*/  STL [R1+0x5ecc], R15 ;  /* 0x005ecc0f01007387 */ /* 0x0007e20000100800 */
[----:B------:R-:W-:Y:S01]  /*10a0*/  IMAD R38, R173, R5, R38 ;  /* 0x00000005ad267224 */ /* 0x000fe200078e0226 */
[C---:B--2---:R-:W-:Y:S01]  /*10b0*/  IADD3 R11, R234.reuse, 0x22, RZ ;  /* 0x00000022ea0b7810 */ /* 0x044fe20007ffe0ff */
[----:B------:R-:W-:Y:S01]  /*10c0*/  IMAD.HI.U32 R5, R237, R42, RZ ;  /* 0x0000002aed057227 */ /* 0x000fe200078e00ff */
[----:B------:R-:W-:-:S02]  /*10d0*/  IADD3 R16, R234, 0x24, RZ ;  /* 0x00000024ea107810 */ /* 0x000fc40007ffe0ff */
[C---:B-1----:R-:W-:Y:S01]  /*10e0*/  IADD3 R9, R234.reuse, 0x23, RZ ;  /* 0x00000023ea097810 */ /* 0x042fe20007ffe0ff */
[----:B------:R-:W-:Y:S01]  /*10f0*/  IMAD R44, R173, R7, R44 ;  /* 0x00000007ad2c7224 */ /* 0x000fe200078e022c */
[----:B------:R-:W-:Y:S01]  /*1100*/  IABS R52, R11 ;  /* 0x0000000b00347213 */ /* 0x000fe20000000000 */
[----:B------:R-:W-:Y:S01]  /*1110*/  IMAD.HI.U32 R7, R237, R12, RZ ;  /* 0x0000000ced077227 */ /* 0x000fe200078e00ff */
[C---:B---3--:R-:W-:Y:S02]  /*1120*/  IADD3 R15, R234.reuse, 0x25, RZ ;  /* 0x00000025ea0f7810 */ /* 0x048fe40007ffe0ff */
[----:B------:R-:W-:Y:S01]  /*1130*/  IABS R54, R16 ;  /* 0x0000001000367213 */ /* 0x000fe20000000000 */
[----:B------:R-:W-:Y:S01]  /*1140*/  IMAD R45, R173, R3, R10 ;  /* 0x00000003ad2d7224 */ /* 0x000fe200078e020a */
[----:B------:R-:W-:Y:S01]  /*1150*/  IABS R10, R13 ;  /* 0x0000000d000a7213 */ /* 0x000fe20000000000 */
[----:B------:R-:W-:Y:S01]  /*1160*/  IMAD.MOV R5, RZ, RZ, -R5 ;  /* 0x000000ffff057224 */ /* 0x000fe200078e0a05 */
[----:B------:R-:W-:Y:S01]  /*1170*/  IADD3 R7, -R7, RZ, RZ ;  /* 0x000000ff07077210 */ /* 0x000fe20007ffe1ff */
[----:B------:R-:W-:Y:S01]  /*1180*/  IMAD.HI.U32 R6, R237, R14, RZ ;  /* 0x0000000eed067227 */ /* 0x000fe200078e00ff */
[----:B------:R-:W-:-:S02]  /*1190*/  IADD3 R13, R234, 0x21, RZ ;  /* 0x00000021ea0d7810 */ /* 0x000fc40007ffe0ff */
[----:B------:R-:W-:Y:S01]  /*11a0*/  IADD3 R19, R234, 0x4c, RZ ;  /* 0x0000004cea137810 */ /* 0x000fe20007ffe0ff */
[----:B------:R-:W-:Y:S01]  /*11b0*/  IMAD R42, R173, R5, R42 ;  /* 0x00000005ad2a7224 */ /* 0x000fe200078e022a */
[----:B------:R-:W-:Y:S01]  /*11c0*/  IADD3 R6, -R6, RZ, RZ ;  /* 0x000000ff06067210 */ /* 0x000fe20007ffe1ff */
[----:B------:R-:W-:Y:S01]  /*11d0*/  IMAD.HI.U32 R5, R237, R10, RZ ;  /* 0x0000000aed057227 */ /* 0x000fe200078e00ff */
[----:B------:R-:W-:Y:S02]  /*11e0*/  IABS R92, R19 ;  /* 0x00000013005c7213 */ /* 0x000fe40000000000 */
[C---:B------:R-:W-:Y:S01]  /*11f0*/  IADD3 R20, R234.reuse, 0x5b, RZ ;  /* 0x0000005bea147810 */ /* 0x040fe20007ffe0ff */
[----:B------:R-:W-:Y:S01]  /*1200*/  IMAD R49, R173, R7, R12 ;  /* 0x00000007ad317224 */ /* 0x000fe200078e020c */
[----:B------:R-:W-:Y:S01]  /*1210*/  IABS R12, R13 ;  /* 0x0000000d000c7213 */ /* 0x000fe20000000000 */
[----:B------:R-:W-:Y:S01]  /*1220*/  IMAD.MOV R5, RZ, RZ, -R5 ;  /* 0x000000ffff057224 */ /* 0x000fe200078e0a05 */
[C---:B------:R-:W-:Y:S01]  /*1230*/  IADD3 R21, R234.reuse, 0x6a, RZ ;  /* 0x0000006aea157810 */ /* 0x040fe20007ffe0ff */
[----:B------:R-:W-:Y:S01]  /*1240*/  IMAD.HI.U32 R4, R237, R46, RZ ;  /* 0x0000002eed047227 */ /* 0x000fe200078e00ff */
[----:B------:R-:W-:-:S02]  /*1250*/  IADD3 R155, R234, 0xb5, RZ ;  /* 0x000000b5ea9b7810 */ /* 0x000fc40007ffe0ff */
[----:B------:R-:W-:Y:S01]  /*1260*/  IABS R122, R21 ;  /* 0x00000015007a7213 */ /* 0x000fe20000000000 */
[C---:B------:R-:W-:Y:S01]  /*1270*/  IMAD R43, R173.reuse, R6, R14 ;  /* 0x00000006ad2b7224 */ /* 0x040fe200078e020e */
[----:B------:R-:W-:Y:S01]  /*1280*/  IADD3 R14, R234, 0x20, RZ ;  /* 0x00000020ea0e7810 */ /* 0x000fe20007ffe0ff */
[----:B------:R-:W-:Y:S01]  /*1290*/  IMAD R47, R173, R5, R10 ;  /* 0x00000005ad2f7224 */ /* 0x000fe200078e020a */
[----:B------:R-:W-:Y:S01]  /*12a0*/  IADD3 R4, -R4, RZ, RZ ;  /* 0x000000ff04047210 */ /* 0x000fe20007ffe1ff */
[C---:B------:R-:W-:Y:S01]  /*12b0*/  IMAD.HI.U32 R5, R237.reuse, R12, RZ ;  /* 0x0000000ced057227 */ /* 0x040fe200078e00ff */
[----:B------:R-:W-:Y:S01]  /*12c0*/  IABS R10, R14 ;  /* 0x0000000e000a7213 */ /* 0x000fe20000000000 */
[----:B------:R1:W-:Y:S01]  /*12d0*/  STL [R1+0x5ed0], R14 ;  /* 0x005ed00e01007387 */ /* 0x0003e20000100800 */
[----:B------:R-:W-:Y:S01]  /*12e0*/  IABS R196, R155 ;  /* 0x0000009b00c47213 */ /* 0x000fe20000000000 */
[----:B------:R-:W-:Y:S01]  /*12f0*/  IMAD.HI.U32 R6, R237, R48, RZ ;  /* 0x00000030ed067227 */ /* 0x000fe200078e00ff */
[----:B------:R-:W-:Y:S01]  /*1300*/  IADD3 R5, -R5, RZ, RZ ;  /* 0x000000ff05057210 */ /* 0x000fe20007ffe1ff */
[----:B------:R2:W-:Y:S01]  /*1310*/  STL [R1+0x5ed4], R13 ;  /* 0x005ed40d01007387 */ /* 0x0005e20000100800 */
[C---:B------:R-:W-:Y:S01]  /*1320*/  IADD3 R179, R234.reuse, 0xc4, RZ ;  /* 0x000000c4eab37810 */ /* 0x040fe20007ffe0ff */
[----:B------:R-:W-:Y:S01]  /*1330*/  IMAD R46, R173, R4, R46 ;  /* 0x00000004ad2e7224 */ /* 0x000fe200078e022e */
[----:B------:R-:W-:Y:S01]  /*1340*/  IADD3 R224, R234, 0xd3, RZ ;  /* 0x000000d3eae07810 */ /* 0x000fe20007ffe0ff */
[----:B------:R-:W-:Y:S01]  /*1350*/  IMAD.HI.U32 R4, R237, R10, RZ ;  /* 0x0000000aed047227 */ /* 0x000fe200078e00ff */
[----:B------:R3:W-:Y:S01]  /*1360*/  STL [R1+0x5ed8], R11 ;  /* 0x005ed80b01007387 */ /* 0x0007e20000100800 */
[----:B-1----:R-:W-:-:S02]  /*1370*/  IABS R14, R9 ;  /* 0x00000009000e7213 */ /* 0x002fc40000000000 */
[C---:B------:R-:W-:Y:S01]  /*1380*/  IMAD.HI.U32 R3, R237.reuse, R84, RZ ;  /* 0x00000054ed037227 */ /* 0x040fe200078e00ff */
[----:B------:R1:W-:Y:S01]  /*1390*/  STL [R1+0x5edc], R9 ;  /* 0x005edc0901007387 */ /* 0x0003e20000100800 */
[C---:B--2---:R-:W-:Y:S02]  /*13a0*/  IADD3 R13, R234.reuse, 0x26, RZ ;  /* 0x00000026ea0d7810 */ /* 0x044fe40007ffe0ff */
[----:B------:R-:W-:Y:S01]  /*13b0*/  IMAD.MOV R6, RZ, RZ, -R6 ;  /* 0x000000ffff067224 */ /* 0x000fe200078e0a06 */
[----:B------:R-:W-:Y:S01]  /*13c0*/  STL [R1+0x5ee0], R16 ;  /* 0x005ee01001007387 */ /* 0x000fe20000100800 */
[----:B------:R-:W-:Y:S01]  /*13d0*/  IMAD.HI.U32 R7, R237, R14, RZ ;  /* 0x0000000eed077227 */ /* 0x000fe200078e00ff */
[C---:B---3--:R-:W-:Y:S02]  /*13e0*/  IADD3 R11, R234.reuse, 0x27, RZ ;  /* 0x00000027ea0b7810 */ /* 0x048fe40007ffe0ff */
[----:B------:R2:W-:Y:S01]  /*13f0*/  STL [R1+0x5ee4], R15 ;  /* 0x005ee40f01007387 */ /* 0x0005e20000100800 */
[C---:B------:R-:W-:Y:S01]  /*1400*/  IMAD R51, R173.reuse, R5, R12 ;  /* 0x00000005ad337224 */ /* 0x040fe200078e020c */
[----:B------:R-:W-:Y:S01]  /*1410*/  IABS R12, R15 ;  /* 0x0000000f000c7213 */ /* 0x000fe20000000000 */
[----:B------:R-:W-:Y:S01]  /*1420*/  IMAD.MOV R4, RZ, RZ, -R4 ;  /* 0x000000ffff047224 */ /* 0x000fe200078e0a04 */
[----:B------:R-:W-:Y:S01]  /*1430*/  IABS R56, R13 ;  /* 0x0000000d00387213 */ /* 0x000fe20000000000 */
[----:B------:R-:W-:Y:S01]  /*1440*/  IMAD.MOV R3, RZ, RZ, -R3 ;  /* 0x000000ffff037224 */ /* 0x000fe200078e0a03 */
[C---:B-1----:R-:W-:Y:S01]  /*1450*/  IADD3 R9, R234.reuse, 0x28, RZ ;  /* 0x00000028ea097810 */ /* 0x042fe20007ffe0ff */
[----:B------:R-:W-:Y:S01]  /*1460*/  IMAD R48, R173, R6, R48 ;  /* 0x00000006ad307224 */ /* 0x000fe200078e0230 */
[----:B------:R1:W-:Y:S01]  /*1470*/  STL [R1+0x5ee8], R13 ;  /* 0x005ee80d01007387 */ /* 0x0003e20000100800 */
[----:B------:R-:W-:Y:S01]  /*1480*/  IMAD.MOV R7, RZ, RZ, -R7 ;  /* 0x000000ffff077224 */ /* 0x000fe200078e0a07 */
[----:B--2---:R-:W-:Y:S01]  /*1490*/  IADD3 R15, R234, 0x2a, RZ ;  /* 0x0000002aea0f7810 */ /* 0x004fe20007ffe0ff */
[----:B------:R-:W-:Y:S01]  /*14a0*/  IMAD.HI.U32 R6, R237, R52, RZ ;  /* 0x00000034ed067227 */ /* 0x000fe200078e00ff */
[----:B------:R-:W-:Y:S01]  /*14b0*/  STL [R1+0x5eec], R11 ;  /* 0x005eec0b01007387 */ /* 0x000fe20000100800 */
[----:B------:R-:W-:-:S02]  /*14c0*/  IABS R16, R9 ;  /* 0x0000000900107213 */ /* 0x000fc40000000000 */
[C---:B------:R-:W-:Y:S01]  /*14d0*/  IMAD R10, R173.reuse, R4, R10 ;  /* 0x00000004ad0a7224 */ /* 0x040fe200078e020a */
[----:B------:R2:W-:Y:S01]  /*14e0*/  STL [R1+0x5ef0], R9 ;  /* 0x005ef00901007387 */ /* 0x0005e20000100800 */
[----:B------:R-:W-:Y:S01]  /*14f0*/  IMAD R84, R173, R3, R84 ;  /* 0x00000003ad547224 */ /* 0x000fe200078e0254 */
[C---:B-1----:R-:W-:Y:S01]  /*1500*/  IADD3 R13, R234.reuse, 0x2b, RZ ;  /* 0x0000002bea0d7810 */ /* 0x042fe20007ffe0ff */
[C---:B------:R-:W-:Y:S01]  /*1510*/  IMAD.HI.U32 R4, R237.reuse, R12, RZ ;  /* 0x0000000ced047227 */ /* 0x040fe200078e00ff */
[----:B------:R-:W-:Y:S01]  /*1520*/  STL [R1+0x5ef4], R17 ;  /* 0x005ef41101007387 */ /* 0x000fe20000100800 */
[----:B------:R-:W-:Y:S02]  /*1530*/  IABS R210, R179 ;  /* 0x000000b300d27213 */ /* 0x000fe40000000000 */
[----:B------:R-:W-:Y:S01]  /*1540*/  IMAD.HI.U32 R3, R237, R50, RZ ;  /* 0x00000032ed037227 */ /* 0x000fe200078e00ff */
[----:B------:R-:W-:Y:S01]  /*1550*/  IABS R60, R13 ;  /* 0x0000000d003c7213 */ /* 0x000fe20000000000 */
[----:B------:R1:W-:Y:S01]  /*1560*/  STL [R1+0x5ef8], R15 ;  /* 0x005ef80f01007387 */ /* 0x0003e20000100800 */
[C---:B--2---:R-:W-:Y:S01]  /*1570*/  IADD3 R9, R234.reuse, 0x2d, RZ ;  /* 0x0000002dea097810 */ /* 0x044fe20007ffe0ff */
[C---:B------:R-:W-:Y:S01]  /*1580*/  IMAD R53, R173.reuse, R7, R14 ;  /* 0x00000007ad357224 */ /* 0x040fe200078e020e */
[----:B------:R-:W-:Y:S01]  /*1590*/  IABS R14, R11 ;  /* 0x0000000b000e7213 */ /* 0x000fe20000000000 */
[----:B------:R-:W-:Y:S01]  /*15a0*/  IMAD.MOV R6, RZ, RZ, -R6 ;  /* 0x000000ffff067224 */ /* 0x000fe200078e0a06 */
[----:B------:R-:W-:Y:S01]  /*15b0*/  IADD3 R11, R234, 0x2c, RZ ;  /* 0x0000002cea0b7810 */ /* 0x000fe20007ffe0ff */
[----:B------:R-:W-:Y:S01]  /*15c0*/  IMAD.MOV R4, RZ, RZ, -R4 ;  /* 0x000000ffff047224 */ /* 0x000fe200078e0a04 */
[----:B------:R2:W-:Y:S01]  /*15d0*/  STL [R1+0x5efc], R13 ;  /* 0x005efc0d01007387 */ /* 0x0005e20000100800 */
[----:B------:R-:W-:Y:S01]  /*15e0*/  IMAD.MOV R3, RZ, RZ, -R3 ;  /* 0x000000ffff037224 */ /* 0x000fe200078e0a03 */
[----:B------:R-:W-:Y:S01]  /*15f0*/  IABS R90, R11 ;  /* 0x0000000b005a7213 */ /* 0x000fe20000000000 */
[----:B------:R-:W-:Y:S01]  /*1600*/  IMAD R52, R173, R6, R52 ;  /* 0x00000006ad347224 */ /* 0x000fe200078e0234 */
[----:B------:R3:W-:Y:S01]  /*1610*/  STL [R1+0x5f00], R11 ;  /* 0x005f000b01007387 */ /* 0x0007e20000100800 */
[----:B------:R-:W-:Y:S01]  /*1620*/  IMAD.HI.U32 R6, R237, R14, RZ ;  /* 0x0000000eed067227 */ /* 0x000fe200078e00ff */
[----:B------:R-:W-:-:S02]  /*1630*/  IABS R62, R9 ;  /* 0x00000009003e7213 */ /* 0x000fc40000000000 */
[----:B------:R4:W-:Y:S01]  /*1640*/  STL [R1+0x5f04], R9 ;  /* 0x005f040901007387 */ /* 0x0009e20000100800 */
[C---:B------:R-:W-:Y:S01]  /*1650*/  IMAD R55, R173.reuse, R4, R12 ;  /* 0x00000004ad377224 */ /* 0x040fe200078e020c */
[----:B------:R-:W-:Y:S01]  /*1660*/  IABS R12, R15 ;  /* 0x0000000f000c7213 */ /* 0x000fe20000000000 */
[----:B------:R-:W-:Y:S01]  /*1670*/  IMAD R50, R173, R3, R50 ;  /* 0x00000003ad327224 */ /* 0x000fe200078e0232 */
[----:B------:R-:W-:Y:S01]  /*1680*/  IADD3 R6, -R6, RZ, RZ ;  /* 0x000000ff06067210 */ /* 0x000fe20007ffe1ff */
[C---:B------:R-:W-:Y:S01]  /*1690*/  IMAD.HI.U32 R3, R237.reuse, R54, RZ ;  /* 0x00000036ed037227 */ /* 0x040fe200078e00ff */
[C---:B-1----:R-:W-:Y:S02]  /*16a0*/  IADD3 R15, R234.reuse, 0x2e, RZ ;  /* 0x0000002eea0f7810 */ /* 0x042fe40007ffe0ff */
[C---:B--2---:R-:W-:Y:S01]  /*16b0*/  IADD3 R13, R234.reuse, 0x30, RZ ;  /* 0x00000030ea0d7810 */ /* 0x044fe20007ffe0ff */
[----:B------:R-:W-:Y:S01]  /*16c0*/  IMAD.HI.U32 R5, R237, R56, RZ ;  /* 0x00000038ed057227 */ /* 0x000fe200078e00ff */
[----:B------:R-:W-:Y:S01]  /*16d0*/  IADD3 R3, -R3, RZ, RZ ;  /* 0x000000ff03037210 */ /* 0x000fe20007ffe1ff */
[----:B------:R-:W-:Y:S01]  /*16e0*/  STL [R1+0x5f08], R15 ;  /* 0x005f080f01007387 */ /* 0x000fe20000100800 */
[C---:B---3--:R-:W-:Y:S01]  /*16f0*/  IADD3 R11, R234.reuse, 0x31, RZ ;  /* 0x00000031ea0b7810 */ /* 0x048fe20007ffe0ff */
[----:B------:R-:W-:Y:S01]  /*1700*/  IMAD.HI.U32 R4, R237, R12, RZ ;  /* 0x0000000ced047227 */ /* 0x000fe200078e00ff */
[----:B----4-:R-:W-:-:S02]  /*1710*/  IADD3 R9, R234, 0x32, RZ ;  /* 0x00000032ea097810 */ /* 0x010fc40007ffe0ff */
[----:B------:R-:W-:Y:S01]  /*1720*/  IABS R66, R11 ;  /* 0x0000000b00427213 */ /* 0x000fe20000000000 */
[----:B------:R-:W-:Y:S01]  /*1730*/  IMAD.MOV R5, RZ, RZ, -R5 ;  /* 0x000000ffff057224 */ /* 0x000fe200078e0a05 */
[----:B------:R-:W-:Y:S01]  /*1740*/  IADD3 R4, -R4, RZ, RZ ;  /* 0x000000ff04047210 */ /* 0x000fe20007ffe1ff */
[C---:B------:R-:W-:Y:S01]  /*1750*/  IMAD R61, R173.reuse, R6, R14 ;  /* 0x00000006ad3d7224 */ /* 0x040fe200078e020e */
[C---:B------:R-:W-:Y:S01]  /*1760*/  IADD3 R14, R234.reuse, 0x2f, RZ ;  /* 0x0000002fea0e7810 */ /* 0x040fe20007ffe0ff */
[C---:B------:R-:W-:Y:S01]  /*1770*/  IMAD R56, R173.reuse, R5, R56 ;  /* 0x00000005ad387224 */ /* 0x040fe200078e0238 */
[----:B------:R-:W-:Y:S01]  /*1780*/  IADD3 R17, R234, 0x34, RZ ;  /* 0x00000034ea117810 */ /* 0x000fe20007ffe0ff */
[----:B------:R-:W-:Y:S01]  /*1790*/  IMAD R54, R173, R3, R54 ;  /* 0x00000003ad367224 */ /* 0x000fe200078e0236 */
[----:B------:R-:W-:Y:S01]  /*17a0*/  IABS R64, R14 ;  /* 0x0000000e00407213 */ /* 0x000fe20000000000 */
[----:B------:R-:W-:Y:S01]  /*17b0*/  IMAD.HI.U32 R5, R237, R60, RZ ;  /* 0x0000003ced057227 */ /* 0x000fe200078e00ff */
[----:B------:R1:W-:Y:S01]  /*17c0*/  STL [R1+0x5f0c], R14 ;  /* 0x005f0c0e01007387 */ /* 0x0003e20000100800 */
[----:B------:R-:W-:-:S02]  /*17d0*/  IABS R68, R17 ;  /* 0x0000001100447213 */ /* 0x000fc40000000000 */
[C---:B------:R-:W-:Y:S01]  /*17e0*/  IMAD.HI.U32 R3, R237.reuse, R58, RZ ;  /* 0x0000003aed037227 */ /* 0x040fe200078e00ff */
[----:B------:R2:W-:Y:S01]  /*17f0*/  STL [R1+0x5f10], R13 ;  /* 0x005f100d01007387 */ /* 0x0005e20000100800 */
[C---:B------:R-:W-:Y:S02]  /*1800*/  IADD3 R225, R234.reuse, 0xd9, RZ ;  /* 0x000000d9eae17810 */ /* 0x040fe40007ffe0ff */
[----:B------:R-:W-:Y:S01]  /*1810*/  IMAD.HI.U32 R7, R237, R16, RZ ;  /* 0x00000010ed077227 */ /* 0x000fe200078e00ff */
[----:B------:R-:W-:Y:S01]  /*1820*/  STL [R1+0x5f14], R11 ;  /* 0x005f140b01007387 */ /* 0x000fe20000100800 */
[C---:B------:R-:W-:Y:S02]  /*1830*/  IADD3 R229, R234.reuse, 0xd8, RZ ;  /* 0x000000d8eae57810 */ /* 0x040fe40007ffe0ff */
[----:B------:R-:W-:Y:S01]  /*1840*/  IMAD.MOV R5, RZ, RZ, -R5 ;  /* 0x000000ffff057224 */ /* 0x000fe200078e0a05 */
[----:B-1----:R-:W-:Y:S01]  /*1850*/  IABS R14, R13 ;  /* 0x0000000d000e7213 */ /* 0x002fe20000000000 */
[C---:B------:R-:W-:Y:S01]  /*1860*/  IMAD R59, R173.reuse, R4, R12 ;  /* 0x00000004ad3b7224 */ /* 0x040fe200078e020c */
[----:B------:R-:W-:Y:S01]  /*1870*/  IABS R12, R15 ;  /* 0x0000000f000c7213 */ /* 0x000fe20000000000 */
[----:B------:R-:W-:Y:S01]  /*1880*/  IMAD.MOV R3, RZ, RZ, -R3 ;  /* 0x000000ffff037224 */ /* 0x000fe200078e0a03 */
[C---:B------:R-:W-:Y:S01]  /*1890*/  IADD3 R15, R234.reuse, 0x35, RZ ;  /* 0x00000035ea0f7810 */ /* 0x040fe20007ffe0ff */
[----:B------:R-:W-:Y:S01]  /*18a0*/  IMAD.MOV R7, RZ, RZ, -R7 ;  /* 0x000000ffff077224 */ /* 0x000fe200078e0a07 */
[----:B--2---:R-:W-:Y:S01]  /*18b0*/  IADD3 R13, R234, 0x36, RZ ;  /* 0x00000036ea0d7810 */ /* 0x004fe20007ffe0ff */
[C---:B------:R-:W-:Y:S01]  /*18c0*/  IMAD R60, R173.reuse, R5, R60 ;  /* 0x00000005ad3c7224 */ /* 0x040fe200078e023c */
[----:B------:R1:W-:Y:S01]  /*18d0*/  STL [R1+0x5f18], R9 ;  /* 0x005f180901007387 */ /* 0x0003e20000100800 */
[----:B------:R-:W-:Y:S01]  /*18e0*/  IMAD R58, R173, R3, R58 ;  /* 0x00000003ad3a7224 */ /* 0x000fe200078e023a */
[----:B------:R-:W-:Y:S01]  /*18f0*/  IABS R70, R13 ;  /* 0x0000000d00467213 */ /* 0x000fe20000000000 */
[----:B------:R-:W-:Y:S01]  /*1900*/  IMAD.HI.U32 R5, R237, R14, RZ ;  /* 0x0000000eed057227 */ /* 0x000fe200078e00ff */
[----:B------:R-:W-:Y:S01]  /*1910*/  STL [R1+0x5f1c], R18 ;  /* 0x005f1c1201007387 */ /* 0x000fe20000100800 */
[----:B------:R-:W-:-:S02]  /*1920*/  IABS R230, R225 ;  /* 0x000000e100e67213 */ /* 0x000fc40000000000 */
[----:B------:R-:W-:Y:S01]  /*1930*/  IMAD.HI.U32 R6, R237, R90, RZ ;  /* 0x0000005aed067227 */ /* 0x000fe200078e00ff */
[----:B------:R-:W-:Y:S01]  /*1940*/  IADD3 R5, -R5, RZ, RZ ;  /* 0x000000ff05057210 */ /* 0x000fe20007ffe1ff */
[----:B------:R2:W-:Y:S02]  /*1950*/  STL [R1+0x5f24], R17 ;  /* 0x005f241101007387 */ /* 0x0005e40000100800 */
[----:B------:R-:W-:Y:S02]  /*1960*/  IMAD.HI.U32 R3, R237, R12, RZ ;  /* 0x0000000ced037227 */ /* 0x000fe400078e00ff */
[----:B------:R-:W-:Y:S02]  /*1970*/  STL [R1+0x5f20], R15 ;  /* 0x005f200f01007387 */ /* 0x000fe40000100800 */
[----:B------:R-:W-:Y:S01]  /*1980*/  IMAD R57, R173, R7, R16 ;  /* 0x00000007ad397224 */ /* 0x000fe200078e0210 */
[----:B------:R-:W-:Y:S01]  /*1990*/  IABS R16, R9 ;  /* 0x0000000900107213 */ /* 0x000fe20000000000 */
[----:B------:R-:W-:Y:S01]  /*19a0*/  IMAD.HI.U32 R7, R237, R62, RZ ;  /* 0x0000003eed077227 */ /* 0x000fe200078e00ff */
[C---:B-1----:R-:W-:Y:S01]  /*19b0*/  IADD3 R9, R234.reuse, 0x37, RZ ;  /* 0x00000037ea097810 */ /* 0x042fe20007ffe0ff */
[----:B------:R1:W-:Y:S01]  /*19c0*/  STL [R1+0x5f28], R13 ;  /* 0x005f280d01007387 */ /* 0x0003e20000100800 */
[C---:B--2---:R-:W-:Y:S01]  /*19d0*/  IADD3 R17, R234.reuse, 0x39, RZ ;  /* 0x00000039ea117810 */ /* 0x044fe20007ffe0ff */
[----:B------:R-:W-:Y:S01]  /*19e0*/  IMAD.MOV R6, RZ, RZ, -R6 ;  /* 0x000000ffff067224 */ /* 0x000fe200078e0a06 */
[----:B------:R-:W-:Y:S01]  /*19f0*/  IADD3 R7, -R7, RZ, RZ ;  /* 0x000000ff07077210 */ /* 0x000fe20007ffe1ff */
[----:B------:R-:W-:Y:S01]  /*1a00*/  IMAD.MOV R3, RZ, RZ, -R3 ;  /* 0x000000ffff037224 */ /* 0x000fe200078e0a03 */
[----:B------:R-:W-:Y:S01]  /*1a10*/  STL [R1+0x5f2c], R9 ;  /* 0x005f2c0901007387 */ /* 0x000fe20000100800 */
[C---:B------:R-:W-:Y:S01]  /*1a20*/  IMAD R90, R173.reuse, R6, R90 ;  /* 0x00000006ad5a7224 */ /* 0x040fe200078e025a */
[----:B------:R-:W-:Y:S01]  /*1a30*/  IABS R78, R17 ;  /* 0x00000011004e7213 */ /* 0x000fe20000000000 */
[----:B------:R-:W-:Y:S01]  /*1a40*/  IMAD R63, R173, R3, R12 ;  /* 0x00000003ad3f7224 */ /* 0x000fe200078e020c */
[----:B------:R-:W-:Y:S01]  /*1a50*/  IABS R12, R18 ;  /* 0x00000012000c7213 */ /* 0x000fe20000000000 */
[----:B------:R-:W-:Y:S01]  /*1a60*/  IMAD.HI.U32 R6, R237, R66, RZ ;  /* 0x00000042ed067227 */ /* 0x000fe200078e00ff */
[----:B-1----:R-:W-:-:S02]  /*1a70*/  IADD3 R13, R234, 0x3b, RZ ;  /* 0x0000003bea0d7810 */ /* 0x002fc40007ffe0ff */
[C---:B------:R-:W-:Y:S01]  /*1a80*/  IADD3 R18, R234.reuse, 0x38, RZ ;  /* 0x00000038ea127810 */ /* 0x040fe20007ffe0ff */
[C---:B------:R-:W-:Y:S01]  /*1a90*/  IMAD R65, R173.reuse, R5, R14 ;  /* 0x00000005ad417224 */ /* 0x040fe200078e020e */
[----:B------:R-:W-:Y:S01]  /*1aa0*/  IABS R14, R15 ;  /* 0x0000000f000e7213 */ /* 0x000fe20000000000 */
[----:B------:R-:W-:Y:S01]  /*1ab0*/  IMAD R62, R173, R7, R62 ;  /* 0x00000007ad3e7224 */ /* 0x000fe200078e023e */
[----:B------:R-:W-:Y:S01]  /*1ac0*/  IADD3 R15, R234, 0x3a, RZ ;  /* 0x0000003aea0f7810 */ /* 0x000fe20007ffe0ff */
[C---:B------:R-:W-:Y:S01]  /*1ad0*/  IMAD.HI.U32 R7, R237.reuse, R16, RZ ;  /* 0x00000010ed077227 */ /* 0x040fe200078e00ff */
[----:B------:R-:W-:Y:S02]  /*1ae0*/  STL [R1+0x5f34], R18 ;  /* 0x005f341201007387 */ /* 0x000fe40000100800 */
[----:B------:R-:W-:Y:S01]  /*1af0*/  IABS R74, R15 ;  /* 0x0000000f004a7213 */ /* 0x000fe20000000000 */
[----:B------:R-:W-:Y:S01]  /*1b00*/  IMAD.MOV R6, RZ, RZ, -R6 ;  /* 0x000000ffff067224 */ /* 0x000fe200078e0a06 */
[----:B------:R1:W-:Y:S01]  /*1b10*/  STL [R1+0x5f30], R17 ;  /* 0x005f301101007387 */ /* 0x0003e20000100800 */
[----:B------:R-:W-:-:S03]  /*1b20*/  IMAD.HI.U32 R3, R237, R12, RZ ;  /* 0x0000000ced037227 */ /* 0x000fc600078e00ff */
[----:B------:R2:W-:Y:S01]  /*1b30*/  STL [R1+0x5f38], R15 ;  /* 0x005f380f01007387 */ /* 0x0005e20000100800 */
[----:B------:R-:W-:Y:S01]  /*1b40*/  IMAD.HI.U32 R5, R237, R14, RZ ;  /* 0x0000000eed057227 */ /* 0x000fe200078e00ff */
[----:B------:R-:W-:Y:S02]  /*1b50*/  IADD3 R3, -R3, RZ, RZ ;  /* 0x000000ff03037210 */ /* 0x000fe40007ffe1ff */
[----:B------:R3:W-:Y:S01]  /*1b60*/  STL [R1+0x5f3c], R13 ;  /* 0x005f3c0d01007387 */ /* 0x0007e20000100800 */
[----:B------:R-:W-:Y:S01]  /*1b70*/  IMAD.MOV R7, RZ, RZ, -R7 ;  /* 0x000000ffff077224 */ /* 0x000fe200078e0a07 */
[C---:B-1----:R-:W-:Y:S01]  /*1b80*/  IADD3 R17, R234.reuse, 0x3d, RZ ;  /* 0x0000003dea117810 */ /* 0x042fe20007ffe0ff */
[----:B------:R-:W-:Y:S02]  /*1b90*/  IMAD R66, R173, R6, R66 ;  /* 0x00000006ad427224 */ /* 0x000fe400078e0242 */
[----:B------:R-:W-:Y:S01]  /*1ba0*/  IMAD.HI.U32 R6, R237, R70, RZ ;  /* 0x00000046ed067227 */ /* 0x000fe200078e00ff */
[----:B--2---:R-:W-:-:S03]  /*1bb0*/  IADD3 R15, R234, 0x3f, RZ ;  /* 0x0000003fea0f7810 */ /* 0x004fc60007ffe0ff */
[----:B------:R-:W-:Y:S01]  /*1bc0*/  IMAD.MOV R5, RZ, RZ, -R5 ;  /* 0x000000ffff057224 */ /* 0x000fe200078e0a05 */
[----:B------:R-:W-:Y:S01]  /*1bd0*/  IADD3 R6, -R6, RZ, RZ ;  /* 0x000000ff06067210 */ /* 0x000fe20007ffe1ff */
[----:B------:R-:W-:-:S04]  /*1be0*/  IMAD.HI.U32 R4, R237, R64, RZ ;  /* 0x00000040ed047227 */ /* 0x000fc800078e00ff */
[C---:B------:R-:W-:Y:S01]  /*1bf0*/  IMAD R11, R173.reuse, R7, R16 ;  /* 0x00000007ad0b7224 */ /* 0x040fe200078e0210 */
[----:B------:R-:W-:Y:S01]  /*1c00*/  IABS R16, R9 ;  /* 0x0000000900107213 */ /* 0x000fe20000000000 */
[C---:B------:R-:W-:Y:S01]  /*1c10*/  IMAD R69, R173.reuse, R5, R14 ;  /* 0x00000005ad457224 */ /* 0x040fe200078e020e */
[----:B------:R-:W-:Y:S01]  /*1c20*/  IABS R14, R13 ;  /* 0x0000000d000e7213 */ /* 0x000fe20000000000 */
[----:B------:R-:W-:Y:S01]  /*1c30*/  IMAD.MOV R4, RZ, RZ, -R4 ;  /* 0x000000ffff047224 */ /* 0x000fe200078e0a04 */
[C---:B------:R-:W-:Y:S01]  /*1c40*/  IADD3 R9, R234.reuse, 0x3c, RZ ;  /* 0x0000003cea097810 */ /* 0x040fe20007ffe0ff */
[----:B------:R-:W-:Y:S01]  /*1c50*/  IMAD R67, R173, R3, R12 ;  /* 0x00000003ad437224 */ /* 0x000fe200078e020c */
[----:B------:R-:W-:Y:S01]  /*1c60*/  IABS R12, R18 ;  /* 0x00000012000c7213 */ /* 0x000fe20000000000 */
[----:B------:R-:W-:Y:S01]  /*1c70*/  IMAD.HI.U32 R7, R237, R16, RZ ;  /* 0x00000010ed077227 */ /* 0x000fe200078e00ff */
[----:B------:R-:W-:Y:S01]  /*1c80*/  IABS R76, R9 ;  /* 0x00000009004c7213 */ /* 0x000fe20000000000 */
[----:B------:R1:W-:Y:S01]  /*1c90*/  STL [R1+0x5f44], R9 ;  /* 0x005f440901007387 */ /* 0x0003e20000100800 */
[C---:B---3--:R-:W-:Y:S01]  /*1ca0*/  IADD3 R13, R234.reuse, 0x40, RZ ;  /* 0x00000040ea0d7810 */ /* 0x048fe20007ffe0ff */
[C---:B------:R-:W-:Y:S01]  /*1cb0*/  IMAD R64, R173.reuse, R4, R64 ;  /* 0x00000004ad407224 */ /* 0x040fe200078e0240 */
[----:B------:R-:W-:Y:S01]  /*1cc0*/  IADD3 R18, R234, 0x42, RZ ;  /* 0x00000042ea127810 */ /* 0x000fe20007ffe0ff */
[----:B------:R-:W-:Y:S01]  /*1cd0*/  IMAD R70, R173, R6, R70 ;  /* 0x00000006ad467224 */ /* 0x000fe200078e0246 */
[----:B------:R-:W-:Y:S01]  /*1ce0*/  STL [R1+0x5f40], R17 ;  /* 0x005f401101007387 */ /* 0x000fe20000100800 */
[----:B------:R-:W-:Y:S01]  /*1cf0*/  IMAD.HI.U32 R4, R237, R68, RZ ;  /* 0x00000044ed047227 */ /* 0x000fe200078e00ff */
[----:B------:R-:W-:-:S02]  /*1d00*/  IABS R80, R13 ;  /* 0x0000000d00507213 */ /* 0x000fc40000000000 */
[----:B------:R-:W-:Y:S01]  /*1d10*/  IABS R82, R18 ;  /* 0x0000001200527213 */ /* 0x000fe20000000000 */
[----:B------:R-:W-:Y:S01]  /*1d20*/  IMAD.HI.U32 R6, R237, R14, RZ ;  /* 0x0000000eed067227 */ /* 0x000fe200078e00ff */
[----:B-1----:R-:W-:-:S03]  /*1d30*/  IADD3 R9, R234, 0x41, RZ ;  /* 0x00000041ea097810 */ /* 0x002fc60007ffe0ff */
[----:B------:R-:W-:-:S04]  /*1d40*/  IMAD.HI.U32 R3, R237, R12, RZ ;  /* 0x0000000ced037227 */ /* 0x000fc800078e00ff */
[----:B------:R-:W-:Y:S02]  /*1d50*/  IMAD.MOV R7, RZ, RZ, -R7 ;  /* 0x000000ffff077224 */ /* 0x000fe400078e0a07 */
[----:B------:R-:W-:Y:S02]  /*1d60*/  IMAD.MOV R4, RZ, RZ, -R4 ;  /* 0x000000ffff047224 */ /* 0x000fe400078e0a04 */
[----:B------:R-:W-:Y:S02]  /*1d70*/  IMAD.MOV R6, RZ, RZ, -R6 ;  /* 0x000000ffff067224 */ /* 0x000fe400078e0a06 */
[----:B------:R-:W-:-:S04]  /*1d80*/  IMAD.HI.U32 R5, R237, R74, RZ ;  /* 0x0000004aed057227 */ /* 0x000fc800078e00ff */
[----:B------:R-:W-:Y:S02]  /*1d90*/  IMAD.MOV R3, RZ, RZ, -R3 ;  /* 0x000000ffff037224 */ /* 0x000fe400078e0a03 */
[----:B------:R-:W-:Y:S01]  /*1da0*/  IMAD R71, R173, R7, R16 ;  /* 0x00000007ad477224 */ /* 0x000fe200078e0210 */
[----:B------:R-:W-:Y:S01]  /*1db0*/  IADD3 R16, R234, 0x3e, RZ ;  /* 0x0000003eea107810 */ /* 0x000fe20007ffe0ff */
[----:B------:R-:W-:-:S03]  /*1dc0*/  IMAD.HI.U32 R7, R237, R76, RZ ;  /* 0x0000004ced077227 */ /* 0x000fc600078e00ff */
[----:B------:R-:W-:Y:S01]  /*1dd0*/  IABS R102, R16 ;  /* 0x0000001000667213 */ /* 0x000fe20000000000 */
[----:B------:R-:W-:Y:S01]  /*1de0*/  IMAD R68, R173, R4, R68 ;  /* 0x00000004ad447224 */ /* 0x000fe200078e0244 */
[----:B------:R-:W-:Y:S01]  /*1df0*/  IADD3 R7, -R7, RZ, RZ ;  /* 0x000000ff07077210 */ /* 0x000fe20007ffe1ff */
[----:B------:R-:W-:Y:S01]  /*1e00*/  IMAD R75, R173, R6, R14 ;  /* 0x00000006ad4b7224 */ /* 0x000fe200078e020e */
[----:B------:R-:W-:Y:S01]  /*1e10*/  IABS R14, R15 ;  /* 0x0000000f000e7213 */ /* 0x000fe20000000000 */
[----:B------:R-:W-:Y:S01]  /*1e20*/  IMAD.HI.U32 R4, R237, R78, RZ ;  /* 0x0000004eed047227 */ /* 0x000fe200078e00ff */
[----:B------:R1:W-:Y:S03]  /*1e30*/  STL [R1+0x5f48], R16 ;  /* 0x005f481001007387 */ /* 0x0003e60000100800 */
[----:B------:R-:W-:Y:S01]  /*1e40*/  IMAD.MOV R5, RZ, RZ, -R5 ;  /* 0x000000ffff057224 */ /* 0x000fe200078e0a05 */
[----:B------:R-:W-:Y:S01]  /*1e50*/  IADD3 R4, -R4, RZ, RZ ;  /* 0x000000ff04047210 */ /* 0x000fe20007ffe1ff */
[C---:B------:R-:W-:Y:S01]  /*1e60*/  IMAD R73, R173.reuse, R3, R12 ;  /* 0x00000003ad497224 */ /* 0x040fe200078e020c */
[----:B------:R-:W-:Y:S01]  /*1e70*/  IABS R12, R17 ;  /* 0x00000011000c7213 */ /* 0x000fe20000000000 */
[----:B------:R-:W-:Y:S01]  /*1e80*/  IMAD R74, R173, R5, R74 ;  /* 0x00000005ad4a7224 */ /* 0x000fe200078e024a */
[----:B------:R2:W-:Y:S01]  /*1e90*/  STL [R1+0x5f4c], R15 ;  /* 0x005f4c0f01007387 */ /* 0x0005e20000100800 */
[----:B------:R-:W-:Y:S01]  /*1ea0*/  IMAD.HI.U32 R5, R237, R14, RZ ;  /* 0x0000000eed057227 */ /* 0x000fe200078e00ff */
[----:B-1----:R-:W-:-:S02]  /*1eb0*/  IABS R16, R9 ;  /* 0x0000000900107213 */ /* 0x002fc40000000000 */
[C---:B------:R-:W-:Y:S01]  /*1ec0*/  IADD3 R17, R234.reuse, 0x43, RZ ;  /* 0x00000043ea117810 */ /* 0x040fe20007ffe0ff */
[----:B------:R-:W-:Y:S01]  /*1ed0*/  IMAD.HI.U32 R3, R237, R12, RZ ;  /* 0x0000000ced037227 */ /* 0x000fe200078e00ff */
[----:B------:R-:W-:Y:S01]  /*1ee0*/  IADD3 R5, -R5, RZ, RZ ;  /* 0x000000ff05057210 */ /* 0x000fe20007ffe1ff */
[----:B------:R1:W-:Y:S02]  /*1ef0*/  STL [R1+0x5f54], R13 ;  /* 0x005f540d01007387 */ /* 0x0003e40000100800 */
[----:B------:R-:W-:Y:S01]  /*1f00*/  IMAD R76, R173, R7, R76 ;  /* 0x00000007ad4c7224 */ /* 0x000fe200078e024c */
[C---:B--2---:R-:W-:Y:S01]  /*1f10*/  IADD3 R15, R234.reuse, 0x44, RZ ;  /* 0x00000044ea0f7810 */ /* 0x044fe20007ffe0ff */
[----:B------:R-:W-:Y:S01]  /*1f20*/  IMAD.HI.U32 R7, R237, R16, RZ ;  /* 0x00000010ed077227 */ /* 0x000fe200078e00ff */
[----:B------:R2:W-:Y:S03]  /*1f30*/  STL [R1+0x5f50], R9 ;  /* 0x005f500901007387 */ /* 0x0005e60000100800 */
[----:B------:R-:W-:Y:S01]  /*1f40*/  IMAD R78, R173, R4, R78 ;  /* 0x00000004ad4e7224 */ /* 0x000fe200078e024e */
[----:B------:R3:W-:Y:S01]  /*1f50*/  STL [R1+0x5f58], R18 ;  /* 0x005f581201007387 */ /* 0x0007e20000100800 */
[----:B------:R-:W-:Y:S01]  /*1f60*/  IMAD.MOV R3, RZ, RZ, -R3 ;  /* 0x000000ffff037224 */ /* 0x000fe200078e0a03 */
[C---:B-1----:R-:W-:Y:S01]  /*1f70*/  IADD3 R13, R234.reuse, 0x45, RZ ;  /* 0x00000045ea0d7810 */ /* 0x042fe20007ffe0ff */
[----:B------:R-:W-:Y:S01]  /*1f80*/  IMAD.HI.U32 R4, R237, R102, RZ ;  /* 0x00000066ed047227 */ /* 0x000fe200078e00ff */
[----:B------:R1:W-:Y:S01]  /*1f90*/  STL [R1+0x5f5c], R17 ;  /* 0x005f5c1101007387 */ /* 0x0003e20000100800 */
[----:B--2---:R-:W-:-:S02]  /*1fa0*/  IADD3 R9, R234, 0x46, RZ ;  /* 0x00000046ea097810 */ /* 0x004fc40007ffe0ff */
[----:B------:R-:W-:Y:S01]  /*1fb0*/  IMAD.MOV R7, RZ, RZ, -R7 ;  /* 0x000000ffff077224 */ /* 0x000fe200078e0a07 */
[----:B------:R2:W-:Y:S01]  /*1fc0*/  STL [R1+0x5f64], R15 ;  /* 0x005f640f01007387 */ /* 0x0005e20000100800 */
[----:B------:R-:W-:Y:S01]  /*1fd0*/  IMAD.HI.U32 R6, R237, R80, RZ ;  /* 0x00000050ed067227 */ /* 0x000fe200078e00ff */
[C---:B---3--:R-:W-:Y:S02]  /*1fe0*/  IADD3 R18, R234.reuse, 0x47, RZ ;  /* 0x00000047ea127810 */ /* 0x048fe40007ffe0ff */
[----:B------:R3:W-:Y:S01]  /*1ff0*/  STL [R1+0x5f60], R13 ;  /* 0x005f600d01007387 */ /* 0x0007e20000100800 */
[C---:B------:R-:W-:Y:S01]  /*2000*/  IMAD R77, R173.reuse, R3, R12 ;  /* 0x00000003ad4d7224 */ /* 0x040fe200078e020c */
[----:B------:R-:W-:Y:S01]  /*2010*/  IABS R12, R17 ;  /* 0x00000011000c7213 */ /* 0x000fe20000000000 */
[----:B------:R-:W-:Y:S01]  /*2020*/  IMAD.MOV R4, RZ, RZ, -R4 ;  /* 0x000000ffff047224 */ /* 0x000fe200078e0a04 */
[C---:B-1----:R-:W-:Y:S01]  /*2030*/  IADD3 R17, R234.reuse, 0x48, RZ ;  /* 0x00000048ea117810 */ /* 0x042fe20007ffe0ff */
[C---:B------:R-:W-:Y:S01]  /*2040*/  IMAD R79, R173.reuse, R5, R14 ;  /* 0x00000005ad4f7224 */ /* 0x040fe200078e020e */
[----:B------:R-:W-:Y:S01]  /*2050*/  IABS R14, R15 ;  /* 0x0000000f000e7213 */ /* 0x000fe20000000000 */
[C---:B------:R-:W-:Y:S01]  /*2060*/  IMAD R81, R173.reuse, R7, R16 ;  /* 0x00000007ad517224 */ /* 0x040fe200078e0210 */
[----:B------:R-:W-:Y:S01]  /*2070*/  IABS R16, R13 ;  /* 0x0000000d00107213 */ /* 0x000fe20000000000 */
[----:B------:R-:W-:Y:S01]  /*2080*/  IMAD.MOV R6, RZ, RZ, -R6 ;  /* 0x000000ffff067224 */ /* 0x000fe200078e0a06 */
[C---:B--2---:R-:W-:Y:S01]  /*2090*/  IADD3 R15, R234.reuse, 0x49, RZ ;  /* 0x00000049ea0f7810 */ /* 0x044fe20007ffe0ff */
[----:B------:R-:W-:Y:S01]  /*20a0*/  IMAD R102, R173, R4, R102 ;  /* 0x00000004ad667224 */ /* 0x000fe200078e0266 */
[----:B------:R-:W-:Y:S01]  /*20b0*/  IABS R88, R17 ;  /* 0x0000001100587213 */ /* 0x000fe20000000000 */
[C---:B------:R-:W-:Y:S01]  /*20c0*/  IMAD.HI.U32 R4, R237.reuse, R12, RZ ;  /* 0x0000000ced047227 */ /* 0x040fe200078e00ff */
[----:B---3--:R-:W-:Y:S01]  /*20d0*/  IADD3 R13, R234, 0x4a, RZ ;  /* 0x0000004aea0d7810 */ /* 0x008fe20007ffe0ff */
[----:B------:R1:W-:Y:S01]  /*20e0*/  STL [R1+0x5f68], R9 ;  /* 0x005f680901007387 */ /* 0x0003e20000100800 */
[----:B------:R-:W-:Y:S01]  /*20f0*/  IABS R86, R9 ;  /* 0x0000000900567213 */ /* 0x000fe20000000000 */
[----:B------:R-:W-:-:S02]  /*2100*/  IMAD.HI.U32 R5, R237, R14, RZ ;  /* 0x0000000eed057227 */ /* 0x000fc400078e00ff */
[----:B------:R-:W-:Y:S02]  /*2110*/  STL [R1+0x5f6c], R18 ;  /* 0x005f6c1201007387 */ /* 0x000fe40000100800 */
[----:B------:R-:W-:Y:S02]  /*2120*/  IMAD R80, R173, R6, R80 ;  /* 0x00000006ad507224 */ /* 0x000fe400078e0250 */
[C---:B------:R-:W-:Y:S01]  /*2130*/  IMAD.HI.U32 R6, R237.reuse, R16, RZ ;  /* 0x00000010ed067227 */ /* 0x040fe200078e00ff */
[----:B------:R2:W-:Y:S01]  /*2140*/  STL [R1+0x5f74], R17 ;  /* 0x005f741101007387 */ /* 0x0005e20000100800 */
[----:B-1----:R-:W-:Y:S02]  /*2150*/  IADD3 R9, R234, 0x4b, RZ ;  /* 0x0000004bea097810 */ /* 0x002fe40007ffe0ff */
[----:B------:R-:W-:Y:S01]  /*2160*/  IMAD.HI.U32 R3, R237, R82, RZ ;  /* 0x00000052ed037227 */ /* 0x000fe200078e00ff */
[----:B------:R-:W-:Y:S01]  /*2170*/  IADD3 R6, -R6, RZ, RZ ;  /* 0x000000ff06067210 */ /* 0x000fe20007ffe1ff */
[----:B------:R1:W-:Y:S01]  /*2180*/  STL [R1+0x5f70], R15 ;  /* 0x005f700f01007387 */ /* 0x0003e20000100800 */
[----:B------:R-:W-:Y:S01]  /*2190*/  IABS R96, R9 ;  /* 0x0000000900607213 */ /* 0x000fe20000000000 */
[----:B------:R-:W-:Y:S01]  /*21a0*/  IMAD.MOV R4, RZ, RZ, -R4 ;  /* 0x000000ffff047224 */ /* 0x000fe200078e0a04 */
[----:B------:R-:W-:Y:S01]  /*21b0*/  IADD3 R3, -R3, RZ, RZ ;  /* 0x000000ff03037210 */ /* 0x000fe20007ffe1ff */
[----:B------:R-:W-:Y:S01]  /*21c0*/  IMAD.MOV R5, RZ, RZ, -R5 ;  /* 0x000000ffff057224 */ /* 0x000fe200078e0a05 */
[C---:B--2---:R-:W-:Y:S01]  /*21d0*/  IADD3 R17, R234.reuse, 0x4d, RZ ;  /* 0x0000004dea117810 */ /* 0x044fe20007ffe0ff */
[C---:B------:R-:W-:Y:S01]  /*21e0*/  IMAD R83, R173.reuse, R4, R12 ;  /* 0x00000004ad537224 */ /* 0x040fe200078e020c */
[----:B------:R2:W-:Y:S01]  /*21f0*/  STL [R1+0x5f78], R13 ;  /* 0x005f780d01007387 */ /* 0x0005e20000100800 */
[C---:B------:R-:W-:Y:S01]  /*2200*/  IMAD R12, R173.reuse, R5, R14 ;  /* 0x00000005ad0c7224 */ /* 0x040fe200078e020e */
[----:B------:R-:W-:Y:S01]  /*2210*/  IABS R14, R18 ;  /* 0x00000012000e7213 */ /* 0x000fe20000000000 */
[C---:B------:R-:W-:Y:S01]  /*2220*/  IMAD R85, R173.reuse, R6, R16 ;  /* 0x00000006ad557224 */ /* 0x040fe200078e0210 */
[----:B------:R-:W-:Y:S01]  /*2230*/  IABS R16, R15 ;  /* 0x0000000f00107213 */ /* 0x000fe20000000000 */
[----:B------:R-:W-:Y:S01]  /*2240*/  IMAD R82, R173, R3, R82 ;  /* 0x00000003ad527224 */ /* 0x000fe200078e0252 */
[----:B------:R-:W-:Y:S01]  /*2250*/  IABS R18, R13 ;  /* 0x0000000d00127213 */ /* 0x000fe20000000000 */
[C---:B------:R-:W-:Y:S01]  /*2260*/  IMAD.HI.U32 R3, R237.reuse, R14, RZ ;  /* 0x0000000eed037227 */ /* 0x040fe200078e00ff */
[C---:B-1----:R-:W-:Y:S01]  /*2270*/  IADD3 R15, R234.reuse, 0x4e, RZ ;  /* 0x0000004eea0f7810 */ /* 0x042fe20007ffe0ff */
[----:B------:R1:W-:Y:S01]  /*2280*/  STL [R1+0x5f7c], R9 ;  /* 0x005f7c0901007387 */ /* 0x0003e20000100800 */
[----:B--2---:R-:W-:Y:S01]  /*2290*/  IADD3 R13, R234, 0x4f, RZ ;  /* 0x0000004fea0d7810 */ /* 0x004fe20007ffe0ff */
[C---:B------:R-:W-:Y:S01]  /*22a0*/  IMAD.HI.U32 R4, R237.reuse, R88, RZ ;  /* 0x00000058ed047227 */ /* 0x040fe200078e00ff */
[----:B------:R-:W-:Y:S01]  /*22b0*/  IABS R94, R15 ;  /* 0x0000000f005e7213 */ /* 0x000fe20000000000 */
[----:B------:R-:W-:Y:S02]  /*22c0*/  STL [R1+0x5f84], R19 ;  /* 0x005f841301007387 */ /* 0x000fe40000100800 */
[----:B------:R-:W-:Y:S01]  /*22d0*/  IMAD.HI.U32 R5, R237, R16, RZ ;  /* 0x00000010ed057227 */ /* 0x000fe200078e00ff */
[----:B------:R-:W-:Y:S01]  /*22e0*/  IADD3 R4, -R4, RZ, RZ ;  /* 0x000000ff04047210 */ /* 0x000fe20007ffe1ff */
[----:B------:R2:W-:Y:S02]  /*22f0*/  STL [R1+0x5f80], R17 ;  /* 0x005f801101007387 */ /* 0x0005e40000100800 */
[----:B------:R-:W-:Y:S01]  /*2300*/  IMAD.MOV R3, RZ, RZ, -R3 ;  /* 0x000000ffff037224 */ /* 0x000fe200078e0a03 */
[C---:B-1----:R-:W-:Y:S01]  /*2310*/  IADD3 R9, R234.reuse, 0x50, RZ ;  /* 0x00000050ea097810 */ /* 0x042fe20007ffe0ff */
[----:B------:R-:W-:Y:S01]  /*2320*/  IMAD.MOV R5, RZ, RZ, -R5 ;  /* 0x000000ffff057224 */ /* 0x000fe200078e0a05 */
[----:B------:R1:W-:Y:S01]  /*2330*/  STL [R1+0x5f88], R15 ;  /* 0x005f880f01007387 */ /* 0x0003e20000100800 */
[----:B------:R-:W-:Y:S01]  /*2340*/  IMAD R87, R173, R3, R14 ;  /* 0x00000003ad577224 */ /* 0x000fe200078e020e */
[----:B------:R-:W-:Y:S01]  /*2350*/  IABS R14, R17 ;  /* 0x00000011000e7213 */ /* 0x000fe20000000000 */
[C---:B------:R-:W-:Y:S01]  /*2360*/  IMAD.HI.U32 R6, R237.reuse, R18, RZ ;  /* 0x00000012ed067227 */ /* 0x040fe200078e00ff */
[----:B------:R-:W-:Y:S01]  /*2370*/  IABS R108, R9 ;  /* 0x00000009006c7213 */ /* 0x000fe20000000000 */
[----:B------:R3:W-:Y:S01]  /*2380*/  STL [R1+0x5f8c], R13 ;  /* 0x005f8c0d01007387 */ /* 0x0007e20000100800 */
[C---:B--2---:R-:W-:Y:S01]  /*2390*/  IADD3 R17, R234.reuse, 0x52, RZ ;  /* 0x00000052ea117810 */ /* 0x044fe20007ffe0ff */
[----:B------:R-:W-:Y:S01]  /*23a0*/  IMAD.HI.U32 R7, R237, R86, RZ ;  /* 0x00000056ed077227 */ /* 0x000fe200078e00ff */
[C---:B------:R-:W-:Y:S01]  /*23b0*/  IADD3 R19, R234.reuse, 0x56, RZ ;  /* 0x00000056ea137810 */ /* 0x040fe20007ffe0ff */
[----:B------:R2:W-:Y:S01]  /*23c0*/  STL [R1+0x5f94], R9 ;  /* 0x005f940901007387 */ /* 0x0005e20000100800 */
[C---:B-1----:R-:W-:Y:S01]  /*23d0*/  IADD3 R15, R234.reuse, 0x53, RZ ;  /* 0x00000053ea0f7810 */ /* 0x042fe20007ffe0ff */
[C---:B------:R-:W-:Y:S01]  /*23e0*/  IMAD R89, R173.reuse, R5, R16 ;  /* 0x00000005ad597224 */ /* 0x040fe200078e0210 */
[----:B------:R-:W-:Y:S01]  /*23f0*/  IABS R16, R13 ;  /* 0x0000000d00107213 */ /* 0x000fe20000000000 */
[----:B------:R-:W-:Y:S01]  /*2400*/  IMAD.MOV R6, RZ, RZ, -R6 ;  /* 0x000000ffff067224 */ /* 0x000fe200078e0a06 */
[----:B------:R-:W-:Y:S01]  /*2410*/  IABS R98, R17 ;  /* 0x0000001100627213 */ /* 0x000fe20000000000 */
[----:B------:R-:W-:Y:S01]  /*2420*/  IMAD R88, R173, R4, R88 ;  /* 0x00000004ad587224 */ /* 0x000fe200078e0258 */
[----:B---3--:R-:W-:Y:S01]  /*2430*/  IADD3 R13, R234, 0x54, RZ ;  /* 0x00000054ea0d7810 */ /* 0x008fe20007ffe0ff */
[----:B------:R-:W-:-:S02]  /*2440*/  IMAD.MOV R7, RZ, RZ, -R7 ;  /* 0x000000ffff077224 */ /* 0x000fc400078e0a07 */
[----:B------:R-:W-:Y:S01]  /*2450*/  IMAD.HI.U32 R4, R237, R14, RZ ;  /* 0x0000000eed047227 */ /* 0x000fe200078e00ff */
[C---:B--2---:R-:W-:Y:S02]  /*2460*/  IADD3 R9, R234.reuse, 0x55, RZ ;  /* 0x00000055ea097810 */ /* 0x044fe40007ffe0ff */
[----:B------:R-:W-:Y:S01]  /*2470*/  IABS R100, R13 ;  /* 0x0000000d00647213 */ /* 0x000fe20000000000 */
[C---:B------:R-:W-:Y:S01]  /*2480*/  IMAD R91, R173.reuse, R6, R18 ;  /* 0x00000006ad5b7224 */ /* 0x040fe200078e0212 */
[----:B------:R-:W-:Y:S01]  /*2490*/  IADD3 R18, R234, 0x51, RZ ;  /* 0x00000051ea127810 */ /* 0x000fe20007ffe0ff */
[----:B------:R-:W-:Y:S02]  /*24a0*/  IMAD R86, R173, R7, R86 ;  /* 0x00000007ad567224 */ /* 0x000fe400078e0256 */
[----:B------:R-:W-:Y:S02]  /*24b0*/  IMAD.HI.U32 R6, R237, R16, RZ ;  /* 0x00000010ed067227 */ /* 0x000fe400078e00ff */
[----:B------:R-:W-:Y:S02]  /*24c0*/  STL [R1+0x5f90], R18 ;  /* 0x005f901201007387 */ /* 0x000fe40000100800 */
[----:B------:R-:W-:-:S02]  /*24d0*/  IMAD.MOV R4, RZ, RZ, -R4 ;  /* 0x000000ffff047224 */ /* 0x000fc400078e0a04 */
[C---:B------:R-:W-:Y:S01]  /*24e0*/  IMAD.HI.U32 R7, R237.reuse, R96, RZ ;  /* 0x00000060ed077227 */ /* 0x040fe200078e00ff */
[----:B------:R1:W-:Y:S03]  /*24f0*/  STL [R1+0x5f98], R17 ;  /* 0x005f981101007387 */ /* 0x0003e60000100800 */
[----:B------:R-:W-:Y:S01]  /*2500*/  IMAD.HI.U32 R3, R237, R92, RZ ;  /* 0x0000005ced037227 */ /* 0x000fe200078e00ff */
[----:B------:R-:W-:Y:S01]  /*2510*/  IADD3 R7, -R7, RZ, RZ ;  /* 0x000000ff07077210 */ /* 0x000fe20007ffe1ff */
[----:B------:R-:W-:Y:S02]  /*2520*/  STL [R1+0x5f9c], R15 ;  /* 0x005f9c0f01007387 */ /* 0x000fe40000100800 */
[----:B------:R-:W-:Y:S02]  /*2530*/  IMAD.HI.U32 R5, R237, R94, RZ ;  /* 0x0000005eed057227 */ /* 0x000fe400078e00ff */
[----:B------:R2:W-:Y:S01]  /*2540*/  STL [R1+0x5fa4], R13 ;  /* 0x005fa40d01007387 */ /* 0x0005e20000100800 */
[C---:B-1----:R-:W-:Y:S01]  /*2550*/  IADD3 R17, R234.reuse, 0x57, RZ ;  /* 0x00000057ea117810 */ /* 0x042fe20007ffe0ff */
[----:B------:R-:W-:Y:S01]  /*2560*/  IMAD.MOV R6, RZ, RZ, -R6 ;  /* 0x000000ffff067224 */ /* 0x000fe200078e0a06 */
[----:B------:R-:W-:Y:S01]  /*2570*/  IADD3 R5, -R5, RZ, RZ ;  /* 0x000000ff05057210 */ /* 0x000fe20007ffe1ff */
[C---:B------:R-:W-:Y:S01]  /*2580*/  IMAD R93, R173.reuse, R4, R14 ;  /* 0x00000004ad5d7224 */ /* 0x040fe200078e020e */
[----:B------:R-:W-:Y:S01]  /*2590*/  IABS R14, R18 ;  /* 0x00000012000e7213 */ /* 0x000fe20000000000 */
[----:B------:R-:W-:Y:S01]  /*25a0*/  IMAD.MOV R3, RZ, RZ, -R3 ;  /* 0x000000ffff037224 */ /* 0x000fe200078e0a03 */
[----:B------:R-:W-:Y:S01]  /*25b0*/  IABS R18, R9 ;  /* 0x0000000900127213 */ /* 0x000fe20000000000 */
[C---:B------:R-:W-:Y:S01]  /*25c0*/  IMAD R95, R173.reuse, R6, R16 ;  /* 0x00000006ad5f7224 */ /* 0x040fe200078e0210 */
[----:B------:R-:W-:Y:S01]  /*25d0*/  IABS R16, R15 ;  /* 0x0000000f00107213 */ /* 0x000fe20000000000 */
[----:B------:R-:W-:Y:S01]  /*25e0*/  IMAD R92, R173, R3, R92 ;  /* 0x00000003ad5c7224 */ /* 0x000fe200078e025c */
[C---:B--2---:R-:W-:Y:S01]  /*25f0*/  IADD3 R13, R234.reuse, 0x59, RZ ;  /* 0x00000059ea0d7810 */ /* 0x044fe20007ffe0ff */
[----:B------:R-:W-:Y:S01]  /*2600*/  IMAD.HI.U32 R3, R237, R14, RZ ;  /* 0x0000000eed037227 */ /* 0x000fe200078e00ff */
[----:B------:R-:W-:Y:S01]  /*2610*/  IADD3 R15, R234, 0x58, RZ ;  /* 0x00000058ea0f7810 */ /* 0x000fe20007ffe0ff */
[----:B------:R1:W-:Y:S02]  /*2620*/  STL [R1+0x5fa0], R9 ;  /* 0x005fa00901007387 */ /* 0x0003e40000100800 */
[----:B------:R-:W-:Y:S01]  /*2630*/  IMAD R96, R173, R7, R96 ;  /* 0x00000007ad607224 */ /* 0x000fe200078e0260 */
[----:B------:R-:W-:Y:S01]  /*2640*/  IADD3 R3, -R3, RZ, RZ ;  /* 0x000000ff03037210 */ /* 0x000fe20007ffe1ff */
[----:B------:R-:W-:Y:S01]  /*2650*/  IMAD.HI.U32 R7, R237, R108, RZ ;  /* 0x0000006ced077227 */ /* 0x000fe200078e00ff */
[----:B------:R-:W-:Y:S01]  /*2660*/  STL [R1+0x5fa8], R19 ;  /* 0x005fa81301007387 */ /* 0x000fe20000100800 */
[----:B------:R-:W-:-:S02]  /*2670*/  IABS R104, R15 ;  /* 0x0000000f00687213 */ /* 0x000fc40000000000 */
[----:B------:R-:W-:Y:S01]  /*2680*/  IMAD R94, R173, R5, R94 ;  /* 0x00000005ad5e7224 */ /* 0x000fe200078e025e */
[----:B------:R-:W-:Y:S01]  /*2690*/  STL [R1+0x5fac], R17 ;  /* 0x005fac1101007387 */ /* 0x000fe20000100800 */
[C---:B------:R-:W-:Y:S01]  /*26a0*/  IMAD.HI.U32 R5, R237.reuse, R16, RZ ;  /* 0x00000010ed057227 */ /* 0x040fe200078e00ff */
[----:B-1----:R-:W-:Y:S02]  /*26b0*/  IADD3 R9, R234, 0x5a, RZ ;  /* 0x0000005aea097810 */ /* 0x002fe40007ffe0ff */
[----:B------:R1:W-:Y:S01]  /*26c0*/  STL [R1+0x5fb4], R15 ;  /* 0x005fb40f01007387 */ /* 0x0003e20000100800 */
[----:B------:R-:W-:Y:S01]  /*26d0*/  IMAD.MOV R7, RZ, RZ, -R7 ;  /* 0x000000ffff077224 */ /* 0x000fe200078e0a07 */
[----:B------:R-:W-:Y:S01]  /*26e0*/  IABS R106, R9 ;  /* 0x00000009006a7213 */ /* 0x000fe20000000000 */
[----:B------:R-:W-:Y:S01]  /*26f0*/  IMAD.MOV R5, RZ, RZ, -R5 ;  /* 0x000000ffff057224 */ /* 0x000fe200078e0a05 */
[----:B------:R-:W-:Y:S01]  /*2700*/  STL [R1+0x5fb0], R13 ;  /* 0x005fb00d01007387 */ /* 0x000fe20000100800 */
[----:B------:R-:W-:-:S03]  /*2710*/  IMAD.HI.U32 R4, R237, R98, RZ ;  /* 0x00000062ed047227 */ /* 0x000fc600078e00ff */
[----:B------:R2:W-:Y:S01]  /*2720*/  STL [R1+0x5fb8], R9 ;  /* 0x005fb80901007387 */ /* 0x0005e20000100800 */
[C---:B------:R-:W-:Y:S01]  /*2730*/  IMAD R108, R173.reuse, R7, R108 ;  /* 0x00000007ad6c7224 */ /* 0x040fe200078e026c */
[C---:B-1----:R-:W-:Y:S01]  /*2740*/  IADD3 R15, R234.reuse, 0x5e, RZ ;  /* 0x0000005eea0f7810 */ /* 0x042fe20007ffe0ff */
[----:B------:R-:W-:Y:S01]  /*2750*/  IMAD R97, R173, R3, R14 ;  /* 0x00000003ad617224 */ /* 0x000fe200078e020e */
[----:B------:R-:W-:Y:S01]  /*2760*/  IABS R14, R19 ;  /* 0x00000013000e7213 */ /* 0x000fe20000000000 */
[----:B------:R-:W-:Y:S01]  /*2770*/  IMAD.HI.U32 R7, R237, R18, RZ ;  /* 0x00000012ed077227 */ /* 0x000fe200078e00ff */
[C---:B------:R-:W-:Y:S01]  /*2780*/  IADD3 R19, R234.reuse, 0x5c, RZ ;  /* 0x0000005cea137810 */ /* 0x040fe20007ffe0ff */
[----:B------:R-:W-:Y:S01]  /*2790*/  STL [R1+0x5fbc], R20 ;  /* 0x005fbc1401007387 */ /* 0x000fe20000100800 */
[----:B------:R-:W-:Y:S01]  /*27a0*/  IABS R110, R15 ;  /* 0x0000000f006e7213 */ /* 0x000fe20000000000 */
[----:B------:R-:W-:Y:S01]  /*27b0*/  IMAD R99, R173, R5, R16 ;  /* 0x00000005ad637224 */ /* 0x000fe200078e0210 */
[----:B------:R-:W-:Y:S01]  /*27c0*/  IABS R16, R17 ;  /* 0x0000001100107213 */ /* 0x000fe20000000000 */
[----:B------:R-:W-:Y:S01]  /*27d0*/  IMAD.MOV R4, RZ, RZ, -R4 ;  /* 0x000000ffff047224 */ /* 0x000fe200078e0a04 */
[C---:B--2---:R-:W-:Y:S01]  /*27e0*/  IADD3 R9, R234.reuse, 0x5f, RZ ;  /* 0x0000005fea097810 */ /* 0x044fe20007ffe0ff */
[C---:B------:R-:W-:Y:S01]  /*27f0*/  IMAD.HI.U32 R6, R237.reuse, R100, RZ ;  /* 0x00000064ed067227 */ /* 0x040fe200078e00ff */
[----:B------:R-:W-:Y:S01]  /*2800*/  IADD3 R17, R234, 0x5d, RZ ;  /* 0x0000005dea117810 */ /* 0x000fe20007ffe0ff */
[----:B------:R-:W-:Y:S02]  /*2810*/  STL [R1+0x5fc4], R19 ;  /* 0x005fc41301007387 */ /* 0x000fe40000100800 */
[----:B------:R-:W-:Y:S01]  /*2820*/  IMAD.MOV R7, RZ, RZ, -R7 ;  /* 0x000000ffff077224 */ /* 0x000fe200078e0a07 */
[----:B------:R-:W-:Y:S01]  /*2830*/  IADD3 R6, -R6, RZ, RZ ;  /* 0x000000ff06067210 */ /* 0x000fe20007ffe1ff */
[----:B------:R-:W-:Y:S01]  /*2840*/  IMAD.HI.U32 R3, R237, R14, RZ ;  /* 0x0000000eed037227 */ /* 0x000fe200078e00ff */
[----:B------:R-:W-:Y:S01]  /*2850*/  STL [R1+0x5fc0], R17 ;  /* 0x005fc01101007387 */ /* 0x000fe20000100800 */
[----:B------:R-:W-:-:S02]  /*2860*/  IABS R114, R17 ;  /* 0x0000001100727213 */ /* 0x000fc40000000000 */
[----:B------:R-:W-:Y:S01]  /*2870*/  IMAD R98, R173, R4, R98 ;  /* 0x00000004ad627224 */ /* 0x000fe200078e0262 */
[----:B------:R1:W-:Y:S01]  /*2880*/  STL [R1+0x5fc8], R15 ;  /* 0x005fc80f01007387 */ /* 0x0003e20000100800 */
[----:B------:R-:W-:-:S03]  /*2890*/  IMAD.HI.U32 R4, R237, R16, RZ ;  /* 0x00000010ed047227 */ /* 0x000fc600078e00ff */
[----:B------:R2:W-:Y:S01]  /*28a0*/  STL [R1+0x5fcc], R9 ;  /* 0x005fcc0901007387 */ /* 0x0005e20000100800 */
[C---:B------:R-:W-:Y:S01]  /*28b0*/  IMAD R101, R173.reuse, R7, R18 ;  /* 0x00000007ad657224 */ /* 0x040fe200078e0212 */
[----:B------:R-:W-:Y:S01]  /*28c0*/  IABS R18, R13 ;  /* 0x0000000d00127213 */ /* 0x000fe20000000000 */
[----:B------:R-:W-:Y:S01]  /*28d0*/  IMAD.MOV R3, RZ, RZ, -R3 ;  /* 0x000000ffff037224 */ /* 0x000fe200078e0a03 */
[----:B------:R-:W-:Y:S01]  /*28e0*/  IADD3 R4, -R4, RZ, RZ ;  /* 0x000000ff04047210 */ /* 0x000fe20007ffe1ff */
[C---:B------:R-:W-:Y:S01]  /*28f0*/  IMAD R100, R173.reuse, R6, R100 ;  /* 0x00000006ad647224 */ /* 0x040fe200078e0264 */
[C---:B-1----:R-:W-:Y:S01]  /*2900*/  IADD3 R15, R234.reuse, 0x63, RZ ;  /* 0x00000063ea0f7810 */ /* 0x042fe20007ffe0ff */
[----:B------:R-:W-:Y:S01]  /*2910*/  IMAD R13, R173, R3, R14 ;  /* 0x00000003ad0d7224 */ /* 0x000fe200078e020e */
[----:B------:R-:W-:Y:S01]  /*2920*/  IABS R14, R20 ;  /* 0x00000014000e7213 */ /* 0x000fe20000000000 */
[----:B------:R-:W-:Y:S01]  /*2930*/  IMAD.HI.U32 R6, R237, R18, RZ ;  /* 0x00000012ed067227 */ /* 0x000fe200078e00ff */
[----:B------:R-:W-:-:S02]  /*2940*/  IADD3 R20, R234, 0x60, RZ ;  /* 0x00000060ea147810 */ /* 0x000fc40007ffe0ff */
[C---:B------:R-:W-:Y:S01]  /*2950*/  IADD3 R17, R234.reuse, 0x62, RZ ;  /* 0x00000062ea117810 */ /* 0x040fe20007ffe0ff */
[----:B------:R-:W-:Y:S01]  /*2960*/  IMAD.HI.U32 R7, R237, R106, RZ ;  /* 0x0000006aed077227 */ /* 0x000fe200078e00ff */
[----:B------:R-:W-:Y:S01]  /*2970*/  IABS R112, R20 ;  /* 0x0000001400707213 */ /* 0x000fe20000000000 */
[----:B------:R-:W-:Y:S01]  /*2980*/  STL [R1+0x5fd4], R20 ;  /* 0x005fd41401007387 */ /* 0x000fe20000100800 */
[----:B------:R-:W-:Y:S01]  /*2990*/  IABS R120, R17 ;  /* 0x0000001100787213 */ /* 0x000fe20000000000 */
[----:B------:R-:W-:Y:S01]  /*29a0*/  IMAD R103, R173, R4, R16 ;  /* 0x00000004ad677224 */ /* 0x000fe200078e0210 */
[----:B------:R-:W-:Y:S01]  /*29b0*/  IABS R16, R19 ;  /* 0x0000001300107213 */ /* 0x000fe20000000000 */
[----:B------:R-:W-:Y:S01]  /*29c0*/  IMAD.MOV R6, RZ, RZ, -R6 ;  /* 0x000000ffff067224 */ /* 0x000fe200078e0a06 */
[----:B------:R-:W-:Y:S01]  /*29d0*/  IADD3 R7, -R7, RZ, RZ ;  /* 0x000000ff07077210 */ /* 0x000fe20007ffe1ff */
[----:B------:R-:W-:Y:S01]  /*29e0*/  IMAD.HI.U32 R3, R237, R14, RZ ;  /* 0x0000000eed037227 */ /* 0x000fe200078e00ff */
[----:B------:R-:W-:-:S03]  /*29f0*/  IADD3 R19, R234, 0x61, RZ ;  /* 0x00000061ea137810 */ /* 0x000fc60007ffe0ff */
[----:B------:R-:W-:Y:S01]  /*2a00*/  IMAD R105, R173, R6, R18 ;  /* 0x00000006ad697224 */ /* 0x000fe200078e0212 */
[----:B------:R-:W-:Y:S01]  /*2a10*/  IABS R18, R9 ;  /* 0x0000000900127213 */ /* 0x000fe20000000000 */
[C---:B------:R-:W-:Y:S01]  /*2a20*/  IMAD.HI.U32 R4, R237.reuse, R16, RZ ;  /* 0x00000010ed047227 */ /* 0x040fe200078e00ff */
[----:B--2---:R-:W-:Y:S01]  /*2a30*/  IADD3 R9, R234, 0x64, RZ ;  /* 0x00000064ea097810 */ /* 0x004fe20007ffe0ff */
[----:B------:R1:W-:Y:S02]  /*2a40*/  STL [R1+0x5fd0], R19 ;  /* 0x005fd01301007387 */ /* 0x0003e40000100800 */
[----:B------:R-:W-:Y:S01]  /*2a50*/  IMAD.MOV R3, RZ, RZ, -R3 ;  /* 0x000000ffff037224 */ /* 0x000fe200078e0a03 */
[----:B------:R-:W-:Y:S01]  /*2a60*/  IABS R116, R9 ;  /* 0x0000000900747213 */ /* 0x000fe20000000000 */
[----:B------:R-:W-:Y:S01]  /*2a70*/  IMAD.HI.U32 R5, R237, R104, RZ ;  /* 0x00000068ed057227 */ /* 0x000fe200078e00ff */
[----:B------:R2:W-:Y:S03]  /*2a80*/  STL [R1+0x5fd8], R17 ;  /* 0x005fd81101007387 */ /* 0x0005e60000100800 */
[----:B------:R-:W-:Y:S01]  /*2a90*/  IMAD R106, R173, R7, R106 ;  /* 0x00000007ad6a7224 */ /* 0x000fe200078e026a */
[----:B------:R3:W-:Y:S01]  /*2aa0*/  STL [R1+0x5fdc], R15 ;  /* 0x005fdc0f01007387 */ /* 0x0007e20000100800 */
[----:B------:R-:W-:-:S02]  /*2ab0*/  IMAD.MOV R4, RZ, RZ, -R4 ;  /* 0x000000ffff047224 */ /* 0x000fc400078e0a04 */
[----:B------:R-:W-:Y:S01]  /*2ac0*/  IMAD R107, R173, R3, R14 ;  /* 0x00000003ad6b7224 */ /* 0x000fe200078e020e */
[----:B------:R-:W-:Y:S01]  /*2ad0*/  IABS R14, R19 ;  /* 0x00000013000e7213 */ /* 0x000fe20000000000 */
[C---:B------:R-:W-:Y:S01]  /*2ae0*/  IMAD.HI.U32 R6, R237.reuse, R110, RZ ;  /* 0x0000006eed067227 */ /* 0x040fe200078e00ff */
[C---:B-1----:R-:W-:Y:S01]  /*2af0*/  IADD3 R19, R234.reuse, 0x65, RZ ;  /* 0x00000065ea137810 */ /* 0x042fe20007ffe0ff */
[----:B------:R1:W-:Y:S01]  /*2b00*/  STL [R1+0x5fe4], R9 ;  /* 0x005fe40901007387 */ /* 0x0003e20000100800 */
[----:B--2---:R-:W-:Y:S01]  /*2b10*/  IADD3 R17, R234, 0x67, RZ ;  /* 0x00000067ea117810 */ /* 0x004fe20007ffe0ff */
[----:B------:R-:W-:Y:S02]  /*2b20*/  IMAD.HI.U32 R7, R237, R18, RZ ;  /* 0x00000012ed077227 */ /* 0x000fe400078e00ff */
[----:B------:R-:W-:Y:S02]  /*2b30*/  STL [R1+0x5fe0], R19 ;  /* 0x005fe01301007387 */ /* 0x000fe40000100800 */
[----:B------:R-:W-:-:S02]  /*2b40*/  IMAD.MOV R5, RZ, RZ, -R5 ;  /* 0x000000ffff057224 */ /* 0x000fc400078e0a05 */
[----:B------:R-:W-:Y:S01]  /*2b50*/  IMAD R109, R173, R4, R16 ;  /* 0x00000004ad6d7224 */ /* 0x000fe200078e0210 */
[----:B------:R-:W-:Y:S01]  /*2b60*/  IABS R16, R15 ;  /* 0x0000000f00107213 */ /* 0x000fe20000000000 */
[----:B------:R-:W-:Y:S01]  /*2b70*/  IMAD.MOV R6, RZ, RZ, -R6 ;  /* 0x000000ffff067224 */ /* 0x000fe200078e0a06 */
[C---:B---3--:R-:W-:Y:S01]  /*2b80*/  IADD3 R15, R234.reuse, 0x68, RZ ;  /* 0x00000068ea0f7810 */ /* 0x048fe20007ffe0ff */
[----:B------:R-:W-:Y:S01]  /*2b90*/  IMAD.MOV R7, RZ, RZ, -R7 ;  /* 0x000000ffff077224 */ /* 0x000fe200078e0a07 */
[----:B-1----:R-:W-:Y:S01]  /*2ba0*/  IADD3 R9, R234, 0x69, RZ ;  /* 0x00000069ea097810 */ /* 0x002fe20007ffe0ff */
[----:B------:R-:W-:-:S03]  /*2bb0*/  IMAD.HI.U32 R4, R237, R14, RZ ;  /* 0x0000000eed047227 */ /* 0x000fc600078e00ff */
[----:B------:R-:W-:Y:S01]  /*2bc0*/  IABS R20, R9 ;  /* 0x0000000900147213 */ /* 0x000fe20000000000 */
[----:B------:R-:W-:Y:S02]  /*2bd0*/  IMAD R104, R173, R5, R104 ;  /* 0x00000005ad687224 */ /* 0x000fe400078e0268 */
[----:B------:R-:W-:-:S04]  /*2be0*/  IMAD.HI.U32 R5, R237, R114, RZ ;  /* 0x00000072ed057227 */ /* 0x000fc800078e00ff */
[----:B------:R-:W-:Y:S01]  /*2bf0*/  IMAD R110, R173, R6, R110 ;  /* 0x00000006ad6e7224 */ /* 0x000fe200078e026e */
[----:B------:R-:W-:Y:S01]  /*2c00*/  IADD3 R5, -R5, RZ, RZ ;  /* 0x000000ff05057210 */ /* 0x000fe20007ffe1ff */
[----:B------:R-:W-:Y:S01]  /*2c10*/  IMAD R111, R173, R7, R18 ;  /* 0x00000007ad6f7224 */ /* 0x000fe200078e0212 */
[----:B------:R-:W-:Y:S01]  /*2c20*/  IADD3 R18, R234, 0x66, RZ ;  /* 0x00000066ea127810 */ /* 0x000fe20007ffe0ff */
[----:B------:R-:W-:-:S03]  /*2c30*/  IMAD.HI.U32 R3, R237, R112, RZ ;  /* 0x00000070ed037227 */ /* 0x000fc600078e00ff */
[----:B------:R-:W-:Y:S01]  /*2c40*/  IABS R118, R18 ;  /* 0x0000001200767213 */ /* 0x000fe20000000000 */
[----:B------:R-:W-:Y:S01]  /*2c50*/  IMAD.HI.U32 R6, R237, R16, RZ ;  /* 0x00000010ed067227 */ /* 0x000fe200078e00ff */
[----:B------:R-:W-:Y:S01]  /*2c60*/  IADD3 R3, -R3, RZ, RZ ;  /* 0x000000ff03037210 */ /* 0x000fe20007ffe1ff */
[----:B------:R1:W-:Y:S02]  /*2c70*/  STL [R1+0x5fe8], R18 ;  /* 0x005fe81201007387 */ /* 0x0003e40000100800 */
[----:B------:R-:W-:Y:S01]  /*2c80*/  IMAD.MOV R4, RZ, RZ, -R4 ;  /* 0x000000ffff047224 */ /* 0x000fe200078e0a04 */
[----:B------:R-:W-:Y:S01]  /*2c90*/  IADD3 R6, -R6, RZ, RZ ;  /* 0x000000ff06067210 */ /* 0x000fe20007ffe1ff */
[----:B------:R-:W-:Y:S01]  /*2ca0*/  IMAD.HI.U32 R7, R237, R116, RZ ;  /* 0x00000074ed077227 */ /* 0x000fe200078e00ff */
[----:B------:R-:W-:Y:S03]  /*2cb0*/  STL [R1+0x5fec], R17 ;  /* 0x005fec1101007387 */ /* 0x000fe60000100800 */
[C---:B------:R-:W-:Y:S01]  /*2cc0*/  IMAD R113, R173.reuse, R4, R14 ;  /* 0x00000004ad717224 */ /* 0x040fe200078e020e */
[----:B------:R-:W-:Y:S01]  /*2cd0*/  IABS R14, R19 ;  /* 0x00000013000e7213 */ /* 0x000fe20000000000 */
[C---:B------:R-:W-:Y:S01]  /*2ce0*/  IMAD R114, R173.reuse, R5, R114 ;  /* 0x00000005ad727224 */ /* 0x040fe200078e0272 */
[----:B-1----:R-:W-:Y:S01]  /*2cf0*/  IABS R18, R15 ;  /* 0x0000000f00127213 */ /* 0x002fe20000000000 */
[----:B------:R-:W-:Y:S01]  /*2d00*/  IMAD.MOV R7, RZ, RZ, -R7 ;  /* 0x000000ffff077224 */ /* 0x000fe200078e0a07 */
[----:B------:R1:W-:Y:S01]  /*2d10*/  STL [R1+0x5ff4], R15 ;  /* 0x005ff40f01007387 */ /* 0x0003e20000100800 */
[----:B------:R-:W-:Y:S01]  /*2d20*/  IMAD R112, R173, R3, R112 ;  /* 0x00000003ad707224 */ /* 0x000fe200078e0270 */
[C---:B------:R-:W-:Y:S01]  /*2d30*/  IADD3 R19, R234.reuse, 0x6b, RZ ;  /* 0x0000006bea137810 */ /* 0x040fe20007ffe0ff */
[----:B------:R-:W-:Y:S01]  /*2d40*/  IMAD.HI.U32 R5, R237, R120, RZ ;  /* 0x00000078ed057227 */ /* 0x000fe200078e00ff */
[----:B------:R2:W-:Y:S03]  /*2d50*/  STL [R1+0x5ff0], R9 ;  /* 0x005ff00901007387 */ /* 0x0005e60000100800 */
[----:B------:R-:W-:Y:S01]  /*2d60*/  IMAD R115, R173, R6, R16 ;  /* 0x00000006ad737224 */ /* 0x000fe200078e0210 */
[----:B------:R-:W-:Y:S01]  /*2d70*/  IABS R16, R17 ;  /* 0x0000001100107213 */ /* 0x000fe20000000000 */
[C---:B------:R-:W-:Y:S01]  /*2d80*/  IMAD.HI.U32 R3, R237.reuse, R14, RZ ;  /* 0x0000000eed037227 */ /* 0x040fe200078e00ff */
[C---:B-1----:R-:W-:Y:S01]  /*2d90*/  IADD3 R15, R234.reuse, 0x6d, RZ ;  /* 0x0000006dea0f7810 */ /* 0x042fe20007ffe0ff */
[----:B------:R1:W-:Y:S01]  /*2da0*/  STL [R1+0x5ff8], R21 ;  /* 0x005ff81501007387 */ /* 0x0003e20000100800 */
[C---:B------:R-:W-:Y:S01]  /*2db0*/  IADD3 R17, R234.reuse, 0x6c, RZ ;  /* 0x0000006cea117810 */ /* 0x040fe20007ffe0ff */
[----:B------:R-:W-:Y:S01]  /*2dc0*/  IMAD.HI.U32 R6, R237, R18, RZ ;  /* 0x00000012ed067227 */ /* 0x000fe200078e00ff */
[----:B--2---:R-:W-:Y:S01]  /*2dd0*/  IADD3 R9, R234, 0x6e, RZ ;  /* 0x0000006eea097810 */ /* 0x004fe20007ffe0ff */
[----:B------:R-:W-:Y:S01]  /*2de0*/  STL [R1+0x5ffc], R19 ;  /* 0x005ffc1301007387 */ /* 0x000fe20000100800 */
[----:B------:R-:W-:Y:S01]  /*2df0*/  IABS R124, R17 ;  /* 0x00000011007c7213 */ /* 0x000fe20000000000 */
[----:B------:R-:W-:-:S02]  /*2e00*/  IMAD R116, R173, R7, R116 ;  /* 0x00000007ad747224 */ /* 0x000fc400078e0274 */
[----:B------:R-:W-:Y:S01]  /*2e10*/  IMAD.MOV R5, RZ, RZ, -R5 ;  /* 0x000000ffff057224 */ /* 0x000fe200078e0a05 */
[----:B------:R2:W-:Y:S01]  /*2e20*/  STL [R1+0x6004], R17 ;  /* 0x0060041101007387 */ /* 0x0005e20000100800 */
[----:B------:R-:W-:Y:S01]  /*2e30*/  IMAD.HI.U32 R7, R237, R20, RZ ;  /* 0x00000014ed077227 */ /* 0x000fe200078e00ff */
[C---:B-1----:R-:W-:Y:S02]  /*2e40*/  IADD3 R21, R234.reuse, 0x6f, RZ ;  /* 0x0000006fea157810 */ /* 0x042fe40007ffe0ff */
[----:B------:R1:W-:Y:S01]  /*2e50*/  STL [R1+0x6000], R15 ;  /* 0x0060000f01007387 */ /* 0x0003e20000100800 */
[----:B------:R-:W-:Y:S01]  /*2e60*/  IMAD.MOV R3, RZ, RZ, -R3 ;  /* 0x000000ffff037224 */ /* 0x000fe200078e0a03 */
[----:B------:R-:W-:Y:S01]  /*2e70*/  IADD3 R7, -R7, RZ, RZ ;  /* 0x000000ff07077210 */ /* 0x000fe20007ffe1ff */
[----:B------:R-:W-:Y:S01]  /*2e80*/  IMAD.MOV R6, RZ, RZ, -R6 ;  /* 0x000000ffff067224 */ /* 0x000fe200078e0a06 */
[----:B------:R3:W-:Y:S01]  /*2e90*/  STL [R1+0x6008], R9 ;  /* 0x0060080901007387 */ /* 0x0007e20000100800 */
[C---:B------:R-:W-:Y:S01]  /*2ea0*/  IMAD R120, R173.reuse, R5, R120 ;  /* 0x00000005ad787224 */ /* 0x040fe200078e0278 */
[----:B--2---:R-:W-:Y:S01]  /*2eb0*/  IADD3 R17, R234, 0x71, RZ ;  /* 0x00000071ea117810 */ /* 0x004fe20007ffe0ff */
[----:B------:R-:W-:Y:S01]  /*2ec0*/  IMAD R117, R173, R3, R14 ;  /* 0x00000003ad757224 */ /* 0x000fe200078e020e */
[----:B------:R2:W-:Y:S01]  /*2ed0*/  STL [R1+0x600c], R21 ;  /* 0x00600c1501007387 */ /* 0x0005e20000100800 */
[----:B------:R-:W-:Y:S01]  /*2ee0*/  IMAD.HI.U32 R5, R237, R16, RZ ;  /* 0x00000010ed057227 */ /* 0x000fe200078e00ff */
[----:B------:R-:W-:-:S03]  /*2ef0*/  IABS R132, R21 ;  /* 0x0000001500847213 */ /* 0x000fc60000000000 */
[C---:B------:R-:W-:Y:S01]  /*2f00*/  IMAD R14, R173.reuse, R6, R18 ;  /* 0x00000006ad0e7224 */ /* 0x040fe200078e0212 */
[----:B------:R-:W-:Y:S01]  /*2f10*/  IABS R18, R15 ;  /* 0x0000000f00127213 */ /* 0x000fe20000000000 */
[----:B------:R-:W-:Y:S01]  /*2f20*/  IMAD.MOV R5, RZ, RZ, -R5 ;  /* 0x000000ffff057224 */ /* 0x000fe200078e0a05 */
[C---:B-1----:R-:W-:Y:S01]  /*2f30*/  IADD3 R15, R234.reuse, 0x72, RZ ;  /* 0x00000072ea0f7810 */ /* 0x042fe20007ffe0ff */
[----:B------:R-:W-:Y:S01]  /*2f40*/  IMAD R121, R173, R7, R20 ;  /* 0x00000007ad797224 */ /* 0x000fe200078e0214 */
[----:B------:R-:W-:Y:S01]  /*2f50*/  IABS R20, R9 ;  /* 0x0000000900147213 */ /* 0x000fe20000000000 */
[C---:B------:R-:W-:Y:S01]  /*2f60*/  IMAD.HI.U32 R4, R237.reuse, R118, RZ ;  /* 0x00000076ed047227 */ /* 0x040fe200078e00ff */
[----:B------:R-:W-:Y:S02]  /*2f70*/  IABS R130, R15 ;  /* 0x0000000f00827213 */ /* 0x000fe40000000000 */
[----:B---3--:R-:W-:Y:S01]  /*2f80*/  IADD3 R9, R234, 0x73, RZ ;  /* 0x00000073ea097810 */ /* 0x008fe20007ffe0ff */
[----:B------:R-:W-:Y:S01]  /*2f90*/  IMAD.HI.U32 R6, R237, R18, RZ ;  /* 0x00000012ed067227 */ /* 0x000fe200078e00ff */
[----:B------:R-:W-:-:S02]  /*2fa0*/  IADD3 R4, -R4, RZ, RZ ;  /* 0x000000ff04047210 */ /* 0x000fc40007ffe1ff */
[C---:B--2---:R-:W-:Y:S01]  /*2fb0*/  IADD3 R21, R234.reuse, 0xa1, RZ ;  /* 0x000000a1ea157810 */ /* 0x044fe20007ffe0ff */
[----:B------:R-:W-:Y:S01]  /*2fc0*/  IMAD R119, R173, R5, R16 ;  /* 0x00000005ad777224 */ /* 0x000fe200078e0210 */
[----:B------:R-:W-:Y:S01]  /*2fd0*/  IABS R16, R19 ;  /* 0x0000001300107213 */ /* 0x000fe20000000000 */
[----:B------:R-:W-:Y:S01]  /*2fe0*/  IMAD.MOV R6, RZ, RZ, -R6 ;  /* 0x000000ffff067224 */ /* 0x000fe200078e0a06 */
[C---:B------:R-:W-:Y:S01]  /*2ff0*/  IADD3 R19, R234.reuse, 0x70, RZ ;  /* 0x00000070ea137810 */ /* 0x040fe20007ffe0ff */
[----:B------:R-:W-:Y:S01]  /*3000*/  IMAD.HI.U32 R7, R237, R20, RZ ;  /* 0x00000014ed077227 */ /* 0x000fe200078e00ff */
[----:B------:R-:W-:Y:S02]  /*3010*/  IABS R176, R21 ;  /* 0x0000001500b07213 */ /* 0x000fe40000000000 */
[----:B------:R-:W-:Y:S01]  /*3020*/  IABS R128, R19 ;  /* 0x0000001300807213 */ /* 0x000fe20000000000 */
[C---:B------:R-:W-:Y:S01]  /*3030*/  IMAD R125, R173.reuse, R6, R18 ;  /* 0x00000006ad7d7224 */ /* 0x040fe200078e0212 */
[----:B------:R1:W-:Y:S01]  /*3040*/  STL [R1+0x6014], R19 ;  /* 0x0060141301007387 */ /* 0x0003e20000100800 */
[----:B------:R-:W-:Y:S01]  /*3050*/  IMAD.MOV R7, RZ, RZ, -R7 ;  /* 0x000000ffff077224 */ /* 0x000fe200078e0a07 */
[----:B------:R-:W-:Y:S01]  /*3060*/  IABS R6, R17 ;  /* 0x0000001100067213 */ /* 0x000fe20000000000 */
[----:B------:R-:W-:Y:S01]  /*3070*/  IMAD R118, R173, R4, R118 ;  /* 0x00000004ad767224 */ /* 0x000fe200078e0276 */
[----:B------:R2:W-:Y:S01]  /*3080*/  STL [R1+0x6010], R17 ;  /* 0x0060101101007387 */ /* 0x0005e20000100800 */
[----:B------:R-:W-:Y:S01]  /*3090*/  IMAD.HI.U32 R4, R237, R16, RZ ;  /* 0x00000010ed047227 */ /* 0x000fe200078e00ff */
[----:B------:R-:W-:-:S02]  /*30a0*/  IADD3 R18, R234, 0x76, RZ ;  /* 0x00000076ea127810 */ /* 0x000fc40007ffe0ff */
[----:B------:R3:W-:Y:S01]  /*30b0*/  STL [R1+0x6018], R15 ;  /* 0x0060180f01007387 */ /* 0x0007e20000100800 */
[----:B------:R-:W-:Y:S01]  /*30c0*/  IMAD.HI.U32 R3, R237, R122, RZ ;  /* 0x0000007aed037227 */ /* 0x000fe200078e00ff */
[C---:B-1----:R-:W-:Y:S02]  /*30d0*/  IADD3 R19, R234.reuse, 0x75, RZ ;  /* 0x00000075ea137810 */ /* 0x042fe40007ffe0ff */
[----:B------:R1:W-:Y:S01]  /*30e0*/  STL [R1+0x6020], R9 ;  /* 0x0060200901007387 */ /* 0x0003e20000100800 */
[----:B------:R-:W-:Y:S01]  /*30f0*/  IMAD R127, R173, R7, R20 ;  /* 0x00000007ad7f7224 */ /* 0x000fe200078e0214 */
[C---:B------:R-:W-:Y:S01]  /*3100*/  IADD3 R20, R234.reuse, 0x74, RZ ;  /* 0x00000074ea147810 */ /* 0x040fe20007ffe0ff */
[C---:B------:R-:W-:Y:S01]  /*3110*/  IMAD.HI.U32 R7, R237.reuse, R6, RZ ;  /* 0x00000006ed077227 */ /* 0x040fe200078e00ff */
[----:B------:R-:W-:Y:S02]  /*3120*/  IABS R133, R19 ;  /* 0x0000001300857213 */ /* 0x000fe40000000000 */
[----:B--2---:R-:W-:Y:S01]  /*3130*/  IADD3 R17, R234, 0x77, RZ ;  /* 0x00000077ea117810 */ /* 0x004fe20007ffe0ff */
[----:B---3--:R-:W-:Y:S01]  /*3140*/  IMAD.HI.U32 R15, R237, R130, RZ ;  /* 0x00000082ed0f7227 */ /* 0x008fe200078e00ff */
[----:B------:R-:W-:Y:S01]  /*3150*/  STL [R1+0x6028], R20 ;  /* 0x0060281401007387 */ /* 0x000fe20000100800 */
[----:B------:R-:W-:-:S02]  /*3160*/  IABS R134, R18 ;  /* 0x0000001200867213 */ /* 0x000fc40000000000 */
[----:B------:R-:W-:Y:S01]  /*3170*/  IMAD.MOV R4, RZ, RZ, -R4 ;  /* 0x000000ffff047224 */ /* 0x000fe200078e0a04 */
[----:B------:R-:W-:Y:S01]  /*3180*/  IADD3 R15, -R15, RZ, RZ ;  /* 0x000000ff0f0f7210 */ /* 0x000fe20007ffe1ff */
[----:B------:R-:W-:Y:S01]  /*3190*/  IMAD.MOV R3, RZ, RZ, -R3 ;  /* 0x000000ffff037224 */ /* 0x000fe200078e0a03 */
[----:B------:R-:W-:Y:S01]  /*31a0*/  STL [R1+0x6024], R19 ;  /* 0x0060241301007387 */ /* 0x000fe20000100800 */
[----:B------:R-:W-:Y:S01]  /*31b0*/  IMAD.MOV R7, RZ, RZ, -R7 ;  /* 0x000000ffff077224 */ /* 0x000fe200078e0a07 */
[----:B------:R-:W-:Y:S01]  /*31c0*/  IABS R135, R17 ;  /* 0x0000001100877213 */ /* 0x000fe20000000000 */
[C---:B------:R-:W-:Y:S01]  /*31d0*/  IMAD R123, R173.reuse, R4, R16 ;  /* 0x00000004ad7b7224 */ /* 0x040fe200078e0210 */
[----:B------:R-:W-:Y:S01]  /*31e0*/  IABS R4, R9 ;  /* 0x0000000900047213 */ /* 0x000fe20000000000 */
[----:B------:R-:W-:Y:S01]  /*31f0*/  IMAD R122, R173, R3, R122 ;  /* 0x00000003ad7a7224 */ /* 0x000fe200078e027a */
[----:B-1----:R-:W-:Y:S01]  /*3200*/  IADD3 R9, R234, 0x78, RZ ;  /* 0x00000078ea097810 */ /* 0x002fe20007ffe0ff */
[----:B------:R-:W-:Y:S01]  /*3210*/  IMAD.HI.U32 R3, R237, R132, RZ ;  /* 0x00000084ed037227 */ /* 0x000fe200078e00ff */
[----:B------:R1:W-:Y:S01]  /*3220*/  STL [R1+0x602c], R18 ;  /* 0x00602c1201007387 */ /* 0x0003e20000100800 */
[----:B------:R-:W-:-:S02]  /*3230*/  IABS R126, R20 ;  /* 0x00000014007e7213 */ /* 0x000fc40000000000 */
[C---:B------:R-:W-:Y:S01]  /*3240*/  IMAD R129, R173.reuse, R7, R6 ;  /* 0x00000007ad817224 */ /* 0x040fe200078e0206 */
[----:B------:R2:W-:Y:S01]  /*3250*/  STL [R1+0x6034], R17 ;  /* 0x0060341101007387 */ /* 0x0005e20000100800 */
[----:B------:R-:W-:Y:S01]  /*3260*/  IMAD R130, R173, R15, R130 ;  /* 0x0000000fad827224 */ /* 0x000fe200078e0282 */
[C---:B------:R-:W-:Y:S01]  /*3270*/  IADD3 R15, R234.reuse, 0x7a, RZ ;  /* 0x0000007aea0f7810 */ /* 0x040fe20007ffe0ff */
[----:B------:R-:W-:Y:S01]  /*3280*/  IMAD.HI.U32 R6, R237, R133, RZ ;  /* 0x00000085ed067227 */ /* 0x000fe200078e00ff */
[----:B------:R-:W-:Y:S01]  /*3290*/  IADD3 R3, -R3, RZ, RZ ;  /* 0x000000ff03037210 */ /* 0x000fe20007ffe1ff */
[----:B------:R3:W-:Y:S01]  /*32a0*/  STL [R1+0x6044], R9 ;  /* 0x0060440901007387 */ /* 0x0007e20000100800 */
[----:B-1----:R-:W-:Y:S01]  /*32b0*/  IADD3 R18, R234, 0x79, RZ ;  /* 0x00000079ea127810 */ /* 0x002fe20007ffe0ff */
[----:B------:R-:W-:Y:S01]  /*32c0*/  IMAD.HI.U32 R16, R237, R4, RZ ;  /* 0x00000004ed107227 */ /* 0x000fe200078e00ff */
[----:B------:R-:W-:Y:S02]  /*32d0*/  IABS R136, R9 ;  /* 0x0000000900887213 */ /* 0x000fe40000000000 */
[----:B------:R-:W-:Y:S01]  /*32e0*/  IADD3 R6, -R6, RZ, RZ ;  /* 0x000000ff06067210 */ /* 0x000fe20007ffe1ff */
[----:B------:R1:W-:Y:S01]  /*32f0*/  STL [R1+0x603c], R18 ;  /* 0x00603c1201007387 */ /* 0x0003e20000100800 */
[----:B------:R-:W-:Y:S01]  /*3300*/  IMAD.MOV R16, RZ, RZ, -R16 ;  /* 0x000000ffff107224 */ /* 0x000fe200078e0a10 */
[----:B--2---:R-:W-:Y:S01]  /*3310*/  IADD3 R17, R234, 0x7b, RZ ;  /* 0x0000007bea117810 */ /* 0x004fe20007ffe0ff */
[----:B------:R-:W-:Y:S01]  /*3320*/  IMAD R132, R173, R3, R132 ;  /* 0x00000003ad847224 */ /* 0x000fe200078e0284 */
[----:B------:R2:W-:Y:S01]  /*3330*/  STL [R1+0x6040], R15 ;  /* 0x0060400f01007387 */ /* 0x0005e20000100800 */
[----:B------:R-:W-:Y:S01]  /*3340*/  IMAD.HI.U32 R3, R237, R136, RZ ;  /* 0x00000088ed037227 */ /* 0x000fe200078e00ff */
[----:B------:R-:W-:-:S02]  /*3350*/  IABS R137, R18 ;  /* 0x0000001200897213 */ /* 0x000fc40000000000 */
[C---:B---3--:R-:W-:Y:S01]  /*3360*/  IADD3 R9, R234.reuse, 0x7d, RZ ;  /* 0x0000007dea097810 */ /* 0x048fe20007ffe0ff */
[C---:B------:R-:W-:Y:S01]  /*3370*/  IMAD R131, R173.reuse, R16, R4 ;  /* 0x00000010ad837224 */ /* 0x040fe200078e0204 */
[C---:B------:R-:W-:Y:S01]  /*3380*/  IADD3 R16, R234.reuse, 0x7c, RZ ;  /* 0x0000007cea107810 */ /* 0x040fe20007ffe0ff */
[----:B------:R-:W-:Y:S01]  /*3390*/  IMAD R133, R173, R6, R133 ;  /* 0x00000006ad857224 */ /* 0x000fe200078e0285 */
[C---:B-1----:R-:W-:Y:S01]  /*33a0*/  IADD3 R18, R234.reuse, 0x7f, RZ ;  /* 0x0000007fea127810 */ /* 0x042fe20007ffe0ff */
[----:B------:R-:W-:Y:S01]  /*33b0*/  STL [R1+0x6050], R17 ;  /* 0x0060501101007387 */ /* 0x000fe20000100800 */
[----:B--2---:R-:W-:Y:S01]  /*33c0*/  IABS R15, R15 ;  /* 0x0000000f000f7213 */ /* 0x004fe20000000000 */
[----:B------:R-:W-:Y:S01]  /*33d0*/  IMAD.HI.U32 R5, R237, R124, RZ ;  /* 0x0000007ced057227 */ /* 0x000fe200078e00ff */
[C---:B------:R-:W-:Y:S01]  /*33e0*/  IADD3 R19, R234.reuse, 0x7e, RZ ;  /* 0x0000007eea137810 */ /* 0x040fe20007ffe0ff */
[----:B------:R-:W-:Y:S01]  /*33f0*/  STL [R1+0x6058], R16 ;  /* 0x0060581001007387 */ /* 0x000fe20000100800 */
[----:B------:R-:W-:Y:S01]  /*3400*/  IADD3 R3, -R3, RZ, RZ ;  /* 0x000000ff03037210 */ /* 0x000fe20007ffe1ff */
[----:B------:R-:W-:Y:S01]  /*3410*/  IMAD.HI.U32 R6, R237, R15, RZ ;  /* 0x0000000fed067227 */ /* 0x000fe200078e00ff */
[----:B------:R-:W-:Y:S01]  /*3420*/  IABS R141, R9 ;  /* 0x00000009008d7213 */ /* 0x000fe20000000000 */
[----:B------:R1:W-:Y:S01]  /*3430*/  STL [R1+0x6054], R9 ;  /* 0x0060540901007387 */ /* 0x0003e20000100800 */
[----:B------:R-:W-:Y:S01]  /*3440*/  IABS R143, R18 ;  /* 0x00000012008f7213 */ /* 0x000fe20000000000 */
[----:B------:R-:W-:Y:S01]  /*3450*/  IMAD.MOV R6, RZ, RZ, -R6 ;  /* 0x000000ffff067224 */ /* 0x000fe200078e0a06 */
[----:B------:R-:W-:Y:S01]  /*3460*/  IABS R139, R17 ;  /* 0x00000011008b7213 */ /* 0x000fe20000000000 */
[----:B------:R-:W-:Y:S01]  /*3470*/  STL [R1+0x604c], R19 ;  /* 0x00604c1301007387 */ /* 0x000fe20000100800 */
[C---:B------:R-:W-:Y:S01]  /*3480*/  IMAD R136, R173.reuse, R3, R136 ;  /* 0x00000003ad887224 */ /* 0x040fe200078e0288 */
[----:B------:R-:W-:Y:S01]  /*3490*/  IABS R140, R16 ;  /* 0x00000010008c7213 */ /* 0x000fe20000000000 */
[----:B------:R-:W-:Y:S01]  /*34a0*/  IMAD R15, R173, R6, R15 ;  /* 0x00000006ad0f7224 */ /* 0x000fe200078e020f */
[----:B------:R2:W-:Y:S01]  /*34b0*/  STL [R1+0x605c], R18 ;  /* 0x00605c1201007387 */ /* 0x0005e20000100800 */
[----:B------:R-:W-:Y:S01]  /*34c0*/  IMAD.HI.U32 R3, R237, R141, RZ ;  /* 0x0000008ded037227 */ /* 0x000fe200078e00ff */
[----:B-1----:R-:W-:-:S02]  /*34d0*/  IADD3 R9, R234, 0x82, RZ ;  /* 0x00000082ea097810 */ /* 0x002fc40007ffe0ff */
[C---:B------:R-:W-:Y:S01]  /*34e0*/  IADD3 R17, R234.reuse, 0x80, RZ ;  /* 0x00000080ea117810 */ /* 0x040fe20007ffe0ff */
[----:B------:R-:W-:Y:S01]  /*34f0*/  IMAD.HI.U32 R6, R237, R143, RZ ;  /* 0x0000008fed067227 */ /* 0x000fe200078e00ff */
[C---:B------:R-:W-:Y:S02]  /*3500*/  IADD3 R16, R234.reuse, 0x81, RZ ;  /* 0x00000081ea107810 */ /* 0x040fe40007ffe0ff */
[----:B------:R-:W-:Y:S01]  /*3510*/  IABS R142, R19 ;  /* 0x00000013008e7213 */ /* 0x000fe20000000000 */
[----:B------:R-:W-:Y:S01]  /*3520*/  IMAD.MOV R3, RZ, RZ, -R3 ;  /* 0x000000ffff037224 */ /* 0x000fe200078e0a03 */
[C---:B--2---:R-:W-:Y:S01]  /*3530*/  IADD3 R18, R234.reuse, 0x84, RZ ;  /* 0x00000084ea127810 */ /* 0x044fe20007ffe0ff */
[----:B------:R-:W-:Y:S01]  /*3540*/  IMAD.MOV R6, RZ, RZ, -R6 ;  /* 0x000000ffff067224 */ /* 0x000fe200078e0a06 */
[----:B------:R-:W-:Y:S01]  /*3550*/  IABS R145, R9 ;  /* 0x0000000900917213 */ /* 0x000fe20000000000 */
[----:B------:R1:W-:Y:S01]  /*3560*/  STL [R1+0x6068], R17 ;  /* 0x0060681101007387 */ /* 0x0003e20000100800 */
[----:B------:R-:W-:Y:S01]  /*3570*/  IADD3 R19, R234, 0x83, RZ ;  /* 0x00000083ea137810 */ /* 0x000fe20007ffe0ff */
[C---:B------:R-:W-:Y:S01]  /*3580*/  IMAD R141, R173.reuse, R3, R141 ;  /* 0x00000003ad8d7224 */ /* 0x040fe200078e028d */
[----:B------:R-:W-:Y:S01]  /*3590*/  IABS R147, R18 ;  /* 0x0000001200937213 */ /* 0x000fe20000000000 */
[----:B------:R2:W-:Y:S01]  /*35a0*/  STL [R1+0x6064], R16 ;  /* 0x0060641001007387 */ /* 0x0005e20000100800 */
[----:B------:R-:W-:Y:S01]  /*35b0*/  IMAD R143, R173, R6, R143 ;  /* 0x00000006ad8f7224 */ /* 0x000fe200078e028f */
[----:B------:R-:W-:Y:S01]  /*35c0*/  IABS R144, R17 ;  /* 0x0000001100907213 */ /* 0x000fe20000000000 */
[----:B------:R-:W-:Y:S01]  /*35d0*/  IMAD.HI.U32 R3, R237, R145, RZ ;  /* 0x00000091ed037227 */ /* 0x000fe200078e00ff */
[----:B------:R3:W-:Y:S01]  /*35e0*/  STL [R1+0x6070], R9 ;  /* 0x0060700901007387 */ /* 0x0007e20000100800 */
[----:B------:R-:W-:-:S02]  /*35f0*/  IABS R149, R16 ;  /* 0x0000001000957213 */ /* 0x000fc40000000000 */
[C---:B------:R-:W-:Y:S01]  /*3600*/  IMAD.HI.U32 R6, R237.reuse, R147, RZ ;  /* 0x00000093ed067227 */ /* 0x040fe200078e00ff */
[----:B------:R-:W-:Y:S01]  /*3610*/  STL [R1+0x606c], R19 ;  /* 0x00606c1301007387 */ /* 0x000fe20000100800 */
[C---:B-1----:R-:W-:Y:S02]  /*3620*/  IADD3 R17, R234.reuse, 0x85, RZ ;  /* 0x00000085ea117810 */ /* 0x042fe40007ffe0ff */
[C---:B--2---:R-:W-:Y:S01]  /*3630*/  IADD3 R16, R234.reuse, 0x86, RZ ;  /* 0x00000086ea107810 */ /* 0x044fe20007ffe0ff */
[----:B------:R1:W-:Y:S01]  /*3640*/  STL [R1+0x6074], R18 ;  /* 0x0060741201007387 */ /* 0x0003e20000100800 */
[----:B------:R-:W-:Y:S01]  /*3650*/  IMAD.MOV R3, RZ, RZ, -R3 ;  /* 0x000000ffff037224 */ /* 0x000fe200078e0a03 */
[----:B---3--:R-:W-:Y:S01]  /*3660*/  IADD3 R9, R234, 0x87, RZ ;  /* 0x00000087ea097810 */ /* 0x008fe20007ffe0ff */
[----:B------:R-:W-:Y:S01]  /*3670*/  IMAD.HI.U32 R4, R237, R135, RZ ;  /* 0x00000087ed047227 */ /* 0x000fe200078e00ff */
[----:B------:R-:W-:Y:S01]  /*3680*/  IABS R146, R19 ;  /* 0x0000001300927213 */ /* 0x000fe20000000000 */
[----:B------:R2:W-:Y:S01]  /*3690*/  STL [R1+0x6078], R17 ;  /* 0x0060781101007387 */ /* 0x0005e20000100800 */
[----:B------:R-:W-:Y:S01]  /*36a0*/  IABS R150, R9 ;  /* 0x0000000900967213 */ /* 0x000fe20000000000 */
[----:B------:R-:W-:Y:S01]  /*36b0*/  IMAD R145, R173, R3, R145 ;  /* 0x00000003ad917224 */ /* 0x000fe200078e0291 */
[----:B------:R-:W-:Y:S01]  /*36c0*/  IADD3 R6, -R6, RZ, RZ ;  /* 0x000000ff06067210 */ /* 0x000fe20007ffe1ff */
[----:B------:R3:W-:Y:S01]  /*36d0*/  STL [R1+0x6080], R16 ;  /* 0x0060801001007387 */ /* 0x0007e20000100800 */
[C---:B-1----:R-:W-:Y:S01]  /*36e0*/  IADD3 R18, R234.reuse, 0x89, RZ ;  /* 0x00000089ea127810 */ /* 0x042fe20007ffe0ff */
[----:B------:R-:W-:Y:S01]  /*36f0*/  IMAD.HI.U32 R3, R237, R150, RZ ;  /* 0x00000096ed037227 */ /* 0x000fe200078e00ff */
[C---:B------:R-:W-:Y:S01]  /*3700*/  IADD3 R19, R234.reuse, 0x88, RZ ;  /* 0x00000088ea137810 */ /* 0x040fe20007ffe0ff */
[----:B------:R1:W-:Y:S01]  /*3710*/  STL [R1+0x6090], R9 ;  /* 0x0060900901007387 */ /* 0x0003e20000100800 */
[----:B------:R-:W-:Y:S01]  /*3720*/  IABS R152, R18 ;  /* 0x0000001200987213 */ /* 0x000fe20000000000 */
[----:B------:R-:W-:Y:S01]  /*3730*/  IMAD R147, R173, R6, R147 ;  /* 0x00000006ad937224 */ /* 0x000fe200078e0293 */
[----:B------:R-:W-:Y:S01]  /*3740*/  IABS R148, R17 ;  /* 0x0000001100947213 */ /* 0x000fe20000000000 */
[----:B------:R4:W-:Y:S01]  /*3750*/  STL [R1+0x6084], R19 ;  /* 0x0060841301007387 */ /* 0x0009e20000100800 */
[----:B------:R-:W-:Y:S01]  /*3760*/  IABS R138, R16 ;  /* 0x00000010008a7213 */ /* 0x000fe20000000000 */
[----:B------:R-:W-:Y:S01]  /*3770*/  IMAD.HI.U32 R6, R237, R152, RZ ;  /* 0x00000098ed067227 */ /* 0x000fe200078e00ff */
[C---:B--2---:R-:W-:Y:S01]  /*3780*/  IADD3 R17, R234.reuse, 0x8a, RZ ;  /* 0x0000008aea117810 */ /* 0x044fe20007ffe0ff */
[----:B------:R-:W-:Y:S01]  /*3790*/  STL [R1+0x6088], R18 ;  /* 0x0060881201007387 */ /* 0x000fe20000100800 */
[C---:B---3--:R-:W-:Y:S01]  /*37a0*/  IADD3 R16, R234.reuse, 0x8b, RZ ;  /* 0x0000008bea107810 */ /* 0x048fe20007ffe0ff */
[----:B------:R-:W-:Y:S01]  /*37b0*/  IMAD.MOV R6, RZ, RZ, -R6 ;  /* 0x000000ffff067224 */ /* 0x000fe200078e0a06 */
[----:B------:R-:W-:Y:S01]  /*37c0*/  IABS R151, R19 ;  /* 0x0000001300977213 */ /* 0x000fe20000000000 */
[----:B------:R-:W-:Y:S01]  /*37d0*/  STL [R1+0x608c], R17 ;  /* 0x00608c1101007387 */ /* 0x000fe20000100800 */
[C---:B-1----:R-:W-:Y:S01]  /*37e0*/  IADD3 R9, R234.reuse, 0x8c, RZ ;  /* 0x0000008cea097810 */ /* 0x042fe20007ffe0ff */
[----:B------:R-:W-:Y:S01]  /*37f0*/  IMAD R152, R173, R6, R152 ;  /* 0x00000006ad987224 */ /* 0x000fe200078e0298 */
[C---:B----4-:R-:W-:Y:S01]  /*3800*/  IADD3 R19, R234.reuse, 0x8e, RZ ;  /* 0x0000008eea137810 */ /* 0x050fe20007ffe0ff */
[----:B------:R1:W-:Y:S01]  /*3810*/  STL [R1+0x60a0], R16 ;  /* 0x0060a01001007387 */ /* 0x0003e20000100800 */
[----:B------:R-:W-:Y:S01]  /*3820*/  IADD3 R20, R234, 0x8d, RZ ;  /* 0x0000008dea147810 */ /* 0x000fe20007ffe0ff */
[----:B------:R-:W-:Y:S01]  /*3830*/  IMAD.MOV R4, RZ, RZ, -R4 ;  /* 0x000000ffff047224 */ /* 0x000fe200078e0a04 */
[----:B------:R-:W-:Y:S01]  /*3840*/  IADD3 R3, -R3, RZ, RZ ;  /* 0x000000ff03037210 */ /* 0x000fe20007ffe1ff */
[----:B------:R2:W-:Y:S01]  /*3850*/  STL [R1+0x60a4], R9 ;  /* 0x0060a40901007387 */ /* 0x0005e20000100800 */
[----:B------:R-:W-:Y:S01]  /*3860*/  IABS R154, R16 ;  /* 0x00000010009a7213 */ /* 0x000fe20000000000 */
[C---:B------:R-:W-:Y:S01]  /*3870*/  IMAD R135, R173.reuse, R4, R135 ;  /* 0x00000004ad877224 */ /* 0x040fe200078e0287 */
[----:B------:R-:W-:Y:S01]  /*3880*/  IABS R157, R19 ;  /* 0x00000013009d7213 */ /* 0x000fe20000000000 */
[----:B------:R-:W-:Y:S01]  /*3890*/  STL [R1+0x6094], R20 ;  /* 0x0060941401007387 */ /* 0x000fe20000100800 */
[----:B------:R-:W-:Y:S01]  /*38a0*/  IMAD R150, R173, R3, R150 ;  /* 0x00000003ad967224 */ /* 0x000fe200078e0296 */
[----:B-1----:R-:W-:Y:S01]  /*38b0*/  IABS R16, R9 ;  /* 0x0000000900107213 */ /* 0x002fe20000000000 */
[----:B------:R-:W-:Y:S01]  /*38c0*/  IMAD.HI.U32 R4, R237, R140, RZ ;  /* 0x0000008ced047227 */ /* 0x000fe200078e00ff */
[----:B------:R1:W-:Y:S01]  /*38d0*/  STL [R1+0x609c], R19 ;  /* 0x00609c1301007387 */ /* 0x0003e20000100800 */
[----:B------:R-:W-:-:S02]  /*38e0*/  IABS R153, R17 ;  /* 0x0000001100997213 */ /* 0x000fc40000000000 */
[C---:B------:R-:W-:Y:S01]  /*38f0*/  IMAD.HI.U32 R3, R237.reuse, R16, RZ ;  /* 0x00000010ed037227 */ /* 0x040fe200078e00ff */
[C---:B--2---:R-:W-:Y:S02]  /*3900*/  IADD3 R9, R234.reuse, 0x91, RZ ;  /* 0x00000091ea097810 */ /* 0x044fe40007ffe0ff */
[C---:B------:R-:W-:Y:S01]  /*3910*/  IADD3 R18, R234.reuse, 0x8f, RZ ;  /* 0x0000008fea127810 */ /* 0x040fe20007ffe0ff */
[----:B------:R-:W-:Y:S01]  /*3920*/  IMAD.HI.U32 R6, R237, R157, RZ ;  /* 0x0000009ded067227 */ /* 0x000fe200078e00ff */
[C---:B------:R-:W-:Y:S02]  /*3930*/  IADD3 R17, R234.reuse, 0x90, RZ ;  /* 0x00000090ea117810 */ /* 0x040fe40007ffe0ff */
[C---:B-1----:R-:W-:Y:S01]  /*3940*/  IADD3 R19, R234.reuse, 0x93, RZ ;  /* 0x00000093ea137810 */ /* 0x042fe20007ffe0ff */
[----:B------:R-:W-:Y:S01]  /*3950*/  IMAD.MOV R3, RZ, RZ, -R3 ;  /* 0x000000ffff037224 */ /* 0x000fe200078e0a03 */
[----:B------:R-:W-:Y:S01]  /*3960*/  IABS R156, R20 ;  /* 0x00000014009c7213 */ /* 0x000fe20000000000 */
        /* <DEDUP_REMOVED lines=12> */
[----:B------:R-:W-:Y:S01]  /*3a30*/  IMAD.HI.U32 R6, R237, R167, RZ ;  /* 0x000000a7ed067227 */ /* 0x000fe200078e00ff */
[----:B------:R4:W-:Y:S01]  /*3a40*/  STL [R1+0x60a8], R20 ;  /* 0x0060a81401007387 */ /* 0x0009e20000100800 */
[C---:B-1----:R-:W-:Y:S02]  /*3a50*/  IADD3 R18, R234.reuse, 0x94, RZ ;  /* 0x00000094ea127810 */ /* 0x042fe40007ffe0ff */
[C---:B--2---:R-:W-:Y:S01]  /*3a60*/  IADD3 R17, R234.reuse, 0x95, RZ ;  /* 0x00000095ea117810 */ /* 0x044fe20007ffe0ff */
[----:B------:R1:W-:Y:S01]  /*3a70*/  STL [R1+0x60bc], R19 ;  /* 0x0060bc1301007387 */ /* 0x0003e20000100800 */
[----:B------:R-:W-:Y:S01]  /*3a80*/  IABS R162, R20 ;  /* 0x0000001400a27213 */ /* 0x000fe20000000000 */
[----:B------:R-:W-:Y:S01]  /*3a90*/  IMAD.MOV R3, RZ, RZ, -R3 ;  /* 0x000000ffff037224 */ /* 0x000fe200078e0a03 */
[----:B---3--:R-:W-:Y:S01]  /*3aa0*/  IADD3 R9, R234, 0x96, RZ ;  /* 0x00000096ea097810 */ /* 0x008fe20007ffe0ff */
[----:B------:R2:W-:Y:S01]  /*3ab0*/  STL [R1+0x60c0], R18 ;  /* 0x0060c01201007387 */ /* 0x0005e20000100800 */
[----:B------:R-:W-:Y:S01]  /*3ac0*/  IADD3 R6, -R6, RZ, RZ ;  /* 0x000000ff06067210 */ /* 0x000fe20007ffe1ff */
[C---:B------:R-:W-:Y:S01]  /*3ad0*/  IMAD R160, R173.reuse, R3, R160 ;  /* 0x00000003ada07224 */ /* 0x040fe200078e02a0 */
[----:B------:R-:W-:Y:S01]  /*3ae0*/  IABS R165, R9 ;  /* 0x0000000900a57213 */ /* 0x000fe20000000000 */
[----:B------:R-:W-:Y:S01]  /*3af0*/  STL [R1+0x60c4], R17 ;  /* 0x0060c41101007387 */ /* 0x000fe20000100800 */
[C---:B----4-:R-:W-:Y:S01]  /*3b00*/  IADD3 R20, R234.reuse, 0x97, RZ ;  /* 0x00000097ea147810 */ /* 0x050fe20007ffe0ff */
[----:B------:R-:W-:Y:S01]  /*3b10*/  IMAD R167, R173, R6, R167 ;  /* 0x00000006ada77224 */ /* 0x000fe200078e02a7 */
[----:B-1----:R-:W-:Y:S01]  /*3b20*/  IADD3 R19, R234, 0x98, RZ ;  /* 0x00000098ea137810 */ /* 0x002fe20007ffe0ff */
[----:B------:R1:W-:Y:S01]  /*3b30*/  STL [R1+0x60d0], R9 ;  /* 0x0060d00901007387 */ /* 0x0003e20000100800 */
[----:B------:R-:W-:Y:S01]  /*3b40*/  IMAD.HI.U32 R3, R237, R165, RZ ;  /* 0x000000a5ed037227 */ /* 0x000fe200078e00ff */
[----:B------:R-:W-:-:S02]  /*3b50*/  IABS R163, R18 ;  /* 0x0000001200a37213 */ /* 0x000fc40000000000 */
[----:B------:R-:W-:Y:S01]  /*3b60*/  IABS R191, R19 ;  /* 0x0000001300bf7213 */ /* 0x000fe20000000000 */
[----:B------:R3:W-:Y:S01]  /*3b70*/  STL [R1+0x60cc], R20 ;  /* 0x0060cc1401007387 */ /* 0x0007e20000100800 */
[----:B------:R-:W-:Y:S01]  /*3b80*/  IABS R164, R17 ;  /* 0x0000001100a47213 */ /* 0x000fe20000000000 */
[----:B------:R-:W-:Y:S01]  /*3b90*/  IMAD.MOV R4, RZ, RZ, -R4 ;  /* 0x000000ffff047224 */ /* 0x000fe200078e0a04 */
[C---:B--2---:R-:W-:Y:S01]  /*3ba0*/  IADD3 R18, R234.reuse, 0x99, RZ ;  /* 0x00000099ea127810 */ /* 0x044fe20007ffe0ff */
[----:B------:R2:W-:Y:S01]  /*3bb0*/  STL [R1+0x60d4], R19 ;  /* 0x0060d41301007387 */ /* 0x0005e20000100800 */
[C---:B-1----:R-:W-:Y:S01]  /*3bc0*/  IADD3 R9, R234.reuse, 0x9b, RZ ;  /* 0x0000009bea097810 */ /* 0x042fe20007ffe0ff */
[----:B------:R-:W-:Y:S01]  /*3bd0*/  IMAD.HI.U32 R6, R237, R191, RZ ;  /* 0x000000bfed067227 */ /* 0x000fe200078e00ff */
[C---:B------:R-:W-:Y:S01]  /*3be0*/  IADD3 R17, R234.reuse, 0x9a, RZ ;  /* 0x0000009aea117810 */ /* 0x040fe20007ffe0ff */
[----:B------:R-:W-:Y:S01]  /*3bf0*/  STL [R1+0x60d8], R18 ;  /* 0x0060d81201007387 */ /* 0x000fe20000100800 */
[----:B------:R-:W-:Y:S01]  /*3c00*/  IABS R166, R20 ;  /* 0x0000001400a67213 */ /* 0x000fe20000000000 */
[----:B------:R-:W-:Y:S01]  /*3c10*/  IMAD.MOV R6, RZ, RZ, -R6 ;  /* 0x000000ffff067224 */ /* 0x000fe200078e0a06 */
[----:B------:R-:W-:Y:S01]  /*3c20*/  IADD3 R3, -R3, RZ, RZ ;  /* 0x000000ff03037210 */ /* 0x000fe20007ffe1ff */
[----:B------:R-:W-:Y:S01]  /*3c30*/  STL [R1+0x60dc], R17 ;  /* 0x0060dc1101007387 */ /* 0x000fe20000100800 */
[C---:B---3--:R-:W-:Y:S01]  /*3c40*/  IADD3 R20, R234.reuse, 0x9c, RZ ;  /* 0x0000009cea147810 */ /* 0x048fe20007ffe0ff */
[C---:B------:R-:W-:Y:S01]  /*3c50*/  IMAD R191, R173.reuse, R6, R191 ;  /* 0x00000006adbf7224 */ /* 0x040fe200078e02bf */
[C---:B--2---:R-:W-:Y:S01]  /*3c60*/  IADD3 R19, R234.reuse, 0x9d, RZ ;  /* 0x0000009dea137810 */ /* 0x044fe20007ffe0ff */
[----:B------:R1:W-:Y:S01]  /*3c70*/  STL [R1+0x60f0], R9 ;  /* 0x0060f00901007387 */ /* 0x0003e20000100800 */
[----:B------:R-:W-:Y:S01]  /*3c80*/  IABS R170, R9 ;  /* 0x0000000900aa7213 */ /* 0x000fe20000000000 */
[----:B------:R-:W-:Y:S01]  /*3c90*/  IMAD R165, R173, R3, R165 ;  /* 0x00000003ada57224 */ /* 0x000fe200078e02a5 */
[----:B------:R-:W-:Y:S01]  /*3ca0*/  IABS R172, R19 ;  /* 0x0000001300ac7213 */ /* 0x000fe20000000000 */
[----:B------:R2:W-:Y:S01]  /*3cb0*/  STL [R1+0x60e4], R20 ;  /* 0x0060e41401007387 */ /* 0x0005e20000100800 */
[----:B------:R-:W-:Y:S01]  /*3cc0*/  IABS R171, R20 ;  /* 0x0000001400ab7213 */ /* 0x000fe20000000000 */
[C---:B------:R-:W-:Y:S01]  /*3cd0*/  IMAD.HI.U32 R3, R237.reuse, R170, RZ ;  /* 0x000000aaed037227 */ /* 0x040fe200078e00ff */
[----:B------:R-:W-:Y:S01]  /*3ce0*/  IABS R169, R17 ;  /* 0x0000001100a97213 */ /* 0x000fe20000000000 */
[----:B------:R3:W-:Y:S01]  /*3cf0*/  STL [R1+0x60e8], R19 ;  /* 0x0060e81301007387 */ /* 0x0007e20000100800 */
[----:B------:R-:W-:Y:S01]  /*3d00*/  IABS R168, R18 ;  /* 0x0000001200a87213 */ /* 0x000fe20000000000 */
[----:B------:R-:W-:Y:S01]  /*3d10*/  IMAD.HI.U32 R6, R237, R172, RZ ;  /* 0x000000aced067227 */ /* 0x000fe200078e00ff */
[----:B-1----:R-:W-:-:S02]  /*3d20*/  IADD3 R9, R234, 0xa0, RZ ;  /* 0x000000a0ea097810 */ /* 0x002fc40007ffe0ff */
[C---:B------:R-:W-:Y:S01]  /*3d30*/  IADD3 R17, R234.reuse, 0x9e, RZ ;  /* 0x0000009eea117810 */ /* 0x040fe20007ffe0ff */
[----:B------:R-:W-:Y:S01]  /*3d40*/  IMAD.MOV R3, RZ, RZ, -R3 ;  /* 0x000000ffff037224 */ /* 0x000fe200078e0a03 */
[C---:B--2---:R-:W-:Y:S01]  /*3d50*/  IADD3 R20, R234.reuse, 0xa2, RZ ;  /* 0x000000a2ea147810 */ /* 0x044fe20007ffe0ff */
[----:B------:R-:W-:Y:S01]  /*3d60*/  IMAD.MOV R6, RZ, RZ, -R6 ;  /* 0x000000ffff067224 */ /* 0x000fe200078e0a06 */
[C---:B------:R-:W-:Y:S01]  /*3d70*/  IADD3 R18, R234.reuse, 0x9f, RZ ;  /* 0x0000009fea127810 */ /* 0x040fe20007ffe0ff */
[----:B------:R-:W-:Y:S01]  /*3d80*/  STL [R1+0x60ec], R17 ;  /* 0x0060ec1101007387 */ /* 0x000fe20000100800 */
[----:B------:R-:W-:Y:S01]  /*3d90*/  IABS R175, R9 ;  /* 0x0000000900af7213 */ /* 0x000fe20000000000 */
[C---:B------:R-:W-:Y:S01]  /*3da0*/  IMAD R170, R173.reuse, R3, R170 ;  /* 0x00000003adaa7224 */ /* 0x040fe200078e02aa */
[----:B------:R-:W-:Y:S01]  /*3db0*/  IABS R177, R20 ;  /* 0x0000001400b17213 */ /* 0x000fe20000000000 */
[----:B------:R1:W-:Y:S01]  /*3dc0*/  STL [R1+0x6100], R18 ;  /* 0x0061001201007387 */ /* 0x0003e20000100800 */
[----:B------:R-:W-:Y:S01]  /*3dd0*/  IMAD R172, R173, R6, R172 ;  /* 0x00000006adac7224 */ /* 0x000fe200078e02ac */
[----:B------:R-:W-:Y:S01]  /*3de0*/  IABS R174, R18 ;  /* 0x0000001200ae7213 */ /* 0x000fe20000000000 */
[----:B------:R-:W-:Y:S01]  /*3df0*/  IMAD.HI.U32 R3, R237, R175, RZ ;  /* 0x000000afed037227 */ /* 0x000fe200078e00ff */
[----:B------:R2:W-:Y:S01]  /*3e00*/  STL [R1+0x6104], R9 ;  /* 0x0061040901007387 */ /* 0x0005e20000100800 */
[----:B---3--:R-:W-:-:S02]  /*3e10*/  IADD3 R19, R234, 0xa3, RZ ;  /* 0x000000a3ea137810 */ /* 0x008fc40007ffe0ff */
[C---:B------:R-:W-:Y:S01]  /*3e20*/  IMAD.HI.U32 R6, R237.reuse, R177, RZ ;  /* 0x000000b1ed067227 */ /* 0x040fe200078e00ff */
[----:B------:R3:W-:Y:S01]  /*3e30*/  STL [R1+0x60f4], R21 ;  /* 0x0060f41501007387 */ /* 0x0007e20000100800 */
[----:B------:R-:W-:Y:S02]  /*3e40*/  IABS R178, R19 ;  /* 0x0000001300b27213 */ /* 0x000fe40000000000 */
[C---:B-1----:R-:W-:Y:S01]  /*3e50*/  IADD3 R18, R234.reuse, 0xa4, RZ ;  /* 0x000000a4ea127810 */ /* 0x042fe20007ffe0ff */
[----:B------:R1:W-:Y:S01]  /*3e60*/  STL [R1+0x60fc], R20 ;  /* 0x0060fc1401007387 */ /* 0x0003e20000100800 */
[----:B------:R-:W-:Y:S01]  /*3e70*/  IMAD.MOV R3, RZ, RZ, -R3 ;  /* 0x000000ffff037224 */ /* 0x000fe200078e0a03 */
[----:B--2---:R-:W-:Y:S01]  /*3e80*/  IADD3 R9, R234, 0xa5, RZ ;  /* 0x000000a5ea097810 */ /* 0x004fe20007ffe0ff */
[----:B------:R-:W-:Y:S01]  /*3e90*/  IMAD.HI.U32 R7, R237, R126, RZ ;  /* 0x0000007eed077227 */ /* 0x000fe200078e00ff */
[----:B------:R-:W-:Y:S01]  /*3ea0*/  IADD3 R6, -R6, RZ, RZ ;  /* 0x000000ff06067210 */ /* 0x000fe20007ffe1ff */
[----:B------:R2:W-:Y:S01]  /*3eb0*/  STL [R1+0x610c], R19 ;  /* 0x00610c1301007387 */ /* 0x0005e20000100800 */
[----:B------:R-:W-:Y:S01]  /*3ec0*/  IABS R185, R9 ;  /* 0x0000000900b97213 */ /* 0x000fe20000000000 */
[----:B------:R-:W-:Y:S01]  /*3ed0*/  IMAD R175, R173, R3, R175 ;  /* 0x00000003adaf7224 */ /* 0x000fe200078e02af */
[C---:B---3--:R-:W-:Y:S01]  /*3ee0*/  IADD3 R21, R234.reuse, 0xa6, RZ ;  /* 0x000000a6ea157810 */ /* 0x048fe20007ffe0ff */
[----:B------:R3:W-:Y:S01]  /*3ef0*/  STL [R1+0x6114], R18 ;  /* 0x0061141201007387 */ /* 0x0007e20000100800 */
[C---:B-1----:R-:W-:Y:S01]  /*3f00*/  IADD3 R20, R234.reuse, 0xa7, RZ ;  /* 0x000000a7ea147810 */ /* 0x042fe20007ffe0ff */
[----:B------:R-:W-:Y:S01]  /*3f10*/  IMAD.HI.U32 R3, R237, R185, RZ ;  /* 0x000000b9ed037227 */ /* 0x000fe200078e00ff */
[----:B------:R-:W-:Y:S01]  /*3f20*/  IABS R180, R18 ;  /* 0x0000001200b47213 */ /* 0x000fe20000000000 */
[----:B------:R1:W-:Y:S01]  /*3f30*/  STL [R1+0x6118], R9 ;  /* 0x0061180901007387 */ /* 0x0003e20000100800 */
[----:B------:R-:W-:Y:S01]  /*3f40*/  IABS R182, R20 ;  /* 0x0000001400b67213 */ /* 0x000fe20000000000 */
[----:B------:R-:W-:Y:S01]  /*3f50*/  IMAD R177, R173, R6, R177 ;  /* 0x00000006adb17224 */ /* 0x000fe200078e02b1 */
[C---:B--2---:R-:W-:Y:S01]  /*3f60*/  IADD3 R19, R234.reuse, 0xa8, RZ ;  /* 0x000000a8ea137810 */ /* 0x044fe20007ffe0ff */
[----:B------:R2:W-:Y:S01]  /*3f70*/  STL [R1+0x6108], R21 ;  /* 0x0061081501007387 */ /* 0x0005e20000100800 */
[----:B------:R-:W-:Y:S01]  /*3f80*/  IABS R181, R21 ;  /* 0x0000001500b57213 */ /* 0x000fe20000000000 */
[----:B------:R-:W-:Y:S01]  /*3f90*/  IMAD.HI.U32 R6, R237, R182, RZ ;  /* 0x000000b6ed067227 */ /* 0x000fe200078e00ff */
[C---:B---3--:R-:W-:Y:S01]  /*3fa0*/  IADD3 R18, R234.reuse, 0xa9, RZ ;  /* 0x000000a9ea127810 */ /* 0x048fe20007ffe0ff */
[----:B------:R3:W-:Y:S01]  /*3fb0*/  STL [R1+0x611c], R20 ;  /* 0x00611c1401007387 */ /* 0x0007e20000100800 */
[----:B------:R-:W-:Y:S01]  /*3fc0*/  IADD3 R3, -R3, RZ, RZ ;  /* 0x000000ff03037210 */ /* 0x000fe20007ffe1ff */
[----:B------:R-:W-:Y:S01]  /*3fd0*/  IMAD.MOV R6, RZ, RZ, -R6 ;  /* 0x000000ffff067224 */ /* 0x000fe200078e0a06 */
[C---:B-1----:R-:W-:Y:S01]  /*3fe0*/  IADD3 R9, R234.reuse, 0xaa, RZ ;  /* 0x000000aaea097810 */ /* 0x042fe20007ffe0ff */
[----:B------:R1:W-:Y:S01]  /*3ff0*/  STL [R1+0x6120], R19 ;  /* 0x0061201301007387 */ /* 0x0003e20000100800 */
[----:B------:R-:W-:Y:S01]  /*4000*/  IABS R183, R19 ;  /* 0x0000001300b77213 */ /* 0x000fe20000000000 */
[C---:B------:R-:W-:Y:S01]  /*4010*/  IMAD R185, R173.reuse, R3, R185 ;  /* 0x00000003adb97224 */ /* 0x040fe200078e02b9 */
[C---:B--2---:R-:W-:Y:S01]  /*4020*/  IADD3 R21, R234.reuse, 0xab, RZ ;  /* 0x000000abea157810 */ /* 0x044fe20007ffe0ff */
[----:B------:R2:W-:Y:S01]  /*4030*/  STL [R1+0x6128], R18 ;  /* 0x0061281201007387 */ /* 0x0005e20000100800 */
[----:B------:R-:W-:Y:S01]  /*4040*/  IABS R23, R9 ;  /* 0x0000000900177213 */ /* 0x000fe20000000000 */
[----:B------:R-:W-:Y:S01]  /*4050*/  IMAD R182, R173, R6, R182 ;  /* 0x00000006adb67224 */ /* 0x000fe200078e02b6 */
[C---:B---3--:R-:W-:Y:S01]  /*4060*/  IADD3 R20, R234.reuse, 0xac, RZ ;  /* 0x000000acea147810 */ /* 0x048fe20007ffe0ff */
[----:B------:R3:W-:Y:S01]  /*4070*/  STL [R1+0x6130], R9 ;  /* 0x0061300901007387 */ /* 0x0007e20000100800 */
[----:B------:R-:W-:Y:S01]  /*4080*/  IABS R184, R18 ;  /* 0x0000001200b87213 */ /* 0x000fe20000000000 */
[C---:B------:R-:W-:Y:S01]  /*4090*/  IMAD.HI.U32 R3, R237.reuse, R23, RZ ;  /* 0x00000017ed037227 */ /* 0x040fe200078e00ff */
[----:B------:R-:W-:Y:S01]  /*40a0*/  IABS R187, R20 ;  /* 0x0000001400bb7213 */ /* 0x000fe20000000000 */
[----:B------:R4:W-:Y:S01]  /*40b0*/  STL [R1+0x612c], R21 ;  /* 0x00612c1501007387 */ /* 0x0009e20000100800 */
[C---:B-1----:R-:W-:Y:S01]  /*40c0*/  IADD3 R19, R234.reuse, 0xad, RZ ;  /* 0x000000adea137810 */ /* 0x042fe20007ffe0ff */
[----:B------:R-:W-:Y:S01]  /*40d0*/  IMAD.MOV R3, RZ, RZ, -R3 ;  /* 0x000000ffff037224 */ /* 0x000fe200078e0a03 */
[C---:B--2---:R-:W-:Y:S01]  /*40e0*/  IADD3 R18, R234.reuse, 0xae, RZ ;  /* 0x000000aeea127810 */ /* 0x044fe20007ffe0ff */
[----:B------:R-:W-:Y:S01]  /*40f0*/  IMAD.HI.U32 R6, R237, R187, RZ ;  /* 0x000000bbed067227 */ /* 0x000fe200078e00ff */
[----:B------:R-:W-:Y:S01]  /*4100*/  IABS R186, R21 ;  /* 0x0000001500ba7213 */ /* 0x000fe20000000000 */
[----:B------:R1:W-:Y:S01]  /*4110*/  STL [R1+0x6134], R20 ;  /* 0x0061341401007387 */ /* 0x0003e20000100800 */
[C---:B---3--:R-:W-:Y:S01]  /*4120*/  IADD3 R9, R234.reuse, 0xaf, RZ ;  /* 0x000000afea097810 */ /* 0x048fe20007ffe0ff */
[----:B------:R-:W-:Y:S01]  /*4130*/  IMAD.MOV R6, RZ, RZ, -R6 ;  /* 0x000000ffff067224 */ /* 0x000fe200078e0a06 */
[----:B------:R-:W-:Y:S01]  /*4140*/  IABS R189, R18 ;  /* 0x0000001200bd7213 */ /* 0x000fe20000000000 */
[----:B------:R2:W-:Y:S01]  /*4150*/  STL [R1+0x6138], R19 ;  /* 0x0061381301007387 */ /* 0x0005e20000100800 */
[C---:B----4-:R-:W-:Y:S01]  /*4160*/  IADD3 R21, R234.reuse, 0xb1, RZ ;  /* 0x000000b1ea157810 */ /* 0x050fe20007ffe0ff */
[C---:B------:R-:W-:Y:S01]  /*4170*/  IMAD R23, R173.reuse, R3, R23 ;  /* 0x00000003ad177224 */ /* 0x040fe200078e0217 */
[----:B------:R-:W-:Y:S01]  /*4180*/  IABS R190, R9 ;  /* 0x0000000900be7213 */ /* 0x000fe20000000000 */
[----:B------:R3:W-:Y:S01]  /*4190*/  STL [R1+0x6140], R18 ;  /* 0x0061401201007387 */ /* 0x0007e20000100800 */
[----:B------:R-:W-:Y:S01]  /*41a0*/  IABS R192, R21 ;  /* 0x0000001500c07213 */ /* 0x000fe20000000000 */
[----:B------:R-:W-:Y:S01]  /*41b0*/  IMAD R187, R173, R6, R187 ;  /* 0x00000006adbb7224 */ /* 0x000fe200078e02bb */
[----:B------:R-:W-:Y:S01]  /*41c0*/  IABS R188, R19 ;  /* 0x0000001300bc7213 */ /* 0x000fe20000000000 */
[----:B------:R4:W-:Y:S01]  /*41d0*/  STL [R1+0x6158], R9 ;  /* 0x0061580901007387 */ /* 0x0009e20000100800 */
[----:B------:R-:W-:Y:S01]  /*41e0*/  IMAD.HI.U32 R3, R237, R190, RZ ;  /* 0x000000beed037227 */ /* 0x000fe200078e00ff */
[----:B-1----:R-:W-:-:S02]  /*41f0*/  IADD3 R20, R234, 0xb2, RZ ;  /* 0x000000b2ea147810 */ /* 0x002fc40007ffe0ff */
[C---:B--2---:R-:W-:Y:S01]  /*4200*/  IADD3 R19, R234.reuse, 0xb3, RZ ;  /* 0x000000b3ea137810 */ /* 0x044fe20007ffe0ff */
[----:B------:R-:W-:Y:S01]  /*4210*/  IMAD.HI.U32 R6, R237, R192, RZ ;  /* 0x000000c0ed067227 */ /* 0x000fe200078e00ff */
[C---:B---3--:R-:W-:Y:S02]  /*4220*/  IADD3 R18, R234.reuse, 0xb0, RZ ;  /* 0x000000b0ea127810 */ /* 0x048fe40007ffe0ff */
[----:B------:R-:W-:Y:S01]  /*4230*/  IABS R193, R20 ;  /* 0x0000001400c17213 */ /* 0x000fe20000000000 */
[----:B------:R-:W-:Y:S01]  /*4240*/  IMAD.MOV R3, RZ, RZ, -R3 ;  /* 0x000000ffff037224 */ /* 0x000fe200078e0a03 */
[----:B----4-:R-:W-:Y:S01]  /*4250*/  IADD3 R9, R234, 0xb4, RZ ;  /* 0x000000b4ea097810 */ /* 0x010fe20007ffe0ff */
[----:B------:R-:W-:Y:S01]  /*4260*/  STL [R1+0x6144], R18 ;  /* 0x0061441201007387 */ /* 0x000fe20000100800 */
[----:B------:R-:W-:Y:S01]  /*4270*/  IADD3 R6, -R6, RZ, RZ ;  /* 0x000000ff06067210 */ /* 0x000fe20007ffe1ff */
[C---:B------:R-:W-:Y:S01]  /*4280*/  IMAD R190, R173.reuse, R3, R190 ;  /* 0x00000003adbe7224 */ /* 0x040fe200078e02be */
[----:B------:R-:W-:Y:S01]  /*4290*/  IABS R195, R9 ;  /* 0x0000000900c37213 */ /* 0x000fe20000000000 */
[----:B------:R1:W-:Y:S01]  /*42a0*/  STL [R1+0x614c], R21 ;  /* 0x00614c1501007387 */ /* 0x0003e20000100800 */
[----:B------:R-:W-:Y:S01]  /*42b0*/  IABS R194, R19 ;  /* 0x0000001300c27213 */ /* 0x000fe20000000000 */
[----:B------:R-:W-:Y:S01]  /*42c0*/  IMAD R192, R173, R6, R192 ;  /* 0x00000006adc07224 */ /* 0x000fe200078e02c0 */
[----:B------:R-:W-:Y:S01]  /*42d0*/  IADD3 R5, -R5, RZ, RZ ;  /* 0x000000ff05057210 */ /* 0x000fe20007ffe1ff */
[----:B------:R2:W-:Y:S01]  /*42e0*/  STL [R1+0x6154], R20 ;  /* 0x0061541401007387 */ /* 0x0005e20000100800 */
[----:B------:R-:W-:Y:S01]  /*42f0*/  IMAD.HI.U32 R3, R237, R195, RZ ;  /* 0x000000c3ed037227 */ /* 0x000fe200078e00ff */
[----:B------:R-:W-:-:S02]  /*4300*/  IABS R17, R17 ;  /* 0x0000001100117213 */ /* 0x000fc40000000000 */
[----:B------:R3:W-:Y:S01]  /*4310*/  STL [R1+0x616c], R19 ;  /* 0x00616c1301007387 */ /* 0x0007e20000100800 */
[----:B------:R-:W-:Y:S01]  /*4320*/  IMAD R124, R173, R5, R124 ;  /* 0x00000005ad7c7224 */ /* 0x000fe200078e027c */
[C---:B-1----:R-:W-:Y:S01]  /*4330*/  IADD3 R21, R234.reuse, 0xb6, RZ ;  /* 0x000000b6ea157810 */ /* 0x042fe20007ffe0ff */
[----:B------:R-:W-:Y:S01]  /*4340*/  IMAD.HI.U32 R5, R237, R128, RZ ;  /* 0x00000080ed057227 */ /* 0x000fe200078e00ff */
[----:B------:R1:W-:Y:S01]  /*4350*/  STL [R1+0x6170], R9 ;  /* 0x0061700901007387 */ /* 0x0003e20000100800 */
[----:B------:R-:W-:Y:S02]  /*4360*/  IADD3 R3, -R3, RZ, RZ ;  /* 0x000000ff03037210 */ /* 0x000fe40007ffe1ff */
[----:B------:R-:W-:Y:S01]  /*4370*/  IABS R197, R21 ;  /* 0x0000001500c57213 */ /* 0x000fe20000000000 */
[----:B------:R4:W-:Y:S01]  /*4380*/  STL [R1+0x6164], R155 ;  /* 0x0061649b01007387 */ /* 0x0009e20000100800 */
[C---:B--2---:R-:W-:Y:S01]  /*4390*/  IADD3 R20, R234.reuse, 0xb7, RZ ;  /* 0x000000b7ea147810 */ /* 0x044fe20007ffe0ff */
[----:B------:R-:W-:Y:S01]  /*43a0*/  IMAD R195, R173, R3, R195 ;  /* 0x00000003adc37224 */ /* 0x000fe200078e02c3 */
[C---:B---3--:R-:W-:Y:S01]  /*43b0*/  IADD3 R19, R234.reuse, 0xb8, RZ ;  /* 0x000000b8ea137810 */ /* 0x048fe20007ffe0ff */
[----:B------:R2:W-:Y:S01]  /*43c0*/  STL [R1+0x6168], R21 ;  /* 0x0061681501007387 */ /* 0x0005e20000100800 */
[----:B------:R-:W-:Y:S01]  /*43d0*/  IMAD.HI.U32 R6, R237, R197, RZ ;  /* 0x000000c5ed067227 */ /* 0x000fe200078e00ff */
[----:B-1----:R-:W-:-:S02]  /*43e0*/  IADD3 R9, R234, 0xb9, RZ ;  /* 0x000000b9ea097810 */ /* 0x002fc40007ffe0ff */
[----:B------:R1:W-:Y:S01]  /*43f0*/  STL [R1+0x6178], R20 ;  /* 0x0061781401007387 */ /* 0x0003e20000100800 */
[----:B------:R-:W-:Y:S01]  /*4400*/  IMAD.MOV R6, RZ, RZ, -R6 ;  /* 0x000000ffff067224 */ /* 0x000fe200078e0a06 */
[C---:B----4-:R-:W-:Y:S01]  /*4410*/  IADD3 R155, R234.reuse, 0xba, RZ ;  /* 0x000000baea9b7810 */ /* 0x050fe20007ffe0ff */
[----:B------:R-:W-:Y:S01]  /*4420*/  IMAD.MOV R5, RZ, RZ, -R5 ;  /* 0x000000ffff057224 */ /* 0x000fe200078e0a05 */
[----:B------:R-:W-:Y:S01]  /*4430*/  IABS R199, R9 ;  /* 0x0000000900c77213 */ /* 0x000fe20000000000 */
[----:B------:R3:W-:Y:S01]  /*4440*/  STL [R1+0x6180], R19 ;  /* 0x0061801301007387 */ /* 0x0007e20000100800 */
[C---:B--2---:R-:W-:Y:S01]  /*4450*/  IADD3 R21, R234.reuse, 0xbb, RZ ;  /* 0x000000bbea157810 */ /* 0x044fe20007ffe0ff */
[----:B------:R-:W-:Y:S01]  /*4460*/  IMAD R197, R173, R6, R197 ;  /* 0x00000006adc57224 */ /* 0x000fe200078e02c5 */
[----:B------:R-:W-:Y:S01]  /*4470*/  IABS R202, R20 ;  /* 0x0000001400ca7213 */ /* 0x000fe20000000000 */
[----:B------:R2:W-:Y:S01]  /*4480*/  STL [R1+0x6184], R9 ;  /* 0x0061840901007387 */ /* 0x0005e20000100800 */
[----:B------:R-:W-:Y:S01]  /*4490*/  IABS R201, R21 ;  /* 0x0000001500c97213 */ /* 0x000fe20000000000 */
[C---:B------:R-:W-:Y:S01]  /*44a0*/  IMAD.HI.U32 R3, R237.reuse, R199, RZ ;  /* 0x000000c7ed037227 */ /* 0x040fe200078e00ff */
[----:B------:R-:W-:Y:S01]  /*44b0*/  IABS R198, R19 ;  /* 0x0000001300c67213 */ /* 0x000fe20000000000 */
[----:B------:R4:W-:Y:S01]  /*44c0*/  STL [R1+0x6174], R155 ;  /* 0x0061749b01007387 */ /* 0x0009e20000100800 */
[C---:B-1----:R-:W-:Y:S01]  /*44d0*/  IADD3 R20, R234.reuse, 0xbc, RZ ;  /* 0x000000bcea147810 */ /* 0x042fe20007ffe0ff */
[----:B------:R-:W-:Y:S01]  /*44e0*/  IMAD.HI.U32 R6, R237, R201, RZ ;  /* 0x000000c9ed067227 */ /* 0x000fe200078e00ff */
[C---:B---3--:R-:W-:Y:S01]  /*44f0*/  IADD3 R19, R234.reuse, 0xbd, RZ ;  /* 0x000000bdea137810 */ /* 0x048fe20007ffe0ff */
[----:B------:R1:W-:Y:S01]  /*4500*/  STL [R1+0x6188], R21 ;  /* 0x0061881501007387 */ /* 0x0003e20000100800 */
[----:B------:R-:W-:Y:S01]  /*4510*/  IABS R200, R155 ;  /* 0x0000009b00c87213 */ /* 0x000fe20000000000 */
[----:B------:R-:W-:Y:S01]  /*4520*/  IMAD.MOV R3, RZ, RZ, -R3 ;  /* 0x000000ffff037224 */ /* 0x000fe200078e0a03 */
[C---:B--2---:R-:W-:Y:S01]  /*4530*/  IADD3 R9, R234.reuse, 0xbe, RZ ;  /* 0x000000beea097810 */ /* 0x044fe20007ffe0ff */
[----:B------:R-:W-:Y:S01]  /*4540*/  IMAD.MOV R6, RZ, RZ, -R6 ;  /* 0x000000ffff067224 */ /* 0x000fe200078e0a06 */
[----:B------:R2:W-:Y:S01]  /*4550*/  STL [R1+0x618c], R20 ;  /* 0x00618c1401007387 */ /* 0x0005e20000100800 */
[C---:B----4-:R-:W-:Y:S01]  /*4560*/  IADD3 R155, R234.reuse, 0xbf, RZ ;  /* 0x000000bfea9b7810 */ /* 0x050fe20007ffe0ff */
[C---:B------:R-:W-:Y:S01]  /*4570*/  IMAD R199, R173.reuse, R3, R199 ;  /* 0x00000003adc77224 */ /* 0x040fe200078e02c7 */
[----:B------:R-:W-:Y:S01]  /*4580*/  IABS R204, R9 ;  /* 0x0000000900cc7213 */ /* 0x000fe20000000000 */
[----:B------:R3:W-:Y:S01]  /*4590*/  STL [R1+0x619c], R19 ;  /* 0x00619c1301007387 */ /* 0x0007e20000100800 */
[C---:B-1----:R-:W-:Y:S01]  /*45a0*/  IADD3 R21, R234.reuse, 0xc0, RZ ;  /* 0x000000c0ea157810 */ /* 0x042fe20007ffe0ff */
[----:B------:R-:W-:Y:S01]  /*45b0*/  IMAD R201, R173, R6, R201 ;  /* 0x00000006adc97224 */ /* 0x000fe200078e02c9 */
[----:B------:R-:W-:Y:S01]  /*45c0*/  IABS R161, R20 ;  /* 0x0000001400a17213 */ /* 0x000fe20000000000 */
[----:B------:R1:W-:Y:S01]  /*45d0*/  STL [R1+0x61a4], R9 ;  /* 0x0061a40901007387 */ /* 0x0003e20000100800 */
[----:B------:R-:W-:Y:S01]  /*45e0*/  IABS R206, R21 ;  /* 0x0000001500ce7213 */ /* 0x000fe20000000000 */
[C---:B------:R-:W-:Y:S01]  /*45f0*/  IMAD.HI.U32 R3, R237.reuse, R204, RZ ;  /* 0x000000cced037227 */ /* 0x040fe200078e00ff */
[----:B------:R-:W-:Y:S01]  /*4600*/  IABS R203, R19 ;  /* 0x0000001300cb7213 */ /* 0x000fe20000000000 */
[----:B------:R4:W-:Y:S01]  /*4610*/  STL [R1+0x61a0], R155 ;  /* 0x0061a09b01007387 */ /* 0x0009e20000100800 */
[C---:B--2---:R-:W-:Y:S01]  /*4620*/  IADD3 R20, R234.reuse, 0xc1, RZ ;  /* 0x000000c1ea147810 */ /* 0x044fe20007ffe0ff */
[----:B------:R-:W-:Y:S01]  /*4630*/  IMAD.HI.U32 R6, R237, R206, RZ ;  /* 0x000000ceed067227 */ /* 0x000fe200078e00ff */
[----:B------:R-:W-:Y:S01]  /*4640*/  IABS R205, R155 ;  /* 0x0000009b00cd7213 */ /* 0x000fe20000000000 */
[----:B------:R2:W-:Y:S01]  /*4650*/  STL [R1+0x61a8], R21 ;  /* 0x0061a81501007387 */ /* 0x0005e20000100800 */
[C---:B---3--:R-:W-:Y:S01]  /*4660*/  IADD3 R19, R234.reuse, 0xc2, RZ ;  /* 0x000000c2ea137810 */ /* 0x048fe20007ffe0ff */
[----:B------:R-:W-:Y:S01]  /*4670*/  IMAD.MOV R3, RZ, RZ, -R3 ;  /* 0x000000ffff037224 */ /* 0x000fe200078e0a03 */
[----:B-1----:R-:W-:Y:S01]  /*4680*/  IADD3 R9, R234, 0xc3, RZ ;  /* 0x000000c3ea097810 */ /* 0x002fe20007ffe0ff */
[----:B------:R1:W-:Y:S01]  /*4690*/  STL [R1+0x61b4], R20 ;  /* 0x0061b41401007387 */ /* 0x0003e20000100800 */
[----:B------:R-:W-:Y:S01]  /*46a0*/  IADD3 R6, -R6, RZ, RZ ;  /* 0x000000ff06067210 */ /* 0x000fe20007ffe1ff */
[C---:B------:R-:W-:Y:S01]  /*46b0*/  IMAD R204, R173.reuse, R3, R204 ;  /* 0x00000003adcc7224 */ /* 0x040fe200078e02cc */
[C---:B----4-:R-:W-:Y:S01]  /*46c0*/  IADD3 R155, R234.reuse, 0xc5, RZ ;  /* 0x000000c5ea9b7810 */ /* 0x050fe20007ffe0ff */
[----:B------:R-:W-:Y:S01]  /*46d0*/  STL [R1+0x61b8], R19 ;  /* 0x0061b81301007387 */ /* 0x000fe20000100800 */
[----:B------:R-:W-:Y:S01]  /*46e0*/  IABS R209, R9 ;  /* 0x0000000900d17213 */ /* 0x000fe20000000000 */
[----:B------:R-:W-:Y:S01]  /*46f0*/  IMAD R206, R173, R6, R206 ;  /* 0x00000006adce7224 */ /* 0x000fe200078e02ce */
[----:B------:R-:W-:Y:S01]  /*4700*/  IABS R211, R155 ;  /* 0x0000009b00d37213 */ /* 0x000fe20000000000 */
[----:B------:R3:W-:Y:S01]  /*4710*/  STL [R1+0x61d0], R9 ;  /* 0x0061d00901007387 */ /* 0x0007e20000100800 */
[----:B------:R-:W-:Y:S01]  /*4720*/  IABS R207, R20 ;  /* 0x0000001400cf7213 */ /* 0x000fe20000000000 */
[C---:B------:R-:W-:Y:S01]  /*4730*/  IMAD.HI.U32 R3, R237.reuse, R209, RZ ;  /* 0x000000d1ed037227 */ /* 0x040fe200078e00ff */
[C---:B--2---:R-:W-:Y:S01]  /*4740*/  IADD3 R21, R234.reuse, 0xc6, RZ ;  /* 0x000000c6ea157810 */ /* 0x044fe20007ffe0ff */
[----:B------:R2:W-:Y:S01]  /*4750*/  STL [R1+0x61bc], R179 ;  /* 0x0061bcb301007387 */ /* 0x0005e20000100800 */
[C---:B-1----:R-:W-:Y:S01]  /*4760*/  IADD3 R20, R234.reuse, 0xc7, RZ ;  /* 0x000000c7ea147810 */ /* 0x042fe20007ffe0ff */
[----:B------:R-:W-:Y:S01]  /*4770*/  IMAD.HI.U32 R6, R237, R211, RZ ;  /* 0x000000d3ed067227 */ /* 0x000fe200078e00ff */
[----:B------:R-:W-:Y:S01]  /*4780*/  IADD3 R3, -R3, RZ, RZ ;  /* 0x000000ff03037210 */ /* 0x000fe20007ffe1ff */
[----:B------:R1:W-:Y:S01]  /*4790*/  STL [R1+0x61c0], R155 ;  /* 0x0061c09b01007387 */ /* 0x0003e20000100800 */
[----:B------:R-:W-:Y:S01]  /*47a0*/  IABS R212, R21 ;  /* 0x0000001500d47213 */ /* 0x000fe20000000000 */
[----:B------:R-:W-:Y:S01]  /*47b0*/  IMAD.MOV R6, RZ, RZ, -R6 ;  /* 0x000000ffff067224 */ /* 0x000fe200078e0a06 */
[C---:B---3--:R-:W-:Y:S01]  /*47c0*/  IADD3 R9, R234.reuse, 0xc8, RZ ;  /* 0x000000c8ea097810 */ /* 0x048fe20007ffe0ff */
[----:B------:R3:W-:Y:S01]  /*47d0*/  STL [R1+0x61c4], R21 ;  /* 0x0061c41501007387 */ /* 0x0007e20000100800 */
[----:B------:R-:W-:Y:S01]  /*47e0*/  IABS R213, R20 ;  /* 0x0000001400d57213 */ /* 0x000fe20000000000 */
[C---:B------:R-:W-:Y:S01]  /*47f0*/  IMAD R209, R173.reuse, R3, R209 ;  /* 0x00000003add17224 */ /* 0x040fe200078e02d1 */
[C---:B--2---:R-:W-:Y:S01]  /*4800*/  IADD3 R179, R234.reuse, 0xc9, RZ ;  /* 0x000000c9eab37810 */ /* 0x044fe20007ffe0ff */
[----:B------:R2:W-:Y:S01]  /*4810*/  STL [R1+0x61e8], R20 ;  /* 0x0061e81401007387 */ /* 0x0005e20000100800 */
[----:B------:R-:W-:Y:S01]  /*4820*/  IABS R214, R9 ;  /* 0x0000000900d67213 */ /* 0x000fe20000000000 */
[----:B------:R-:W-:Y:S01]  /*4830*/  IMAD R211, R173, R6, R211 ;  /* 0x00000006add37224 */ /* 0x000fe200078e02d3 */
[C---:B-1----:R-:W-:Y:S01]  /*4840*/  IADD3 R155, R234.reuse, 0xca, RZ ;  /* 0x000000caea9b7810 */ /* 0x042fe20007ffe0ff */
[----:B------:R1:W-:Y:S01]  /*4850*/  STL [R1+0x61ec], R9 ;  /* 0x0061ec0901007387 */ /* 0x0003e20000100800 */
[----:B------:R-:W-:Y:S01]  /*4860*/  IABS R219, R179 ;  /* 0x000000b300db7213 */ /* 0x000fe20000000000 */
[C---:B------:R-:W-:Y:S01]  /*4870*/  IMAD.HI.U32 R3, R237.reuse, R214, RZ ;  /* 0x000000d6ed037227 */ /* 0x040fe200078e00ff */
[----:B------:R-:W-:Y:S01]  /*4880*/  IABS R215, R155 ;  /* 0x0000009b00d77213 */ /* 0x000fe20000000000 */
[----:B------:R4:W-:Y:S01]  /*4890*/  STL [R1+0x61e0], R179 ;  /* 0x0061e0b301007387 */ /* 0x0009e20000100800 */
[C---:B---3--:R-:W-:Y:S01]  /*48a0*/  IADD3 R21, R234.reuse, 0xcb, RZ ;  /* 0x000000cbea157810 */ /* 0x048fe20007ffe0ff */
[----:B------:R-:W-:Y:S01]  /*48b0*/  IMAD.MOV R3, RZ, RZ, -R3 ;  /* 0x000000ffff037224 */ /* 0x000fe200078e0a03 */
[C---:B--2---:R-:W-:Y:S01]  /*48c0*/  IADD3 R20, R234.reuse, 0xcc, RZ ;  /* 0x000000ccea147810 */ /* 0x044fe20007ffe0ff */
[----:B------:R2:W-:Y:S01]  /*48d0*/  STL [R1+0x61e4], R155 ;  /* 0x0061e49b01007387 */ /* 0x0005e20000100800 */
[----:B------:R-:W-:Y:S01]  /*48e0*/  IMAD.HI.U32 R6, R237, R215, RZ ;  /* 0x000000d7ed067227 */ /* 0x000fe200078e00ff */
[----:B-1----:R-:W-:-:S02]  /*48f0*/  IADD3 R9, R234, 0xcd, RZ ;  /* 0x000000cdea097810 */ /* 0x002fc40007ffe0ff */
[----:B------:R1:W-:Y:S01]  /*4900*/  STL [R1+0x61f8], R21 ;  /* 0x0061f81501007387 */ /* 0x0003e20000100800 */
[----:B------:R-:W-:Y:S01]  /*4910*/  IABS R216, R21 ;  /* 0x0000001500d87213 */ /* 0x000fe20000000000 */
[----:B------:R-:W-:Y:S01]  /*4920*/  IMAD.MOV R6, RZ, RZ, -R6 ;  /* 0x000000ffff067224 */ /* 0x000fe200078e0a06 */
[C---:B----4-:R-:W-:Y:S01]  /*4930*/  IADD3 R179, R234.reuse, 0xce, RZ ;  /* 0x000000ceeab37810 */ /* 0x050fe20007ffe0ff */
        /* <DEDUP_REMOVED lines=8> */
[----:B------:R-:W-:Y:S01]  /*49c0*/  STL [R1+0x61f0], R179 ;  /* 0x0061f0b301007387 */ /* 0x000fe20000100800 */
[----:B------:R-:W-:Y:S01]  /*49d0*/  IABS R220, R155 ;  /* 0x0000009b00dc7213 */ /* 0x000fe20000000000 */
[C---:B------:R-:W-:Y:S01]  /*49e0*/  IMAD.HI.U32 R3, R237.reuse, R218, RZ ;  /* 0x000000daed037227 */ /* 0x040fe200078e00ff */
[C---:B---3--:R-:W-:Y:S01]  /*49f0*/  IADD3 R20, R234.reuse, 0xd1, RZ ;  /* 0x000000d1ea147810 */ /* 0x048fe20007ffe0ff */
[----:B------:R1:W-:Y:S01]  /*4a00*/  STL [R1+0x620c], R155 ;  /* 0x00620c9b01007387 */ /* 0x0003e20000100800 */
[----:B------:R-:W-:Y:S01]  /*4a10*/  IABS R221, R21 ;  /* 0x0000001500dd7213 */ /* 0x000fe20000000000 */
[----:B------:R-:W-:Y:S01]  /*4a20*/  IMAD.HI.U32 R6, R237, R220, RZ ;  /* 0x000000dced067227 */ /* 0x000fe200078e00ff */
[----:B--2---:R-:W-:Y:S01]  /*4a30*/  IADD3 R9, R234, 0xd2, RZ ;  /* 0x000000d2ea097810 */ /* 0x004fe20007ffe0ff */
[----:B------:R2:W-:Y:S01]  /*4a40*/  STL [R1+0x6218], R21 ;  /* 0x0062181501007387 */ /* 0x0005e20000100800 */
[----:B------:R-:W-:Y:S01]  /*4a50*/  IABS R222, R20 ;  /* 0x0000001400de7213 */ /* 0x000fe20000000000 */
[----:B------:R-:W-:Y:S01]  /*4a60*/  IMAD.MOV R3, RZ, RZ, -R3 ;  /* 0x000000ffff037224 */ /* 0x000fe200078e0a03 */
[----:B------:R-:W-:Y:S01]  /*4a70*/  IABS R223, R9 ;  /* 0x0000000900df7213 */ /* 0x000fe20000000000 */
[----:B------:R3:W-:Y:S01]  /*4a80*/  STL [R1+0x621c], R20 ;  /* 0x00621c1401007387 */ /* 0x0007e20000100800 */
[----:B------:R-:W-:Y:S01]  /*4a90*/  IADD3 R6, -R6, RZ, RZ ;  /* 0x000000ff06067210 */ /* 0x000fe20007ffe1ff */
[----:B------:R-:W-:Y:S01]  /*4aa0*/  IMAD R218, R173, R3, R218 ;  /* 0x00000003adda7224 */ /* 0x000fe200078e02da */
[C---:B-1----:R-:W-:Y:S01]  /*4ab0*/  IADD3 R155, R234.reuse, 0xd5, RZ ;  /* 0x000000d5ea9b7810 */ /* 0x042fe20007ffe0ff */
[----:B------:R1:W-:Y:S01]  /*4ac0*/  STL [R1+0x6224], R9 ;  /* 0x0062240901007387 */ /* 0x0003e20000100800 */
[----:B------:R-:W-:Y:S01]  /*4ad0*/  IMAD.HI.U32 R3, R237, R223, RZ ;  /* 0x000000dfed037227 */ /* 0x000fe200078e00ff */
[----:B--2---:R-:W-:-:S02]  /*4ae0*/  IADD3 R21, R234, 0xd6, RZ ;  /* 0x000000d6ea157810 */ /* 0x004fc40007ffe0ff */
[----:B------:R-:W-:Y:S01]  /*4af0*/  STL [R1+0x6220], R224 ;  /* 0x006220e001007387 */ /* 0x000fe20000100800 */
[C---:B------:R-:W-:Y:S01]  /*4b00*/  IMAD R220, R173.reuse, R6, R220 ;  /* 0x00000006addc7224 */ /* 0x040fe200078e02dc */
[C---:B---3--:R-:W-:Y:S01]  /*4b10*/  IADD3 R20, R234.reuse, 0xd4, RZ ;  /* 0x000000d4ea147810 */ /* 0x048fe20007ffe0ff */
[----:B------:R-:W-:Y:S01]  /*4b20*/  IMAD R128, R173, R5, R128 ;  /* 0x00000005ad807224 */ /* 0x000fe200078e0280 */
[----:B------:R-:W-:Y:S01]  /*4b30*/  IABS R226, R155 ;  /* 0x0000009b00e27213 */ /* 0x000fe20000000000 */
[----:B------:R-:W-:Y:S01]  /*4b40*/  IMAD.HI.U32 R5, R237, R134, RZ ;  /* 0x00000086ed057227 */ /* 0x000fe200078e00ff */
[----:B-1----:R-:W-:Y:S01]  /*4b50*/  IADD3 R9, R234, 0xd7, RZ ;  /* 0x000000d7ea097810 */ /* 0x002fe20007ffe0ff */
[----:B------:R1:W-:Y:S01]  /*4b60*/  STL [R1+0x6228], R20 ;  /* 0x0062281401007387 */ /* 0x0003e20000100800 */
[----:B------:R-:W-:Y:S01]  /*4b70*/  IADD3 R3, -R3, RZ, RZ ;  /* 0x000000ff03037210 */ /* 0x000fe20007ffe1ff */
[----:B------:R-:W-:Y:S01]  /*4b80*/  IMAD.MOV R5, RZ, RZ, -R5 ;  /* 0x000000ffff057224 */ /* 0x000fe200078e0a05 */
[----:B------:R-:W-:Y:S01]  /*4b90*/  IABS R228, R9 ;  /* 0x0000000900e47213 */ /* 0x000fe20000000000 */
[----:B------:R2:W-:Y:S01]  /*4ba0*/  STL [R1+0x622c], R155 ;  /* 0x00622c9b01007387 */ /* 0x0005e20000100800 */
[----:B------:R-:W-:Y:S01]  /*4bb0*/  IABS R227, R21 ;  /* 0x0000001500e37213 */ /* 0x000fe20000000000 */
[----:B------:R-:W-:Y:S01]  /*4bc0*/  IMAD R223, R173, R3, R223 ;  /* 0x00000003addf7224 */ /* 0x000fe200078e02df */
[----:B------:R-:W-:Y:S01]  /*4bd0*/  IABS R18, R18 ;  /* 0x0000001200127213 */ /* 0x000fe20000000000 */
[----:B------:R-:W-:Y:S01]  /*4be0*/  STL [R1+0x6234], R21 ;  /* 0x0062341501007387 */ /* 0x000fe20000100800 */
[----:B------:R-:W-:Y:S01]  /*4bf0*/  IMAD.HI.U32 R3, R237, R228, RZ ;  /* 0x000000e4ed037227 */ /* 0x000fe200078e00ff */
[----:B-1----:R-:W-:-:S02]  /*4c00*/  IABS R20, R20 ;  /* 0x0000001400147213 */ /* 0x002fc40000000000 */
[----:B------:R1:W-:Y:S01]  /*4c10*/  STL [R1+0x6248], R9 ;  /* 0x0062480901007387 */ /* 0x0003e20000100800 */
[----:B------:R-:W-:Y:S01]  /*4c20*/  IMAD.MOV R3, RZ, RZ, -R3 ;  /* 0x000000ffff037224 */ /* 0x000fe200078e0a03 */
[C---:B--2---:R-:W-:Y:S01]  /*4c30*/  IADD3 R155, R234.reuse, 0xda, RZ ;  /* 0x000000daea9b7810 */ /* 0x044fe20007ffe0ff */
[----:B------:R-:W-:Y:S01]  /*4c40*/  IMAD.HI.U32 R6, R237, R20, RZ ;  /* 0x00000014ed067227 */ /* 0x000fe200078e00ff */
[----:B------:R-:W-:Y:S01]  /*4c50*/  STL [R1+0x6230], R229 ;  /* 0x006230e501007387 */ /* 0x000fe20000100800 */
[----:B------:R-:W-:Y:S02]  /*4c60*/  IABS R19, R19 ;  /* 0x0000001300137213 */ /* 0x000fe40000000000 */
[----:B------:R-:W-:Y:S01]  /*4c70*/  IMAD.MOV R6, RZ, RZ, -R6 ;  /* 0x000000ffff067224 */ /* 0x000fe200078e0a06 */
[----:B------:R2:W-:Y:S01]  /*4c80*/  STL [R1+0x6244], R225 ;  /* 0x006244e101007387 */ /* 0x0005e20000100800 */
[----:B------:R-:W-:Y:S01]  /*4c90*/  IABS R232, R155 ;  /* 0x0000009b00e87213 */ /* 0x000fe20000000000 */
[C---:B------:R-:W-:Y:S01]  /*4ca0*/  IMAD R228, R173.reuse, R3, R228 ;  /* 0x00000003ade47224 */ /* 0x040fe200078e02e4 */
[----:B-1----:R-:W-:Y:S01]  /*4cb0*/  IADD3 R9, R234, 0xdc, RZ ;  /* 0x000000dcea097810 */ /* 0x002fe20007ffe0ff */
[----:B------:R-:W-:Y:S01]  /*4cc0*/  IMAD R20, R173, R6, R20 ;  /* 0x00000006ad147224 */ /* 0x000fe200078e0214 */
[----:B------:R1:W-:Y:S01]  /*4cd0*/  STL [R1+0x6240], R155 ;  /* 0x0062409b01007387 */ /* 0x0003e20000100800 */
[----:B------:R-:W-:Y:S01]  /*4ce0*/  IMAD.HI.U32 R6, R237, R230, RZ ;  /* 0x000000e6ed067227 */ /* 0x000fe200078e00ff */
[----:B------:R-:W-:-:S02]  /*4cf0*/  IABS R233, R9 ;  /* 0x0000000900e97213 */ /* 0x000fc40000000000 */
[C---:B------:R-:W-:Y:S01]  /*4d00*/  IADD3 R21, R234.reuse, 0xdb, RZ ;  /* 0x000000dbea157810 */ /* 0x040fe20007ffe0ff */
[----:B------:R-:W-:Y:S01]  /*4d10*/  IMAD.MOV R6, RZ, RZ, -R6 ;  /* 0x000000ffff067224 */ /* 0x000fe200078e0a06 */
[C---:B--2---:R-:W-:Y:S01]  /*4d20*/  IADD3 R225, R234.reuse, 0xdd, RZ ;  /* 0x000000ddeae17810 */ /* 0x044fe20007ffe0ff */
[----:B------:R-:W-:Y:S01]  /*4d30*/  IMAD.HI.U32 R3, R237, R233, RZ ;  /* 0x000000e9ed037227 */ /* 0x000fe200078e00ff */
[----:B------:R-:W-:Y:S01]  /*4d40*/  IABS R231, R21 ;  /* 0x0000001500e77213 */ /* 0x000fe20000000000 */
[----:B------:R2:W-:Y:S01]  /*4d50*/  STL [R1+0x623c], R21 ;  /* 0x00623c1501007387 */ /* 0x0005e20000100800 */
[C---:B-1----:R-:W-:Y:S01]  /*4d60*/  IADD3 R155, R234.reuse, 0xde, RZ ;  /* 0x000000deea9b7810 */ /* 0x042fe20007ffe0ff */
[C---:B------:R-:W-:Y:S01]  /*4d70*/  IMAD R230, R173.reuse, R6, R230 ;  /* 0x00000006ade67224 */ /* 0x040fe200078e02e6 */
[----:B------:R-:W-:Y:S01]  /*4d80*/  IABS R179, R179 ;  /* 0x000000b300b37213 */ /* 0x000fe20000000000 */
[----:B------:R-:W-:Y:S01]  /*4d90*/  IMAD.MOV R3, RZ, RZ, -R3 ;  /* 0x000000ffff037224 */ /* 0x000fe200078e0a03 */
[----:B------:R-:W-:Y:S01]  /*4da0*/  IABS R235, R155 ;  /* 0x0000009b00eb7213 */ /* 0x000fe20000000000 */
[----:B------:R1:W-:Y:S01]  /*4db0*/  STL [R1+0x6238], R9 ;  /* 0x0062380901007387 */ /* 0x0003e20000100800 */
[C---:B------:R-:W-:Y:S01]  /*4dc0*/  IMAD R134, R173.reuse, R5, R134 ;  /* 0x00000005ad867224 */ /* 0x040fe200078e0286 */
[----:B------:R-:W-:Y:S01]  /*4dd0*/  IABS R224, R224 ;  /* 0x000000e000e07213 */ /* 0x000fe20000000000 */
[----:B------:R-:W-:Y:S01]  /*4de0*/  IMAD R233, R173, R3, R233 ;  /* 0x00000003ade97224 */ /* 0x000fe200078e02e9 */
[C---:B--2---:R-:W-:Y:S01]  /*4df0*/  IADD3 R21, R234.reuse, 0xdf, RZ ;  /* 0x000000dfea157810 */ /* 0x044fe20007ffe0ff */
[C---:B------:R-:W-:Y:S01]  /*4e00*/  IMAD.HI.U32 R6, R237.reuse, R235, RZ ;  /* 0x000000ebed067227 */ /* 0x040fe200078e00ff */
[----:B------:R-:W-:Y:S01]  /*4e10*/  IADD3 R3, R234, 0xe1, RZ ;  /* 0x000000e1ea037810 */ /* 0x000fe20007ffe0ff */
[----:B------:R2:W-:Y:S01]  /*4e20*/  STL [R1+0x6214], R225 ;  /* 0x006214e101007387 */ /* 0x0005e20000100800 */
[----:B------:R-:W-:Y:S01]  /*4e30*/  IABS R236, R21 ;  /* 0x0000001500ec7213 */ /* 0x000fe20000000000 */
[----:B------:R-:W-:Y:S01]  /*4e40*/  IMAD.HI.U32 R5, R237, R139, RZ ;  /* 0x0000008bed057227 */ /* 0x000fe200078e00ff */
[----:B------:R-:W-:Y:S01]  /*4e50*/  IADD3 R6, -R6, RZ, RZ ;  /* 0x000000ff06067210 */ /* 0x000fe20007ffe1ff */
[----:B------:R-:W-:Y:S01]  /*4e60*/  STL [R1+0x6210], R155 ;  /* 0x0062109b01007387 */ /* 0x000fe20000100800 */
[----:B-1----:R-:W-:Y:S01]  /*4e70*/  IADD3 R9, R234, 0xe0, RZ ;  /* 0x000000e0ea097810 */ /* 0x002fe20007ffe0ff */
[----:B------:R-:W-:Y:S01]  /*4e80*/  IMAD R140, R173, R4, R140 ;  /* 0x00000004ad8c7224 */ /* 0x000fe200078e028c */
[----:B------:R-:W-:Y:S01]  /*4e90*/  IADD3 R5, -R5, RZ, RZ ;  /* 0x000000ff05057210 */ /* 0x000fe20007ffe1ff */
[----:B------:R-:W-:Y:S01]  /*4ea0*/  IMAD R235, R173, R6, R235 ;  /* 0x00000006adeb7224 */ /* 0x000fe200078e02eb */
[----:B------:R-:W-:Y:S01]  /*4eb0*/  STL [R1+0x6208], R21 ;  /* 0x0062081501007387 */ /* 0x000fe20000100800 */
[----:B------:R-:W-:Y:S01]  /*4ec0*/  IMAD.HI.U32 R4, R237, R149, RZ ;  /* 0x00000095ed047227 */ /* 0x000fe200078e00ff */
[----:B------:R-:W-:-:S02]  /*4ed0*/  IABS R238, R3 ;  /* 0x0000000300ee7213 */ /* 0x000fc40000000000 */
[----:B------:R-:W-:Y:S01]  /*4ee0*/  STL [R1+0x6204], R9 ;  /* 0x0062040901007387 */ /* 0x000fe20000100800 */
[----:B------:R-:W-:Y:S01]  /*4ef0*/  IMAD.MOV R7, RZ, RZ, -R7 ;  /* 0x000000ffff077224 */ /* 0x000fe200078e0a07 */
[----:B------:R-:W-:Y:S01]  /*4f00*/  IADD3 R4, -R4, RZ, RZ ;  /* 0x000000ff04047210 */ /* 0x000fe20007ffe1ff */
[C---:B------:R-:W-:Y:S01]  /*4f10*/  IMAD R139, R173.reuse, R5, R139 ;  /* 0x00000005ad8b7224 */ /* 0x040fe200078e028b */
[----:B------:R-:W-:Y:S01]  /*4f20*/  STL [R1+0x61f4], R3 ;  /* 0x0061f40301007387 */ /* 0x000fe20000100800 */
[----:B------:R-:W-:Y:S01]  /*4f30*/  IMAD R126, R173, R7, R126 ;  /* 0x00000007ad7e7224 */ /* 0x000fe200078e027e */
[----:B------:R-:W-:Y:S01]  /*4f40*/  IABS R234, R225 ;  /* 0x000000e100ea7213 */ /* 0x000fe20000000000 */
[C---:B------:R-:W-:Y:S01]  /*4f50*/  IMAD.HI.U32 R7, R237.reuse, R137, RZ ;  /* 0x00000089ed077227 */ /* 0x040fe200078e00ff */
[----:B------:R1:W-:Y:S01]  /*4f60*/  STL [R1+0x62bc], R235 ;  /* 0x0062bceb01007387 */ /* 0x0003e20000100800 */
[----:B--2---:R-:W-:Y:S02]  /*4f70*/  IABS R225, R9 ;  /* 0x0000000900e17213 */ /* 0x004fe40000000000 */
[----:B------:R-:W-:Y:S01]  /*4f80*/  IMAD.HI.U32 R5, R237, R144, RZ ;  /* 0x00000090ed057227 */ /* 0x000fe200078e00ff */
[----:B------:R-:W-:-:S03]  /*4f90*/  IABS R229, R229 ;  /* 0x000000e500e57213 */ /* 0x000fc60000000000 */
[----:B------:R-:W-:Y:S02]  /*4fa0*/  IMAD.MOV R7, RZ, RZ, -R7 ;  /* 0x000000ffff077224 */ /* 0x000fe400078e0a07 */
[----:B------:R-:W-:Y:S01]  /*4fb0*/  IMAD R149, R173, R4, R149 ;  /* 0x00000004ad957224 */ /* 0x000fe200078e0295 */
[----:B-1----:R-:W2:Y:S01]  /*4fc0*/  LDL R235, [R1+0x1ae8] ;  /* 0x001ae80001eb7983 */ /* 0x002ea20000100800 */
[----:B------:R-:W-:Y:S02]  /*4fd0*/  IMAD.MOV R5, RZ, RZ, -R5 ;  /* 0x000000ffff057224 */ /* 0x000fe400078e0a05 */
[----:B------:R-:W-:-:S04]  /*4fe0*/  IMAD.HI.U32 R4, R237, R138, RZ ;  /* 0x0000008aed047227 */ /* 0x000fc800078e00ff */
[----:B------:R-:W-:Y:S02]  /*4ff0*/  IMAD R137, R173, R7, R137 ;  /* 0x00000007ad897224 */ /* 0x000fe400078e0289 */
[----:B------:R-:W-:-:S04]  /*5000*/  IMAD.HI.U32 R7, R237, R142, RZ ;  /* 0x0000008eed077227 */ /* 0x000fc800078e00ff */
[----:B------:R-:W-:Y:S01]  /*5010*/  IMAD R144, R173, R5, R144 ;  /* 0x00000005ad907224 */ /* 0x000fe200078e0290 */
[----:B------:R-:W-:Y:S01]  /*5020*/  IADD3 R7, -R7, RZ, RZ ;  /* 0x000000ff07077210 */ /* 0x000fe20007ffe1ff */
[----:B------:R-:W-:Y:S02]  /*5030*/  IMAD.MOV R4, RZ, RZ, -R4 ;  /* 0x000000ffff047224 */ /* 0x000fe400078e0a04 */
[----:B------:R-:W-:-:S04]  /*5040*/  IMAD.HI.U32 R5, R237, R148, RZ ;  /* 0x00000094ed057227 */ /* 0x000fc800078e00ff */
[----:B------:R-:W-:Y:S02]  /*5050*/  IMAD R138, R173, R4, R138 ;  /* 0x00000004ad8a7224 */ /* 0x000fe400078e028a */
[----:B------:R-:W-:Y:S02]  /*5060*/  IMAD.MOV R5, RZ, RZ, -R5 ;  /* 0x000000ffff057224 */ /* 0x000fe400078e0a05 */
[----:B------:R-:W-:-:S04]  /*5070*/  IMAD.HI.U32 R4, R237, R154, RZ ;  /* 0x0000009aed047227 */ /* 0x000fc800078e00ff */
[C---:B------:R-:W-:Y:S02]  /*5080*/  IMAD R148, R173.reuse, R5, R148 ;  /* 0x00000005ad947224 */ /* 0x040fe400078e0294 */
[----:B------:R-:W-:Y:S02]  /*5090*/  IMAD.MOV R4, RZ, RZ, -R4 ;  /* 0x000000ffff047224 */ /* 0x000fe400078e0a04 */
[----:B------:R-:W-:Y:S02]  /*50a0*/  IMAD R142, R173, R7, R142 ;  /* 0x00000007ad8e7224 */ /* 0x000fe400078e028e */
[----:B------:R-:W-:-:S04]  /*50b0*/  IMAD.HI.U32 R5, R237, R153, RZ ;  /* 0x00000099ed057227 */ /* 0x000fc800078e00ff */
[----:B------:R-:W-:Y:S01]  /*50c0*/  IMAD.HI.U32 R7, R237, R146, RZ ;  /* 0x00000092ed077227 */ /* 0x000fe200078e00ff */
[----:B------:R-:W-:-:S03]  /*50d0*/  IADD3 R5, -R5, RZ, RZ ;  /* 0x000000ff05057210 */ /* 0x000fc60007ffe1ff */
[----:B------:R-:W-:Y:S02]  /*50e0*/  IMAD R154, R173, R4, R154 ;  /* 0x00000004ad9a7224 */ /* 0x000fe400078e029a */
[----:B------:R-:W-:-:S04]  /*50f0*/  IMAD.HI.U32 R4, R237, R159, RZ ;  /* 0x0000009fed047227 */ /* 0x000fc800078e00ff */
[----:B------:R-:W-:Y:S01]  /*5100*/  IMAD.MOV R7, RZ, RZ, -R7 ;  /* 0x000000ffff077224 */ /* 0x000fe200078e0a07 */
[----:B------:R-:W-:Y:S01]  /*5110*/  IADD3 R4, -R4, RZ, RZ ;  /* 0x000000ff04047210 */ /* 0x000fe20007ffe1ff */
[C---:B------:R-:W-:Y:S02]  /*5120*/  IMAD R153, R173.reuse, R5, R153 ;  /* 0x00000005ad997224 */ /* 0x040fe400078e0299 */
[----:B------:R-:W-:Y:S02]  /*5130*/  IMAD R146, R173, R7, R146 ;  /* 0x00000007ad927224 */ /* 0x000fe400078e0292 */
[----:B------:R-:W-:-:S04]  /*5140*/  IMAD.HI.U32 R7, R237, R151, RZ ;  /* 0x00000097ed077227 */ /* 0x000fc800078e00ff */
[----:B------:R-:W-:-:S04]  /*5150*/  IMAD.HI.U32 R5, R237, R158, RZ ;  /* 0x0000009eed057227 */ /* 0x000fc800078e00ff */
[----:B------:R-:W-:Y:S02]  /*5160*/  IMAD.MOV R7, RZ, RZ, -R7 ;  /* 0x000000ffff077224 */ /* 0x000fe400078e0a07 */
[----:B------:R-:W-:Y:S02]  /*5170*/  IMAD R159, R173, R4, R159 ;  /* 0x00000004ad9f7224 */ /* 0x000fe400078e029f */
        /* <DEDUP_REMOVED lines=118> */
[----:B------:R-:W-:Y:S01]  /*58e0*/  IMAD.HI.U32 R4, R237, R227, RZ ;  /* 0x000000e3ed047227 */ /* 0x000fe200078e00ff */
[----:B--2---:R-:W-:-:S03]  /*58f0*/  IADD3 R239, R235, 0xe2, RZ ;  /* 0x000000e2ebef7810 */ /* 0x004fc60007ffe0ff */
[C---:B------:R-:W-:Y:S02]  /*5900*/  IMAD R221, R173.reuse, R5, R221 ;  /* 0x00000005addd7224 */ /* 0x040fe400078e02dd */
[----:B------:R-:W-:Y:S02]  /*5910*/  IMAD.MOV R4, RZ, RZ, -R4 ;  /* 0x000000ffff047224 */ /* 0x000fe400078e0a04 */
[----:B------:R-:W-:Y:S02]  /*5920*/  IMAD R219, R173, R7, R219 ;  /* 0x00000007addb7224 */ /* 0x000fe400078e02db */
[----:B------:R-:W-:Y:S01]  /*5930*/  IMAD.HI.U32 R5, R237, R226, RZ ;  /* 0x000000e2ed057227 */ /* 0x000fe200078e00ff */
[----:B------:R-:W-:-:S03]  /*5940*/  IADD3 R240, R235, 0xe3, RZ ;  /* 0x000000e3ebf07810 */ /* 0x000fc60007ffe0ff */
[----:B------:R-:W-:Y:S01]  /*5950*/  IMAD.HI.U32 R7, R237, R179, RZ ;  /* 0x000000b3ed077227 */ /* 0x000fe200078e00ff */
[----:B------:R-:W-:Y:S02]  /*5960*/  IADD3 R155, R235, 0xe4, RZ ;  /* 0x000000e4eb9b7810 */ /* 0x000fe40007ffe0ff */
[----:B------:R-:W-:Y:S01]  /*5970*/  IADD3 R5, -R5, RZ, RZ ;  /* 0x000000ff05057210 */ /* 0x000fe20007ffe1ff */
[----:B------:R-:W-:Y:S01]  /*5980*/  IMAD R227, R173, R4, R227 ;  /* 0x00000004ade37224 */ /* 0x000fe200078e02e3 */
[----:B------:R-:W-:Y:S01]  /*5990*/  IADD3 R21, R235, 0xe5, RZ ;  /* 0x000000e5eb157810 */ /* 0x000fe20007ffe0ff */
[----:B------:R-:W-:Y:S01]  /*59a0*/  IMAD.HI.U32 R4, R237, R231, RZ ;  /* 0x000000e7ed047227 */ /* 0x000fe200078e00ff */
[----:B------:R-:W-:Y:S01]  /*59b0*/  STL [R1+0x61dc], R239 ;  /* 0x0061dcef01007387 */ /* 0x000fe20000100800 */
[----:B------:R-:W-:Y:S02]  /*59c0*/  IADD3 R9, R235, 0xe6, RZ ;  /* 0x000000e6eb097810 */ /* 0x000fe40007ffe0ff */
[----:B------:R-:W-:-:S02]  /*59d0*/  IMAD.MOV R7, RZ, RZ, -R7 ;  /* 0x000000ffff077224 */ /* 0x000fc400078e0a07 */
[----:B------:R-:W-:Y:S01]  /*59e0*/  IMAD.HI.U32 R3, R237, R238, RZ ;  /* 0x000000eeed037227 */ /* 0x000fe200078e00ff */
[----:B------:R-:W-:Y:S01]  /*59f0*/  STL [R1+0x61d8], R240 ;  /* 0x0061d8f001007387 */ /* 0x000fe20000100800 */
[----:B------:R-:W-:Y:S02]  /*5a00*/  IADD3 R4, -R4, RZ, RZ ;  /* 0x000000ff04047210 */ /* 0x000fe40007ffe1ff */
[----:B------:R-:W-:Y:S01]  /*5a10*/  IMAD R179, R173, R7, R179 ;  /* 0x00000007adb37224 */ /* 0x000fe200078e02b3 */
[----:B------:R-:W-:Y:S01]  /*5a20*/  STL [R1+0x61d4], R155 ;  /* 0x0061d49b01007387 */ /* 0x000fe20000100800 */
[----:B------:R-:W-:Y:S01]  /*5a30*/  IMAD.HI.U32 R7, R237, R224, RZ ;  /* 0x000000e0ed077227 */ /* 0x000fe200078e00ff */
[----:B------:R-:W-:Y:S02]  /*5a40*/  IADD3 R3, -R3, RZ, RZ ;  /* 0x000000ff03037210 */ /* 0x000fe40007ffe1ff */
[----:B------:R1:W-:Y:S01]  /*5a50*/  STL [R1+0x61cc], R21 ;  /* 0x0061cc1501007387 */ /* 0x0003e20000100800 */
[----:B------:R-:W-:Y:S01]  /*5a60*/  IMAD R226, R173, R5, R226 ;  /* 0x00000005ade27224 */ /* 0x000fe200078e02e2 */
[----:B------:R-:W-:Y:S01]  /*5a70*/  IABS R242, R21 ;  /* 0x0000001500f27213 */ /* 0x000fe20000000000 */
[----:B------:R-:W-:-:S04]  /*5a80*/  IMAD.HI.U32 R5, R237, R232, RZ ;  /* 0x000000e8ed057227 */ /* 0x000fc800078e00ff */
[----:B------:R-:W-:Y:S02]  /*5a90*/  IMAD.MOV R7, RZ, RZ, -R7 ;  /* 0x000000ffff077224 */ /* 0x000fe400078e0a07 */
[----:B------:R-:W-:Y:S01]  /*5aa0*/  IMAD R231, R173, R4, R231 ;  /* 0x00000004ade77224 */ /* 0x000fe200078e02e7 */
[----:B-1----:R-:W-:Y:S01]  /*5ab0*/  IABS R21, R9 ;  /* 0x0000000900157213 */ /* 0x002fe20000000000 */
[----:B------:R-:W-:Y:S02]  /*5ac0*/  IMAD.MOV R5, RZ, RZ, -R5 ;  /* 0x000000ffff057224 */ /* 0x000fe400078e0a05 */
[----:B------:R-:W-:-:S04]  /*5ad0*/  IMAD.HI.U32 R4, R237, R225, RZ ;  /* 0x000000e1ed047227 */ /* 0x000fc800078e00ff */
[----:B------:R-:W-:Y:S02]  /*5ae0*/  IMAD R238, R173, R3, R238 ;  /* 0x00000003adee7224 */ /* 0x000fe400078e02ee */
[----:B------:R-:W-:Y:S01]  /*5af0*/  IMAD.HI.U32 R3, R237, R21, RZ ;  /* 0x00000015ed037227 */ /* 0x000fe200078e00ff */
[----:B------:R-:W-:-:S03]  /*5b00*/  IADD3 R243, R235, 0xe7, RZ ;  /* 0x000000e7ebf37810 */ /* 0x000fc60007ffe0ff */
[----:B------:R-:W-:Y:S02]  /*5b10*/  IMAD R224, R173, R7, R224 ;  /* 0x00000007ade07224 */ /* 0x000fe400078e02e0 */
[----:B------:R-:W-:Y:S01]  /*5b20*/  IMAD.HI.U32 R7, R237, R229, RZ ;  /* 0x000000e5ed077227 */ /* 0x000fe200078e00ff */
[----:B------:R1:W-:Y:S03]  /*5b30*/  STL [R1+0x61c8], R9 ;  /* 0x0061c80901007387 */ /* 0x0003e60000100800 */
[----:B------:R-:W-:Y:S01]  /*5b40*/  IMAD R232, R173, R5, R232 ;  /* 0x00000005ade87224 */ /* 0x000fe200078e02e8 */
[----:B------:R-:W-:Y:S01]  /*5b50*/  IABS R240, R240 ;  /* 0x000000f000f07213 */ /* 0x000fe20000000000 */
[----:B------:R-:W-:Y:S01]  /*5b60*/  IMAD.MOV R4, RZ, RZ, -R4 ;  /* 0x000000ffff047224 */ /* 0x000fe200078e0a04 */
[----:B------:R-:W-:Y:S01]  /*5b70*/  IABS R241, R155 ;  /* 0x0000009b00f17213 */ /* 0x000fe20000000000 */
[----:B------:R-:W-:Y:S01]  /*5b80*/  IMAD.HI.U32 R5, R237, R236, RZ ;  /* 0x000000eced057227 */ /* 0x000fe200078e00ff */
[----:B------:R-:W-:-:S03]  /*5b90*/  IADD3 R244, R235, 0xe8, RZ ;  /* 0x000000e8ebf47810 */ /* 0x000fc60007ffe0ff */
[----:B------:R-:W-:Y:S01]  /*5ba0*/  IMAD.MOV R3, RZ, RZ, -R3 ;  /* 0x000000ffff037224 */ /* 0x000fe200078e0a03 */
[----:B-1----:R-:W1:Y:S01]  /*5bb0*/  S2R R9, SR_TID.X ;  /* 0x0000000000097919 */ /* 0x002e620000002100 */
[----:B------:R-:W-:Y:S01]  /*5bc0*/  IMAD R225, R173, R4, R225 ;  /* 0x00000004ade17224 */ /* 0x000fe200078e02e1 */
[----:B------:R-:W-:Y:S01]  /*5bd0*/  IADD3 R7, -R7, RZ, RZ ;  /* 0x000000ff07077210 */ /* 0x000fe20007ffe1ff */
[----:B------:R-:W-:Y:S01]  /*5be0*/  IMAD.MOV R5, RZ, RZ, -R5 ;  /* 0x000000ffff057224 */ /* 0x000fe200078e0a05 */
[----:B------:R-:W-:Y:S01]  /*5bf0*/  IADD3 R155, R235, 0xe9, RZ ;  /* 0x000000e9eb9b7810 */ /* 0x000fe20007ffe0ff */
[----:B------:R-:W-:Y:S01]  /*5c00*/  IMAD.HI.U32 R4, R237, R242, RZ ;  /* 0x000000f2ed047227 */ /* 0x000fe200078e00ff */
[----:B------:R2:W-:Y:S03]  /*5c10*/  STL [R1+0x61b0], R243 ;  /* 0x0061b0f301007387 */ /* 0x0005e60000100800 */
[----:B------:R-:W-:Y:S01]  /*5c20*/  IMAD R21, R173, R3, R21 ;  /* 0x00000003ad157224 */ /* 0x000fe200078e0215 */
[----:B------:R-:W-:Y:S01]  /*5c30*/  IADD3 R3, R235, 0xea, RZ ;  /* 0x000000eaeb037810 */ /* 0x000fe20007ffe0ff */
[----:B------:R-:W-:Y:S01]  /*5c40*/  IMAD R236, R173, R5, R236 ;  /* 0x00000005adec7224 */ /* 0x000fe200078e02ec */
[----:B------:R3:W-:Y:S01]  /*5c50*/  STL [R1+0x61ac], R244 ;  /* 0x0061acf401007387 */ /* 0x0007e20000100800 */
[----:B------:R-:W-:Y:S01]  /*5c60*/  IMAD.HI.U32 R6, R237, R240, RZ ;  /* 0x000000f0ed067227 */ /* 0x000fe200078e00ff */
[----:B--2---:R-:W-:-:S03]  /*5c70*/  IABS R243, R243 ;  /* 0x000000f300f37213 */ /* 0x004fc60000000000 */
[----:B------:R-:W-:Y:S01]  /*5c80*/  IMAD.MOV R4, RZ, RZ, -R4 ;  /* 0x000000ffff047224 */ /* 0x000fe200078e0a04 */
[----:B------:R-:W-:Y:S01]  /*5c90*/  STL [R1+0x6198], R155 ;  /* 0x0061989b01007387 */ /* 0x000fe20000100800 */
[----:B------:R-:W-:Y:S01]  /*5ca0*/  IMAD R229, R173, R7, R229 ;  /* 0x00000007ade57224 */ /* 0x000fe200078e02e5 */
[----:B------:R-:W-:Y:S01]  /*5cb0*/  IABS R246, R3 ;  /* 0x0000000300f67213 */ /* 0x000fe20000000000 */
[C---:B------:R-:W-:Y:S01]  /*5cc0*/  IMAD.HI.U32 R5, R237.reuse, R241, RZ ;  /* 0x000000f1ed057227 */ /* 0x040fe200078e00ff */
[----:B------:R2:W-:Y:S01]  /*5cd0*/  STL [R1+0x6194], R3 ;  /* 0x0061940301007387 */ /* 0x0005e20000100800 */
[----:B---3--:R-:W-:Y:S02]  /*5ce0*/  IABS R244, R244 ;  /* 0x000000f400f47213 */ /* 0x008fe40000000000 */
[----:B------:R-:W-:Y:S01]  /*5cf0*/  IMAD.HI.U32 R7, R237, R234, RZ ;  /* 0x000000eaed077227 */ /* 0x000fe200078e00ff */
[----:B------:R-:W-:-:S03]  /*5d00*/  IABS R239, R239 ;  /* 0x000000ef00ef7213 */ /* 0x000fc60000000000 */
[----:B------:R-:W-:Y:S02]  /*5d10*/  IMAD.MOV R6, RZ, RZ, -R6 ;  /* 0x000000ffff067224 */ /* 0x000fe400078e0a06 */
[----:B------:R-:W-:Y:S02]  /*5d20*/  IMAD R242, R173, R4, R242 ;  /* 0x00000004adf27224 */ /* 0x000fe400078e02f2 */
[----:B--2---:R-:W-:Y:S01]  /*5d30*/  IMAD.HI.U32 R3, R237, R243, RZ ;  /* 0x000000f3ed037227 */ /* 0x004fe200078e00ff */
[----:B------:R-:W-:Y:S02]  /*5d40*/  IADD3 R4, R235, 0xeb, RZ ;  /* 0x000000ebeb047810 */ /* 0x000fe40007ffe0ff */
[----:B------:R-:W-:Y:S01]  /*5d50*/  IADD3 R5, -R5, RZ, RZ ;  /* 0x000000ff05057210 */ /* 0x000fe20007ffe1ff */
[----:B------:R-:W-:Y:S01]  /*5d60*/  IMAD.MOV R7, RZ, RZ, -R7 ;  /* 0x000000ffff077224 */ /* 0x000fe200078e0a07 */
[----:B------:R-:W-:Y:S01]  /*5d70*/  IABS R245, R155 ;  /* 0x0000009b00f57213 */ /* 0x000fe20000000000 */
[----:B------:R-:W-:Y:S01]  /*5d80*/  IMAD R240, R173, R6, R240 ;  /* 0x00000006adf07224 */ /* 0x000fe200078e02f0 */
[----:B------:R-:W-:Y:S01]  /*5d90*/  IADD3 R3, -R3, RZ, RZ ;  /* 0x000000ff03037210 */ /* 0x000fe20007ffe1ff */
[----:B------:R-:W-:Y:S01]  /*5da0*/  IMAD.HI.U32 R6, R237, R244, RZ ;  /* 0x000000f4ed067227 */ /* 0x000fe200078e00ff */
[----:B------:R-:W-:Y:S01]  /*5db0*/  IABS R247, R4 ;  /* 0x0000000400f77213 */ /* 0x000fe20000000000 */
[----:B------:R2:W-:Y:S02]  /*5dc0*/  STL [R1+0x6190], R4 ;  /* 0x0061900401007387 */ /* 0x0005e40000100800 */
[----:B------:R-:W-:-:S02]  /*5dd0*/  IMAD R234, R173, R7, R234 ;  /* 0x00000007adea7224 */ /* 0x000fc400078e02ea */
[----:B------:R-:W-:-:S04]  /*5de0*/  IMAD.HI.U32 R7, R237, R239, RZ ;  /* 0x000000efed077227 */ /* 0x000fc800078e00ff */
[----:B------:R-:W-:Y:S02]  /*5df0*/  IMAD R241, R173, R5, R241 ;  /* 0x00000005adf17224 */ /* 0x000fe400078e02f1 */
[----:B--2---:R-:W-:-:S04]  /*5e00*/  IMAD.HI.U32 R4, R237, R246, RZ ;  /* 0x000000f6ed047227 */ /* 0x004fc800078e00ff */
[----:B------:R-:W-:Y:S01]  /*5e10*/  IMAD.HI.U32 R5, R237, R245, RZ ;  /* 0x000000f5ed057227 */ /* 0x000fe200078e00ff */
[----:B------:R-:W-:-:S03]  /*5e20*/  IADD3 R4, -R4, RZ, RZ ;  /* 0x000000ff04047210 */ /* 0x000fc60007ffe1ff */
[----:B------:R-:W-:Y:S02]  /*5e30*/  IMAD.MOV R6, RZ, RZ, -R6 ;  /* 0x000000ffff067224 */ /* 0x000fe400078e0a06 */
[----:B------:R-:W-:Y:S02]  /*5e40*/  IMAD R243, R173, R3, R243 ;  /* 0x00000003adf37224 */ /* 0x000fe400078e02f3 */
[----:B------:R-:W-:-:S04]  /*5e50*/  IMAD.HI.U32 R3, R237, R247, RZ ;  /* 0x000000f7ed037227 */ /* 0x000fc800078e00ff */
[----:B------:R-:W-:Y:S02]  /*5e60*/  IMAD.MOV R7, RZ, RZ, -R7 ;  /* 0x000000ffff077224 */ /* 0x000fe400078e0a07 */
[----:B------:R-:W-:Y:S02]  /*5e70*/  IMAD.MOV R5, RZ, RZ, -R5 ;  /* 0x000000ffff057224 */ /* 0x000fe400078e0a05 */
[----:B------:R-:W-:Y:S02]  /*5e80*/  IMAD.SHL.U32 R2, R2, 0x80, RZ ;  /* 0x0000008002027824 */ /* 0x000fe400078e00ff */
[----:B------:R-:W-:Y:S01]  /*5e90*/  IMAD R244, R173, R6, R244 ;  /* 0x00000006adf47224 */ /* 0x000fe200078e02f4 */
[----:B-1----:R-:W-:Y:S01]  /*5ea0*/  LOP3.LUT R6, R9, 0x1f, RZ, 0xc0, !PT ;  /* 0x0000001f09067812 */ /* 0x002fe200078ec0ff */
[----:B------:R-:W-:Y:S02]  /*5eb0*/  IMAD.MOV R3, RZ, RZ, -R3 ;  /* 0x000000ffff037224 */ /* 0x000fe400078e0a03 */
[----:B------:R-:W-:Y:S01]  /*5ec0*/  IMAD R239, R173, R7, R239 ;  /* 0x00000007adef7224 */ /* 0x000fe200078e02ef */
[----:B------:R-:W-:Y:S01]  /*5ed0*/  IADD3 R7, R235, 0xec, RZ ;  /* 0x000000eceb077810 */ /* 0x000fe20007ffe0ff */
[C---:B------:R-:W-:Y:S01]  /*5ee0*/  IMAD R245, R173.reuse, R5, R245 ;  /* 0x00000005adf57224 */ /* 0x040fe200078e02f5 */
[C---:B------:R-:W-:Y:S01]  /*5ef0*/  LOP3.LUT R5, R2.reuse, 0x1f, R9, 0xf8, !PT ;  /* 0x0000001f02057812 */ /* 0x040fe200078ef809 */
[C---:B------:R-:W-:Y:S01]  /*5f00*/  IMAD R246, R173.reuse, R4, R246 ;  /* 0x00000004adf67224 */ /* 0x040fe200078e02f6 */
[C-C-:B------:R-:W-:Y:S01]  /*5f10*/  LOP3.LUT R4, R2.reuse, 0x20, R6.reuse, 0xfe, !PT ;  /* 0x0000002002047812 */ /* 0x140fe200078efe06 */
[----:B------:R-:W-:Y:S01]  /*5f20*/  IMAD R247, R173, R3, R247 ;  /* 0x00000003adf77224 */ /* 0x000fe200078e02f7 */
[----:B------:R-:W-:Y:S01]  /*5f30*/  LOP3.LUT R3, R2, 0x40, R6, 0xfe, !PT ;  /* 0x0000004002037812 */ /* 0x000fe200078efe06 */
[----:B------:R1:W-:Y:S01]  /*5f40*/  STL [R1+0x617c], R7 ;  /* 0x00617c0701007387 */ /* 0x0003e20000100800 */
[----:B------:R-:W-:-:S03]  /*5f50*/  IABS R155, R7 ;  /* 0x00000007009b7213 */ /* 0x000fc60000000000 */
[----:B------:R2:W-:Y:S01]  /*5f60*/  STL [R1+0x1ae4], R5 ;  /* 0x001ae40501007387 */ /* 0x0005e20000100800 */
[----:B------:R-:W-:-:S03]  /*5f70*/  LOP3.LUT R2, R2, 0x60, R6, 0xfe, !PT ;  /* 0x0000006002027812 */ /* 0x000fc600078efe06 */
[----:B------:R3:W-:Y:S01]  /*5f80*/  STL [R1+0x1af4], R4 ;  /* 0x001af40401007387 */ /* 0x0007e20000100800 */
[----:B-1----:R-:W-:-:S03]  /*5f90*/  IMAD.HI.U32 R7, R237, R155, RZ ;  /* 0x0000009bed077227 */ /* 0x002fc600078e00ff */
[----:B------:R1:W-:Y:S01]  /*5fa0*/  STL [R1+0x1af0], R3 ;  /* 0x001af00301007387 */ /* 0x0003e20000100800 */
[----:B--2---:R-:W-:Y:S02]  /*5fb0*/  IABS R5, R5 ;  /* 0x0000000500057213 */ /* 0x004fe40000000000 */
[----:B---3--:R-:W-:Y:S02]  /*5fc0*/  IABS R4, R4 ;  /* 0x0000000400047213 */ /* 0x008fe40000000000 */
[----:B-1----:R-:W-:Y:S01]  /*5fd0*/  IABS R3, R3 ;  /* 0x0000000300037213 */ /* 0x002fe20000000000 */
[----:B------:R1:W-:Y:S01]  /*5fe0*/  STL [R1+0x1aec], R2 ;  /* 0x001aec0201007387 */ /* 0x0003e20000100800 */
[----:B------:R-:W-:Y:S01]  /*5ff0*/  IMAD.HI.U32 R6, R0, R5, RZ ;  /* 0x0000000500067227 */ /* 0x000fe200078e00ff */
[----:B------:R-:W-:-:S03]  /*6000*/  IADD3 R7, -R7, RZ, RZ ;  /* 0x000000ff07077210 */ /* 0x000fc60007ffe1ff */
[----:B------:R-:W-:Y:S01]  /*6010*/  IMAD.HI.U32 R250, R0, R3, RZ ;  /* 0x0000000300fa7227 */ /* 0x000fe200078e00ff */
[----:B------:R-:W-:-:S03]  /*6020*/  IABS R9, c[0x0][0x178] ;  /* 0x00005e0000097a13 */ /* 0x000fc60000000000 */
[----:B------:R-:W-:Y:S01]  /*6030*/  IMAD.HI.U32 R248, R0, R4, RZ ;  /* 0x0000000400f87227 */ /* 0x000fe200078e00ff */
[----:B-1----:R-:W-:-:S03]  /*6040*/  IABS R2, R2 ;  /* 0x0000000200027213 */ /* 0x002fc60000000000 */
[----:B------:R-:W-:Y:S01]  /*6050*/  IMAD.MOV R249, RZ, RZ, -R6 ;  /* 0x000000fffff97224 */ /* 0x000fe200078e0a06 */
[----:B------:R-:W-:Y:S01]  /*6060*/  IADD3 R6, -R250, RZ, RZ ;  /* 0x000000fffa067210 */ /* 0x000fe20007ffe1ff */
[----:B------:R-:W-:Y:S01]  /*6070*/  IMAD R155, R173, R7, R155 ;  /* 0x00000007ad9b7224 */ /* 0x000fe200078e029b */
[C---:B------:R-:W-:Y:S01]  /*6080*/  IADD3 R252, R235.reuse, 0xed, RZ ;  /* 0x000000edebfc7810 */ /* 0x040fe20007ffe0ff */
[----:B------:R-:W-:Y:S01]  /*6090*/  IMAD.HI.U32 R0, R0, R2, RZ ;  /* 0x0000000200007227 */ /* 0x000fe200078e00ff */
[----:B------:R-:W-:-:S03]  /*60a0*/  IADD3 R251, R235, 0xee, RZ ;  /* 0x000000eeebfb7810 */ /* 0x000fc60007ffe0ff */
[----:B------:R-:W-:Y:S01]  /*60b0*/  IMAD.MOV R7, RZ, RZ, -R248 ;  /* 0x000000ffff077224 */ /* 0x000fe200078e0af8 */
[----:B------:R-:W-:Y:S01]  /*60c0*/  IADD3 R248, R235, 0xef, RZ ;  /* 0x000000efebf87810 */ /* 0x000fe20007ffe0ff */
[----:B------:R-:W-:Y:S01]  /*60d0*/  IMAD R5, R9, R249, R5 ;  /* 0x000000f909057224 */ /* 0x000fe200078e0205 */
[C---:B------:R-:W-:Y:S01]  /*60e0*/  IADD3 R250, R235.reuse, 0xf0, RZ ;  /* 0x000000f0ebfa7810 */ /* 0x040fe20007ffe0ff */
[----:B------:R-:W-:Y:S01]  /*60f0*/  IMAD.MOV R0, RZ, RZ, -R0 ;  /* 0x000000ffff007224 */ /* 0x000fe200078e0a00 */
[----:B------:R-:W-:Y:S01]  /*6100*/  IADD3 R249, R235, 0xf1, RZ ;  /* 0x000000f1ebf97810 */ /* 0x000fe20007ffe0ff */
[C---:B------:R-:W-:Y:S01]  /*6110*/  IMAD R4, R9.reuse, R7, R4 ;  /* 0x0000000709047224 */ /* 0x040fe200078e0204 */
[----:B------:R1:W-:Y:S01]  /*6120*/  STL [R1+0x6160], R252 ;  /* 0x006160fc01007387 */ /* 0x0003e20000100800 */
[C---:B------:R-:W-:Y:S01]  /*6130*/  IMAD R3, R9.reuse, R6, R3 ;  /* 0x0000000609037224 */ /* 0x040fe200078e0203 */
[----:B------:R-:W-:Y:S02]  /*6140*/  IABS R7, R252 ;  /* 0x000000fc00077213 */ /* 0x000fe40000000000 */
[----:B------:R-:W-:Y:S01]  /*6150*/  IABS R6, R251 ;  /* 0x000000fb00067213 */ /* 0x000fe20000000000 */
[----:B------:R-:W-:Y:S01]  /*6160*/  STL [R1+0x615c], R251 ;  /* 0x00615cfb01007387 */ /* 0x000fe20000100800 */
[----:B------:R-:W-:Y:S01]  /*6170*/  IMAD R2, R9, R0, R2 ;  /* 0x0000000009027224 */ /* 0x000fe200078e0202 */
[----:B------:R-:W-:-:S02]  /*6180*/  IABS R0, R248 ;  /* 0x000000f800007213 */ /* 0x000fc40000000000 */
[----:B------:R2:W-:Y:S01]  /*6190*/  STL [R1+0x6150], R248 ;  /* 0x006150f801007387 */ /* 0x0005e20000100800 */
[----:B-1----:R-:W-:-:S03]  /*61a0*/  IABS R252, R249 ;  /* 0x000000f900fc7213 */ /* 0x002fc60000000000 */
[----:B------:R1:W-:Y:S04]  /*61b0*/  STL [R1+0x6148], R250 ;  /* 0x006148fa01007387 */ /* 0x0003e80000100800 */
[----:B------:R3:W-:Y:S01]  /*61c0*/  STL [R1+0x613c], R249 ;  /* 0x00613cf901007387 */ /* 0x0007e20000100800 */
[----:B--2---:R-:W-:Y:S01]  /*61d0*/  IMAD.HI.U32 R248, R237, R7, RZ ;  /* 0x00000007edf87227 */ /* 0x004fe200078e00ff */
[----:B-1----:R-:W-:-:S03]  /*61e0*/  IABS R250, R250 ;  /* 0x000000fa00fa7213 */ /* 0x002fc60000000000 */
[----:B---3--:R-:W-:-:S04]  /*61f0*/  IMAD.HI.U32 R249, R237, R6, RZ ;  /* 0x00000006edf97227 */ /* 0x008fc800078e00ff */
[----:B------:R-:W-:Y:S01]  /*6200*/  IMAD.MOV R251, RZ, RZ, -R248 ;  /* 0x000000fffffb7224 */ /* 0x000fe200078e0af8 */
[----:B------:R-:W-:Y:S01]  /*6210*/  IADD3 R248, -R249, RZ, RZ ;  /* 0x000000fff9f87210 */ /* 0x000fe20007ffe1ff */
[----:B------:R-:W-:Y:S02]  /*6220*/  IMAD.MOV.U32 R249, RZ, RZ, R250 ;  /* 0x000000fffff97224 */ /* 0x000fe400078e00fa */
[----:B------:R-:W-:Y:S02]  /*6230*/  IMAD R7, R173, R251, R7 ;  /* 0x000000fbad077224 */ /* 0x000fe400078e0207 */
[----:B------:R-:W-:-:S04]  /*6240*/  IMAD.HI.U32 R251, R237, R249, RZ ;  /* 0x000000f9edfb7227 */ /* 0x000fc800078e00ff */
[----:B------:R-:W-:-:S04]  /*6250*/  IMAD.MOV R251, RZ, RZ, -R251 ;  /* 0x000000fffffb7224 */ /* 0x000fc800078e0afb */
[----:B------:R-:W-:Y:S02]  /*6260*/  IMAD R249, R173, R251, R249 ;  /* 0x000000fbadf97224 */ /* 0x000fe400078e02f9 */
[----:B------:R-:W2:Y:S01]  /*6270*/  LDL R251, [R1+0x624c] ;  /* 0x00624c0001fb7983 */ /* 0x000ea20000100800 */
[C---:B------:R-:W-:Y:S02]  /*6280*/  ISETP.GT.U32.AND P0, PT, R9.reuse, R5, PT ;  /* 0x000000050900720c */ /* 0x040fe40003f04070 */
[C---:B------:R-:W-:Y:S02]  /*6290*/  ISETP.GT.U32.AND P1, PT, R9.reuse, R4, PT ;  /* 0x000000040900720c */ /* 0x040fe40003f24070 */
[C---:B------:R-:W-:Y:S02]  /*62a0*/  ISETP.GT.U32.AND P2, PT, R9.reuse, R3, PT ;  /* 0x000000030900720c */ /* 0x040fe40003f44070 */
[----:B------:R-:W-:-:S07]  /*62b0*/  ISETP.GT.U32.AND P3, PT, R9, R2, PT ;  /* 0x000000020900720c */ /* 0x000fce0003f64070 */
[----:B------:R-:W-:Y:S02]  /*62c0*/  @!P0 IADD3 R5, R5, -R9, RZ ;  /* 0x8000000905058210 */ /* 0x000fe40007ffe0ff */
[--C-:B------:R-:W-:Y:S02]  /*62d0*/  @!P1 IMAD.IADD R4, R4, 0x1, -R9.reuse ;  /* 0x0000000104049824 */ /* 0x100fe400078e0a09 */
[----:B------:R-:W-:Y:S02]  /*62e0*/  ISETP.GT.U32.AND P4, PT, R9, R5, PT ;  /* 0x000000050900720c */ /* 0x000fe40003f84070 */
[----:B------:R-:W-:Y:S02]  /*62f0*/  @!P2 IADD3 R3, R3, -R9, RZ ;  /* 0x800000090303a210 */ /* 0x000fe40007ffe0ff */
[----:B------:R-:W-:Y:S01]  /*6300*/  ISETP.GT.U32.AND P2, PT, R9, R4, PT ;  /* 0x000000040900720c */ /* 0x000fe20003f44070 */
[----:B------:R-:W-:Y:S01]  /*6310*/  @!P3 IMAD.IADD R2, R2, 0x1, -R9 ;  /* 0x000000010202b824 */ /* 0x000fe200078e0a09 */
[----:B------:R-:W-:-:S02]  /*6320*/  ISETP.GT.U32.AND P6, PT, R173, R8, PT ;  /* 0x00000008ad00720c */ /* 0x000fc40003fc4070 */
[----:B------:R-:W-:Y:S02]  /*6330*/  ISETP.GT.U32.AND P3, PT, R9, R3, PT ;  /* 0x000000030900720c */ /* 0x000fe40003f64070 */
[----:B------:R-:W-:Y:S02]  /*6340*/  ISETP.GT.U32.AND P5, PT, R173, R22, PT ;  /* 0x00000016ad00720c */ /* 0x000fe40003fa4070 */
[----:B------:R-:W-:Y:S02]  /*6350*/  ISETP.GT.U32.AND P1, PT, R9, R2, PT ;  /* 0x000000020900720c */ /* 0x000fe40003f24070 */
[----:B------:R-:W-:Y:S01]  /*6360*/  ISETP.GT.U32.AND P0, PT, R173, R208, PT ;  /* 0x000000d0ad00720c */ /* 0x000fe20003f04070 */
[--C-:B------:R-:W-:Y:S01]  /*6370*/  @!P4 IMAD.IADD R5, R5, 0x1, -R9.reuse ;  /* 0x000000010505c824 */ /* 0x100fe200078e0a09 */
[C---:B------:R-:W-:Y:S01]  /*6380*/  ISETP.GT.U32.AND P4, PT, R173.reuse, R24, PT ;  /* 0x00000018ad00720c */ /* 0x040fe20003f84070 */
[----:B------:R-:W-:Y:S01]  /*6390*/  @!P2 IMAD.IADD R4, R4, 0x1, -R9 ;  /* 0x000000010404a824 */ /* 0x000fe200078e0a09 */
[----:B------:R-:W-:Y:S01]  /*63a0*/  ISETP.GT.U32.AND P2, PT, R173, R29, PT ;  /* 0x0000001dad00720c */ /* 0x000fe20003f44070 */
[----:B------:R-:W-:-:S02]  /*63b0*/  @!P6 IMAD.IADD R8, R8, 0x1, -R173 ;  /* 0x000000010808e824 */ /* 0x000fc400078e0aad */
[----:B------:R-:W-:Y:S02]  /*63c0*/  @!P3 IADD3 R3, R3, -R9, RZ ;  /* 0x800000090303b210 */ /* 0x000fe40007ffe0ff */
[C---:B------:R-:W-:Y:S01]  /*63d0*/  ISETP.GT.U32.AND P3, PT, R173.reuse, R25, PT ;  /* 0x00000019ad00720c */ /* 0x040fe20003f64070 */
[----:B------:R-:W-:Y:S01]  /*63e0*/  @!P5 IMAD.IADD R22, R22, 0x1, -R173 ;  /* 0x000000011616d824 */ /* 0x000fe200078e0aad */
[C---:B------:R-:W-:Y:S01]  /*63f0*/  ISETP.GT.U32.AND P5, PT, R173.reuse, R8, PT ;  /* 0x00000008ad00720c */ /* 0x040fe20003fa4070 */
[----:B------:R-:W-:Y:S01]  /*6400*/  @!P1 IMAD.IADD R2, R2, 0x1, -R9 ;  /* 0x0000000102029824 */ /* 0x000fe200078e0a09 */
[----:B------:R-:W-:Y:S01]  /*6410*/  ISETP.GT.U32.AND P1, PT, R173, R26, PT ;  /* 0x0000001aad00720c */ /* 0x000fe20003f24070 */
[----:B------:R-:W-:Y:S01]  /*6420*/  IMAD.HI.U32 R250, R237, R0, RZ ;  /* 0x00000000edfa7227 */ /* 0x000fe200078e00ff */
[----:B------:R-:W-:-:S03]  /*6430*/  @!P0 IADD3 R208, R208, -R173, RZ ;  /* 0x800000add0d08210 */ /* 0x000fc60007ffe0ff */
[--C-:B------:R-:W-:Y:S01]  /*6440*/  @!P4 IMAD.IADD R24, R24, 0x1, -R173.reuse ;  /* 0x000000011818c824 */ /* 0x100fe200078e0aad */
[C---:B------:R-:W-:Y:S01]  /*6450*/  ISETP.GT.U32.AND P4, PT, R173.reuse, R208, PT ;  /* 0x000000d0ad00720c */ /* 0x040fe20003f84070 */
[----:B------:R-:W-:Y:S01]  /*6460*/  IMAD R6, R173, R248, R6 ;  /* 0x000000f8ad067224 */ /* 0x000fe200078e0206 */
[----:B------:R-:W-:Y:S01]  /*6470*/  @!P2 IADD3 R29, R29, -R173, RZ ;  /* 0x800000ad1d1da210 */ /* 0x000fe20007ffe0ff */
[----:B------:R-:W-:Y:S01]  /*6480*/  IMAD.MOV R250, RZ, RZ, -R250 ;  /* 0x000000fffffa7224 */ /* 0x000fe200078e0afa */
[----:B------:R-:W-:Y:S01]  /*6490*/  ISETP.GE.AND P2, PT, R235, RZ, PT ;  /* 0x000000ffeb00720c */ /* 0x000fe20003f46270 */
[----:B------:R-:W-:Y:S01]  /*64a0*/  IMAD.MOV.U32 R248, RZ, RZ, R252 ;  /* 0x000000fffff87224 */ /* 0x000fe200078e00fc */
[C---:B------:R-:W-:Y:S01]  /*64b0*/  ISETP.GT.U32.AND P0, PT, R173.reuse, R28, PT ;  /* 0x0000001cad00720c */ /* 0x040fe20003f04070 */
[----:B------:R-:W-:Y:S02]  /*64c0*/  IMAD R0, R173, R250, R0 ;  /* 0x000000faad007224 */ /* 0x000fe400078e0200 */
[--C-:B------:R-:W-:Y:S01]  /*64d0*/  @!P3 IMAD.IADD R25, R25, 0x1, -R173.reuse ;  /* 0x000000011919b824 */ /* 0x100fe200078e0aad */
[----:B------:R-:W-:Y:S01]  /*64e0*/  ISETP.GT.U32.AND P3, PT, R173, R22, PT ;  /* 0x00000016ad00720c */ /* 0x000fe20003f64070 */
[----:B------:R-:W-:Y:S01]  /*64f0*/  IMAD.HI.U32 R250, R237, R248, RZ ;  /* 0x000000f8edfa7227 */ /* 0x000fe200078e00ff */
[----:B------:R-:W-:Y:S01]  /*6500*/  ISETP.GT.U32.AND P6, PT, R173, R27, PT ;  /* 0x0000001bad00720c */ /* 0x000fe20003fc4070 */
[----:B------:R-:W3:Y:S02]  /*6510*/  LDL R252, [R1+0x5e58] ;  /* 0x005e580001fc7983 */ /* 0x000ee40000100800 */
[----:B------:R-:W-:-:S02]  /*6520*/  @!P5 IMAD.IADD R8, R8, 0x1, -R173 ;  /* 0x000000010808d824 */ /* 0x000fc400078e0aad */
[--C-:B------:R-:W-:Y:S01]  /*6530*/  @!P1 IMAD.IADD R26, R26, 0x1, -R173.reuse ;  /* 0x000000011a1a9824 */ /* 0x100fe200078e0aad */
[----:B------:R-:W-:Y:S02]  /*6540*/  IADD3 R250, -R250, RZ, RZ ;  /* 0x000000fffafa7210 */ /* 0x000fe40007ffe1ff */
[----:B------:R-:W-:Y:S02]  /*6550*/  IADD3 R9, R235, 0xf2, RZ ;  /* 0x000000f2eb097810 */ /* 0x000fe40007ffe0ff */
[----:B------:R-:W-:Y:S01]  /*6560*/  @!P4 IADD3 R208, R208, -R173, RZ ;  /* 0x800000add0d0c210 */ /* 0x000fe20007ffe0ff */
[----:B------:R-:W-:Y:S02]  /*6570*/  IMAD R248, R173, R250, R248 ;  /* 0x000000faadf87224 */ /* 0x000fe400078e02f8 */
[----:B------:R-:W-:Y:S01]  /*6580*/  STL [R1+0x6124], R9 ;  /* 0x0061240901007387 */ /* 0x000fe20000100800 */
[----:B------:R-:W-:-:S03]  /*6590*/  @!P0 IMAD.IADD R28, R28, 0x1, -R173 ;  /* 0x000000011c1c8824 */ /* 0x000fc600078e0aad */
[----:B------:R-:W4:Y:S01]  /*65a0*/  LDL R250, [R1+0x5e64] ;  /* 0x005e640001fa7983 */ /* 0x000f220000100800 */
[----:B------:R-:W-:Y:S01]  /*65b0*/  @!P3 IMAD.IADD R22, R22, 0x1, -R173 ;  /* 0x000000011616b824 */ /* 0x000fe200078e0aad */
[----:B------:R-:W-:Y:S02]  /*65c0*/  @!P6 IADD3 R27, R27, -R173, RZ ;  /* 0x800000ad1b1be210 */ /* 0x000fe40007ffe0ff */
[C---:B------:R-:W-:Y:S02]  /*65d0*/  ISETP.GT.U32.AND P0, PT, R173.reuse, R24, PT ;  /* 0x00000018ad00720c */ /* 0x040fe40003f04070 */
[C---:B------:R-:W-:Y:S02]  /*65e0*/  ISETP.GT.U32.AND P4, PT, R173.reuse, R29, PT ;  /* 0x0000001dad00720c */ /* 0x040fe40003f84070 */
[----:B------:R-:W-:Y:S02]  /*65f0*/  ISETP.GT.U32.AND P3, PT, R173, R25, PT ;  /* 0x00000019ad00720c */ /* 0x000fe40003f64070 */
[----:B--2---:R-:W-:Y:S01]  /*6600*/  ISETP.GE.AND P1, PT, R251, RZ, PT ;  /* 0x000000fffb00720c */ /* 0x004fe20003f26270 */
[----:B------:R-:W-:-:S02]  /*6610*/  IMAD.MOV.U32 R251, RZ, RZ, R8 ;  /* 0x000000fffffb7224 */ /* 0x000fc400078e0008 */
[----:B------:R-:W2:Y:S03]  /*6620*/  LDL R8, [R1+0x5e54] ;  /* 0x005e540001087983 */ /* 0x000ea60000100800 */
[----:B------:R-:W-:Y:S01]  /*6630*/  @!P2 IADD3 R251, -R251, RZ, RZ ;  /* 0x000000fffbfba210 */ /* 0x000fe20007ffe1ff */
[----:B------:R1:W-:Y:S01]  /*6640*/  STL [R1+0x20], R208 ;  /* 0x000020d001007387 */ /* 0x0003e20000100800 */
[----:B------:R-:W-:-:S03]  /*6650*/  ISETP.GT.U32.AND P2, PT, R173, R26, PT ;  /* 0x0000001aad00720c */ /* 0x000fc60003f44070 */
[----:B-1----:R-:W2:Y:S04]  /*6660*/  LDL R208, [R1+0x5e60] ;  /* 0x005e600001d07983 */ /* 0x002ea80000100800 */
[----:B------:R1:W-:Y:S04]  /*6670*/  STL [R1+0x24], R251 ;  /* 0x000024fb01007387 */ /* 0x0003e80000100800 */
[----:B------:R-:W2:Y:S04]  /*6680*/  LDL R173, [R1+0x20] ;  /* 0x0000200001ad7983 */ /* 0x000ea80000100800 */
[----:B-1----:R-:W4:Y:S01]  /*6690*/  LDL R251, [R1+0x5e68] ;  /* 0x005e680001fb7983 */ /* 0x002f220000100800 */
[----:B---3--:R-:W-:-:S03]  /*66a0*/  ISETP.GE.AND P6, PT, R252, RZ, PT ;  /* 0x000000fffc00720c */ /* 0x008fc60003fc6270 */
[----:B------:R-:W3:Y:S04]  /*66b0*/  LDL R252, [R1+0x5e6c] ;  /* 0x005e6c0001fc7983 */ /* 0x000ee80000100800 */
[----:B------:R1:W-:Y:S04]  /*66c0*/  STL [R1+0x1c], R22 ;  /* 0x00001c1601007387 */ /* 0x0003e80000100800 */
[----:B-1----:R-:W3:Y:S01]  /*66d0*/  LDL R22, [R1+0x5e5c] ;  /* 0x005e5c0001167983 */ /* 0x002ee20000100800 */
[----:B--2---:R-:W-:-:S05]  /*66e0*/  @!P1 IMAD.MOV R173, RZ, RZ, -R173 ;  /* 0x000000ffffad9224 */ /* 0x004fca00078e0aad */
[----:B------:R1:W-:Y:S02]  /*66f0*/  @!P1 STL [R1+0x20], R173 ;  /* 0x000020ad01009387 */ /* 0x0003e40000100800 */
[----:B-1----:R-:W-:-:S04]  /*6700*/  IABS R173, c[0x0][0x17c] ;  /* 0x00005f0000ad7a13 */ /* 0x002fc80000000000 */
[C---:B------:R-:W-:Y:S02]  /*6710*/  ISETP.GT.U32.AND P1, PT, R173.reuse, R27, PT ;  /* 0x0000001bad00720c */ /* 0x040fe40003f24070 */
[----:B------:R-:W-:Y:S02]  /*6720*/  ISETP.GT.U32.AND P5, PT, R173, R28, PT ;  /* 0x0000001cad00720c */ /* 0x000fe40003fa4070 */
[----:B------:R-:W2:Y:S02]  /*6730*/  LDL R173, [R1+0x1c] ;  /* 0x00001c0001ad7983 */ /* 0x000ea40000100800 */
[----:B--2---:R-:W-:-:S05]  /*6740*/  @!P6 IMAD.MOV R173, RZ, RZ, -R173 ;  /* 0x000000ffffade224 */ /* 0x004fca00078e0aad */
[----:B------:R1:W-:Y:S02]  /*6750*/  @!P6 STL [R1+0x1c], R173 ;  /* 0x00001cad0100e387 */ /* 0x0003e40000100800 */
[----:B-1----:R-:W-:-:S04]  /*6760*/  IABS R173, c[0x0][0x17c] ;  /* 0x00005f0000ad7a13 */ /* 0x002fc80000000000 */
[----:B------:R-:W-:Y:S01]  /*6770*/  @!P0 IADD3 R24, R24, -R173, RZ ;  /* 0x800000ad18188210 */ /* 0x000fe20007ffe0ff */
[--C-:B------:R-:W-:Y:S01]  /*6780*/  @!P5 IMAD.IADD R28, R28, 0x1, -R173.reuse ;  /* 0x000000011c1cd824 */ /* 0x100fe200078e0aad */
[----:B------:R-:W-:Y:S02]  /*6790*/  ISETP.GE.AND P0, PT, R8, RZ, PT ;  /* 0x000000ff0800720c */ /* 0x000fe40003f06270 */
[----:B---3--:R-:W-:Y:S01]  /*67a0*/  ISETP.GE.AND P5, PT, R22, RZ, PT ;  /* 0x000000ff1600720c */ /* 0x008fe20003fa6270 */
[----:B------:R-:W-:Y:S01]  /*67b0*/  @!P4 IMAD.IADD R29, R29, 0x1, -R173 ;  /* 0x000000011d1dc824 */ /* 0x000fe200078e0aad */
[----:B------:R-:W-:Y:S02]  /*67c0*/  IABS R8, R9 ;  /* 0x0000000900087213 */ /* 0x000fe40000000000 */
[----:B------:R-:W2:Y:S07]  /*67d0*/  LDL.LU R9, [R1+0x62c0] ;  /* 0x0062c00001097983 */ /* 0x000eae0000300800 */
[----:B------:R-:W-:-:S02]  /*67e0*/  @!P0 IMAD.MOV R24, RZ, RZ, -R24 ;  /* 0x000000ffff188224 */ /* 0x000fc400078e0a18 */
[----:B------:R-:W-:-:S03]  /*67f0*/  @!P5 IADD3 R29, -R29, RZ, RZ ;  /* 0x000000ff1d1dd210 */ /* 0x000fc60007ffe1ff */
[----:B------:R1:W-:Y:S04]  /*6800*/  STL [R1+0x18], R24 ;  /* 0x0000181801007387 */ /* 0x0003e80000100800 */
[----:B------:R3:W-:Y:S01]  /*6810*/  STL [R1+0x14], R29 ;  /* 0x0000141d01007387 */ /* 0x0007e20000100800 */
[C---:B------:R-:W-:Y:S02]  /*6820*/  ISETP.GT.U32.AND P4, PT, R173.reuse, R30, PT ;  /* 0x0000001ead00720c */ /* 0x040fe40003f84070 */
[----:B------:R-:W-:Y:S01]  /*6830*/  ISETP.GT.U32.AND P6, PT, R173, R72, PT ;  /* 0x00000048ad00720c */ /* 0x000fe20003fc4070 */
[----:B------:R-:W-:Y:S01]  /*6840*/  @!P3 IMAD.IADD R25, R25, 0x1, -R173 ;  /* 0x000000011919b824 */ /* 0x000fe200078e0aad */
[----:B------:R-:W-:Y:S01]  /*6850*/  @!P2 IADD3 R26, R26, -R173, RZ ;  /* 0x800000ad1a1aa210 */ /* 0x000fe20007ffe0ff */
[----:B-1----:R-:W2:Y:S04]  /*6860*/  LDL R24, [R1+0x5e74] ;  /* 0x005e740001187983 */ /* 0x002ea80000100800 */
[----:B---3--:R-:W3:Y:S01]  /*6870*/  LDL R29, [R1+0x5e70] ;  /* 0x005e7000011d7983 */ /* 0x008ee20000100800 */
[----:B------:R-:W-:-:S03]  /*6880*/  ISETP.GT.U32.AND P3, PT, R173, R31, PT ;  /* 0x0000001fad00720c */ /* 0x000fc60003f64070 */
[----:B------:R-:W-:Y:S01]  /*6890*/  @!P4 IMAD.IADD R30, R30, 0x1, -R173 ;  /* 0x000000011e1ec824 */ /* 0x000fe200078e0aad */
[----:B------:R-:W-:Y:S02]  /*68a0*/  ISETP.GE.AND P4, PT, R208, RZ, PT ;  /* 0x000000ffd000720c */ /* 0x000fe40003f86270 */
[----:B------:R-:W-:Y:S01]  /*68b0*/  @!P6 IADD3 R72, R72, -R173, RZ ;  /* 0x800000ad4848e210 */ /* 0x000fe20007ffe0ff */
[----:B------:R-:W2:Y:S01]  /*68c0*/  LDL R208, [R1+0x5e78] ;  /* 0x005e780001d07983 */ /* 0x000ea20000100800 */
[C---:B------:R-:W-:Y:S02]  /*68d0*/  ISETP.GT.U32.AND P6, PT, R173.reuse, R34, PT ;  /* 0x00000022ad00720c */ /* 0x040fe40003fc4070 */
[----:B------:R-:W-:-:S03]  /*68e0*/  ISETP.GT.U32.AND P2, PT, R173, R32, PT ;  /* 0x00000020ad00720c */ /* 0x000fc60003f44070 */
[----:B------:R-:W-:Y:S01]  /*68f0*/  @!P3 IMAD.IADD R31, R31, 0x1, -R173 ;  /* 0x000000011f1fb824 */ /* 0x000fe200078e0aad */
[----:B----4-:R-:W-:Y:S01]  /*6900*/  ISETP.GE.AND P3, PT, R250, RZ, PT ;  /* 0x000000fffa00720c */ /* 0x010fe20003f66270 */
[----:B------:R-:W-:-:S04]  /*6910*/  IMAD.MOV.U32 R250, RZ, RZ, R25 ;  /* 0x000000fffffa7224 */ /* 0x000fc800078e0019 */
[----:B------:R-:W-:Y:S02]  /*6920*/  @!P4 IMAD.MOV R250, RZ, RZ, -R250 ;  /* 0x000000fffffac224 */ /* 0x000fe400078e0afa */
[-C--:B------:R-:W-:Y:S01]  /*6930*/  @!P6 IADD3 R34, R34, -R173.reuse, RZ ;  /* 0x800000ad2222e210 */ /* 0x080fe20007ffe0ff */
[----:B------:R-:W-:Y:S01]  /*6940*/  @!P1 IMAD.IADD R27, R27, 0x1, -R173 ;  /* 0x000000011b1b9824 */ /* 0x000fe200078e0aad */
[----:B------:R-:W-:Y:S01]  /*6950*/  @!P2 IADD3 R32, R32, -R173, RZ ;  /* 0x800000ad2020a210 */ /* 0x000fe20007ffe0ff */
[----:B------:R1:W-:Y:S01]  /*6960*/  STL [R1+0x10], R250 ;  /* 0x000010fa01007387 */ /* 0x0003e20000100800 */
[----:B------:R-:W-:Y:S02]  /*6970*/  ISETP.GT.U32.AND P1, PT, R173, R33, PT ;  /* 0x00000021ad00720c */ /* 0x000fe40003f24070 */
[----:B------:R-:W-:Y:S02]  /*6980*/  ISETP.GE.AND P2, PT, R251, RZ, PT ;  /* 0x000000fffb00720c */ /* 0x000fe40003f46270 */
[----:B------:R-:W4:Y:S01]  /*6990*/  LDL R251, [R1+0x5e80] ;  /* 0x005e800001fb7983 */ /* 0x000f220000100800 */
[----:B------:R-:W-:-:S02]  /*69a0*/  ISETP.GT.U32.AND P6, PT, R173, R34, PT ;  /* 0x00000022ad00720c */ /* 0x000fc40003fc4070 */
[----:B------:R-:W-:Y:S01]  /*69b0*/  ISETP.GT.U32.AND P0, PT, R173, R72, PT ;  /* 0x00000048ad00720c */ /* 0x000fe20003f04070 */
[----:B-1----:R-:W4:Y:S01]  /*69c0*/  LDL R250, [R1+0x5e7c] ;  /* 0x005e7c0001fa7983 */ /* 0x002f220000100800 */
[----:B------:R-:W-:-:S04]  /*69d0*/  IMAD.MOV.U32 R25, RZ, RZ, R26 ;  /* 0x000000ffff197224 */ /* 0x000fc800078e001a */
[--C-:B------:R-:W-:Y:S01]  /*69e0*/  @!P1 IMAD.IADD R33, R33, 0x1, -R173.reuse ;  /* 0x0000000121219824 */ /* 0x100fe200078e0aad */
[----:B------:R-:W-:Y:S01]  /*69f0*/  ISETP.GE.AND P1, PT, R252, RZ, PT ;  /* 0x000000fffc00720c */ /* 0x000fe20003f26270 */
[----:B------:R-:W-:Y:S01]  /*6a00*/  IMAD.HI.U32 R22, R237, R8, RZ ;  /* 0x00000008ed167227 */ /* 0x000fe200078e00ff */
[----:B------:R-:W4:Y:S03]  /*6a10*/  LDL R252, [R1+0x5e84] ;  /* 0x005e840001fc7983 */ /* 0x000f260000100800 */
[----:B------:R-:W-:Y:S02]  /*6a20*/  @!P6 IMAD.IADD R34, R34, 0x1, -R173 ;  /* 0x000000012222e824 */ /* 0x000fe400078e0aad */
[----:B------:R-:W-:Y:S02]  /*6a30*/  @!P3 IMAD.MOV R25, RZ, RZ, -R25 ;  /* 0x000000ffff19b224 */ /* 0x000fe400078e0a19 */
[----:B------:R-:W-:Y:S01]  /*6a40*/  IMAD.MOV R22, RZ, RZ, -R22 ;  /* 0x000000ffff167224 */ /* 0x000fe200078e0a16 */
[----:B------:R-:W-:Y:S01]  /*6a50*/  MOV R26, R27 ;  /* 0x0000001b001a7202 */ /* 0x000fe20000000f00 */
[----:B------:R-:W-:Y:S01]  /*6a60*/  @!P0 IMAD.IADD R72, R72, 0x1, -R173 ;  /* 0x0000000148488824 */ /* 0x000fe200078e0aad */
[----:B------:R1:W-:Y:S01]  /*6a70*/  STL [R1+0xc], R25 ;  /* 0x00000c1901007387 */ /* 0x0003e20000100800 */
[----:B------:R-:W-:Y:S01]  /*6a80*/  IMAD R8, R173, R22, R8 ;  /* 0x00000016ad087224 */ /* 0x000fe200078e0208 */
[----:B------:R-:W-:Y:S01]  /*6a90*/  @!P2 IADD3 R26, -R26, RZ, RZ ;  /* 0x000000ff1a1aa210 */ /* 0x000fe20007ffe1ff */
[----:B------:R-:W-:-:S02]  /*6aa0*/  IMAD.MOV.U32 R22, RZ, RZ, R72 ;  /* 0x000000ffff167224 */ /* 0x000fc400078e0048 */
[----:B-1----:R-:W-:-:S04]  /*6ab0*/  IMAD.MOV.U32 R25, RZ, RZ, R28 ;  /* 0x000000ffff197224 */ /* 0x002fc800078e001c */
[----:B------:R-:W-:Y:S01]  /*6ac0*/  @!P1 IMAD.MOV R25, RZ, RZ, -R25 ;  /* 0x000000ffff199224 */ /* 0x000fe200078e0a19 */
[----:B------:R1:W-:Y:S04]  /*6ad0*/  STL [R1+0x8], R26 ;  /* 0x0000081a01007387 */ /* 0x0003e80000100800 */
[----:B------:R1:W-:Y:S04]  /*6ae0*/  STL [R1+0x4], R25 ;  /* 0x0000041901007387 */ /* 0x0003e80000100800 */
[----:B------:R-:W4:Y:S04]  /*6af0*/  LDL R28, [R1+0x5e88] ;  /* 0x005e8800011c7983 */ /* 0x000f280000100800 */
[----:B------:R-:W4:Y:S04]  /*6b00*/  LDL R27, [R1+0x5e8c] ;  /* 0x005e8c00011b7983 */ /* 0x000f280000100800 */
[----:B-1----:R-:W4:Y:S01]  /*6b10*/  LDL R26, [R1+0x5e90] ;  /* 0x005e9000011a7983 */ /* 0x002f220000100800 */
[----:B---3--:R-:W-:-:S13]  /*6b20*/  ISETP.GE.AND P6, PT, R29, RZ, PT ;  /* 0x000000ff1d00720c */ /* 0x008fda0003fc6270 */
[----:B------:R-:W-:-:S05]  /*6b30*/  @!P6 IMAD.MOV R22, RZ, RZ, -R22 ;  /* 0x000000ffff16e224 */ /* 0x000fca00078e0a16 */
[----:B------:R1:W-:Y:S04]  /*6b40*/  STL [R1], R22 ;  /* 0x0000001601007387 */ /* 0x0003e80000100800 */
[----:B------:R-:W3:Y:S01]  /*6b50*/  LDL R29, [R1+0x5e98] ;  /* 0x005e9800011d7983 */ /* 0x000ee20000100800 */
[C---:B------:R-:W-:Y:S02]  /*6b60*/  ISETP.GT.U32.AND P4, PT, R173.reuse, R31, PT ;  /* 0x0000001fad00720c */ /* 0x040fe40003f84070 */
[C---:B------:R-:W-:Y:S01]  /*6b70*/  ISETP.GT.U32.AND P5, PT, R173.reuse, R30, PT ;  /* 0x0000001ead00720c */ /* 0x040fe20003fa4070 */
[----:B------:R-:W3:Y:S01]  /*6b80*/  LDL R25, [R1+0x5e94] ;  /* 0x005e940001197983 */ /* 0x000ee20000100800 */
[C---:B--2---:R-:W-:Y:S02]  /*6b90*/  ISETP.GT.U32.AND P1, PT, R173.reuse, R9, PT ;  /* 0x00000009ad00720c */ /* 0x044fe40003f24070 */
[----:B------:R-:W-:-:S02]  /*6ba0*/  ISETP.GT.U32.AND P0, PT, R173, R35, PT ;  /* 0x00000023ad00720c */ /* 0x000fc40003f04070 */
[C---:B------:R-:W-:Y:S02]  /*6bb0*/  ISETP.GT.U32.AND P3, PT, R173.reuse, R32, PT ;  /* 0x00000020ad00720c */ /* 0x040fe40003f64070 */
[----:B------:R-:W-:-:S03]  /*6bc0*/  ISETP.GT.U32.AND P2, PT, R173, R33, PT ;  /* 0x00000021ad00720c */ /* 0x000fc60003f44070 */
[--C-:B------:R-:W-:Y:S01]  /*6bd0*/  @!P4 IMAD.IADD R31, R31, 0x1, -R173.reuse ;  /* 0x000000011f1fc824 */ /* 0x100fe200078e0aad */
[C---:B------:R-:W-:Y:S02]  /*6be0*/  ISETP.GT.U32.AND P4, PT, R173.reuse, R37, PT ;  /* 0x00000025ad00720c */ /* 0x040fe40003f84070 */
[-C--:B------:R-:W-:Y:S02]  /*6bf0*/  @!P5 IADD3 R30, R30, -R173.reuse, RZ ;  /* 0x800000ad1e1ed210 */ /* 0x080fe40007ffe0ff */
[----:B------:R-:W-:Y:S01]  /*6c00*/  ISETP.GT.U32.AND P5, PT, R173, R36, PT ;  /* 0x00000024ad00720c */ /* 0x000fe20003fa4070 */
[--C-:B------:R-:W-:Y:S01]  /*6c10*/  @!P1 IMAD.IADD R9, R9, 0x1, -R173.reuse ;  /* 0x0000000109099824 */ /* 0x100fe200078e0aad */
[----:B------:R-:W-:Y:S02]  /*6c20*/  @!P0 IADD3 R35, R35, -R173, RZ ;  /* 0x800000ad23238210 */ /* 0x000fe40007ffe0ff */
[----:B------:R-:W-:Y:S02]  /*6c30*/  ISETP.GE.AND P1, PT, R24, RZ, PT ;  /* 0x000000ff1800720c */ /* 0x000fe40003f26270 */
[----:B------:R-:W-:Y:S01]  /*6c40*/  ISETP.GE.AND P0, PT, R208, RZ, PT ;  /* 0x000000ffd000720c */ /* 0x000fe20003f06270 */
[----:B------:R-:W2:Y:S01]  /*6c50*/  LDL R24, [R1+0x5e9c] ;  /* 0x005e9c0001187983 */ /* 0x000ea20000100800 */
[----:B------:R-:W-:-:S02]  /*6c60*/  @!P3 IMAD.IADD R32, R32, 0x1, -R173 ;  /* 0x000000012020b824 */ /* 0x000fc400078e0aad */
[----:B------:R-:W-:Y:S01]  /*6c70*/  @!P4 IMAD.IADD R37, R37, 0x1, -R173 ;  /* 0x000000012525c824 */ /* 0x000fe200078e0aad */
[----:B----4-:R-:W-:Y:S01]  /*6c80*/  ISETP.GE.AND P4, PT, R251, RZ, PT ;  /* 0x000000fffb00720c */ /* 0x010fe20003f86270 */
[----:B------:R-:W-:Y:S01]  /*6c90*/  IMAD.MOV.U32 R251, RZ, RZ, R31 ;  /* 0x000000fffffb7224 */ /* 0x000fe200078e001f */
[----:B------:R-:W-:Y:S01]  /*6ca0*/  ISETP.GT.U32.AND P3, PT, R173, R38, PT ;  /* 0x00000026ad00720c */ /* 0x000fe20003f64070 */
[----:B------:R-:W-:Y:S01]  /*6cb0*/  @!P5 IMAD.IADD R36, R36, 0x1, -R173 ;  /* 0x000000012424d824 */ /* 0x000fe200078e0aad */
[----:B------:R-:W-:Y:S02]  /*6cc0*/  @!P2 IADD3 R33, R33, -R173, RZ ;  /* 0x800000ad2121a210 */ /* 0x000fe40007ffe0ff */
[----:B------:R-:W-:Y:S02]  /*6cd0*/  ISETP.GT.U32.AND P2, PT, R173, R39, PT ;  /* 0x00000027ad00720c */ /* 0x000fe40003f44070 */
[----:B------:R-:W-:Y:S01]  /*6ce0*/  @!P0 IMAD.MOV R251, RZ, RZ, -R251 ;  /* 0x000000fffffb8224 */ /* 0x000fe200078e0afb */
[----:B------:R-:W-:-:S02]  /*6cf0*/  ISETP.GE.AND P5, PT, R250, RZ, PT ;  /* 0x000000fffa00720c */ /* 0x000fc40003fa6270 */
[----:B------:R-:W-:Y:S01]  /*6d00*/  ISETP.GT.U32.AND P0, PT, R173, R36, PT ;  /* 0x00000024ad00720c */ /* 0x000fe20003f04070 */
[----:B------:R-:W-:-:S03]  /*6d10*/  IMAD.MOV.U32 R250, RZ, RZ, R32 ;  /* 0x000000fffffa7224 */ /* 0x000fc600078e0020 */
[----:B------:R-:W-:Y:S02]  /*6d20*/  @!P3 IADD3 R38, R38, -R173, RZ ;  /* 0x800000ad2626b210 */ /* 0x000fe40007ffe0ff */
[----:B------:R-:W-:Y:S02]  /*6d30*/  ISETP.GE.AND P3, PT, R252, RZ, PT ;  /* 0x000000fffc00720c */ /* 0x000fe40003f66270 */
[--C-:B------:R-:W-:Y:S01]  /*6d40*/  @!P2 IMAD.IADD R39, R39, 0x1, -R173.reuse ;  /* 0x000000012727a824 */ /* 0x100fe200078e0aad */
[----:B------:R-:W-:Y:S02]  /*6d50*/  MOV R252, R30 ;  /* 0x0000001e00fc7202 */ /* 0x000fe40000000f00 */
[----:B------:R-:W-:Y:S02]  /*6d60*/  @!P5 IMAD.MOV R250, RZ, RZ, -R250 ;  /* 0x000000fffffad224 */ /* 0x000fe400078e0afa */
[----:B------:R-:W-:Y:S01]  /*6d70*/  @!P0 IMAD.IADD R36, R36, 0x1, -R173 ;  /* 0x0000000124248824 */ /* 0x000fe200078e0aad */
[----:B------:R-:W-:-:S02]  /*6d80*/  ISETP.GT.U32.AND P5, PT, R173, R39, PT ;  /* 0x00000027ad00720c */ /* 0x000fc40003fa4070 */
[----:B------:R-:W-:Y:S01]  /*6d90*/  ISETP.GT.U32.AND P0, PT, R173, R42, PT ;  /* 0x0000002aad00720c */ /* 0x000fe20003f04070 */
[----:B------:R-:W-:Y:S01]  /*6da0*/  IMAD.MOV.U32 R72, RZ, RZ, R34 ;  /* 0x000000ffff487224 */ /* 0x000fe200078e0022 */
[----:B------:R-:W-:Y:S02]  /*6db0*/  MOV R208, R33 ;  /* 0x0000002100d07202 */ /* 0x000fe40000000f00 */
[----:B------:R-:W-:Y:S01]  /*6dc0*/  @!P1 IADD3 R252, -R252, RZ, RZ ;  /* 0x000000fffcfc9210 */ /* 0x000fe20007ffe1ff */
[----:B------:R-:W-:Y:S01]  /*6dd0*/  @!P3 IMAD.MOV R72, RZ, RZ, -R72 ;  /* 0x000000ffff48b224 */ /* 0x000fe200078e0a48 */
[----:B------:R-:W-:Y:S02]  /*6de0*/  @!P4 IADD3 R208, -R208, RZ, RZ ;  /* 0x000000ffd0d0c210 */ /* 0x000fe40007ffe1ff */
[----:B-1----:R-:W-:Y:S01]  /*6df0*/  IADD3 R22, R235, 0xf3, RZ ;  /* 0x000000f3eb167810 */ /* 0x002fe20007ffe0ff */
[----:B------:R-:W-:Y:S04]  /*6e00*/  STL [R1+0x6298], R252 ;  /* 0x006298fc01007387 */ /* 0x000fe80000100800 */
[----:B------:R-:W-:Y:S01]  /*6e10*/  STL [R1+0x629c], R251 ;  /* 0x00629cfb01007387 */ /* 0x000fe20000100800 */
[----:B------:R-:W-:-:S03]  /*6e20*/  @!P5 IMAD.IADD R39, R39, 0x1, -R173 ;  /* 0x000000012727d824 */ /* 0x000fc600078e0aad */
[----:B------:R-:W-:Y:S01]  /*6e30*/  STL [R1+0x62a0], R250 ;  /* 0x0062a0fa01007387 */ /* 0x000fe20000100800 */
[----:B------:R-:W-:Y:S01]  /*6e40*/  @!P0 IMAD.IADD R42, R42, 0x1, -R173 ;  /* 0x000000012a2a8824 */ /* 0x000fe200078e0aad */
[----:B------:R-:W-:Y:S02]  /*6e50*/  ISETP.GE.AND P5, PT, R28, RZ, PT ;  /* 0x000000ff1c00720c */ /* 0x000fe40003fa6270 */
[----:B------:R-:W-:Y:S04]  /*6e60*/  STL [R1+0x62a4], R208 ;  /* 0x0062a4d001007387 */ /* 0x000fe80000100800 */
[----:B------:R-:W-:Y:S04]  /*6e70*/  STL [R1+0x62a8], R72 ;  /* 0x0062a84801007387 */ /* 0x000fe80000100800 */
[----:B------:R-:W-:Y:S04]  /*6e80*/  STL [R1+0x6110], R22 ;  /* 0x0061101601007387 */ /* 0x000fe80000100800 */
[----:B------:R-:W4:Y:S01]  /*6e90*/  LDL R28, [R1+0x5ea0] ;  /* 0x005ea000011c7983 */ /* 0x000f220000100800 */
[----:B------:R-:W-:-:S13]  /*6ea0*/  ISETP.GT.U32.AND P3, PT, R173, R40, PT ;  /* 0x00000028ad00720c */ /* 0x000fda0003f64070 */
[----:B------:R-:W-:Y:S01]  /*6eb0*/  @!P3 IMAD.IADD R40, R40, 0x1, -R173 ;  /* 0x000000012828b824 */ /* 0x000fe200078e0aad */
[----:B------:R-:W-:Y:S02]  /*6ec0*/  ISETP.GE.AND P3, PT, R27, RZ, PT ;  /* 0x000000ff1b00720c */ /* 0x000fe40003f66270 */
[----:B------:R-:W4:Y:S01]  /*6ed0*/  LDL R27, [R1+0x5ea4] ;  /* 0x005ea400011b7983 */ /* 0x000f220000100800 */
[----:B---3--:R-:W-:-:S03]  /*6ee0*/  ISETP.GE.AND P0, PT, R29, RZ, PT ;  /* 0x000000ff1d00720c */ /* 0x008fc60003f06270 */
[----:B------:R-:W3:Y:S01]  /*6ef0*/  LDL R29, [R1+0x5eb4] ;  /* 0x005eb400011d7983 */ /* 0x000ee20000100800 */
[C---:B------:R-:W-:Y:S02]  /*6f00*/  ISETP.GT.U32.AND P2, PT, R173.reuse, R9, PT ;  /* 0x00000009ad00720c */ /* 0x040fe40003f44070 */
[C---:B------:R-:W-:Y:S02]  /*6f10*/  ISETP.GT.U32.AND P1, PT, R173.reuse, R35, PT ;  /* 0x00000023ad00720c */ /* 0x040fe40003f24070 */
[----:B------:R-:W-:-:S09]  /*6f20*/  ISETP.GT.U32.AND P6, PT, R173, R37, PT ;  /* 0x00000025ad00720c */ /* 0x000fd20003fc4070 */
[--C-:B------:R-:W-:Y:S01]  /*6f30*/  @!P2 IMAD.IADD R9, R9, 0x1, -R173.reuse ;  /* 0x000000010909a824 */ /* 0x100fe200078e0aad */
[----:B------:R-:W-:Y:S02]  /*6f40*/  ISETP.GT.U32.AND P2, PT, R173, R45, PT ;  /* 0x0000002dad00720c */ /* 0x000fe40003f44070 */
[----:B------:R-:W-:Y:S01]  /*6f50*/  @!P1 IADD3 R35, R35, -R173, RZ ;  /* 0x800000ad23239210 */ /* 0x000fe20007ffe0ff */
[----:B------:R-:W-:Y:S01]  /*6f60*/  @!P6 IMAD.IADD R37, R37, 0x1, -R173 ;  /* 0x000000012525e824 */ /* 0x000fe200078e0aad */
[C---:B------:R-:W-:Y:S02]  /*6f70*/  ISETP.GT.U32.AND P1, PT, R173.reuse, R41, PT ;  /* 0x00000029ad00720c */ /* 0x040fe40003f24070 */
[C---:B------:R-:W-:Y:S02]  /*6f80*/  ISETP.GT.U32.AND P6, PT, R173.reuse, R43, PT ;  /* 0x0000002bad00720c */ /* 0x040fe40003fc4070 */
[----:B------:R-:W-:-:S05]  /*6f90*/  ISETP.GT.U32.AND P4, PT, R173, R38, PT ;  /* 0x00000026ad00720c */ /* 0x000fca0003f84070 */
[-C--:B------:R-:W-:Y:S02]  /*6fa0*/  @!P2 IADD3 R45, R45, -R173.reuse, RZ ;  /* 0x800000ad2d2da210 */ /* 0x080fe40007ffe0ff */
[----:B------:R-:W-:Y:S02]  /*6fb0*/  ISETP.GE.AND P2, PT, R26, RZ, PT ;  /* 0x000000ff1a00720c */ /* 0x000fe40003f46270 */
[----:B------:R-:W-:Y:S01]  /*6fc0*/  @!P1 IMAD.IADD R41, R41, 0x1, -R173 ;  /* 0x0000000129299824 */ /* 0x000fe200078e0aad */
[----:B------:R-:W-:Y:S01]  /*6fd0*/  ISETP.GE.AND P1, PT, R25, RZ, PT ;  /* 0x000000ff1900720c */ /* 0x000fe20003f26270 */
[----:B------:R-:W3:Y:S01]  /*6fe0*/  LDL R26, [R1+0x5ea8] ;  /* 0x005ea800011a7983 */ /* 0x000ee20000100800 */
[-C--:B------:R-:W-:Y:S02]  /*6ff0*/  @!P6 IADD3 R43, R43, -R173.reuse, RZ ;  /* 0x800000ad2b2be210 */ /* 0x080fe40007ffe0ff */
[----:B--2---:R-:W-:Y:S01]  /*7000*/  ISETP.GE.AND P6, PT, R24, RZ, PT ;  /* 0x000000ff1800720c */ /* 0x004fe20003fc6270 */
[----:B------:R-:W2:Y:S04]  /*7010*/  LDL R25, [R1+0x5eb0] ;  /* 0x005eb00001197983 */ /* 0x000ea80000100800 */
[----:B------:R-:W2:Y:S01]  /*7020*/  LDL R24, [R1+0x5eac] ;  /* 0x005eac0001187983 */ /* 0x000ea20000100800 */
[----:B------:R-:W-:-:S02]  /*7030*/  @!P4 IADD3 R38, R38, -R173, RZ ;  /* 0x800000ad2626c210 */ /* 0x000fc40007ffe0ff */
[C---:B------:R-:W-:Y:S02]  /*7040*/  ISETP.GT.U32.AND P4, PT, R173.reuse, R44, PT ;  /* 0x0000002cad00720c */ /* 0x040fe40003f84070 */
[----:B------:R-:W-:Y:S02]  /*7050*/  @!P0 IADD3 R38, -R38, RZ, RZ ;  /* 0x000000ff26268210 */ /* 0x000fe40007ffe1ff */
[----:B------:R-:W-:Y:S01]  /*7060*/  ISETP.GT.U32.AND P0, PT, R173, R43, PT ;  /* 0x0000002bad00720c */ /* 0x000fe20003f04070 */
[----:B------:R-:W-:Y:S01]  /*7070*/  @!P5 IMAD.MOV R9, RZ, RZ, -R9 ;  /* 0x000000ffff09d224 */ /* 0x000fe200078e0a09 */
[----:B------:R-:W-:-:S07]  /*7080*/  @!P3 IADD3 R35, -R35, RZ, RZ ;  /* 0x000000ff2323b210 */ /* 0x000fce0007ffe1ff */
[----:B------:R-:W-:Y:S01]  /*7090*/  @!P4 IMAD.IADD R44, R44, 0x1, -R173 ;  /* 0x000000012c2cc824 */ /* 0x000fe200078e0aad */
[----:B------:R-:W-:-:S03]  /*70a0*/  ISETP.GT.U32.AND P4, PT, R173, R40, PT ;  /* 0x00000028ad00720c */ /* 0x000fc60003f84070 */
[----:B------:R-:W-:Y:S02]  /*70b0*/  @!P0 IADD3 R43, R43, -R173, RZ ;  /* 0x800000ad2b2b8210 */ /* 0x000fe40007ffe0ff */
[----:B------:R-:W-:Y:S01]  /*70c0*/  ISETP.GT.U32.AND P0, PT, R173, R49, PT ;  /* 0x00000031ad00720c */ /* 0x000fe20003f04070 */
[----:B------:R-:W-:Y:S02]  /*70d0*/  @!P2 IMAD.MOV R36, RZ, RZ, -R36 ;  /* 0x000000ffff24a224 */ /* 0x000fe400078e0a24 */
[----:B------:R-:W-:Y:S01]  /*70e0*/  @!P1 IMAD.MOV R37, RZ, RZ, -R37 ;  /* 0x000000ffff259224 */ /* 0x000fe200078e0a25 */
[----:B------:R1:W-:Y:S04]  /*70f0*/  STL [R1+0x62ac], R9 ;  /* 0x0062ac0901007387 */ /* 0x0003e80000100800 */
[----:B------:R-:W-:Y:S01]  /*7100*/  STL [R1+0x62b0], R35 ;  /* 0x0062b02301007387 */ /* 0x000fe20000100800 */
[----:B------:R-:W-:-:S03]  /*7110*/  @!P4 IMAD.IADD R40, R40, 0x1, -R173 ;  /* 0x000000012828c824 */ /* 0x000fc600078e0aad */
[----:B------:R-:W-:Y:S01]  /*7120*/  STL [R1+0x62b4], R36 ;  /* 0x0062b42401007387 */ /* 0x000fe20000100800 */
[----:B------:R-:W-:-:S03]  /*7130*/  @!P0 IADD3 R49, R49, -R173, RZ ;  /* 0x800000ad31318210 */ /* 0x000fc60007ffe0ff */
[----:B------:R-:W-:Y:S04]  /*7140*/  STL [R1+0x62b8], R37 ;  /* 0x0062b82501007387 */ /* 0x000fe80000100800 */
[----:B------:R-:W2:Y:S01]  /*7150*/  LDL R30, [R1+0x5eb8] ;  /* 0x005eb800011e7983 */ /* 0x000ea20000100800 */
[----:B----4-:R-:W-:-:S03]  /*7160*/  ISETP.GE.AND P4, PT, R28, RZ, PT ;  /* 0x000000ff1c00720c */ /* 0x010fc60003f86270 */
        /* <DEDUP_REMOVED lines=10> */
[----:B------:R-:W-:Y:S02]  /*7210*/  @!P3 IADD3 R45, R45, -R173, RZ ;  /* 0x800000ad2d2db210 */ /* 0x000fe40007ffe0ff */
[--C-:B------:R-:W-:Y:S01]  /*7220*/  @!P2 IMAD.IADD R41, R41, 0x1, -R173.reuse ;  /* 0x000000012929a824 */ /* 0x100fe200078e0aad */
[C---:B------:R-:W-:Y:S01]  /*7230*/  ISETP.GT.U32.AND P3, PT, R173.reuse, R46, PT ;  /* 0x0000002ead00720c */ /* 0x040fe20003f64070 */
[----:B------:R-:W-:Y:S01]  /*7240*/  @!P1 IMAD.IADD R42, R42, 0x1, -R173 ;  /* 0x000000012a2a9824 */ /* 0x000fe200078e0aad */
[C---:B------:R-:W-:Y:S02]  /*7250*/  ISETP.GT.U32.AND P2, PT, R173.reuse, R47, PT ;  /* 0x0000002fad00720c */ /* 0x040fe40003f44070 */
[C---:B------:R-:W-:Y:S01]  /*7260*/  ISETP.GT.U32.AND P1, PT, R173.reuse, R48, PT ;  /* 0x00000030ad00720c */ /* 0x040fe20003f24070 */
[----:B------:R-:W-:Y:S01]  /*7270*/  @!P6 IMAD.MOV R39, RZ, RZ, -R39 ;  /* 0x000000ffff27e224 */ /* 0x000fe200078e0a27 */
[----:B------:R-:W-:-:S07]  /*7280*/  ISETP.GT.U32.AND P6, PT, R173, R84, PT ;  /* 0x00000054ad00720c */ /* 0x000fce0003fc4070 */
[----:B------:R-:W-:Y:S02]  /*7290*/  @!P3 IADD3 R46, R46, -R173, RZ ;  /* 0x800000ad2e2eb210 */ /* 0x000fe40007ffe0ff */
[--C-:B------:R-:W-:Y:S01]  /*72a0*/  @!P2 IMAD.IADD R47, R47, 0x1, -R173.reuse ;  /* 0x000000012f2fa824 */ /* 0x100fe200078e0aad */
[----:B------:R-:W-:Y:S01]  /*72b0*/  ISETP.GE.AND P3, PT, R26, RZ, PT ;  /* 0x000000ff1a00720c */ /* 0x000fe20003f66270 */
[----:B------:R-:W-:Y:S01]  /*72c0*/  @!P1 IMAD.IADD R48, R48, 0x1, -R173 ;  /* 0x0000000130309824 */ /* 0x000fe200078e0aad */
[----:B------:R-:W3:Y:S01]  /*72d0*/  LDL R26, [R1+0x5ec4] ;  /* 0x005ec400011a7983 */ /* 0x000ee20000100800 */
[----:B--2---:R-:W-:-:S03]  /*72e0*/  ISETP.GE.AND P1, PT, R25, RZ, PT ;  /* 0x000000ff1900720c */ /* 0x004fc60003f26270 */
[----:B------:R-:W2:Y:S01]  /*72f0*/  LDL R25, [R1+0x5ec8] ;  /* 0x005ec80001197983 */ /* 0x000ea20000100800 */
[----:B------:R-:W-:Y:S01]  /*7300*/  ISETP.GE.AND P2, PT, R24, RZ, PT ;  /* 0x000000ff1800720c */ /* 0x000fe20003f46270 */
[----:B------:R-:W-:Y:S01]  /*7310*/  @!P6 IMAD.IADD R84, R84, 0x1, -R173 ;  /* 0x000000015454e824 */ /* 0x000fe200078e0aad */
[----:B------:R-:W-:-:S11]  /*7320*/  ISETP.GT.U32.AND P6, PT, R173, R50, PT ;  /* 0x00000032ad00720c */ /* 0x000fd60003fc4070 */
[----:B------:R-:W-:Y:S02]  /*7330*/  @!P2 IADD3 R42, -R42, RZ, RZ ;  /* 0x000000ff2a2aa210 */ /* 0x000fe40007ffe1ff */
[C---:B------:R-:W-:Y:S01]  /*7340*/  ISETP.GT.U32.AND P2, PT, R173.reuse, R48, PT ;  /* 0x00000030ad00720c */ /* 0x040fe20003f44070 */
[----:B------:R-:W-:Y:S02]  /*7350*/  @!P6 IMAD.IADD R50, R50, 0x1, -R173 ;  /* 0x000000013232e824 */ /* 0x000fe400078e0aad */
[----:B------:R-:W-:Y:S01]  /*7360*/  @!P0 IMAD.MOV R44, RZ, RZ, -R44 ;  /* 0x000000ffff2c8224 */ /* 0x000fe200078e0a2c */
[C---:B------:R-:W-:Y:S02]  /*7370*/  ISETP.GT.U32.AND P0, PT, R173.reuse, R10, PT ;  /* 0x0000000aad00720c */ /* 0x040fe40003f04070 */
[----:B------:R-:W-:-:S07]  /*7380*/  ISETP.GT.U32.AND P6, PT, R173, R50, PT ;  /* 0x00000032ad00720c */ /* 0x000fce0003fc4070 */
[-C--:B------:R-:W-:Y:S02]  /*7390*/  @!P2 IADD3 R48, R48, -R173.reuse, RZ ;  /* 0x800000ad3030a210 */ /* 0x080fe40007ffe0ff */
[C---:B------:R-:W-:Y:S02]  /*73a0*/  ISETP.GT.U32.AND P2, PT, R173.reuse, R54, PT ;  /* 0x00000036ad00720c */ /* 0x040fe40003f44070 */
[----:B------:R-:W-:Y:S02]  /*73b0*/  @!P4 IADD3 R40, -R40, RZ, RZ ;  /* 0x000000ff2828c210 */ /* 0x000fe40007ffe1ff */
[----:B------:R-:W-:Y:S01]  /*73c0*/  ISETP.GT.U32.AND P4, PT, R173, R84, PT ;  /* 0x00000054ad00720c */ /* 0x000fe20003f84070 */
[----:B------:R-:W-:Y:S01]  /*73d0*/  @!P6 IMAD.IADD R50, R50, 0x1, -R173 ;  /* 0x000000013232e824 */ /* 0x000fe200078e0aad */
[----:B------:R-:W-:Y:S02]  /*73e0*/  @!P0 IADD3 R10, R10, -R173, RZ ;  /* 0x800000ad0a0a8210 */ /* 0x000fe40007ffe0ff */
[----:B------:R-:W-:-:S05]  /*73f0*/  ISETP.GE.AND P6, PT, R30, RZ, PT ;  /* 0x000000ff1e00720c */ /* 0x000fca0003fc6270 */
[----:B------:R-:W-:Y:S01]  /*7400*/  @!P2 IMAD.IADD R54, R54, 0x1, -R173 ;  /* 0x000000013636a824 */ /* 0x000fe200078e0aad */
[----:B------:R-:W2:Y:S01]  /*7410*/  LDL R30, [R1+0x5ed0] ;  /* 0x005ed000011e7983 */ /* 0x000ea20000100800 */
[----:B----4-:R-:W-:-:S03]  /*7420*/  ISETP.GE.AND P0, PT, R28, RZ, PT ;  /* 0x000000ff1c00720c */ /* 0x010fc60003f06270 */
[----:B------:R-:W4:Y:S01]  /*7430*/  LDL R28, [R1+0x5ed4] ;  /* 0x005ed400011c7983 */ /* 0x000f220000100800 */
[----:B------:R-:W-:Y:S02]  /*7440*/  @!P4 IADD3 R84, R84, -R173, RZ ;  /* 0x800000ad5454c210 */ /* 0x000fe40007ffe0ff */
[----:B------:R-:W-:-:S13]  /*7450*/  ISETP.GT.U32.AND P4, PT, R173, R51, PT ;  /* 0x00000033ad00720c */ /* 0x000fda0003f84070 */
[----:B------:R-:W-:Y:S01]  /*7460*/  @!P4 IMAD.IADD R51, R51, 0x1, -R173 ;  /* 0x000000013333c824 */ /* 0x000fe200078e0aad */
[----:B------:R-:W-:Y:S02]  /*7470*/  ISETP.GE.AND P4, PT, R27, RZ, PT ;  /* 0x000000ff1b00720c */ /* 0x000fe40003f86270 */
[----:B------:R-:W4:Y:S01]  /*7480*/  LDL R27, [R1+0x5ed8] ;  /* 0x005ed800011b7983 */ /* 0x000f220000100800 */
[----:B---3--:R-:W-:-:S03]  /*7490*/  ISETP.GE.AND P2, PT, R29, RZ, PT ;  /* 0x000000ff1d00720c */ /* 0x008fc60003f46270 */
[----:B------:R-:W3:Y:S01]  /*74a0*/  LDL R29, [R1+0x5ee4] ;  /* 0x005ee400011d7983 */ /* 0x000ee20000100800 */
[----:B------:R-:W-:Y:S01]  /*74b0*/  @!P5 IMAD.MOV R45, RZ, RZ, -R45 ;  /* 0x000000ffff2dd224 */ /* 0x000fe200078e0a2d */
[C---:B------:R-:W-:Y:S01]  /*74c0*/  ISETP.GT.U32.AND P5, PT, R173.reuse, R46, PT ;  /* 0x0000002ead00720c */ /* 0x040fe20003fa4070 */
[----:B------:R-:W-:Y:S01]  /*74d0*/  @!P3 IMAD.MOV R41, RZ, RZ, -R41 ;  /* 0x000000ffff29b224 */ /* 0x000fe200078e0a29 */
[----:B------:R-:W-:Y:S01]  /*74e0*/  ISETP.GT.U32.AND P3, PT, R173, R47, PT ;  /* 0x0000002fad00720c */ /* 0x000fe20003f64070 */
[----:B------:R-:W-:-:S10]  /*74f0*/  @!P1 IMAD.MOV R43, RZ, RZ, -R43 ;  /* 0x000000ffff2b9224 */ /* 0x000fd400078e0a2b */
[--C-:B------:R-:W-:Y:S01]  /*7500*/  @!P5 IMAD.IADD R46, R46, 0x1, -R173.reuse ;  /* 0x000000012e2ed824 */ /* 0x100fe200078e0aad */
[----:B------:R-:W-:Y:S01]  /*7510*/  ISETP.GT.U32.AND P5, PT, R173, R52, PT ;  /* 0x00000034ad00720c */ /* 0x000fe20003fa4070 */
[----:B------:R-:W-:Y:S01]  /*7520*/  @!P3 IMAD.IADD R47, R47, 0x1, -R173 ;  /* 0x000000012f2fb824 */ /* 0x000fe200078e0aad */
[C---:B------:R-:W-:Y:S02]  /*7530*/  ISETP.GT.U32.AND P3, PT, R173.reuse, R53, PT ;  /* 0x00000035ad00720c */ /* 0x040fe40003f64070 */
[----:B------:R-:W-:-:S09]  /*7540*/  ISETP.GT.U32.AND P1, PT, R173, R49, PT ;  /* 0x00000031ad00720c */ /* 0x000fd20003f24070 */
[----:B------:R-:W-:Y:S02]  /*7550*/  @!P5 IMAD.IADD R52, R52, 0x1, -R173 ;  /* 0x000000013434d824 */ /* 0x000fe400078e0aad */
[----:B------:R-:W-:Y:S02]  /*7560*/  @!P3 IADD3 R53, R53, -R173, RZ ;  /* 0x800000ad3535b210 */ /* 0x000fe40007ffe0ff */
[----:B------:R-:W-:Y:S02]  /*7570*/  ISETP.GE.AND P5, PT, R26, RZ, PT ;  /* 0x000000ff1a00720c */ /* 0x000fe40003fa6270 */
[----:B------:R-:W3:Y:S01]  /*7580*/  LDL R26, [R1+0x5edc] ;  /* 0x005edc00011a7983 */ /* 0x000ee20000100800 */
[----:B--2---:R-:W-:-:S03]  /*7590*/  ISETP.GE.AND P3, PT, R25, RZ, PT ;  /* 0x000000ff1900720c */ /* 0x004fc60003f66270 */
[----:B------:R-:W2:Y:S01]  /*75a0*/  LDL R25, [R1+0x5ee0] ;  /* 0x005ee00001197983 */ /* 0x000ea20000100800 */
[----:B------:R-:W-:Y:S01]  /*75b0*/  @!P1 IMAD.IADD R49, R49, 0x1, -R173 ;  /* 0x0000000131319824 */ /* 0x000fe200078e0aad */
        /* <DEDUP_REMOVED lines=8> */
[C---:B------:R-:W-:Y:S02]  /*7640*/  ISETP.GT.U32.AND P5, PT, R173.reuse, R55, PT ;  /* 0x00000037ad00720c */ /* 0x040fe40003fa4070 */
[----:B------:R-:W-:Y:S02]  /*7650*/  ISETP.GT.U32.AND P6, PT, R173, R59, PT ;  /* 0x0000003bad00720c */ /* 0x000fe40003fc4070 */
[----:B-1----:R-:W-:Y:S02]  /*7660*/  IADD3 R9, R235, 0xf4, RZ ;  /* 0x000000f4eb097810 */ /* 0x002fe40007ffe0ff */
[----:B------:R-:W-:Y:S02]  /*7670*/  ISETP.GT.U32.AND P1, PT, R173, R10, PT ;  /* 0x0000000aad00720c */ /* 0x000fe40003f24070 */
[----:B------:R-:W-:Y:S01]  /*7680*/  @!P2 IADD3 R56, R56, -R173, RZ ;  /* 0x800000ad3838a210 */ /* 0x000fe20007ffe0ff */
[----:B------:R1:W-:Y:S04]  /*7690*/  STL [R1+0x60f8], R9 ;  /* 0x0060f80901007387 */ /* 0x0003e80000100800 */
[--C-:B------:R-:W-:Y:S01]  /*76a0*/  @!P5 IMAD.IADD R55, R55, 0x1, -R173.reuse ;  /* 0x000000013737d824 */ /* 0x100fe200078e0aad */
[----:B------:R-:W2:Y:S01]  /*76b0*/  LDL R31, [R1+0x5f00] ;  /* 0x005f0000011f7983 */ /* 0x000ea20000100800 */
[----:B------:R-:W-:Y:S01]  /*76c0*/  @!P6 IMAD.IADD R59, R59, 0x1, -R173 ;  /* 0x000000013b3be824 */ /* 0x000fe200078e0aad */
[----:B------:R-:W-:-:S02]  /*76d0*/  ISETP.GE.AND P5, PT, R30, RZ, PT ;  /* 0x000000ff1e00720c */ /* 0x000fc40003fa6270 */
        /* <DEDUP_REMOVED lines=16> */
[C---:B------:R-:W-:Y:S01]  /*77e0*/  ISETP.GT.U32.AND P0, PT, R173.reuse, R57, PT ;  /* 0x00000039ad00720c */ /* 0x040fe20003f04070 */
        /* <DEDUP_REMOVED lines=10> */
[----:B------:R-:W-:-:S08]  /*7890*/  ISETP.GT.U32.AND P3, PT, R173, R60, PT ;  /* 0x0000003cad00720c */ /* 0x000fd00003f64070 */
[----:B------:R-:W-:Y:S01]  /*78a0*/  @!P4 IMAD.MOV R54, RZ, RZ, -R54 ;  /* 0x000000ffff36c224 */ /* 0x000fe200078e0a36 */
[----:B------:R-:W-:-:S04]  /*78b0*/  ISETP.GT.U32.AND P4, PT, R173, R59, PT ;  /* 0x0000003bad00720c */ /* 0x000fc80003f84070 */
[----:B------:R-:W-:Y:S01]  /*78c0*/  @!P3 IMAD.IADD R60, R60, 0x1, -R173 ;  /* 0x000000013c3cb824 */ /* 0x000fe200078e0aad */
[----:B------:R-:W-:Y:S02]  /*78d0*/  @!P5 IADD3 R10, -R10, RZ, RZ ;  /* 0x000000ff0a0ad210 */ /* 0x000fe40007ffe1ff */
[C---:B------:R-:W-:Y:S02]  /*78e0*/  ISETP.GT.U32.AND P3, PT, R173.reuse, R56, PT ;  /* 0x00000038ad00720c */ /* 0x040fe40003f64070 */
[----:B------:R-:W-:-:S04]  /*78f0*/  ISETP.GT.U32.AND P5, PT, R173, R60, PT ;  /* 0x0000003cad00720c */ /* 0x000fc80003fa4070 */
[----:B------:R-:W-:Y:S01]  /*7900*/  @!P4 IMAD.IADD R59, R59, 0x1, -R173 ;  /* 0x000000013b3bc824 */ /* 0x000fe200078e0aad */
[C---:B------:R-:W-:Y:S01]  /*7910*/  ISETP.GT.U32.AND P4, PT, R173.reuse, R65, PT ;  /* 0x00000041ad00720c */ /* 0x040fe20003f84070 */
[----:B------:R-:W-:Y:S01]  /*7920*/  @!P2 IMAD.MOV R51, RZ, RZ, -R51 ;  /* 0x000000ffff33a224 */ /* 0x000fe200078e0a33 */
[----:B------:R-:W-:-:S04]  /*7930*/  ISETP.GT.U32.AND P2, PT, R173, R61, PT ;  /* 0x0000003dad00720c */ /* 0x000fc80003f44070 */
[----:B------:R-:W-:Y:S02]  /*7940*/  @!P3 IADD3 R56, R56, -R173, RZ ;  /* 0x800000ad3838b210 */ /* 0x000fe40007ffe0ff */
[----:B------:R-:W-:-:S05]  /*7950*/  @!P5 IMAD.IADD R60, R60, 0x1, -R173 ;  /* 0x000000013c3cd824 */ /* 0x000fca00078e0aad */
[----:B------:R-:W-:Y:S01]  /*7960*/  @!P4 IMAD.IADD R65, R65, 0x1, -R173 ;  /* 0x000000014141c824 */ /* 0x000fe200078e0aad */
[----:B------:R-:W-:Y:S02]  /*7970*/  ISETP.GE.AND P3, PT, R30, RZ, PT ;  /* 0x000000ff1e00720c */ /* 0x000fe40003f66270 */
[----:B------:R-:W2:Y:S01]  /*7980*/  LDL R30, [R1+0x5f04] ;  /* 0x005f0400011e7983 */ /* 0x000ea20000100800 */
[----:B----4-:R-:W-:-:S03]  /*7990*/  ISETP.GE.AND P5, PT, R28, RZ, PT ;  /* 0x000000ff1c00720c */ /* 0x010fc60003fa6270 */
[----:B------:R-:W4:Y:S01]  /*79a0*/  LDL R28, [R1+0x5f08] ;  /* 0x005f0800011c7983 */ /* 0x000f220000100800 */
[----:B------:R-:W-:Y:S01]  /*79b0*/  @!P2 IMAD.IADD R61, R61, 0x1, -R173 ;  /* 0x000000013d3da824 */ /* 0x000fe200078e0aad */
[----:B------:R-:W-:-:S13]  /*79c0*/  ISETP.GT.U32.AND P2, PT, R173, R62, PT ;  /* 0x0000003ead00720c */ /* 0x000fda0003f44070 */
[----:B------:R-:W-:Y:S01]  /*79d0*/  @!P2 IMAD.IADD R62, R62, 0x1, -R173 ;  /* 0x000000013e3ea824 */ /* 0x000fe200078e0aad */
[----:B------:R-:W-:Y:S02]  /*79e0*/  ISETP.GE.AND P2, PT, R27, RZ, PT ;  /* 0x000000ff1b00720c */ /* 0x000fe40003f46270 */
[----:B------:R-:W4:Y:S01]  /*79f0*/  LDL R27, [R1+0x5f0c] ;  /* 0x005f0c00011b7983 */ /* 0x000f220000100800 */
[----:B---3--:R-:W-:-:S03]  /*7a00*/  ISETP.GE.AND P4, PT, R29, RZ, PT ;  /* 0x000000ff1d00720c */ /* 0x008fc60003f86270 */
[----:B------:R-:W3:Y:S01]  /*7a10*/  LDL R29, [R1+0x5f14] ;  /* 0x005f1400011d7983 */ /* 0x000ee20000100800 */
[----:B------:R-:W-:Y:S01]  /*7a20*/  @!P1 IMAD.MOV R52, RZ, RZ, -R52 ;  /* 0x000000ffff349224 */ /* 0x000fe200078e0a34 */
[----:B------:R-:W-:Y:S02]  /*7a30*/  @!P0 IADD3 R53, -R53, RZ, RZ ;  /* 0x000000ff35358210 */ /* 0x000fe40007ffe1ff */
[C---:B------:R-:W-:Y:S02]  /*7a40*/  ISETP.GT.U32.AND P1, PT, R173.reuse, R57, PT ;  /* 0x00000039ad00720c */ /* 0x040fe40003f24070 */
[C---:B------:R-:W-:Y:S01]  /*7a50*/  ISETP.GT.U32.AND P0, PT, R173.reuse, R58, PT ;  /* 0x0000003aad00720c */ /* 0x040fe20003f04070 */
[----:B------:R-:W-:Y:S01]  /*7a60*/  @!P6 IMAD.MOV R55, RZ, RZ, -R55 ;  /* 0x000000ffff37e224 */ /* 0x000fe200078e0a37 */
[----:B------:R-:W-:-:S09]  /*7a70*/  ISETP.GT.U32.AND P6, PT, R173, R90, PT ;  /* 0x0000005aad00720c */ /* 0x000fd20003fc4070 */
[----:B------:R-:W-:Y:S01]  /*7a80*/  @!P1 IMAD.IADD R57, R57, 0x1, -R173 ;  /* 0x0000000139399824 */ /* 0x000fe200078e0aad */
[C---:B------:R-:W-:Y:S02]  /*7a90*/  ISETP.GT.U32.AND P1, PT, R173.reuse, R63, PT ;  /* 0x0000003fad00720c */ /* 0x040fe40003f24070 */
[-C--:B------:R-:W-:Y:S02]  /*7aa0*/  @!P0 IADD3 R58, R58, -R173.reuse, RZ ;  /* 0x800000ad3a3a8210 */ /* 0x080fe40007ffe0ff */
[C---:B------:R-:W-:Y:S02]  /*7ab0*/  ISETP.GT.U32.AND P0, PT, R173.reuse, R64, PT ;  /* 0x00000040ad00720c */ /* 0x040fe40003f04070 */
[----:B------:R-:W-:Y:S02]  /*7ac0*/  @!P6 IADD3 R90, R90, -R173, RZ ;  /* 0x800000ad5a5ae210 */ /* 0x000fe40007ffe0ff */
[----:B------:R-:W-:-:S05]  /*7ad0*/  ISETP.GT.U32.AND P6, PT, R173, R66, PT ;  /* 0x00000042ad00720c */ /* 0x000fca0003fc4070 */
[----:B------:R-:W-:-:S04]  /*7ae0*/  @!P1 IMAD.IADD R63, R63, 0x1, -R173 ;  /* 0x000000013f3f9824 */ /* 0x000fc800078e0aad */
[-C--:B------:R-:W-:Y:S02]  /*7af0*/  @!P0 IADD3 R64, R64, -R173.reuse, RZ ;  /* 0x800000ad40408210 */ /* 0x080fe40007ffe0ff */
[----:B--2---:R-:W-:Y:S02]  /*7b00*/  ISETP.GE.AND P1, PT, R25, RZ, PT ;  /* 0x000000ff1900720c */ /* 0x004fe40003f26270 */
[----:B------:R-:W-:Y:S02]  /*7b10*/  ISETP.GE.AND P0, PT, R26, RZ, PT ;  /* 0x000000ff1a00720c */ /* 0x000fe40003f06270 */
[----:B------:R-:W2:Y:S01]  /*7b20*/  LDL R26, [R1+0x5f10] ;  /* 0x005f1000011a7983 */ /* 0x000ea20000100800 */
[----:B------:R-:W-:Y:S01]  /*7b30*/  @!P6 IADD3 R66, R66, -R173, RZ ;  /* 0x800000ad4242e210 */ /* 0x000fe20007ffe0ff */
[----:B------:R-:W-:Y:S01]  /*7b40*/  @!P3 IMAD.MOV R56, RZ, RZ, -R56 ;  /* 0x000000ffff38b224 */ /* 0x000fe200078e0a38 */
[C---:B------:R-:W-:Y:S02]  /*7b50*/  ISETP.GT.U32.AND P3, PT, R173.reuse, R90, PT ;  /* 0x0000005aad00720c */ /* 0x040fe40003f64070 */
[----:B------:R-:W-:-:S04]  /*7b60*/  ISETP.GT.U32.AND P6, PT, R173, R66, PT ;  /* 0x00000042ad00720c */ /* 0x000fc80003fc4070 */
[----:B------:R-:W-:Y:S01]  /*7b70*/  @!P1 IMAD.MOV R58, RZ, RZ, -R58 ;  /* 0x000000ffff3a9224 */ /* 0x000fe200078e0a3a */
[C---:B------:R-:W-:Y:S02]  /*7b80*/  ISETP.GT.U32.AND P1, PT, R173.reuse, R64, PT ;  /* 0x00000040ad00720c */ /* 0x040fe40003f24070 */
[----:B------:R-:W-:Y:S02]  /*7b90*/  @!P4 IADD3 R60, -R60, RZ, RZ ;  /* 0x000000ff3c3cc210 */ /* 0x000fe40007ffe1ff */
[C---:B------:R-:W-:Y:S02]  /*7ba0*/  ISETP.GT.U32.AND P4, PT, R173.reuse, R11, PT ;  /* 0x0000000bad00720c */ /* 0x040fe40003f84070 */
[----:B------:R-:W-:Y:S01]  /*7bb0*/  @!P3 IMAD.IADD R90, R90, 0x1, -R173 ;  /* 0x000000015a5ab824 */ /* 0x000fe200078e0aad */
[----:B------:R-:W-:Y:S02]  /*7bc0*/  ISETP.GT.U32.AND P3, PT, R173, R67, PT ;  /* 0x00000043ad00720c */ /* 0x000fe40003f64070 */
[----:B------:R-:W-:-:S02]  /*7bd0*/  @!P6 IADD3 R66, R66, -R173, RZ ;  /* 0x800000ad4242e210 */ /* 0x000fc40007ffe0ff */
[----:B------:R-:W-:Y:S02]  /*7be0*/  ISETP.GE.AND P6, PT, R31, RZ, PT ;  /* 0x000000ff1f00720c */ /* 0x000fe40003fc6270 */
[----:B------:R-:W-:Y:S01]  /*7bf0*/  @!P1 IMAD.IADD R64, R64, 0x1, -R173 ;  /* 0x0000000140409824 */ /* 0x000fe200078e0aad */
[C---:B------:R-:W-:Y:S01]  /*7c00*/  ISETP.GT.U32.AND P1, PT, R173.reuse, R70, PT ;  /* 0x00000046ad00720c */ /* 0x040fe20003f24070 */
[----:B------:R-:W2:Y:S01]  /*7c10*/  LDL R31, [R1+0x5f18] ;  /* 0x005f1800011f7983 */ /* 0x000ea20000100800 */
[----:B------:R-:W-:Y:S01]  /*7c20*/  @!P5 IMAD.MOV R61, RZ, RZ, -R61 ;  /* 0x000000ffff3dd224 */ /* 0x000fe200078e0a3d */
[----:B------:R-:W-:Y:S01]  /*7c30*/  ISETP.GT.U32.AND P5, PT, R173, R62, PT ;  /* 0x0000003ead00720c */ /* 0x000fe20003fa4070 */
[--C-:B------:R-:W-:Y:S02]  /*7c40*/  @!P4 IMAD.IADD R11, R11, 0x1, -R173.reuse ;  /* 0x000000010b0bc824 */ /* 0x100fe400078e0aad */
[----:B------:R-:W-:-:S07]  /*7c50*/  @!P3 IMAD.IADD R67, R67, 0x1, -R173 ;  /* 0x000000014343b824 */ /* 0x000fce00078e0aad */
[----:B------:R-:W-:Y:S01]  /*7c60*/  @!P1 IMAD.IADD R70, R70, 0x1, -R173 ;  /* 0x0000000146469824 */ /* 0x000fe200078e0aad */
[----:B------:R-:W-:Y:S02]  /*7c70*/  ISETP.GE.AND P4, PT, R30, RZ, PT ;  /* 0x000000ff1e00720c */ /* 0x000fe40003f86270 */
[----:B------:R-:W2:Y:S01]  /*7c80*/  LDL R30, [R1+0x5f1c] ;  /* 0x005f1c00011e7983 */ /* 0x000ea20000100800 */
[----:B----4-:R-:W-:-:S03]  /*7c90*/  ISETP.GE.AND P3, PT, R28, RZ, PT ;  /* 0x000000ff1c00720c */ /* 0x010fc60003f66270 */
[----:B------:R-:W4:Y:S01]  /*7ca0*/  LDL R28, [R1+0x5f24] ;  /* 0x005f2400011c7983 */ /* 0x000f220000100800 */
[----:B------:R-:W-:Y:S01]  /*7cb0*/  @!P5 IMAD.IADD R62, R62, 0x1, -R173 ;  /* 0x000000013e3ed824 */ /* 0x000fe200078e0aad */
[----:B------:R-:W-:-:S13]  /*7cc0*/  ISETP.GT.U32.AND P5, PT, R173, R68, PT ;  /* 0x00000044ad00720c */ /* 0x000fda0003fa4070 */
[----:B------:R-:W-:Y:S02]  /*7cd0*/  @!P5 IADD3 R68, R68, -R173, RZ ;  /* 0x800000ad4444d210 */ /* 0x000fe40007ffe0ff */
[----:B------:R-:W-:Y:S02]  /*7ce0*/  ISETP.GE.AND P5, PT, R27, RZ, PT ;  /* 0x000000ff1b00720c */ /* 0x000fe40003fa6270 */
[----:B------:R-:W4:Y:S01]  /*7cf0*/  LDL R27, [R1+0x5f20] ;  /* 0x005f2000011b7983 */ /* 0x000f220000100800 */
[----:B---3--:R-:W-:-:S03]  /*7d00*/  ISETP.GE.AND P1, PT, R29, RZ, PT ;  /* 0x000000ff1d00720c */ /* 0x008fc60003f26270 */
[----:B------:R-:W3:Y:S01]  /*7d10*/  LDL R29, [R1+0x5f2c] ;  /* 0x005f2c00011d7983 */ /* 0x000ee20000100800 */
[----:B------:R-:W-:Y:S02]  /*7d20*/  @!P2 IADD3 R57, -R57, RZ, RZ ;  /* 0x000000ff3939a210 */ /* 0x000fe40007ffe1ff */
[C---:B------:R-:W-:Y:S01]  /*7d30*/  ISETP.GT.U32.AND P2, PT, R173.reuse, R63, PT ;  /* 0x0000003fad00720c */ /* 0x040fe20003f44070 */
[----:B------:R-:W-:Y:S01]  /*7d40*/  @!P0 IMAD.MOV R59, RZ, RZ, -R59 ;  /* 0x000000ffff3b8224 */ /* 0x000fe200078e0a3b */
[----:B------:R-:W-:-:S11]  /*7d50*/  ISETP.GT.U32.AND P0, PT, R173, R65, PT ;  /* 0x00000041ad00720c */ /* 0x000fd60003f04070 */
[----:B------:R-:W-:Y:S02]  /*7d60*/  @!P2 IADD3 R63, R63, -R173, RZ ;  /* 0x800000ad3f3fa210 */ /* 0x000fe40007ffe0ff */
[----:B------:R-:W-:Y:S01]  /*7d70*/  ISETP.GT.U32.AND P2, PT, R173, R69, PT ;  /* 0x00000045ad00720c */ /* 0x000fe20003f44070 */
[----:B------:R-:W-:Y:S01]  /*7d80*/  @!P0 IMAD.IADD R65, R65, 0x1, -R173 ;  /* 0x0000000141418824 */ /* 0x000fe200078e0aad */
[----:B------:R-:W-:-:S11]  /*7d90*/  ISETP.GT.U32.AND P0, PT, R173, R71, PT ;  /* 0x00000047ad00720c */ /* 0x000fd60003f04070 */
[----:B------:R-:W-:Y:S01]  /*7da0*/  @!P2 IMAD.IADD R69, R69, 0x1, -R173 ;  /* 0x000000014545a824 */ /* 0x000fe200078e0aad */
[----:B--2---:R-:W-:Y:S02]  /*7db0*/  ISETP.GE.AND P2, PT, R26, RZ, PT ;  /* 0x000000ff1a00720c */ /* 0x004fe40003f46270 */
[----:B------:R-:W2:Y:S01]  /*7dc0*/  LDL R26, [R1+0x5f28] ;  /* 0x005f2800011a7983 */ /* 0x000ea20000100800 */
[----:B------:R-:W-:Y:S01]  /*7dd0*/  @!P0 IADD3 R71, R71, -R173, RZ ;  /* 0x800000ad47478210 */ /* 0x000fe20007ffe0ff */
[----:B------:R-:W-:Y:S01]  /*7de0*/  @!P6 IMAD.MOV R90, RZ, RZ, -R90 ;  /* 0x000000ffff5ae224 */ /* 0x000fe200078e0a5a */
[C---:B------:R-:W-:Y:S01]  /*7df0*/  ISETP.GT.U32.AND P0, PT, R173.reuse, R11, PT ;  /* 0x0000000bad00720c */ /* 0x040fe20003f04070 */
[----:B------:R-:W-:Y:S01]  /*7e00*/  @!P5 IMAD.MOV R64, RZ, RZ, -R64 ;  /* 0x000000ffff40d224 */ /* 0x000fe200078e0a40 */
[C---:B------:R-:W-:Y:S02]  /*7e10*/  ISETP.GT.U32.AND P6, PT, R173.reuse, R69, PT ;  /* 0x00000045ad00720c */ /* 0x040fe40003fc4070 */
[----:B------:R-:W-:-:S02]  /*7e20*/  ISETP.GT.U32.AND P5, PT, R173, R71, PT ;  /* 0x00000047ad00720c */ /* 0x000fc40003fa4070 */
[----:B------:R-:W-:Y:S02]  /*7e30*/  IADD3 R252, R235, 0xf5, RZ ;  /* 0x000000f5ebfc7810 */ /* 0x000fe40007ffe0ff */
[----:B------:R-:W-:Y:S02]  /*7e40*/  @!P1 IADD3 R66, -R66, RZ, RZ ;  /* 0x000000ff42429210 */ /* 0x000fe40007ffe1ff */
[----:B------:R-:W-:Y:S01]  /*7e50*/  ISETP.GT.U32.AND P1, PT, R173, R73, PT ;  /* 0x00000049ad00720c */ /* 0x000fe20003f24070 */
[----:B------:R-:W-:Y:S02]  /*7e60*/  STL [R1+0x60e0], R252 ;  /* 0x0060e0fc01007387 */ /* 0x000fe40000100800 */
[--C-:B------:R-:W-:Y:S01]  /*7e70*/  @!P0 IMAD.IADD R11, R11, 0x1, -R173.reuse ;  /* 0x000000010b0b8824 */ /* 0x100fe200078e0aad */
[----:B------:R-:W-:Y:S01]  /*7e80*/  ISETP.GT.U32.AND P0, PT, R173, R78, PT ;  /* 0x0000004ead00720c */ /* 0x000fe20003f04070 */
[----:B------:R-:W-:Y:S01]  /*7e90*/  @!P6 IMAD.IADD R69, R69, 0x1, -R173 ;  /* 0x000000014545e824 */ /* 0x000fe200078e0aad */
[----:B------:R-:W-:Y:S01]  /*7ea0*/  ISETP.GT.U32.AND P6, PT, R173, R76, PT ;  /* 0x0000004cad00720c */ /* 0x000fe20003fc4070 */
[----:B------:R-:W-:Y:S01]  /*7eb0*/  @!P4 IMAD.MOV R62, RZ, RZ, -R62 ;  /* 0x000000ffff3ec224 */ /* 0x000fe200078e0a3e */
[----:B------:R-:W-:Y:S01]  /*7ec0*/  @!P5 IADD3 R71, R71, -R173, RZ ;  /* 0x800000ad4747d210 */ /* 0x000fe20007ffe0ff */
[----:B------:R-:W2:Y:S01]  /*7ed0*/  LDL R32, [R1+0x5f48] ;  /* 0x005f480001207983 */ /* 0x000ea20000100800 */
[----:B------:R-:W-:-:S03]  /*7ee0*/  ISETP.GE.AND P5, PT, R31, RZ, PT ;  /* 0x000000ff1f00720c */ /* 0x000fc60003fa6270 */
[----:B------:R-:W2:Y:S01]  /*7ef0*/  LDL R31, [R1+0x5f34] ;  /* 0x005f3400011f7983 */ /* 0x000ea20000100800 */
[----:B------:R-:W-:Y:S01]  /*7f00*/  ISETP.GT.U32.AND P4, PT, R173, R67, PT ;  /* 0x00000043ad00720c */ /* 0x000fe20003f84070 */
[--C-:B------:R-:W-:Y:S02]  /*7f10*/  @!P1 IMAD.IADD R73, R73, 0x1, -R173.reuse ;  /* 0x0000000149499824 */ /* 0x100fe400078e0aad */
[--C-:B------:R-:W-:Y:S02]  /*7f20*/  @!P0 IMAD.IADD R78, R78, 0x1, -R173.reuse ;  /* 0x000000014e4e8824 */ /* 0x100fe400078e0aad */
        /* <DEDUP_REMOVED lines=17> */
[C---:B------:R-:W-:Y:S01]  /*8040*/  ISETP.GT.U32.AND P3, PT, R173.reuse, R75, PT ;  /* 0x0000004bad00720c */ /* 0x040fe20003f64070 */
[----:B------:R-:W-:Y:S01]  /*8050*/  @!P2 IMAD.IADD R70, R70, 0x1, -R173 ;  /* 0x000000014646a824 */ /* 0x000fe200078e0aad */
[----:B------:R-:W-:-:S11]  /*8060*/  ISETP.GT.U32.AND P2, PT, R173, R77, PT ;  /* 0x0000004dad00720c */ /* 0x000fd60003f44070 */
[----:B------:R-:W-:Y:S01]  /*8070*/  @!P3 IMAD.IADD R75, R75, 0x1, -R173 ;  /* 0x000000014b4bb824 */ /* 0x000fe200078e0aad */
[----:B--2---:R-:W-:Y:S02]  /*8080*/  ISETP.GE.AND P3, PT, R26, RZ, PT ;  /* 0x000000ff1a00720c */ /* 0x004fe40003f66270 */
[----:B------:R-:W2:Y:S01]  /*8090*/  LDL R26, [R1+0x5f3c] ;  /* 0x005f3c00011a7983 */ /* 0x000ea20000100800 */
[----:B------:R-:W-:Y:S01]  /*80a0*/  @!P2 IADD3 R77, R77, -R173, RZ ;  /* 0x800000ad4d4da210 */ /* 0x000fe20007ffe0ff */
[----:B------:R-:W-:Y:S01]  /*80b0*/  @!P1 IMAD.MOV R67, RZ, RZ, -R67 ;  /* 0x000000ffff439224 */ /* 0x000fe200078e0a43 */
[C---:B------:R-:W-:Y:S02]  /*80c0*/  ISETP.GT.U32.AND P2, PT, R173.reuse, R73, PT ;  /* 0x00000049ad00720c */ /* 0x040fe40003f44070 */
[----:B------:R-:W-:-:S06]  /*80d0*/  ISETP.GT.U32.AND P1, PT, R173, R78, PT ;  /* 0x0000004ead00720c */ /* 0x000fcc0003f24070 */
[----:B------:R-:W-:Y:S01]  /*80e0*/  @!P3 IMAD.MOV R70, RZ, RZ, -R70 ;  /* 0x000000ffff46b224 */ /* 0x000fe200078e0a46 */
[----:B------:R-:W-:Y:S02]  /*80f0*/  ISETP.GT.U32.AND P3, PT, R173, R76, PT ;  /* 0x0000004cad00720c */ /* 0x000fe40003f64070 */
[----:B------:R-:W-:Y:S02]  /*8100*/  @!P6 IADD3 R71, -R71, RZ, RZ ;  /* 0x000000ff4747e210 */ /* 0x000fe40007ffe1ff */
[C---:B------:R-:W-:Y:S01]  /*8110*/  ISETP.GT.U32.AND P6, PT, R173.reuse, R102, PT ;  /* 0x00000066ad00720c */ /* 0x040fe20003fc4070 */
[----:B------:R-:W-:Y:S01]  /*8120*/  @!P5 IMAD.MOV R11, RZ, RZ, -R11 ;  /* 0x000000ffff0bd224 */ /* 0x000fe200078e0a0b */
[----:B------:R-:W-:Y:S01]  /*8130*/  ISETP.GT.U32.AND P5, PT, R173, R77, PT ;  /* 0x0000004dad00720c */ /* 0x000fe20003fa4070 */
[--C-:B------:R-:W-:Y:S02]  /*8140*/  @!P2 IMAD.IADD R73, R73, 0x1, -R173.reuse ;  /* 0x000000014949a824 */ /* 0x100fe400078e0aad */
[----:B------:R-:W-:Y:S01]  /*8150*/  @!P1 IMAD.IADD R78, R78, 0x1, -R173 ;  /* 0x000000014e4e9824 */ /* 0x000fe200078e0aad */
[----:B------:R-:W-:-:S02]  /*8160*/  ISETP.GT.U32.AND P1, PT, R173, R79, PT ;  /* 0x0000004fad00720c */ /* 0x000fc40003f24070 */
[----:B------:R-:W-:Y:S01]  /*8170*/  ISETP.GE.AND P2, PT, R31, RZ, PT ;  /* 0x000000ff1f00720c */ /* 0x000fe20003f46270 */
[--C-:B------:R-:W-:Y:S01]  /*8180*/  @!P3 IMAD.IADD R76, R76, 0x1, -R173.reuse ;  /* 0x000000014c4cb824 */ /* 0x100fe200078e0aad */
[C---:B------:R-:W-:Y:S01]  /*8190*/  ISETP.GT.U32.AND P3, PT, R173.reuse, R82, PT ;  /* 0x00000052ad00720c */ /* 0x040fe20003f64070 */
[----:B------:R-:W2:Y:S02]  /*81a0*/  LDL R31, [R1+0x5f4c] ;  /* 0x005f4c00011f7983 */ /* 0x000ea40000100800 */
[----:B------:R-:W-:Y:S01]  /*81b0*/  @!P6 IMAD.IADD R102, R102, 0x1, -R173 ;  /* 0x000000016666e824 */ /* 0x000fe200078e0aad */
[C---:B------:R-:W-:Y:S01]  /*81c0*/  ISETP.GT.U32.AND P6, PT, R173.reuse, R83, PT ;  /* 0x00000053ad00720c */ /* 0x040fe20003fc4070 */
[----:B------:R-:W-:Y:S01]  /*81d0*/  @!P4 IMAD.MOV R69, RZ, RZ, -R69 ;  /* 0x000000ffff45c224 */ /* 0x000fe200078e0a45 */
[----:B------:R-:W-:Y:S02]  /*81e0*/  ISETP.GT.U32.AND P4, PT, R173, R75, PT ;  /* 0x0000004bad00720c */ /* 0x000fe40003f84070 */
[----:B------:R-:W-:Y:S01]  /*81f0*/  @!P5 IADD3 R77, R77, -R173, RZ ;  /* 0x800000ad4d4dd210 */ /* 0x000fe20007ffe0ff */
[----:B------:R-:W-:-:S04]  /*8200*/  @!P1 IMAD.IADD R79, R79, 0x1, -R173 ;  /* 0x000000014f4f9824 */ /* 0x000fc800078e0aad */
[----:B------:R-:W-:Y:S01]  /*8210*/  @!P3 IMAD.IADD R82, R82, 0x1, -R173 ;  /* 0x000000015252b824 */ /* 0x000fe200078e0aad */
[----:B------:R-:W-:Y:S02]  /*8220*/  ISETP.GE.AND P5, PT, R30, RZ, PT ;  /* 0x000000ff1e00720c */ /* 0x000fe40003fa6270 */
[----:B------:R-:W2:Y:S01]  /*8230*/  LDL R30, [R1+0x5f54] ;  /* 0x005f5400011e7983 */ /* 0x000ea20000100800 */
[----:B----4-:R-:W-:-:S03]  /*8240*/  ISETP.GE.AND P1, PT, R28, RZ, PT ;  /* 0x000000ff1c00720c */ /* 0x010fc60003f26270 */
[----:B------:R-:W4:Y:S01]  /*8250*/  LDL R28, [R1+0x5f50] ;  /* 0x005f5000011c7983 */ /* 0x000f220000100800 */
[--C-:B------:R-:W-:Y:S02]  /*8260*/  @!P6 IMAD.IADD R83, R83, 0x1, -R173.reuse ;  /* 0x000000015353e824 */ /* 0x100fe400078e0aad */
[----:B------:R-:W-:Y:S01]  /*8270*/  @!P4 IMAD.IADD R75, R75, 0x1, -R173 ;  /* 0x000000014b4bc824 */ /* 0x000fe200078e0aad */
[C---:B------:R-:W-:Y:S02]  /*8280*/  ISETP.GT.U32.AND P4, PT, R173.reuse, R81, PT ;  /* 0x00000051ad00720c */ /* 0x040fe40003f84070 */
[----:B------:R-:W-:-:S11]  /*8290*/  ISETP.GT.U32.AND P6, PT, R173, R83, PT ;  /* 0x00000053ad00720c */ /* 0x000fd60003fc4070 */
[--C-:B------:R-:W-:Y:S01]  /*82a0*/  @!P4 IMAD.IADD R81, R81, 0x1, -R173.reuse ;  /* 0x000000015151c824 */ /* 0x100fe200078e0aad */
[----:B------:R-:W-:Y:S01]  /*82b0*/  ISETP.GE.AND P4, PT, R27, RZ, PT ;  /* 0x000000ff1b00720c */ /* 0x000fe20003f86270 */
[----:B------:R-:W-:Y:S01]  /*82c0*/  @!P6 IMAD.IADD R83, R83, 0x1, -R173 ;  /* 0x000000015353e824 */ /* 0x000fe200078e0aad */
[----:B------:R-:W4:Y:S01]  /*82d0*/  LDL R27, [R1+0x5f58] ;  /* 0x005f5800011b7983 */ /* 0x000f220000100800 */
[----:B------:R-:W-:-:S03]  /*82e0*/  ISETP.GE.AND P6, PT, R32, RZ, PT ;  /* 0x000000ff2000720c */ /* 0x000fc60003fc6270 */
[----:B------:R-:W4:Y:S01]  /*82f0*/  LDL R32, [R1+0x5f64] ;  /* 0x005f640001207983 */ /* 0x000f220000100800 */
[----:B---3--:R-:W-:-:S03]  /*8300*/  ISETP.GE.AND P3, PT, R29, RZ, PT ;  /* 0x000000ff1d00720c */ /* 0x008fc60003f66270 */
[----:B------:R-:W3:Y:S01]  /*8310*/  LDL R29, [R1+0x5f5c] ;  /* 0x005f5c00011d7983 */ /* 0x000ee20000100800 */
[----:B------:R-:W-:Y:S02]  /*8320*/  @!P0 IADD3 R68, -R68, RZ, RZ ;  /* 0x000000ff44448210 */ /* 0x000fe40007ffe1ff */
[----:B------:R-:W-:-:S13]  /*8330*/  ISETP.GT.U32.AND P0, PT, R173, R74, PT ;  /* 0x0000004aad00720c */ /* 0x000fda0003f04070 */
[----:B------:R-:W-:Y:S02]  /*8340*/  @!P0 IADD3 R74, R74, -R173, RZ ;  /* 0x800000ad4a4a8210 */ /* 0x000fe40007ffe0ff */
[----:B------:R-:W-:-:S13]  /*8350*/  ISETP.GT.U32.AND P0, PT, R173, R80, PT ;  /* 0x00000050ad00720c */ /* 0x000fda0003f04070 */
[----:B------:R-:W-:Y:S02]  /*8360*/  @!P0 IADD3 R80, R80, -R173, RZ ;  /* 0x800000ad50508210 */ /* 0x000fe40007ffe0ff */
[----:B--2---:R-:W-:Y:S01]  /*8370*/  ISETP.GE.AND P0, PT, R26, RZ, PT ;  /* 0x000000ff1a00720c */ /* 0x004fe20003f06270 */
[----:B------:R-:W-:Y:S01]  /*8380*/  @!P2 IMAD.MOV R73, RZ, RZ, -R73 ;  /* 0x000000ffff49a224 */ /* 0x000fe200078e0a49 */
[C---:B------:R-:W-:Y:S01]  /*8390*/  ISETP.GT.U32.AND P2, PT, R173.reuse, R102, PT ;  /* 0x00000066ad00720c */ /* 0x040fe20003f44070 */
[----:B------:R-:W-:Y:S01]  /*83a0*/  @!P3 IMAD.MOV R77, RZ, RZ, -R77 ;  /* 0x000000ffff4db224 */ /* 0x000fe200078e0a4d */
[----:B------:R-:W-:Y:S02]  /*83b0*/  @!P5 IADD3 R78, -R78, RZ, RZ ;  /* 0x000000ff4e4ed210 */ /* 0x000fe40007ffe1ff */
[C---:B------:R-:W-:Y:S02]  /*83c0*/  ISETP.GT.U32.AND P5, PT, R173.reuse, R79, PT ;  /* 0x0000004fad00720c */ /* 0x040fe40003fa4070 */
[----:B------:R-:W-:-:S05]  /*83d0*/  ISETP.GT.U32.AND P3, PT, R173, R12, PT ;  /* 0x0000000cad00720c */ /* 0x000fca0003f64070 */
[----:B------:R-:W-:Y:S01]  /*83e0*/  @!P0 IMAD.MOV R75, RZ, RZ, -R75 ;  /* 0x000000ffff4b8224 */ /* 0x000fe200078e0a4b */
[C---:B------:R-:W-:Y:S02]  /*83f0*/  ISETP.GT.U32.AND P0, PT, R173.reuse, R81, PT ;  /* 0x00000051ad00720c */ /* 0x040fe40003f04070 */
[----:B------:R-:W-:Y:S02]  /*8400*/  @!P4 IADD3 R76, -R76, RZ, RZ ;  /* 0x000000ff4c4cc210 */ /* 0x000fe40007ffe1ff */
[C---:B------:R-:W-:Y:S01]  /*8410*/  ISETP.GT.U32.AND P4, PT, R173.reuse, R82, PT ;  /* 0x00000052ad00720c */ /* 0x040fe20003f84070 */
[--C-:B------:R-:W-:Y:S01]  /*8420*/  @!P2 IMAD.IADD R102, R102, 0x1, -R173.reuse ;  /* 0x000000016666a824 */ /* 0x100fe200078e0aad */
[----:B------:R-:W-:Y:S01]  /*8430*/  ISETP.GT.U32.AND P2, PT, R173, R85, PT ;  /* 0x00000055ad00720c */ /* 0x000fe20003f44070 */
[----:B------:R-:W-:Y:S01]  /*8440*/  @!P3 IMAD.IADD R12, R12, 0x1, -R173 ;  /* 0x000000010c0cb824 */ /* 0x000fe200078e0aad */
[----:B------:R-:W-:Y:S02]  /*8450*/  @!P5 IADD3 R79, R79, -R173, RZ ;  /* 0x800000ad4f4fd210 */ /* 0x000fe40007ffe0ff */
[----:B------:R-:W-:-:S03]  /*8460*/  ISETP.GT.U32.AND P5, PT, R173, R86, PT ;  /* 0x00000056ad00720c */ /* 0x000fc60003fa4070 */
[--C-:B------:R-:W-:Y:S01]  /*8470*/  @!P0 IMAD.IADD R81, R81, 0x1, -R173.reuse ;  /* 0x0000000151518824 */ /* 0x100fe200078e0aad */
[----:B------:R-:W-:Y:S02]  /*8480*/  ISETP.GT.U32.AND P0, PT, R173, R88, PT ;  /* 0x00000058ad00720c */ /* 0x000fe40003f04070 */
[----:B------:R-:W-:Y:S02]  /*8490*/  ISETP.GE.AND P3, PT, R31, RZ, PT ;  /* 0x000000ff1f00720c */ /* 0x000fe40003f66270 */
[----:B------:R-:W2:Y:S01]  /*84a0*/  LDL R31, [R1+0x5f60] ;  /* 0x005f6000011f7983 */ /* 0x000ea20000100800 */
[----:B------:R-:W-:Y:S01]  /*84b0*/  @!P4 IADD3 R82, R82, -R173, RZ ;  /* 0x800000ad5252c210 */ /* 0x000fe20007ffe0ff */
[----:B------:R-:W-:Y:S01]  /*84c0*/  @!P1 IMAD.MOV R74, RZ, RZ, -R74 ;  /* 0x000000ffff4a9224 */ /* 0x000fe200078e0a4a */
[C---:B------:R-:W-:Y:S02]  /*84d0*/  ISETP.GT.U32.AND P4, PT, R173.reuse, R89, PT ;  /* 0x00000059ad00720c */ /* 0x040fe40003f84070 */
[----:B------:R-:W-:Y:S01]  /*84e0*/  ISETP.GT.U32.AND P1, PT, R173, R80, PT ;  /* 0x00000050ad00720c */ /* 0x000fe20003f24070 */
[----:B------:R-:W-:Y:S01]  /*84f0*/  @!P5 IMAD.IADD R86, R86, 0x1, -R173 ;  /* 0x000000015656d824 */ /* 0x000fe200078e0aad */
[----:B------:R-:W-:-:S02]  /*8500*/  @!P2 IADD3 R85, R85, -R173, RZ ;  /* 0x800000ad5555a210 */ /* 0x000fc40007ffe0ff */
[----:B------:R-:W-:Y:S02]  /*8510*/  @!P0 IADD3 R88, R88, -R173, RZ ;  /* 0x800000ad58588210 */ /* 0x000fe40007ffe0ff */
[----:B------:R-:W-:Y:S02]  /*8520*/  ISETP.GE.AND P2, PT, R30, RZ, PT ;  /* 0x000000ff1e00720c */ /* 0x000fe40003f46270 */
[----:B------:R-:W2:Y:S01]  /*8530*/  LDL R30, [R1+0x5f68] ;  /* 0x005f6800011e7983 */ /* 0x000ea20000100800 */
[----:B----4-:R-:W-:Y:S02]  /*8540*/  ISETP.GE.AND P5, PT, R28, RZ, PT ;  /* 0x000000ff1c00720c */ /* 0x010fe40003fa6270 */
[--C-:B------:R-:W-:Y:S01]  /*8550*/  @!P4 IMAD.IADD R89, R89, 0x1, -R173.reuse ;  /* 0x000000015959c824 */ /* 0x100fe200078e0aad */
[----:B------:R-:W-:Y:S01]  /*8560*/  IADD3 R250, R235, 0xf6, RZ ;  /* 0x000000f6ebfa7810 */ /* 0x000fe20007ffe0ff */
[----:B------:R-:W-:Y:S01]  /*8570*/  @!P1 IMAD.IADD R80, R80, 0x1, -R173 ;  /* 0x0000000150509824 */ /* 0x000fe200078e0aad */
[C---:B------:R-:W-:Y:S01]  /*8580*/  ISETP.GT.U32.AND P1, PT, R173.reuse, R87, PT ;  /* 0x00000057ad00720c */ /* 0x040fe20003f24070 */
[----:B------:R-:W4:Y:S07]  /*8590*/  LDL R28, [R1+0x5f6c] ;  /* 0x005f6c00011c7983 */ /* 0x000f2e0000100800 */
[----:B------:R-:W-:Y:S01]  /*85a0*/  @!P5 IMAD.MOV R81, RZ, RZ, -R81 ;  /* 0x000000ffff51d224 */ /* 0x000fe200078e0a51 */
[----:B------:R-:W-:-:S04]  /*85b0*/  ISETP.GT.U32.AND P5, PT, R173, R89, PT ;  /* 0x00000059ad00720c */ /* 0x000fc80003fa4070 */
[--C-:B------:R-:W-:Y:S01]  /*85c0*/  @!P1 IMAD.IADD R87, R87, 0x1, -R173.reuse ;  /* 0x0000000157579824 */ /* 0x100fe200078e0aad */
[----:B------:R-:W-:Y:S02]  /*85d0*/  ISETP.GE.AND P1, PT, R27, RZ, PT ;  /* 0x000000ff1b00720c */ /* 0x000fe40003f26270 */
[----:B------:R-:W4:Y:S06]  /*85e0*/  LDL R27, [R1+0x5f74] ;  /* 0x005f7400011b7983 */ /* 0x000f2c0000100800 */
[----:B------:R-:W-:Y:S01]  /*85f0*/  @!P5 IMAD.IADD R89, R89, 0x1, -R173 ;  /* 0x000000015959d824 */ /* 0x000fe200078e0aad */
[----:B------:R-:W-:-:S02]  /*8600*/  ISETP.GE.AND P5, PT, R32, RZ, PT ;  /* 0x000000ff2000720c */ /* 0x000fc40003fa6270 */
[----:B---3--:R-:W-:Y:S02]  /*8610*/  ISETP.GE.AND P0, PT, R29, RZ, PT ;  /* 0x000000ff1d00720c */ /* 0x008fe40003f06270 */
[----:B------:R-:W3:Y:S04]  /*8620*/  LDL R29, [R1+0x5f70] ;  /* 0x005f7000011d7983 */ /* 0x000ee80000100800 */
[----:B------:R-:W-:Y:S04]  /*8630*/  STL [R1+0x60c8], R250 ;  /* 0x0060c8fa01007387 */ /* 0x000fe80000100800 */
[----:B------:R-:W3:Y:S01]  /*8640*/  LDL R32, [R1+0x5f78] ;  /* 0x005f780001207983 */ /* 0x000ee20000100800 */
[----:B------:R-:W-:Y:S01]  /*8650*/  @!P6 IMAD.MOV R102, RZ, RZ, -R102 ;  /* 0x000000ffff66e224 */ /* 0x000fe200078e0a66 */
[C---:B------:R-:W-:Y:S01]  /*8660*/  ISETP.GT.U32.AND P4, PT, R173.reuse, R12, PT ;  /* 0x0000000cad00720c */ /* 0x040fe20003f84070 */
[----:B------:R-:W-:Y:S01]  /*8670*/  @!P0 IMAD.MOV R83, RZ, RZ, -R83 ;  /* 0x000000ffff538224 */ /* 0x000fe200078e0a53 */
[----:B------:R-:W-:-:S02]  /*8680*/  ISETP.GT.U32.AND P6, PT, R173, R87, PT ;  /* 0x00000057ad00720c */ /* 0x000fc40003fc4070 */
[----:B------:R-:W-:Y:S01]  /*8690*/  @!P3 IADD3 R79, -R79, RZ, RZ ;  /* 0x000000ff4f4fb210 */ /* 0x000fe20007ffe1ff */
[----:B------:R-:W-:Y:S01]  /*86a0*/  @!P2 IMAD.MOV R80, RZ, RZ, -R80 ;  /* 0x000000ffff50a224 */ /* 0x000fe200078e0a50 */
[C---:B------:R-:W-:Y:S01]  /*86b0*/  ISETP.GT.U32.AND P0, PT, R173.reuse, R91, PT ;  /* 0x0000005bad00720c */ /* 0x040fe20003f04070 */
[----:B------:R-:W3:Y:S01]  /*86c0*/  LDL R251, [R1+0x5f94] ;  /* 0x005f940001fb7983 */ /* 0x000ee20000100800 */
[----:B------:R-:W-:Y:S02]  /*86d0*/  @!P1 IADD3 R82, -R82, RZ, RZ ;  /* 0x000000ff52529210 */ /* 0x000fe40007ffe1ff */
[C---:B------:R-:W-:Y:S01]  /*86e0*/  ISETP.GT.U32.AND P1, PT, R173.reuse, R88, PT ;  /* 0x00000058ad00720c */ /* 0x040fe20003f24070 */
[----:B------:R-:W3:Y:S02]  /*86f0*/  LDL R33, [R1+0x5fa8] ;  /* 0x005fa80001217983 */ /* 0x000ee40000100800 */
[--C-:B------:R-:W-:Y:S01]  /*8700*/  @!P4 IMAD.IADD R12, R12, 0x1, -R173.reuse ;  /* 0x000000010c0cc824 */ /* 0x100fe200078e0aad */
[----:B------:R-:W-:Y:S01]  /*8710*/  ISETP.GT.U32.AND P4, PT, R173, R96, PT ;  /* 0x00000060ad00720c */ /* 0x000fe20003f84070 */
[----:B------:R-:W-:Y:S01]  /*8720*/  @!P6 IMAD.IADD R87, R87, 0x1, -R173 ;  /* 0x000000015757e824 */ /* 0x000fe200078e0aad */
[----:B------:R-:W-:-:S03]  /*8730*/  ISETP.GT.U32.AND P6, PT, R173, R94, PT ;  /* 0x0000005ead00720c */ /* 0x000fc60003fc4070 */
[----:B------:R-:W-:Y:S01]  /*8740*/  @!P0 IMAD.IADD R91, R91, 0x1, -R173 ;  /* 0x000000015b5b8824 */ /* 0x000fe200078e0aad */
[----:B------:R-:W-:-:S03]  /*8750*/  ISETP.GT.U32.AND P3, PT, R173, R85, PT ;  /* 0x00000055ad00720c */ /* 0x000fc60003f64070 */
[----:B------:R-:W-:Y:S02]  /*8760*/  @!P1 IADD3 R88, R88, -R173, RZ ;  /* 0x800000ad58589210 */ /* 0x000fe40007ffe0ff */
[----:B------:R-:W-:Y:S02]  /*8770*/  ISETP.GT.U32.AND P1, PT, R173, R95, PT ;  /* 0x0000005fad00720c */ /* 0x000fe40003f24070 */
[-C--:B------:R-:W-:Y:S02]  /*8780*/  @!P4 IADD3 R96, R96, -R173.reuse, RZ ;  /* 0x800000ad6060c210 */ /* 0x080fe40007ffe0ff */
[----:B------:R-:W-:-:S04]  /*8790*/  @!P6 IADD3 R94, R94, -R173, RZ ;  /* 0x800000ad5e5ee210 */ /* 0x000fc80007ffe0ff */
[----:B------:R-:W-:Y:S02]  /*87a0*/  @!P3 IADD3 R85, R85, -R173, RZ ;  /* 0x800000ad5555b210 */ /* 0x000fe40007ffe0ff */
[----:B--2---:R-:W-:Y:S02]  /*87b0*/  ISETP.GE.AND P0, PT, R31, RZ, PT ;  /* 0x000000ff1f00720c */ /* 0x004fe40003f06270 */
[----:B------:R-:W2:Y:S01]  /*87c0*/  LDL R31, [R1+0x5f7c] ;  /* 0x005f7c00011f7983 */ /* 0x000ea20000100800 */
[----:B------:R-:W-:-:S03]  /*87d0*/  ISETP.GE.AND P4, PT, R30, RZ, PT ;  /* 0x000000ff1e00720c */ /* 0x000fc60003f86270 */
[----:B------:R-:W2:Y:S01]  /*87e0*/  LDL R30, [R1+0x5f84] ;  /* 0x005f8400011e7983 */ /* 0x000ea20000100800 */
[----:B------:R-:W-:Y:S01]  /*87f0*/  ISETP.GT.U32.AND P3, PT, R173, R92, PT ;  /* 0x0000005cad00720c */ /* 0x000fe20003f64070 */
[----:B------:R-:W-:Y:S01]  /*8800*/  @!P1 IMAD.IADD R95, R95, 0x1, -R173 ;  /* 0x000000015f5f9824 */ /* 0x000fe200078e0aad */
[----:B------:R-:W-:-:S11]  /*8810*/  ISETP.GT.U32.AND P1, PT, R173, R91, PT ;  /* 0x0000005bad00720c */ /* 0x000fd60003f24070 */
[--C-:B------:R-:W-:Y:S01]  /*8820*/  @!P3 IMAD.IADD R92, R92, 0x1, -R173.reuse ;  /* 0x000000015c5cb824 */ /* 0x100fe200078e0aad */
[----:B----4-:R-:W-:Y:S01]  /*8830*/  ISETP.GE.AND P3, PT, R28, RZ, PT ;  /* 0x000000ff1c00720c */ /* 0x010fe20003f66270 */
[----:B------:R-:W-:Y:S01]  /*8840*/  @!P1 IMAD.IADD R91, R91, 0x1, -R173 ;  /* 0x000000015b5b9824 */ /* 0x000fe200078e0aad */
[----:B------:R-:W4:Y:S01]  /*8850*/  LDL R28, [R1+0x5f88] ;  /* 0x005f8800011c7983 */ /* 0x000f220000100800 */
[----:B---3--:R-:W-:-:S03]  /*8860*/  ISETP.GE.AND P6, PT, R29, RZ, PT ;  /* 0x000000ff1d00720c */ /* 0x008fc60003fc6270 */
[----:B------:R-:W3:Y:S01]  /*8870*/  LDL R29, [R1+0x5f8c] ;  /* 0x005f8c00011d7983 */ /* 0x000ee20000100800 */
[----:B------:R-:W-:-:S03]  /*8880*/  ISETP.GE.AND P1, PT, R32, RZ, PT ;  /* 0x000000ff2000720c */ /* 0x000fc60003f26270 */
[----:B------:R-:W3:Y:S01]  /*8890*/  LDL R32, [R1+0x5f90] ;  /* 0x005f900001207983 */ /* 0x000ee20000100800 */
[----:B------:R-:W-:-:S13]  /*88a0*/  ISETP.GT.U32.AND P2, PT, R173, R86, PT ;  /* 0x00000056ad00720c */ /* 0x000fda0003f44070 */
[----:B------:R-:W-:Y:S01]  /*88b0*/  @!P2 IMAD.IADD R86, R86, 0x1, -R173 ;  /* 0x000000015656a824 */ /* 0x000fe200078e0aad */
[----:B------:R-:W-:-:S13]  /*88c0*/  ISETP.GT.U32.AND P2, PT, R173, R93, PT ;  /* 0x0000005dad00720c */ /* 0x000fda0003f44070 */
[----:B------:R-:W-:Y:S01]  /*88d0*/  @!P2 IMAD.IADD R93, R93, 0x1, -R173 ;  /* 0x000000015d5da824 */ /* 0x000fe200078e0aad */
[----:B------:R-:W-:Y:S02]  /*88e0*/  ISETP.GE.AND P2, PT, R27, RZ, PT ;  /* 0x000000ff1b00720c */ /* 0x000fe40003f46270 */
[----:B------:R-:W3:Y:S01]  /*88f0*/  LDL R27, [R1+0x5f80] ;  /* 0x005f8000011b7983 */ /* 0x000ee20000100800 */
[----:B------:R-:W-:Y:S01]  /*8900*/  @!P0 IADD3 R85, -R85, RZ, RZ ;  /* 0x000000ff55558210 */ /* 0x000fe20007ffe1ff */
[----:B------:R-:W-:Y:S01]  /*8910*/  @!P5 IMAD.MOV R12, RZ, RZ, -R12 ;  /* 0x000000ffff0cd224 */ /* 0x000fe200078e0a0c */
[C---:B------:R-:W-:Y:S02]  /*8920*/  ISETP.GT.U32.AND P0, PT, R173.reuse, R96, PT ;  /* 0x00000060ad00720c */ /* 0x040fe40003f04070 */
[----:B------:R-:W-:-:S06]  /*8930*/  ISETP.GT.U32.AND P5, PT, R173, R95, PT ;  /* 0x0000005fad00720c */ /* 0x000fcc0003fa4070 */
[----:B------:R-:W-:Y:S02]  /*8940*/  @!P2 IADD3 R88, -R88, RZ, RZ ;  /* 0x000000ff5858a210 */ /* 0x000fe40007ffe1ff */
[----:B------:R-:W-:-:S03]  /*8950*/  ISETP.GT.U32.AND P2, PT, R173, R94, PT ;  /* 0x0000005ead00720c */ /* 0x000fc60003f44070 */
[----:B------:R-:W-:Y:S02]  /*8960*/  @!P0 IADD3 R96, R96, -R173, RZ ;  /* 0x800000ad60608210 */ /* 0x000fe40007ffe0ff */
[----:B------:R-:W-:Y:S01]  /*8970*/  ISETP.GT.U32.AND P0, PT, R173, R97, PT ;  /* 0x00000061ad00720c */ /* 0x000fe20003f04070 */
[----:B------:R-:W-:-:S07]  /*8980*/  @!P5 IMAD.IADD R95, R95, 0x1, -R173 ;  /* 0x000000015f5fd824 */ /* 0x000fce00078e0aad */
[----:B------:R-:W-:Y:S02]  /*8990*/  @!P2 IADD3 R94, R94, -R173, RZ ;  /* 0x800000ad5e5ea210 */ /* 0x000fe40007ffe0ff */
[----:B------:R-:W-:Y:S02]  /*89a0*/  ISETP.GT.U32.AND P2, PT, R173, R100, PT ;  /* 0x00000064ad00720c */ /* 0x000fe40003f44070 */
[----:B--2---:R-:W-:Y:S02]  /*89b0*/  ISETP.GE.AND P5, PT, R31, RZ, PT ;  /* 0x000000ff1f00720c */ /* 0x004fe40003fa6270 */
[----:B------:R-:W2:Y:S01]  /*89c0*/  LDL R31, [R1+0x5f98] ;  /* 0x005f9800011f7983 */ /* 0x000ea20000100800 */
[----:B------:R-:W-:Y:S01]  /*89d0*/  @!P3 IMAD.MOV R87, RZ, RZ, -R87 ;  /* 0x000000ffff57b224 */ /* 0x000fe200078e0a57 */
[----:B------:R-:W-:Y:S02]  /*89e0*/  ISETP.GT.U32.AND P3, PT, R173, R93, PT ;  /* 0x0000005dad00720c */ /* 0x000fe40003f64070 */
[----:B------:R-:W-:-:S05]  /*89f0*/  @!P0 IADD3 R97, R97, -R173, RZ ;  /* 0x800000ad61618210 */ /* 0x000fca0007ffe0ff */
[----:B------:R-:W-:Y:S02]  /*8a00*/  @!P2 IADD3 R100, R100, -R173, RZ ;  /* 0x800000ad6464a210 */ /* 0x000fe40007ffe0ff */
[----:B------:R-:W-:Y:S02]  /*8a10*/  ISETP.GE.AND P0, PT, R30, RZ, PT ;  /* 0x000000ff1e00720c */ /* 0x000fe40003f06270 */
[----:B------:R-:W2:Y:S02]  /*8a20*/  LDL R30, [R1+0x5f9c] ;  /* 0x005f9c00011e7983 */ /* 0x000ea40000100800 */
[----:B------:R-:W-:Y:S01]  /*8a30*/  @!P3 IMAD.IADD R93, R93, 0x1, -R173 ;  /* 0x000000015d5db824 */ /* 0x000fe200078e0aad */
[----:B------:R-:W-:-:S13]  /*8a40*/  ISETP.GT.U32.AND P3, PT, R173, R99, PT ;  /* 0x00000063ad00720c */ /* 0x000fda0003f64070 */
[----:B------:R-:W-:Y:S01]  /*8a50*/  @!P3 IMAD.IADD R99, R99, 0x1, -R173 ;  /* 0x000000016363b824 */ /* 0x000fe200078e0aad */
[----:B----4-:R-:W-:Y:S02]  /*8a60*/  ISETP.GE.AND P3, PT, R28, RZ, PT ;  /* 0x000000ff1c00720c */ /* 0x010fe40003f66270 */
[----:B------:R-:W4:Y:S01]  /*8a70*/  LDL R28, [R1+0x5fa4] ;  /* 0x005fa400011c7983 */ /* 0x000f220000100800 */
[----:B---3--:R-:W-:-:S03]  /*8a80*/  ISETP.GE.AND P2, PT, R29, RZ, PT ;  /* 0x000000ff1d00720c */ /* 0x008fc60003f46270 */
[----:B------:R-:W3:Y:S10]  /*8a90*/  LDL R29, [R1+0x5fa0] ;  /* 0x005fa000011d7983 */ /* 0x000ef40000100800 */
[----:B------:R-:W-:Y:S01]  /*8aa0*/  @!P2 IMAD.MOV R95, RZ, RZ, -R95 ;  /* 0x000000ffff5fa224 */ /* 0x000fe200078e0a5f */
[----:B------:R-:W-:-:S13]  /*8ab0*/  ISETP.GT.U32.AND P2, PT, R173, R13, PT ;  /* 0x0000000dad00720c */ /* 0x000fda0003f44070 */
[----:B------:R-:W-:Y:S02]  /*8ac0*/  @!P2 IADD3 R13, R13, -R173, RZ ;  /* 0x800000ad0d0da210 */ /* 0x000fe40007ffe0ff */
[----:B------:R-:W-:Y:S02]  /*8ad0*/  ISETP.GE.AND P2, PT, R32, RZ, PT ;  /* 0x000000ff2000720c */ /* 0x000fe40003f46270 */
[----:B------:R-:W3:Y:S01]  /*8ae0*/  LDL R32, [R1+0x5fac] ;  /* 0x005fac0001207983 */ /* 0x000ee20000100800 */
[----:B------:R-:W-:Y:S01]  /*8af0*/  @!P4 IMAD.MOV R86, RZ, RZ, -R86 ;  /* 0x000000ffff56c224 */ /* 0x000fe200078e0a56 */
[C---:B------:R-:W-:Y:S01]  /*8b00*/  ISETP.GT.U32.AND P4, PT, R173.reuse, R92, PT ;  /* 0x0000005cad00720c */ /* 0x040fe20003f84070 */
[----:B------:R-:W-:Y:S01]  /*8b10*/  @!P6 IMAD.MOV R89, RZ, RZ, -R89 ;  /* 0x000000ffff59e224 */ /* 0x000fe200078e0a59 */
[----:B------:R-:W-:-:S11]  /*8b20*/  ISETP.GT.U32.AND P6, PT, R173, R108, PT ;  /* 0x0000006cad00720c */ /* 0x000fd60003fc4070 */
[--C-:B------:R-:W-:Y:S01]  /*8b30*/  @!P4 IMAD.IADD R92, R92, 0x1, -R173.reuse ;  /* 0x000000015c5cc824 */ /* 0x100fe200078e0aad */
[----:B------:R-:W-:Y:S01]  /*8b40*/  ISETP.GT.U32.AND P4, PT, R173, R98, PT ;  /* 0x00000062ad00720c */ /* 0x000fe20003f84070 */
[----:B------:R-:W-:Y:S01]  /*8b50*/  @!P6 IMAD.IADD R108, R108, 0x1, -R173 ;  /* 0x000000016c6ce824 */ /* 0x000fe200078e0aad */
[----:B------:R-:W-:-:S04]  /*8b60*/  @!P1 IADD3 R91, -R91, RZ, RZ ;  /* 0x000000ff5b5b9210 */ /* 0x000fc80007ffe1ff */
[----:B------:R-:W-:-:S07]  /*8b70*/  ISETP.GT.U32.AND P1, PT, R173, R108, PT ;  /* 0x0000006cad00720c */ /* 0x000fce0003f24070 */
[----:B------:R-:W-:Y:S01]  /*8b80*/  @!P4 IMAD.IADD R98, R98, 0x1, -R173 ;  /* 0x000000016262c824 */ /* 0x000fe200078e0aad */
[----:B------:R-:W-:Y:S01]  /*8b90*/  ISETP.GE.AND P4, PT, R27, RZ, PT ;  /* 0x000000ff1b00720c */ /* 0x000fe20003f86270 */
[----:B------:R-:W-:Y:S01]  /*8ba0*/  @!P5 IMAD.MOV R96, RZ, RZ, -R96 ;  /* 0x000000ffff60d224 */ /* 0x000fe200078e0a60 */
[----:B------:R-:W-:-:S03]  /*8bb0*/  ISETP.GT.U32.AND P5, PT, R173, R97, PT ;  /* 0x00000061ad00720c */ /* 0x000fc60003fa4070 */
[----:B------:R-:W-:Y:S02]  /*8bc0*/  @!P1 IADD3 R108, R108, -R173, RZ ;  /* 0x800000ad6c6c9210 */ /* 0x000fe40007ffe0ff */
[----:B------:R-:W-:-:S06]  /*8bd0*/  ISETP.GT.U32.AND P1, PT, R173, R103, PT ;  /* 0x00000067ad00720c */ /* 0x000fcc0003f24070 */
[----:B------:R-:W-:Y:S02]  /*8be0*/  @!P4 IADD3 R93, -R93, RZ, RZ ;  /* 0x000000ff5d5dc210 */ /* 0x000fe40007ffe1ff */
[C---:B------:R-:W-:Y:S02]  /*8bf0*/  ISETP.GT.U32.AND P4, PT, R173.reuse, R99, PT ;  /* 0x00000063ad00720c */ /* 0x040fe40003f84070 */
[----:B------:R-:W-:Y:S01]  /*8c00*/  ISETP.GT.U32.AND P6, PT, R173, R101, PT ;  /* 0x00000065ad00720c */ /* 0x000fe20003fc4070 */
[--C-:B------:R-:W-:Y:S01]  /*8c10*/  @!P5 IMAD.IADD R97, R97, 0x1, -R173.reuse ;  /* 0x000000016161d824 */ /* 0x100fe200078e0aad */
[----:B------:R-:W-:Y:S01]  /*8c20*/  ISETP.GT.U32.AND P5, PT, R173, R104, PT ;  /* 0x00000068ad00720c */ /* 0x000fe20003fa4070 */
[----:B------:R-:W-:Y:S01]  /*8c30*/  @!P1 IMAD.IADD R103, R103, 0x1, -R173 ;  /* 0x0000000167679824 */ /* 0x000fe200078e0aad */
[----:B--2---:R-:W-:Y:S02]  /*8c40*/  ISETP.GE.AND P1, PT, R31, RZ, PT ;  /* 0x000000ff1f00720c */ /* 0x004fe40003f26270 */
[----:B------:R-:W2:Y:S05]  /*8c50*/  LDL R31, [R1+0x5fb4] ;  /* 0x005fb400011f7983 */ /* 0x000eaa0000100800 */
[----:B------:R-:W-:-:S02]  /*8c60*/  @!P4 IADD3 R99, R99, -R173, RZ ;  /* 0x800000ad6363c210 */ /* 0x000fc40007ffe0ff */
[----:B------:R-:W-:Y:S01]  /*8c70*/  ISETP.GT.U32.AND P4, PT, R173, R106, PT ;  /* 0x0000006aad00720c */ /* 0x000fe20003f84070 */
[--C-:B------:R-:W-:Y:S02]  /*8c80*/  @!P6 IMAD.IADD R101, R101, 0x1, -R173.reuse ;  /* 0x000000016565e824 */ /* 0x100fe400078e0aad */
[----:B------:R-:W-:Y:S01]  /*8c90*/  @!P3 IMAD.MOV R94, RZ, RZ, -R94 ;  /* 0x000000ffff5eb224 */ /* 0x000fe200078e0a5e */
[C---:B------:R-:W-:Y:S01]  /*8ca0*/  ISETP.GT.U32.AND P3, PT, R173.reuse, R100, PT ;  /* 0x00000064ad00720c */ /* 0x040fe20003f64070 */
[----:B------:R-:W-:Y:S01]  /*8cb0*/  @!P0 IMAD.MOV R92, RZ, RZ, -R92 ;  /* 0x000000ffff5c8224 */ /* 0x000fe200078e0a5c */
[C---:B------:R-:W-:Y:S01]  /*8cc0*/  ISETP.GT.U32.AND P6, PT, R173.reuse, R101, PT ;  /* 0x00000065ad00720c */ /* 0x040fe20003fc4070 */
[----:B------:R-:W-:Y:S01]  /*8cd0*/  @!P5 IMAD.IADD R104, R104, 0x1, -R173 ;  /* 0x000000016868d824 */ /* 0x000fe200078e0aad */
[----:B------:R-:W-:Y:S02]  /*8ce0*/  ISETP.GT.U32.AND P0, PT, R173, R98, PT ;  /* 0x00000062ad00720c */ /* 0x000fe40003f04070 */
[----:B------:R-:W-:-:S02]  /*8cf0*/  ISETP.GE.AND P5, PT, R30, RZ, PT ;  /* 0x000000ff1e00720c */ /* 0x000fc40003fa6270 */
[----:B------:R-:W2:Y:S01]  /*8d00*/  LDL R30, [R1+0x5fb0] ;  /* 0x005fb000011e7983 */ /* 0x000ea20000100800 */
[----:B------:R-:W-:-:S04]  /*8d10*/  @!P4 IMAD.IADD R106, R106, 0x1, -R173 ;  /* 0x000000016a6ac824 */ /* 0x000fc800078e0aad */
[--C-:B------:R-:W-:Y:S01]  /*8d20*/  @!P3 IMAD.IADD R100, R100, 0x1, -R173.reuse ;  /* 0x000000016464b824 */ /* 0x100fe200078e0aad */
[----:B------:R-:W-:Y:S01]  /*8d30*/  ISETP.GT.U32.AND P3, PT, R173, R107, PT ;  /* 0x0000006bad00720c */ /* 0x000fe20003f64070 */
[--C-:B------:R-:W-:Y:S02]  /*8d40*/  @!P6 IMAD.IADD R101, R101, 0x1, -R173.reuse ;  /* 0x000000016565e824 */ /* 0x100fe400078e0aad */
[----:B------:R-:W-:Y:S01]  /*8d50*/  @!P0 IMAD.IADD R98, R98, 0x1, -R173 ;  /* 0x0000000162628824 */ /* 0x000fe200078e0aad */
[----:B------:R-:W-:Y:S02]  /*8d60*/  ISETP.GT.U32.AND P0, PT, R173, R105, PT ;  /* 0x00000069ad00720c */ /* 0x000fe40003f04070 */
[----:B------:R-:W-:Y:S02]  /*8d70*/  ISETP.GE.AND P6, PT, R251, RZ, PT ;  /* 0x000000fffb00720c */ /* 0x000fe40003fc6270 */
[----:B------:R-:W-:-:S05]  /*8d80*/  IADD3 R251, R235, 0xf7, RZ ;  /* 0x000000f7ebfb7810 */ /* 0x000fca0007ffe0ff */
[----:B------:R-:W-:Y:S01]  /*8d90*/  @!P3 IMAD.IADD R107, R107, 0x1, -R173 ;  /* 0x000000016b6bb824 */ /* 0x000fe200078e0aad */
[----:B------:R-:W-:-:S03]  /*8da0*/  @!P5 IADD3 R99, -R99, RZ, RZ ;  /* 0x000000ff6363d210 */ /* 0x000fc60007ffe1ff */
[----:B------:R-:W-:Y:S02]  /*8db0*/  @!P0 IADD3 R105, R105, -R173, RZ ;  /* 0x800000ad69698210 */ /* 0x000fe40007ffe0ff */
[----:B----4-:R-:W-:Y:S02]  /*8dc0*/  ISETP.GE.AND P0, PT, R28, RZ, PT ;  /* 0x000000ff1c00720c */ /* 0x010fe40003f06270 */
[----:B------:R-:W4:Y:S01]  /*8dd0*/  LDL R28, [R1+0x5fb8] ;  /* 0x005fb800011c7983 */ /* 0x000f220000100800 */
[----:B------:R-:W-:-:S13]  /*8de0*/  ISETP.GT.U32.AND P5, PT, R173, R107, PT ;  /* 0x0000006bad00720c */ /* 0x000fda0003fa4070 */
[----:B------:R-:W-:Y:S01]  /*8df0*/  @!P5 IMAD.IADD R107, R107, 0x1, -R173 ;  /* 0x000000016b6bd824 */ /* 0x000fe200078e0aad */
[----:B------:R-:W-:Y:S02]  /*8e00*/  ISETP.GE.AND P5, PT, R33, RZ, PT ;  /* 0x000000ff2100720c */ /* 0x000fe40003fa6270 */
[----:B---3--:R-:W-:Y:S02]  /*8e10*/  ISETP.GE.AND P4, PT, R29, RZ, PT ;  /* 0x000000ff1d00720c */ /* 0x008fe40003f86270 */
[----:B------:R-:W3:Y:S11]  /*8e20*/  LDL R29, [R1+0x5fbc] ;  /* 0x005fbc00011d7983 */ /* 0x000ef60000100800 */
[----:B------:R-:W-:Y:S01]  /*8e30*/  @!P4 IMAD.MOV R101, RZ, RZ, -R101 ;  /* 0x000000ffff65c224 */ /* 0x000fe200078e0a65 */
[C---:B------:R-:W-:Y:S01]  /*8e40*/  ISETP.GT.U32.AND P4, PT, R173.reuse, R109, PT ;  /* 0x0000006dad00720c */ /* 0x040fe20003f84070 */
[----:B------:R-:W-:Y:S04]  /*8e50*/  STL [R1+0x60ac], R251 ;  /* 0x0060acfb01007387 */ /* 0x000fe80000100800 */
[----:B------:R-:W4:Y:S01]  /*8e60*/  LDL R33, [R1+0x5fc4] ;  /* 0x005fc40001217983 */ /* 0x000f220000100800 */
[----:B------:R-:W-:Y:S01]  /*8e70*/  ISETP.GT.U32.AND P3, PT, R173, R13, PT ;  /* 0x0000000dad00720c */ /* 0x000fe20003f64070 */
[----:B------:R-:W-:-:S06]  /*8e80*/  @!P2 IMAD.MOV R97, RZ, RZ, -R97 ;  /* 0x000000ffff61a224 */ /* 0x000fcc00078e0a61 */
[----:B------:R-:W-:Y:S01]  /*8e90*/  @!P4 IADD3 R109, R109, -R173, RZ ;  /* 0x800000ad6d6dc210 */ /* 0x000fe20007ffe0ff */
[----:B------:R-:W-:Y:S01]  /*8ea0*/  @!P0 IMAD.MOV R100, RZ, RZ, -R100 ;  /* 0x000000ffff648224 */ /* 0x000fe200078e0a64 */
[----:B------:R-:W-:Y:S01]  /*8eb0*/  ISETP.GE.AND P4, PT, R32, RZ, PT ;  /* 0x000000ff2000720c */ /* 0x000fe20003f86270 */
[----:B------:R-:W4:Y:S04]  /*8ec0*/  LDL R34, [R1+0x5fd8] ;  /* 0x005fd80001227983 */ /* 0x000f280000100800 */
[----:B------:R-:W4:Y:S01]  /*8ed0*/  LDL R32, [R1+0x5fc0] ;  /* 0x005fc00001207983 */ /* 0x000f220000100800 */
[----:B------:R-:W-:Y:S02]  /*8ee0*/  ISETP.GT.U32.AND P2, PT, R173, R103, PT ;  /* 0x00000067ad00720c */ /* 0x000fe40003f44070 */
[----:B------:R-:W-:-:S02]  /*8ef0*/  @!P3 IADD3 R13, R13, -R173, RZ ;  /* 0x800000ad0d0db210 */ /* 0x000fc40007ffe0ff */
[C---:B------:R-:W-:Y:S02]  /*8f00*/  ISETP.GT.U32.AND P3, PT, R173.reuse, R114, PT ;  /* 0x00000072ad00720c */ /* 0x040fe40003f64070 */
[C---:B------:R-:W-:Y:S02]  /*8f10*/  ISETP.GT.U32.AND P0, PT, R173.reuse, R106, PT ;  /* 0x0000006aad00720c */ /* 0x040fe40003f04070 */
[----:B------:R-:W-:Y:S02]  /*8f20*/  @!P6 IADD3 R108, -R108, RZ, RZ ;  /* 0x000000ff6c6ce210 */ /* 0x000fe40007ffe1ff */
[----:B------:R-:W-:-:S03]  /*8f30*/  ISETP.GT.U32.AND P6, PT, R173, R105, PT ;  /* 0x00000069ad00720c */ /* 0x000fc60003fc4070 */
[----:B------:R-:W-:Y:S01]  /*8f40*/  @!P2 IMAD.IADD R103, R103, 0x1, -R173 ;  /* 0x000000016767a824 */ /* 0x000fe200078e0aad */
[----:B------:R-:W-:-:S03]  /*8f50*/  ISETP.GT.U32.AND P2, PT, R173, R110, PT ;  /* 0x0000006ead00720c */ /* 0x000fc60003f44070 */
[--C-:B------:R-:W-:Y:S02]  /*8f60*/  @!P3 IMAD.IADD R114, R114, 0x1, -R173.reuse ;  /* 0x000000017272b824 */ /* 0x100fe400078e0aad */
[----:B------:R-:W-:Y:S01]  /*8f70*/  @!P0 IMAD.IADD R106, R106, 0x1, -R173 ;  /* 0x000000016a6a8824 */ /* 0x000fe200078e0aad */
[----:B------:R-:W-:-:S03]  /*8f80*/  ISETP.GT.U32.AND P0, PT, R173, R113, PT ;  /* 0x00000071ad00720c */ /* 0x000fc60003f04070 */
[----:B------:R-:W-:Y:S02]  /*8f90*/  @!P6 IADD3 R105, R105, -R173, RZ ;  /* 0x800000ad6969e210 */ /* 0x000fe40007ffe0ff */
[----:B------:R-:W-:Y:S02]  /*8fa0*/  ISETP.GT.U32.AND P6, PT, R173, R112, PT ;  /* 0x00000070ad00720c */ /* 0x000fe40003fc4070 */
[--C-:B------:R-:W-:Y:S01]  /*8fb0*/  @!P2 IMAD.IADD R110, R110, 0x1, -R173.reuse ;  /* 0x000000016e6ea824 */ /* 0x100fe200078e0aad */
[----:B--2---:R-:W-:Y:S02]  /*8fc0*/  ISETP.GE.AND P3, PT, R31, RZ, PT ;  /* 0x000000ff1f00720c */ /* 0x004fe40003f66270 */
[----:B------:R-:W2:Y:S03]  /*8fd0*/  LDL R31, [R1+0x5fc8] ;  /* 0x005fc800011f7983 */ /* 0x000ea60000100800 */
[----:B------:R-:W-:Y:S01]  /*8fe0*/  @!P0 IMAD.IADD R113, R113, 0x1, -R173 ;  /* 0x0000000171718824 */ /* 0x000fe200078e0aad */
[----:B------:R-:W-:-:S04]  /*8ff0*/  @!P5 IADD3 R13, -R13, RZ, RZ ;  /* 0x000000ff0d0dd210 */ /* 0x000fc80007ffe1ff */
[----:B------:R-:W-:Y:S01]  /*9000*/  @!P6 IMAD.IADD R112, R112, 0x1, -R173 ;  /* 0x000000017070e824 */ /* 0x000fe200078e0aad */
[----:B------:R-:W-:Y:S02]  /*9010*/  ISETP.GE.AND P2, PT, R30, RZ, PT ;  /* 0x000000ff1e00720c */ /* 0x000fe40003f46270 */
[----:B------:R-:W2:Y:S01]  /*9020*/  LDL R30, [R1+0x5fd4] ;  /* 0x005fd400011e7983 */ /* 0x000ea20000100800 */
[C---:B------:R-:W-:Y:S02]  /*9030*/  ISETP.GT.U32.AND P5, PT, R173.reuse, R113, PT ;  /* 0x00000071ad00720c */ /* 0x040fe40003fa4070 */
[----:B------:R-:W-:-:S11]  /*9040*/  ISETP.GT.U32.AND P0, PT, R173, R109, PT ;  /* 0x0000006dad00720c */ /* 0x000fd60003f04070 */
[----:B------:R-:W-:Y:S02]  /*9050*/  @!P5 IMAD.IADD R113, R113, 0x1, -R173 ;  /* 0x000000017171d824 */ /* 0x000fe400078e0aad */
[----:B------:R-:W-:Y:S02]  /*9060*/  @!P0 IADD3 R109, R109, -R173, RZ ;  /* 0x800000ad6d6d8210 */ /* 0x000fe40007ffe0ff */
[----:B---3--:R-:W-:Y:S02]  /*9070*/  ISETP.GE.AND P6, PT, R29, RZ, PT ;  /* 0x000000ff1d00720c */ /* 0x008fe40003fc6270 */
[----:B------:R-:W3:Y:S01]  /*9080*/  LDL R29, [R1+0x5fd0] ;  /* 0x005fd000011d7983 */ /* 0x000ee20000100800 */
[----:B----4-:R-:W-:-:S03]  /*9090*/  ISETP.GE.AND P0, PT, R33, RZ, PT ;  /* 0x000000ff2100720c */ /* 0x010fc60003f06270 */
[----:B------:R-:W4:Y:S01]  /*90a0*/  LDL R33, [R1+0x5fdc] ;  /* 0x005fdc0001217983 */ /* 0x000f220000100800 */
[----:B------:R-:W-:-:S03]  /*90b0*/  ISETP.GE.AND P5, PT, R32, RZ, PT ;  /* 0x000000ff2000720c */ /* 0x000fc60003fa6270 */
[----:B------:R-:W4:Y:S01]  /*90c0*/  LDL R32, [R1+0x5fe4] ;  /* 0x005fe40001207983 */ /* 0x000f220000100800 */
[----:B------:R-:W-:Y:S01]  /*90d0*/  @!P1 IMAD.MOV R98, RZ, RZ, -R98 ;  /* 0x000000ffff629224 */ /* 0x000fe200078e0a62 */
[C---:B------:R-:W-:Y:S01]  /*90e0*/  ISETP.GT.U32.AND P1, PT, R173.reuse, R104, PT ;  /* 0x00000068ad00720c */ /* 0x040fe20003f24070 */
[----:B------:R-:W-:Y:S01]  /*90f0*/  @!P4 IMAD.MOV R103, RZ, RZ, -R103 ;  /* 0x000000ffff67c224 */ /* 0x000fe200078e0a67 */
[----:B------:R-:W-:-:S11]  /*9100*/  ISETP.GT.U32.AND P4, PT, R173, R114, PT ;  /* 0x00000072ad00720c */ /* 0x000fd60003f84070 */
[--C-:B------:R-:W-:Y:S01]  /*9110*/  @!P1 IMAD.IADD R104, R104, 0x1, -R173.reuse ;  /* 0x0000000168689824 */ /* 0x100fe200078e0aad */
[----:B------:R-:W-:Y:S01]  /*9120*/  ISETP.GT.U32.AND P1, PT, R173, R111, PT ;  /* 0x0000006fad00720c */ /* 0x000fe20003f24070 */
[----:B------:R-:W-:Y:S01]  /*9130*/  @!P4 IMAD.IADD R114, R114, 0x1, -R173 ;  /* 0x000000017272c824 */ /* 0x000fe200078e0aad */
[----:B------:R-:W-:Y:S02]  /*9140*/  @!P2 IADD3 R105, -R105, RZ, RZ ;  /* 0x000000ff6969a210 */ /* 0x000fe40007ffe1ff */
[----:B------:R-:W-:-:S09]  /*9150*/  ISETP.GT.U32.AND P4, PT, R173, R115, PT ;  /* 0x00000073ad00720c */ /* 0x000fd20003f84070 */
[----:B------:R-:W-:Y:S02]  /*9160*/  @!P1 IADD3 R111, R111, -R173, RZ ;  /* 0x800000ad6f6f9210 */ /* 0x000fe40007ffe0ff */
[----:B------:R-:W-:Y:S02]  /*9170*/  ISETP.GE.AND P1, PT, R28, RZ, PT ;  /* 0x000000ff1c00720c */ /* 0x000fe40003f26270 */
[C---:B------:R-:W-:Y:S01]  /*9180*/  ISETP.GT.U32.AND P2, PT, R173.reuse, R111, PT ;  /* 0x0000006fad00720c */ /* 0x040fe20003f44070 */
[----:B------:R-:W4:Y:S01]  /*9190*/  LDL R28, [R1+0x5fcc] ;  /* 0x005fcc00011c7983 */ /* 0x000f220000100800 */
[----:B------:R-:W-:Y:S01]  /*91a0*/  @!P6 IMAD.MOV R107, RZ, RZ, -R107 ;  /* 0x000000ffff6be224 */ /* 0x000fe200078e0a6b */
[----:B------:R-:W-:Y:S01]  /*91b0*/  ISETP.GT.U32.AND P6, PT, R173, R120, PT ;  /* 0x00000078ad00720c */ /* 0x000fe20003fc4070 */
[----:B------:R-:W-:-:S07]  /*91c0*/  @!P4 IMAD.IADD R115, R115, 0x1, -R173 ;  /* 0x000000017373c824 */ /* 0x000fce00078e0aad */
[----:B------:R-:W-:Y:S01]  /*91d0*/  @!P1 IMAD.MOV R106, RZ, RZ, -R106 ;  /* 0x000000ffff6a9224 */ /* 0x000fe200078e0a6a */
[----:B------:R-:W-:Y:S02]  /*91e0*/  ISETP.GT.U32.AND P1, PT, R173, R112, PT ;  /* 0x00000070ad00720c */ /* 0x000fe40003f24070 */
[----:B------:R-:W-:Y:S02]  /*91f0*/  @!P2 IADD3 R111, R111, -R173, RZ ;  /* 0x800000ad6f6fa210 */ /* 0x000fe40007ffe0ff */
[----:B------:R-:W-:Y:S02]  /*9200*/  ISETP.GT.U32.AND P2, PT, R173, R117, PT ;  /* 0x00000075ad00720c */ /* 0x000fe40003f44070 */
[----:B--2---:R-:W-:Y:S02]  /*9210*/  ISETP.GE.AND P4, PT, R31, RZ, PT ;  /* 0x000000ff1f00720c */ /* 0x004fe40003f86270 */
[----:B------:R-:W2:Y:S01]  /*9220*/  LDL R31, [R1+0x5fe0] ;  /* 0x005fe000011f7983 */ /* 0x000ea20000100800 */
[----:B------:R-:W-:-:S02]  /*9230*/  @!P6 IADD3 R120, R120, -R173, RZ ;  /* 0x800000ad7878e210 */ /* 0x000fc40007ffe0ff */
[C---:B------:R-:W-:Y:S01]  /*9240*/  ISETP.GT.U32.AND P6, PT, R173.reuse, R119, PT ;  /* 0x00000077ad00720c */ /* 0x040fe20003fc4070 */
[----:B------:R-:W-:Y:S02]  /*9250*/  @!P0 IMAD.MOV R109, RZ, RZ, -R109 ;  /* 0x000000ffff6d8224 */ /* 0x000fe400078e0a6d */
[----:B------:R-:W-:Y:S01]  /*9260*/  @!P1 IMAD.IADD R112, R112, 0x1, -R173 ;  /* 0x0000000170709824 */ /* 0x000fe200078e0aad */
[----:B------:R-:W-:Y:S02]  /*9270*/  ISETP.GT.U32.AND P1, PT, R173, R118, PT ;  /* 0x00000076ad00720c */ /* 0x000fe40003f24070 */
[----:B------:R-:W-:Y:S02]  /*9280*/  @!P2 IADD3 R117, R117, -R173, RZ ;  /* 0x800000ad7575a210 */ /* 0x000fe40007ffe0ff */
[----:B------:R-:W-:Y:S02]  /*9290*/  ISETP.GT.U32.AND P0, PT, R173, R120, PT ;  /* 0x00000078ad00720c */ /* 0x000fe40003f04070 */
[----:B------:R-:W-:-:S02]  /*92a0*/  ISETP.GE.AND P2, PT, R30, RZ, PT ;  /* 0x000000ff1e00720c */ /* 0x000fc40003f46270 */
[----:B------:R-:W2:Y:S01]  /*92b0*/  LDL R30, [R1+0x5fe8] ;  /* 0x005fe800011e7983 */ /* 0x000ea20000100800 */
[----:B------:R-:W-:-:S04]  /*92c0*/  @!P6 IADD3 R119, R119, -R173, RZ ;  /* 0x800000ad7777e210 */ /* 0x000fc80007ffe0ff */
[----:B------:R-:W-:Y:S01]  /*92d0*/  @!P1 IMAD.IADD R118, R118, 0x1, -R173 ;  /* 0x0000000176769824 */ /* 0x000fe200078e0aad */
[----:B------:R-:W-:-:S03]  /*92e0*/  ISETP.GT.U32.AND P6, PT, R173, R119, PT ;  /* 0x00000077ad00720c */ /* 0x000fc60003fc4070 */
[----:B------:R-:W-:Y:S01]  /*92f0*/  @!P0 IMAD.IADD R120, R120, 0x1, -R173 ;  /* 0x0000000178788824 */ /* 0x000fe200078e0aad */
[----:B------:R-:W-:-:S09]  /*9300*/  ISETP.GT.U32.AND P0, PT, R173, R121, PT ;  /* 0x00000079ad00720c */ /* 0x000fd20003f04070 */
[----:B------:R-:W-:Y:S02]  /*9310*/  @!P6 IADD3 R119, R119, -R173, RZ ;  /* 0x800000ad7777e210 */ /* 0x000fe40007ffe0ff */
[----:B------:R-:W-:Y:S02]  /*9320*/  ISETP.GE.AND P6, PT, R34, RZ, PT ;  /* 0x000000ff2200720c */ /* 0x000fe40003fc6270 */
[----:B------:R-:W-:Y:S01]  /*9330*/  @!P0 IMAD.IADD R121, R121, 0x1, -R173 ;  /* 0x0000000179798824 */ /* 0x000fe200078e0aad */
[----:B------:R-:W2:Y:S01]  /*9340*/  LDL R34, [R1+0x5ff4] ;  /* 0x005ff40001227983 */ /* 0x000ea20000100800 */
[----:B---3--:R-:W-:-:S03]  /*9350*/  ISETP.GE.AND P1, PT, R29, RZ, PT ;  /* 0x000000ff1d00720c */ /* 0x008fc60003f26270 */
[----:B------:R-:W3:Y:S10]  /*9360*/  LDL R29, [R1+0x5fec] ;  /* 0x005fec00011d7983 */ /* 0x000ef40000100800 */
[----:B------:R-:W-:-:S02]  /*9370*/  @!P1 IADD3 R113, -R113, RZ, RZ ;  /* 0x000000ff71719210 */ /* 0x000fc40007ffe1ff */
[----:B------:R-:W-:Y:S02]  /*9380*/  ISETP.GT.U32.AND P1, PT, R173, R14, PT ;  /* 0x0000000ead00720c */ /* 0x000fe40003f24070 */
[----:B----4-:R-:W-:Y:S02]  /*9390*/  ISETP.GE.AND P0, PT, R32, RZ, PT ;  /* 0x000000ff2000720c */ /* 0x010fe40003f06270 */
[----:B------:R-:W4:Y:S09]  /*93a0*/  LDL R32, [R1+0x5ff8] ;  /* 0x005ff80001207983 */ /* 0x000f320000100800 */
[----:B------:R-:W-:Y:S01]  /*93b0*/  @!P1 IMAD.IADD R14, R14, 0x1, -R173 ;  /* 0x000000010e0e9824 */ /* 0x000fe200078e0aad */
[----:B------:R-:W-:-:S02]  /*93c0*/  ISETP.GE.AND P1, PT, R33, RZ, PT ;  /* 0x000000ff2100720c */ /* 0x000fc40003f26270 */
[----:B------:R-:W4:Y:S01]  /*93d0*/  LDL R33, [R1+0x5ff0] ;  /* 0x005ff00001217983 */ /* 0x000f220000100800 */
[----:B------:R-:W-:Y:S01]  /*93e0*/  @!P3 IMAD.MOV R104, RZ, RZ, -R104 ;  /* 0x000000ffff68b224 */ /* 0x000fe200078e0a68 */
[C---:B------:R-:W-:Y:S01]  /*93f0*/  ISETP.GT.U32.AND P3, PT, R173.reuse, R110, PT ;  /* 0x0000006ead00720c */ /* 0x040fe20003f64070 */
[----:B------:R-:W-:Y:S01]  /*9400*/  @!P5 IMAD.MOV R114, RZ, RZ, -R114 ;  /* 0x000000ffff72d224 */ /* 0x000fe200078e0a72 */
[----:B------:R-:W-:-:S11]  /*9410*/  ISETP.GT.U32.AND P5, PT, R173, R115, PT ;  /* 0x00000073ad00720c */ /* 0x000fd60003fa4070 */
[--C-:B------:R-:W-:Y:S01]  /*9420*/  @!P3 IMAD.IADD R110, R110, 0x1, -R173.reuse ;  /* 0x000000016e6eb824 */ /* 0x100fe200078e0aad */
[C---:B------:R-:W-:Y:S01]  /*9430*/  ISETP.GT.U32.AND P3, PT, R173.reuse, R116, PT ;  /* 0x00000074ad00720c */ /* 0x040fe20003f64070 */
[----:B------:R-:W-:Y:S01]  /*9440*/  @!P2 IMAD.MOV R112, RZ, RZ, -R112 ;  /* 0x000000ffff70a224 */ /* 0x000fe200078e0a70 */
[----:B------:R-:W-:Y:S01]  /*9450*/  ISETP.GT.U32.AND P2, PT, R173, R118, PT ;  /* 0x00000076ad00720c */ /* 0x000fe20003f44070 */
[----:B------:R-:W-:Y:S01]  /*9460*/  @!P5 IMAD.IADD R115, R115, 0x1, -R173 ;  /* 0x000000017373d824 */ /* 0x000fe200078e0aad */
[----:B------:R-:W-:Y:S02]  /*9470*/  @!P4 IADD3 R110, -R110, RZ, RZ ;  /* 0x000000ff6e6ec210 */ /* 0x000fe40007ffe1ff */
[----:B------:R-:W-:-:S07]  /*9480*/  ISETP.GT.U32.AND P5, PT, R173, R122, PT ;  /* 0x0000007aad00720c */ /* 0x000fce0003fa4070 */
[----:B------:R-:W-:Y:S01]  /*9490*/  @!P3 IMAD.IADD R116, R116, 0x1, -R173 ;  /* 0x000000017474b824 */ /* 0x000fe200078e0aad */
[----:B------:R-:W-:-:S04]  /*94a0*/  ISETP.GE.AND P3, PT, R28, RZ, PT ;  /* 0x000000ff1c00720c */ /* 0x000fc80003f66270 */
[C---:B------:R-:W-:Y:S01]  /*94b0*/  ISETP.GT.U32.AND P4, PT, R173.reuse, R116, PT ;  /* 0x00000074ad00720c */ /* 0x040fe20003f84070 */
[----:B------:R-:W-:Y:S01]  /*94c0*/  @!P2 IMAD.IADD R118, R118, 0x1, -R173 ;  /* 0x000000017676a824 */ /* 0x000fe200078e0aad */
[----:B------:R-:W-:Y:S02]  /*94d0*/  @!P5 IADD3 R122, R122, -R173, RZ ;  /* 0x800000ad7a7ad210 */ /* 0x000fe40007ffe0ff */
[----:B------:R-:W-:-:S05]  /*94e0*/  ISETP.GT.U32.AND P2, PT, R173, R125, PT ;  /* 0x0000007dad00720c */ /* 0x000fca0003f44070 */
[----:B------:R-:W-:Y:S01]  /*94f0*/  @!P3 IMAD.MOV R111, RZ, RZ, -R111 ;  /* 0x000000ffff6fb224 */ /* 0x000fe200078e0a6f */
[----:B------:R-:W-:-:S03]  /*9500*/  ISETP.GT.U32.AND P3, PT, R173, R117, PT ;  /* 0x00000075ad00720c */ /* 0x000fc60003f64070 */
[----:B------:R-:W-:Y:S02]  /*9510*/  @!P4 IADD3 R116, R116, -R173, RZ ;  /* 0x800000ad7474c210 */ /* 0x000fe40007ffe0ff */
[----:B------:R-:W-:Y:S02]  /*9520*/  ISETP.GT.U32.AND P4, PT, R173, R123, PT ;  /* 0x0000007bad00720c */ /* 0x000fe40003f84070 */
[----:B--2---:R-:W-:Y:S02]  /*9530*/  ISETP.GE.AND P5, PT, R31, RZ, PT ;  /* 0x000000ff1f00720c */ /* 0x004fe40003fa6270 */
[----:B------:R-:W2:Y:S01]  /*9540*/  LDL R31, [R1+0x5ffc] ;  /* 0x005ffc00011f7983 */ /* 0x000ea20000100800 */
[----:B------:R-:W-:-:S03]  /*9550*/  @!P2 IADD3 R125, R125, -R173, RZ ;  /* 0x800000ad7d7da210 */ /* 0x000fc60007ffe0ff */
[--C-:B------:R-:W-:Y:S01]  /*9560*/  @!P3 IMAD.IADD R117, R117, 0x1, -R173.reuse ;  /* 0x000000017575b824 */ /* 0x100fe200078e0aad */
[C---:B------:R-:W-:Y:S02]  /*9570*/  ISETP.GT.U32.AND P3, PT, R173.reuse, R124, PT ;  /* 0x0000007cad00720c */ /* 0x040fe40003f64070 */
[----:B------:R-:W-:Y:S02]  /*9580*/  ISETP.GT.U32.AND P2, PT, R173, R14, PT ;  /* 0x0000000ead00720c */ /* 0x000fe40003f44070 */
[----:B------:R-:W-:Y:S01]  /*9590*/  @!P4 IMAD.IADD R123, R123, 0x1, -R173 ;  /* 0x000000017b7bc824 */ /* 0x000fe200078e0aad */
[----:B------:R-:W-:Y:S02]  /*95a0*/  ISETP.GE.AND P4, PT, R30, RZ, PT ;  /* 0x000000ff1e00720c */ /* 0x000fe40003f86270 */
[----:B------:R-:W2:Y:S01]  /*95b0*/  LDL R30, [R1+0x6004] ;  /* 0x00600400011e7983 */ /* 0x000ea20000100800 */
[----:B------:R-:W-:Y:S01]  /*95c0*/  @!P5 IMAD.MOV R117, RZ, RZ, -R117 ;  /* 0x000000ffff75d224 */ /* 0x000fe200078e0a75 */
[----:B------:R-:W-:-:S04]  /*95d0*/  ISETP.GT.U32.AND P5, PT, R173, R125, PT ;  /* 0x0000007dad00720c */ /* 0x000fc80003fa4070 */
[--C-:B------:R-:W-:Y:S02]  /*95e0*/  @!P3 IMAD.IADD R124, R124, 0x1, -R173.reuse ;  /* 0x000000017c7cb824 */ /* 0x100fe400078e0aad */
[----:B------:R-:W-:Y:S01]  /*95f0*/  @!P2 IMAD.IADD R14, R14, 0x1, -R173 ;  /* 0x000000010e0ea824 */ /* 0x000fe200078e0aad */
[----:B------:R-:W-:Y:S02]  /*9600*/  ISETP.GT.U32.AND P2, PT, R173, R132, PT ;  /* 0x00000084ad00720c */ /* 0x000fe40003f44070 */
[----:B------:R-:W-:-:S04]  /*9610*/  IADD3 R208, R235, 0xf8, RZ ;  /* 0x000000f8ebd07810 */ /* 0x000fc80007ffe0ff */
[----:B------:R-:W-:Y:S02]  /*9620*/  @!P5 IADD3 R125, R125, -R173, RZ ;  /* 0x800000ad7d7dd210 */ /* 0x000fe40007ffe0ff */
[----:B------:R-:W-:-:S05]  /*9630*/  ISETP.GE.AND P5, PT, R34, RZ, PT ;  /* 0x000000ff2200720c */ /* 0x000fca0003fa6270 */
[----:B------:R-:W-:Y:S01]  /*9640*/  @!P2 IMAD.IADD R132, R132, 0x1, -R173 ;  /* 0x000000018484a824 */ /* 0x000fe200078e0aad */
[----:B---3--:R-:W-:Y:S02]  /*9650*/  ISETP.GE.AND P3, PT, R29, RZ, PT ;  /* 0x000000ff1d00720c */ /* 0x008fe40003f66270 */
[----:B------:R-:W3:Y:S04]  /*9660*/  LDL R29, [R1+0x6000] ;  /* 0x00600000011d7983 */ /* 0x000ee80000100800 */
[----:B------:R-:W-:Y:S04]  /*9670*/  STL [R1+0x6098], R208 ;  /* 0x006098d001007387 */ /* 0x000fe80000100800 */
[----:B------:R-:W3:Y:S03]  /*9680*/  LDL R34, [R1+0x6008] ;  /* 0x0060080001227983 */ /* 0x000ee60000100800 */
[----:B------:R-:W-:Y:S01]  /*9690*/  @!P3 IADD3 R119, -R119, RZ, RZ ;  /* 0x000000ff7777b210 */ /* 0x000fe20007ffe1ff */
[----:B------:R-:W-:Y:S01]  /*96a0*/  @!P1 IMAD.MOV R115, RZ, RZ, -R115 ;  /* 0x000000ffff739224 */ /* 0x000fe200078e0a73 */
[----:B------:R-:W-:-:S02]  /*96b0*/  ISETP.GT.U32.AND P3, PT, R173, R127, PT ;  /* 0x0000007fad00720c */ /* 0x000fc40003f64070 */
[----:B------:R-:W-:Y:S01]  /*96c0*/  @!P0 IADD3 R116, -R116, RZ, RZ ;  /* 0x000000ff74748210 */ /* 0x000fe20007ffe1ff */
[----:B------:R-:W-:Y:S01]  /*96d0*/  @!P4 IMAD.MOV R118, RZ, RZ, -R118 ;  /* 0x000000ffff76c224 */ /* 0x000fe200078e0a76 */
[----:B------:R-:W-:Y:S01]  /*96e0*/  IABS R22, R22 ;  /* 0x0000001600167213 */ /* 0x000fe20000000000 */
[----:B------:R-:W-:Y:S01]  /*96f0*/  @!P5 IMAD.MOV R14, RZ, RZ, -R14 ;  /* 0x000000ffff0ed224 */ /* 0x000fe200078e0a0e */
[----:B------:R-:W3:Y:S01]  /*9700*/  LDL R72, [R1+0x6028] ;  /* 0x0060280001487983 */ /* 0x000ee20000100800 */
[----:B----4-:R-:W-:-:S03]  /*9710*/  ISETP.GE.AND P2, PT, R32, RZ, PT ;  /* 0x000000ff2000720c */ /* 0x010fc60003f46270 */
[----:B------:R-:W4:Y:S03]  /*9720*/  LDL R32, [R1+0x6014] ;  /* 0x0060140001207983 */ /* 0x000f260000100800 */
[----:B------:R-:W-:Y:S01]  /*9730*/  @!P3 IMAD.IADD R127, R127, 0x1, -R173 ;  /* 0x000000017f7fb824 */ /* 0x000fe200078e0aad */
[----:B------:R-:W-:Y:S02]  /*9740*/  ISETP.GE.AND P3, PT, R33, RZ, PT ;  /* 0x000000ff2100720c */ /* 0x000fe40003f66270 */
[----:B------:R-:W4:Y:S01]  /*9750*/  LDL R33, [R1+0x600c] ;  /* 0x00600c0001217983 */ /* 0x000f220000100800 */
[C---:B------:R-:W-:Y:S02]  /*9760*/  ISETP.GT.U32.AND P1, PT, R173.reuse, R121, PT ;  /* 0x00000079ad00720c */ /* 0x040fe40003f24070 */
[----:B------:R-:W-:-:S11]  /*9770*/  ISETP.GT.U32.AND P0, PT, R173, R122, PT ;  /* 0x0000007aad00720c */ /* 0x000fd60003f04070 */
[----:B------:R-:W-:Y:S01]  /*9780*/  @!P1 IMAD.IADD R121, R121, 0x1, -R173 ;  /* 0x0000000179799824 */ /* 0x000fe200078e0aad */
[C---:B------:R-:W-:Y:S02]  /*9790*/  ISETP.GT.U32.AND P1, PT, R173.reuse, R128, PT ;  /* 0x00000080ad00720c */ /* 0x040fe40003f24070 */
[----:B------:R-:W-:Y:S02]  /*97a0*/  @!P0 IADD3 R122, R122, -R173, RZ ;  /* 0x800000ad7a7a8210 */ /* 0x000fe40007ffe0ff */
[C---:B------:R-:W-:Y:S02]  /*97b0*/  ISETP.GT.U32.AND P4, PT, R173.reuse, R124, PT ;  /* 0x0000007cad00720c */ /* 0x040fe40003f84070 */
[----:B------:R-:W-:-:S07]  /*97c0*/  ISETP.GT.U32.AND P0, PT, R173, R129, PT ;  /* 0x00000081ad00720c */ /* 0x000fce0003f04070 */
[----:B------:R-:W-:Y:S01]  /*97d0*/  @!P1 IADD3 R128, R128, -R173, RZ ;  /* 0x800000ad80809210 */ /* 0x000fe20007ffe0ff */
[----:B------:R-:W-:Y:S01]  /*97e0*/  @!P3 IMAD.MOV R121, RZ, RZ, -R121 ;  /* 0x000000ffff79b224 */ /* 0x000fe200078e0a79 */
[C---:B------:R-:W-:Y:S02]  /*97f0*/  ISETP.GT.U32.AND P3, PT, R173.reuse, R132, PT ;  /* 0x00000084ad00720c */ /* 0x040fe40003f64070 */
[--C-:B------:R-:W-:Y:S01]  /*9800*/  @!P4 IMAD.IADD R124, R124, 0x1, -R173.reuse ;  /* 0x000000017c7cc824 */ /* 0x100fe200078e0aad */
[----:B------:R-:W-:Y:S01]  /*9810*/  ISETP.GT.U32.AND P4, PT, R173, R131, PT ;  /* 0x00000083ad00720c */ /* 0x000fe20003f84070 */
[----:B------:R-:W-:Y:S01]  /*9820*/  @!P0 IMAD.IADD R129, R129, 0x1, -R173 ;  /* 0x0000000181818824 */ /* 0x000fe200078e0aad */
[----:B--2---:R-:W-:Y:S02]  /*9830*/  ISETP.GE.AND P1, PT, R31, RZ, PT ;  /* 0x000000ff1f00720c */ /* 0x004fe40003f26270 */
[----:B------:R-:W2:Y:S01]  /*9840*/  LDL R31, [R1+0x6018] ;  /* 0x00601800011f7983 */ /* 0x000ea20000100800 */
[----:B------:R-:W-:-:S03]  /*9850*/  ISETP.GE.AND P0, PT, R30, RZ, PT ;  /* 0x000000ff1e00720c */ /* 0x000fc60003f06270 */
[----:B------:R-:W2:Y:S05]  /*9860*/  LDL R30, [R1+0x6020] ;  /* 0x00602000011e7983 */ /* 0x000eaa0000100800 */
[----:B------:R-:W-:Y:S01]  /*9870*/  @!P4 IADD3 R131, R131, -R173, RZ ;  /* 0x800000ad8383c210 */ /* 0x000fe20007ffe0ff */
[----:B------:R-:W-:Y:S01]  /*9880*/  @!P3 IMAD.IADD R132, R132, 0x1, -R173 ;  /* 0x000000018484b824 */ /* 0x000fe200078e0aad */
[C---:B------:R-:W-:Y:S02]  /*9890*/  ISETP.GT.U32.AND P4, PT, R173.reuse, R127, PT ;  /* 0x0000007fad00720c */ /* 0x040fe40003f84070 */
[C---:B------:R-:W-:Y:S02]  /*98a0*/  ISETP.GT.U32.AND P3, PT, R173.reuse, R133, PT ;  /* 0x00000085ad00720c */ /* 0x040fe40003f64070 */
[----:B------:R-:W-:-:S09]  /*98b0*/  ISETP.GT.U32.AND P5, PT, R173, R131, PT ;  /* 0x00000083ad00720c */ /* 0x000fd20003fa4070 */
[--C-:B------:R-:W-:Y:S02]  /*98c0*/  @!P4 IMAD.IADD R127, R127, 0x1, -R173.reuse ;  /* 0x000000017f7fc824 */ /* 0x100fe400078e0aad */
        /* <DEDUP_REMOVED lines=9> */
[----:B------:R-:W-:-:S13]  /*9960*/  ISETP.GT.U32.AND P6, PT, R173, R123, PT ;  /* 0x0000007bad00720c */ /* 0x000fda0003fc4070 */
[----:B------:R-:W-:Y:S01]  /*9970*/  @!P6 IMAD.IADD R123, R123, 0x1, -R173 ;  /* 0x000000017b7be824 */ /* 0x000fe200078e0aad */
[----:B------:R-:W-:-:S03]  /*9980*/  ISETP.GT.U32.AND P6, PT, R173, R130, PT ;  /* 0x00000082ad00720c */ /* 0x000fc60003fc4070 */
[----:B------:R-:W-:Y:S01]  /*9990*/  @!P1 IMAD.MOV R123, RZ, RZ, -R123 ;  /* 0x000000ffff7b9224 */ /* 0x000fe200078e0a7b */
[----:B------:R-:W-:-:S09]  /*99a0*/  ISETP.GT.U32.AND P1, PT, R173, R129, PT ;  /* 0x00000081ad00720c */ /* 0x000fd20003f24070 */
[--C-:B------:R-:W-:Y:S01]  /*99b0*/  @!P6 IMAD.IADD R130, R130, 0x1, -R173.reuse ;  /* 0x000000018282e824 */ /* 0x100fe200078e0aad */
[----:B------:R-:W-:Y:S02]  /*99c0*/  ISETP.GE.AND P6, PT, R29, RZ, PT ;  /* 0x000000ff1d00720c */ /* 0x000fe40003fc6270 */
[----:B------:R-:W4:Y:S01]  /*99d0*/  LDL R29, [R1+0x6010] ;  /* 0x00601000011d7983 */ /* 0x000f220000100800 */
[----:B------:R-:W-:Y:S01]  /*99e0*/  @!P0 IMAD.MOV R124, RZ, RZ, -R124 ;  /* 0x000000ffff7c8224 */ /* 0x000fe200078e0a7c */
[----:B------:R-:W-:Y:S01]  /*99f0*/  ISETP.GT.U32.AND P0, PT, R173, R130, PT ;  /* 0x00000082ad00720c */ /* 0x000fe20003f04070 */
[----:B------:R-:W-:Y:S01]  /*9a00*/  @!P1 IMAD.IADD R129, R129, 0x1, -R173 ;  /* 0x0000000181819824 */ /* 0x000fe200078e0aad */
[----:B------:R-:W-:-:S11]  /*9a10*/  ISETP.GT.U32.AND P1, PT, R173, R135, PT ;  /* 0x00000087ad00720c */ /* 0x000fd60003f24070 */
[--C-:B------:R-:W-:Y:S01]  /*9a20*/  @!P0 IMAD.IADD R130, R130, 0x1, -R173.reuse ;  /* 0x0000000182828824 */ /* 0x100fe200078e0aad */
[----:B------:R-:W-:Y:S01]  /*9a30*/  ISETP.GT.U32.AND P0, PT, R173, R136, PT ;  /* 0x00000088ad00720c */ /* 0x000fe20003f04070 */
[----:B------:R-:W-:Y:S01]  /*9a40*/  @!P1 IMAD.IADD R135, R135, 0x1, -R173 ;  /* 0x0000000187879824 */ /* 0x000fe200078e0aad */
[----:B--2---:R-:W-:Y:S02]  /*9a50*/  ISETP.GE.AND P1, PT, R31, RZ, PT ;  /* 0x000000ff1f00720c */ /* 0x004fe40003f26270 */
[----:B------:R-:W2:Y:S01]  /*9a60*/  LDL R31, [R1+0x6044] ;  /* 0x00604400011f7983 */ /* 0x000ea20000100800 */
[----:B------:R-:W-:Y:S02]  /*9a70*/  @!P6 IADD3 R125, -R125, RZ, RZ ;  /* 0x000000ff7d7de210 */ /* 0x000fe40007ffe1ff */
[----:B------:R-:W-:Y:S02]  /*9a80*/  ISETP.GT.U32.AND P6, PT, R173, R126, PT ;  /* 0x0000007ead00720c */ /* 0x000fe40003fc4070 */
[----:B------:R-:W-:-:S04]  /*9a90*/  @!P5 IADD3 R132, -R132, RZ, RZ ;  /* 0x000000ff8484d210 */ /* 0x000fc80007ffe1ff */
[--C-:B------:R-:W-:Y:S01]  /*9aa0*/  @!P0 IMAD.IADD R136, R136, 0x1, -R173.reuse ;  /* 0x0000000188888824 */ /* 0x100fe200078e0aad */
[----:B------:R-:W-:Y:S02]  /*9ab0*/  ISETP.GT.U32.AND P5, PT, R173, R133, PT ;  /* 0x00000085ad00720c */ /* 0x000fe40003fa4070 */
[----:B------:R-:W-:Y:S02]  /*9ac0*/  ISETP.GE.AND P0, PT, R30, RZ, PT ;  /* 0x000000ff1e00720c */ /* 0x000fe40003f06270 */
[----:B------:R-:W2:Y:S02]  /*9ad0*/  LDL R30, [R1+0x603c] ;  /* 0x00603c00011e7983 */ /* 0x000ea40000100800 */
[----:B------:R-:W-:Y:S02]  /*9ae0*/  @!P6 IMAD.IADD R126, R126, 0x1, -R173 ;  /* 0x000000017e7ee824 */ /* 0x000fe400078e0aad */
[----:B------:R-:W-:-:S03]  /*9af0*/  @!P4 IMAD.MOV R127, RZ, RZ, -R127 ;  /* 0x000000ffff7fc224 */ /* 0x000fc600078e0a7f */
[----:B------:R-:W-:Y:S02]  /*9b00*/  ISETP.GT.U32.AND P4, PT, R173, R126, PT ;  /* 0x0000007ead00720c */ /* 0x000fe40003f84070 */
[----:B------:R-:W-:Y:S02]  /*9b10*/  @!P5 IADD3 R133, R133, -R173, RZ ;  /* 0x800000ad8585d210 */ /* 0x000fe40007ffe0ff */
[----:B------:R-:W-:Y:S01]  /*9b20*/  @!P0 IMAD.MOV R131, RZ, RZ, -R131 ;  /* 0x000000ffff838224 */ /* 0x000fe200078e0a83 */
[C---:B------:R-:W-:Y:S02]  /*9b30*/  ISETP.GT.U32.AND P0, PT, R173.reuse, R15, PT ;  /* 0x0000000fad00720c */ /* 0x040fe40003f04070 */
[----:B------:R-:W-:Y:S01]  /*9b40*/  ISETP.GT.U32.AND P5, PT, R173, R140, PT ;  /* 0x0000008cad00720c */ /* 0x000fe20003fa4070 */
[----:B------:R-:W-:-:S04]  /*9b50*/  IMAD.HI.U32 R24, R237, R22, RZ ;  /* 0x00000016ed187227 */ /* 0x000fc800078e00ff */
[----:B------:R-:W-:Y:S02]  /*9b60*/  IMAD.MOV R24, RZ, RZ, -R24 ;  /* 0x000000ffff187224 */ /* 0x000fe400078e0a18 */
[--C-:B------:R-:W-:Y:S01]  /*9b70*/  @!P4 IMAD.IADD R126, R126, 0x1, -R173.reuse ;  /* 0x000000017e7ec824 */ /* 0x100fe200078e0aad */
[C---:B------:R-:W-:Y:S01]  /*9b80*/  ISETP.GT.U32.AND P4, PT, R173.reuse, R139, PT ;  /* 0x0000008bad00720c */ /* 0x040fe20003f84070 */
[----:B------:R-:W-:Y:S01]  /*9b90*/  IMAD R22, R173, R24, R22 ;  /* 0x00000018ad167224 */ /* 0x000fe200078e0216 */
[----:B------:R-:W-:Y:S01]  /*9ba0*/  IABS R24, R9 ;  /* 0x0000000900187213 */ /* 0x000fe20000000000 */
[--C-:B------:R-:W-:Y:S01]  /*9bb0*/  @!P0 IMAD.IADD R15, R15, 0x1, -R173.reuse ;  /* 0x000000010f0f8824 */ /* 0x100fe200078e0aad */
[----:B-1----:R-:W2:Y:S01]  /*9bc0*/  LDL R9, [R1+0x6040] ;  /* 0x0060400001097983 */ /* 0x002ea20000100800 */
[----:B------:R-:W-:-:S08]  /*9bd0*/  @!P5 IMAD.IADD R140, R140, 0x1, -R173 ;  /* 0x000000018c8cd824 */ /* 0x000fd000078e0aad */
[----:B------:R-:W-:Y:S02]  /*9be0*/  @!P4 IADD3 R139, R139, -R173, RZ ;  /* 0x800000ad8b8bc210 */ /* 0x000fe40007ffe0ff */
[----:B---3--:R-:W-:Y:S02]  /*9bf0*/  ISETP.GE.AND P0, PT, R34, RZ, PT ;  /* 0x000000ff2200720c */ /* 0x008fe40003f06270 */
[----:B------:R-:W3:Y:S01]  /*9c00*/  LDL R34, [R1+0x6050] ;  /* 0x0060500001227983 */ /* 0x000ee20000100800 */
[----:B----4-:R-:W-:-:S03]  /*9c10*/  ISETP.GE.AND P5, PT, R32, RZ, PT ;  /* 0x000000ff2000720c */ /* 0x010fc60003fa6270 */
[----:B------:R-:W4:Y:S01]  /*9c20*/  LDL R32, [R1+0x6054] ;  /* 0x0060540001207983 */ /* 0x000f220000100800 */
[----:B------:R-:W-:-:S03]  /*9c30*/  ISETP.GE.AND P4, PT, R33, RZ, PT ;  /* 0x000000ff2100720c */ /* 0x000fc60003f86270 */
[----:B------:R-:W4:Y:S01]  /*9c40*/  LDL R33, [R1+0x6058] ;  /* 0x0060580001217983 */ /* 0x000f220000100800 */
[----:B------:R-:W-:Y:S02]  /*9c50*/  @!P2 IADD3 R122, -R122, RZ, RZ ;  /* 0x000000ff7a7aa210 */ /* 0x000fe40007ffe1ff */
[----:B------:R-:W-:-:S13]  /*9c60*/  ISETP.GT.U32.AND P2, PT, R173, R128, PT ;  /* 0x00000080ad00720c */ /* 0x000fda0003f44070 */
[----:B------:R-:W-:Y:S02]  /*9c70*/  @!P2 IADD3 R128, R128, -R173, RZ ;  /* 0x800000ad8080a210 */ /* 0x000fe40007ffe0ff */
[----:B------:R-:W-:-:S03]  /*9c80*/  ISETP.GT.U32.AND P2, PT, R173, R134, PT ;  /* 0x00000086ad00720c */ /* 0x000fc60003f44070 */
[----:B------:R-:W-:-:S10]  /*9c90*/  @!P3 IMAD.MOV R128, RZ, RZ, -R128 ;  /* 0x000000ffff80b224 */ /* 0x000fd400078e0a80 */
[----:B------:R-:W-:Y:S02]  /*9ca0*/  @!P2 IADD3 R134, R134, -R173, RZ ;  /* 0x800000ad8686a210 */ /* 0x000fe40007ffe0ff */
[----:B------:R-:W-:Y:S02]  /*9cb0*/  ISETP.GE.AND P2, PT, R29, RZ, PT ;  /* 0x000000ff1d00720c */ /* 0x000fe40003f46270 */
[C---:B------:R-:W-:Y:S02]  /*9cc0*/  ISETP.GT.U32.AND P3, PT, R173.reuse, R134, PT ;  /* 0x00000086ad00720c */ /* 0x040fe40003f64070 */
[----:B------:R-:W-:-:S09]  /*9cd0*/  ISETP.GT.U32.AND P6, PT, R173, R137, PT ;  /* 0x00000089ad00720c */ /* 0x000fd20003fc4070 */
[----:B------:R-:W-:Y:S01]  /*9ce0*/  @!P2 IMAD.MOV R129, RZ, RZ, -R129 ;  /* 0x000000ffff81a224 */ /* 0x000fe200078e0a81 */
[C---:B------:R-:W-:Y:S01]  /*9cf0*/  ISETP.GT.U32.AND P2, PT, R173.reuse, R135, PT ;  /* 0x00000087ad00720c */ /* 0x040fe20003f44070 */
[--C-:B------:R-:W-:Y:S01]  /*9d00*/  @!P3 IMAD.IADD R134, R134, 0x1, -R173.reuse ;  /* 0x000000018686b824 */ /* 0x100fe200078e0aad */
[C---:B------:R-:W-:Y:S02]  /*9d10*/  ISETP.GT.U32.AND P3, PT, R173.reuse, R141, PT ;  /* 0x0000008dad00720c */ /* 0x040fe40003f64070 */
[----:B------:R-:W-:Y:S02]  /*9d20*/  @!P1 IADD3 R130, -R130, RZ, RZ ;  /* 0x000000ff82829210 */ /* 0x000fe40007ffe1ff */
[----:B------:R-:W-:Y:S01]  /*9d30*/  ISETP.GT.U32.AND P1, PT, R173, R136, PT ;  /* 0x00000088ad00720c */ /* 0x000fe20003f24070 */
[----:B------:R-:W-:-:S06]  /*9d40*/  @!P6 IMAD.IADD R137, R137, 0x1, -R173 ;  /* 0x000000018989e824 */ /* 0x000fcc00078e0aad */
[--C-:B------:R-:W-:Y:S01]  /*9d50*/  @!P2 IMAD.IADD R135, R135, 0x1, -R173.reuse ;  /* 0x000000018787a824 */ /* 0x100fe200078e0aad */
[----:B------:R-:W-:Y:S01]  /*9d60*/  ISETP.GT.U32.AND P2, PT, R173, R142, PT ;  /* 0x0000008ead00720c */ /* 0x000fe20003f44070 */
[----:B------:R-:W-:Y:S01]  /*9d70*/  @!P3 IMAD.IADD R141, R141, 0x1, -R173 ;  /* 0x000000018d8db824 */ /* 0x000fe200078e0aad */
[----:B--2---:R-:W-:Y:S02]  /*9d80*/  ISETP.GE.AND P3, PT, R31, RZ, PT ;  /* 0x000000ff1f00720c */ /* 0x004fe40003f66270 */
[----:B------:R-:W2:Y:S01]  /*9d90*/  LDL R31, [R1+0x604c] ;  /* 0x00604c00011f7983 */ /* 0x000ea20000100800 */
[----:B------:R-:W-:Y:S02]  /*9da0*/  @!P1 IADD3 R136, R136, -R173, RZ ;  /* 0x800000ad88889210 */ /* 0x000fe40007ffe0ff */
[C---:B------:R-:W-:Y:S02]  /*9db0*/  ISETP.GT.U32.AND P6, PT, R173.reuse, R137, PT ;  /* 0x00000089ad00720c */ /* 0x040fe40003fc4070 */
[----:B------:R-:W-:-:S02]  /*9dc0*/  ISETP.GT.U32.AND P1, PT, R173, R143, PT ;  /* 0x0000008fad00720c */ /* 0x000fc40003f24070 */
[----:B------:R-:W-:Y:S02]  /*9dd0*/  @!P0 IADD3 R133, -R133, RZ, RZ ;  /* 0x000000ff85858210 */ /* 0x000fe40007ffe1ff */
[----:B------:R-:W-:Y:S02]  /*9de0*/  @!P2 IADD3 R142, R142, -R173, RZ ;  /* 0x800000ad8e8ea210 */ /* 0x000fe40007ffe0ff */
[----:B------:R-:W-:Y:S02]  /*9df0*/  ISETP.GE.AND P2, PT, R30, RZ, PT ;  /* 0x000000ff1e00720c */ /* 0x000fe40003f46270 */
[----:B------:R-:W-:Y:S01]  /*9e00*/  ISETP.GT.U32.AND P0, PT, R173, R139, PT ;  /* 0x0000008bad00720c */ /* 0x000fe20003f04070 */
[----:B------:R-:W-:Y:S01]  /*9e10*/  @!P5 IMAD.MOV R135, RZ, RZ, -R135 ;  /* 0x000000ffff87d224 */ /* 0x000fe200078e0a87 */
[----:B------:R-:W2:Y:S01]  /*9e20*/  LDL R30, [R1+0x605c] ;  /* 0x00605c00011e7983 */ /* 0x000ea20000100800 */
[--C-:B------:R-:W-:Y:S02]  /*9e30*/  @!P6 IMAD.IADD R137, R137, 0x1, -R173.reuse ;  /* 0x000000018989e824 */ /* 0x100fe400078e0aad */
[----:B------:R-:W-:Y:S01]  /*9e40*/  @!P1 IMAD.IADD R143, R143, 0x1, -R173 ;  /* 0x000000018f8f9824 */ /* 0x000fe200078e0aad */
[----:B------:R-:W-:-:S04]  /*9e50*/  ISETP.GT.U32.AND P1, PT, R173, R15, PT ;  /* 0x0000000fad00720c */ /* 0x000fc80003f24070 */
[C---:B------:R-:W-:Y:S01]  /*9e60*/  ISETP.GT.U32.AND P5, PT, R173.reuse, R143, PT ;  /* 0x0000008fad00720c */ /* 0x040fe20003fa4070 */
[----:B------:R-:W-:Y:S01]  /*9e70*/  @!P2 IMAD.MOV R137, RZ, RZ, -R137 ;  /* 0x000000ffff89a224 */ /* 0x000fe200078e0a89 */
[----:B------:R-:W-:Y:S02]  /*9e80*/  ISETP.GT.U32.AND P2, PT, R173, R144, PT ;  /* 0x00000090ad00720c */ /* 0x000fe40003f44070 */
[----:B------:R-:W-:Y:S02]  /*9e90*/  @!P0 IADD3 R139, R139, -R173, RZ ;  /* 0x800000ad8b8b8210 */ /* 0x000fe40007ffe0ff */
[----:B------:R-:W-:Y:S02]  /*9ea0*/  ISETP.GT.U32.AND P0, PT, R173, R145, PT ;  /* 0x00000091ad00720c */ /* 0x000fe40003f04070 */
[----:B------:R-:W-:Y:S02]  /*9eb0*/  ISETP.GE.AND P6, PT, R72, RZ, PT ;  /* 0x000000ff4800720c */ /* 0x000fe40003fc6270 */
[----:B------:R-:W-:Y:S01]  /*9ec0*/  IADD3 R72, R235, 0xf9, RZ ;  /* 0x000000f9eb487810 */ /* 0x000fe20007ffe0ff */
[--C-:B------:R-:W-:Y:S01]  /*9ed0*/  @!P1 IMAD.IADD R15, R15, 0x1, -R173.reuse ;  /* 0x000000010f0f9824 */ /* 0x100fe200078e0aad */
[----:B------:R-:W-:Y:S01]  /*9ee0*/  ISETP.GT.U32.AND P1, PT, R173, R149, PT ;  /* 0x00000095ad00720c */ /* 0x000fe20003f24070 */
[--C-:B------:R-:W-:Y:S01]  /*9ef0*/  @!P5 IMAD.IADD R143, R143, 0x1, -R173.reuse ;  /* 0x000000018f8fd824 */ /* 0x100fe200078e0aad */
[----:B------:R-:W-:Y:S01]  /*9f00*/  ISETP.GE.AND P5, PT, R9, RZ, PT ;  /* 0x000000ff0900720c */ /* 0x000fe20003fa6270 */
[--C-:B------:R-:W-:Y:S01]  /*9f10*/  @!P2 IMAD.IADD R144, R144, 0x1, -R173.reuse ;  /* 0x000000019090a824 */ /* 0x100fe200078e0aad */
[----:B------:R-:W-:Y:S03]  /*9f20*/  STL [R1+0x607c], R72 ;  /* 0x00607c4801007387 */ /* 0x000fe60000100800 */
[----:B------:R-:W-:Y:S01]  /*9f30*/  @!P0 IMAD.IADD R145, R145, 0x1, -R173 ;  /* 0x0000000191918824 */ /* 0x000fe200078e0aad */
[----:B------:R-:W2:Y:S01]  /*9f40*/  LDL R9, [R1+0x6068] ;  /* 0x0060680001097983 */ /* 0x000ea20000100800 */
[----:B------:R-:W-:Y:S01]  /*9f50*/  @!P4 IMAD.MOV R134, RZ, RZ, -R134 ;  /* 0x000000ffff86c224 */ /* 0x000fe200078e0a86 */
[----:B------:R-:W-:Y:S01]  /*9f60*/  @!P3 IADD3 R136, -R136, RZ, RZ ;  /* 0x000000ff8888b210 */ /* 0x000fe20007ffe1ff */
[----:B------:R-:W-:Y:S01]  /*9f70*/  @!P6 IMAD.MOV R126, RZ, RZ, -R126 ;  /* 0x000000ffff7ee224 */ /* 0x000fe200078e0a7e */
[----:B------:R-:W2:Y:S01]  /*9f80*/  LDL R35, [R1+0x6080] ;  /* 0x0060800001237983 */ /* 0x000ea20000100800 */
[----:B------:R-:W-:-:S02]  /*9f90*/  @!P1 IADD3 R149, R149, -R173, RZ ;  /* 0x800000ad95959210 */ /* 0x000fc40007ffe0ff */
[----:B---3--:R-:W-:Y:S02]  /*9fa0*/  ISETP.GE.AND P2, PT, R34, RZ, PT ;  /* 0x000000ff2200720c */ /* 0x008fe40003f46270 */
[----:B------:R-:W3:Y:S01]  /*9fb0*/  LDL R34, [R1+0x6064] ;  /* 0x0060640001227983 */ /* 0x000ee20000100800 */
[----:B----4-:R-:W-:-:S03]  /*9fc0*/  ISETP.GE.AND P0, PT, R32, RZ, PT ;  /* 0x000000ff2000720c */ /* 0x010fc60003f06270 */
[----:B------:R-:W4:Y:S01]  /*9fd0*/  LDL R32, [R1+0x6074] ;  /* 0x0060740001207983 */ /* 0x000f220000100800 */
[----:B------:R-:W-:-:S03]  /*9fe0*/  ISETP.GE.AND P1, PT, R33, RZ, PT ;  /* 0x000000ff2100720c */ /* 0x000fc60003f26270 */
[----:B------:R-:W4:Y:S01]  /*9ff0*/  LDL R33, [R1+0x6070] ;  /* 0x0060700001217983 */ /* 0x000f220000100800 */
[C---:B------:R-:W-:Y:S02]  /*a000*/  ISETP.GT.U32.AND P4, PT, R173.reuse, R140, PT ;  /* 0x0000008cad00720c */ /* 0x040fe40003f84070 */
[----:B------:R-:W-:-:S11]  /*a010*/  ISETP.GT.U32.AND P3, PT, R173, R142, PT ;  /* 0x0000008ead00720c */ /* 0x000fd60003f64070 */
[----:B------:R-:W-:Y:S01]  /*a020*/  @!P4 IMAD.IADD R140, R140, 0x1, -R173 ;  /* 0x000000018c8cc824 */ /* 0x000fe200078e0aad */
[C---:B------:R-:W-:Y:S02]  /*a030*/  ISETP.GT.U32.AND P4, PT, R173.reuse, R146, PT ;  /* 0x00000092ad00720c */ /* 0x040fe40003f84070 */
[----:B------:R-:W-:Y:S02]  /*a040*/  ISETP.GT.U32.AND P6, PT, R173, R141, PT ;  /* 0x0000008dad00720c */ /* 0x000fe40003fc4070 */
[----:B------:R-:W-:-:S09]  /*a050*/  @!P3 IADD3 R142, R142, -R173, RZ ;  /* 0x800000ad8e8eb210 */ /* 0x000fd20007ffe0ff */
[--C-:B------:R-:W-:Y:S01]  /*a060*/  @!P4 IMAD.IADD R146, R146, 0x1, -R173.reuse ;  /* 0x000000019292c824 */ /* 0x100fe200078e0aad */
[----:B------:R-:W-:Y:S01]  /*a070*/  ISETP.GT.U32.AND P3, PT, R173, R148, PT ;  /* 0x00000094ad00720c */ /* 0x000fe20003f64070 */
[----:B------:R-:W-:-:S04]  /*a080*/  @!P6 IMAD.IADD R141, R141, 0x1, -R173 ;  /* 0x000000018d8de824 */ /* 0x000fc800078e0aad */
[----:B------:R-:W-:Y:S01]  /*a090*/  @!P0 IMAD.MOV R141, RZ, RZ, -R141 ;  /* 0x000000ffff8d8224 */ /* 0x000fe200078e0a8d */
[----:B------:R-:W-:Y:S01]  /*a0a0*/  ISETP.GT.U32.AND P0, PT, R173, R146, PT ;  /* 0x00000092ad00720c */ /* 0x000fe20003f04070 */
[----:B------:R-:W-:Y:S01]  /*a0b0*/  @!P5 IMAD.MOV R15, RZ, RZ, -R15 ;  /* 0x000000ffff0fd224 */ /* 0x000fe200078e0a0f */
[----:B------:R-:W-:Y:S02]  /*a0c0*/  @!P2 IADD3 R139, -R139, RZ, RZ ;  /* 0x000000ff8b8ba210 */ /* 0x000fe40007ffe1ff */
[----:B--2---:R-:W-:Y:S02]  /*a0d0*/  ISETP.GE.AND P4, PT, R31, RZ, PT ;  /* 0x000000ff1f00720c */ /* 0x004fe40003f86270 */
[----:B------:R-:W2:Y:S01]  /*a0e0*/  LDL R31, [R1+0x6078] ;  /* 0x00607800011f7983 */ /* 0x000ea20000100800 */
[----:B------:R-:W-:Y:S01]  /*a0f0*/  @!P3 IMAD.IADD R148, R148, 0x1, -R173 ;  /* 0x000000019494b824 */ /* 0x000fe200078e0aad */
[----:B------:R-:W-:-:S05]  /*a100*/  ISETP.GT.U32.AND P3, PT, R173, R144, PT ;  /* 0x00000090ad00720c */ /* 0x000fca0003f64070 */
[----:B------:R-:W-:Y:S01]  /*a110*/  @!P0 IMAD.IADD R146, R146, 0x1, -R173 ;  /* 0x0000000192928824 */ /* 0x000fe200078e0aad */
[C---:B------:R-:W-:Y:S02]  /*a120*/  ISETP.GT.U32.AND P2, PT, R173.reuse, R149, PT ;  /* 0x00000095ad00720c */ /* 0x040fe40003f44070 */
[C---:B------:R-:W-:Y:S02]  /*a130*/  ISETP.GT.U32.AND P5, PT, R173.reuse, R148, PT ;  /* 0x00000094ad00720c */ /* 0x040fe40003fa4070 */
[----:B------:R-:W-:-:S03]  /*a140*/  ISETP.GT.U32.AND P0, PT, R173, R152, PT ;  /* 0x00000098ad00720c */ /* 0x000fc60003f04070 */
[----:B------:R-:W-:-:S06]  /*a150*/  @!P3 IMAD.IADD R144, R144, 0x1, -R173 ;  /* 0x000000019090b824 */ /* 0x000fcc00078e0aad */
[-C--:B------:R-:W-:Y:S02]  /*a160*/  @!P2 IADD3 R149, R149, -R173.reuse, RZ ;  /* 0x800000ad9595a210 */ /* 0x080fe40007ffe0ff */
[--C-:B------:R-:W-:Y:S01]  /*a170*/  @!P5 IMAD.IADD R148, R148, 0x1, -R173.reuse ;  /* 0x000000019494d824 */ /* 0x100fe200078e0aad */
[----:B------:R-:W-:Y:S01]  /*a180*/  ISETP.GT.U32.AND P2, PT, R173, R150, PT ;  /* 0x00000096ad00720c */ /* 0x000fe20003f44070 */
[----:B------:R-:W-:Y:S01]  /*a190*/  @!P0 IMAD.IADD R152, R152, 0x1, -R173 ;  /* 0x0000000198988824 */ /* 0x000fe200078e0aad */
[----:B------:R-:W-:Y:S02]  /*a1a0*/  ISETP.GE.AND P3, PT, R9, RZ, PT ;  /* 0x000000ff0900720c */ /* 0x000fe40003f66270 */
[----:B------:R-:W2:Y:S09]  /*a1b0*/  LDL R9, [R1+0x6090] ;  /* 0x0060900001097983 */ /* 0x000eb20000100800 */
[----:B------:R-:W-:-:S02]  /*a1c0*/  @!P2 IADD3 R150, R150, -R173, RZ ;  /* 0x800000ad9696a210 */ /* 0x000fc40007ffe0ff */
[----:B---3--:R-:W-:Y:S02]  /*a1d0*/  ISETP.GE.AND P5, PT, R34, RZ, PT ;  /* 0x000000ff2200720c */ /* 0x008fe40003fa6270 */
[----:B------:R-:W3:Y:S01]  /*a1e0*/  LDL R34, [R1+0x6084] ;  /* 0x0060840001227983 */ /* 0x000ee20000100800 */
[----:B----4-:R-:W-:-:S03]  /*a1f0*/  ISETP.GE.AND P0, PT, R32, RZ, PT ;  /* 0x000000ff2000720c */ /* 0x010fc60003f06270 */
[----:B------:R-:W4:Y:S01]  /*a200*/  LDL R32, [R1+0x608c] ;  /* 0x00608c0001207983 */ /* 0x000f220000100800 */
[----:B------:R-:W-:-:S03]  /*a210*/  ISETP.GE.AND P2, PT, R33, RZ, PT ;  /* 0x000000ff2100720c */ /* 0x000fc60003f46270 */
[----:B------:R-:W4:Y:S01]  /*a220*/  LDL R33, [R1+0x6088] ;  /* 0x0060880001217983 */ /* 0x000f220000100800 */
[----:B------:R-:W-:-:S13]  /*a230*/  ISETP.GT.U32.AND P6, PT, R173, R147, PT ;  /* 0x00000093ad00720c */ /* 0x000fda0003fc4070 */
[----:B------:R-:W-:Y:S02]  /*a240*/  @!P6 IADD3 R147, R147, -R173, RZ ;  /* 0x800000ad9393e210 */ /* 0x000fe40007ffe0ff */
[----:B------:R-:W-:Y:S02]  /*a250*/  ISETP.GE.AND P6, PT, R30, RZ, PT ;  /* 0x000000ff1e00720c */ /* 0x000fe40003fc6270 */
[----:B------:R-:W4:Y:S01]  /*a260*/  LDL R30, [R1+0x606c] ;  /* 0x00606c00011e7983 */ /* 0x000f220000100800 */
[----:B------:R-:W-:Y:S02]  /*a270*/  @!P4 IADD3 R142, -R142, RZ, RZ ;  /* 0x000000ff8e8ec210 */ /* 0x000fe40007ffe1ff */
[C---:B------:R-:W-:Y:S01]  /*a280*/  ISETP.GT.U32.AND P4, PT, R173.reuse, R147, PT ;  /* 0x00000093ad00720c */ /* 0x040fe20003f84070 */
[----:B------:R-:W-:Y:S01]  /*a290*/  @!P1 IMAD.MOV R140, RZ, RZ, -R140 ;  /* 0x000000ffff8c9224 */ /* 0x000fe200078e0a8c */
[----:B------:R-:W-:-:S11]  /*a2a0*/  ISETP.GT.U32.AND P1, PT, R173, R145, PT ;  /* 0x00000091ad00720c */ /* 0x000fd60003f24070 */
[----:B------:R-:W-:Y:S02]  /*a2b0*/  @!P4 IADD3 R147, R147, -R173, RZ ;  /* 0x800000ad9393c210 */ /* 0x000fe40007ffe0ff */
[C---:B------:R-:W-:Y:S01]  /*a2c0*/  ISETP.GT.U32.AND P4, PT, R173.reuse, R153, PT ;  /* 0x00000099ad00720c */ /* 0x040fe20003f84070 */
[----:B------:R-:W-:Y:S01]  /*a2d0*/  @!P6 IMAD.MOV R143, RZ, RZ, -R143 ;  /* 0x000000ffff8fe224 */ /* 0x000fe200078e0a8f */
[----:B------:R-:W-:Y:S01]  /*a2e0*/  ISETP.GT.U32.AND P6, PT, R173, R138, PT ;  /* 0x0000008aad00720c */ /* 0x000fe20003fc4070 */
[----:B------:R-:W-:Y:S01]  /*a2f0*/  @!P1 IMAD.IADD R145, R145, 0x1, -R173 ;  /* 0x0000000191919824 */ /* 0x000fe200078e0aad */
[----:B------:R-:W-:-:S09]  /*a300*/  ISETP.GT.U32.AND P1, PT, R173, R151, PT ;  /* 0x00000097ad00720c */ /* 0x000fd20003f24070 */
[----:B------:R-:W-:Y:S02]  /*a310*/  @!P4 IADD3 R153, R153, -R173, RZ ;  /* 0x800000ad9999c210 */ /* 0x000fe40007ffe0ff */
[--C-:B------:R-:W-:Y:S02]  /*a320*/  @!P6 IMAD.IADD R138, R138, 0x1, -R173.reuse ;  /* 0x000000018a8ae824 */ /* 0x100fe400078e0aad */
[----:B------:R-:W-:Y:S01]  /*a330*/  @!P1 IMAD.IADD R151, R151, 0x1, -R173 ;  /* 0x0000000197979824 */ /* 0x000fe200078e0aad */
[----:B--2---:R-:W-:Y:S02]  /*a340*/  ISETP.GE.AND P4, PT, R31, RZ, PT ;  /* 0x000000ff1f00720c */ /* 0x004fe40003f86270 */
[----:B------:R-:W2:Y:S01]  /*a350*/  LDL R31, [R1+0x60a0] ;  /* 0x0060a000011f7983 */ /* 0x000ea20000100800 */
[----:B------:R-:W-:Y:S01]  /*a360*/  @!P3 IADD3 R144, -R144, RZ, RZ ;  /* 0x000000ff9090b210 */ /* 0x000fe20007ffe1ff */
[----:B------:R-:W-:Y:S01]  /*a370*/  @!P2 IMAD.MOV R145, RZ, RZ, -R145 ;  /* 0x000000ffff91a224 */ /* 0x000fe200078e0a91 */
[----:B------:R-:W-:-:S02]  /*a380*/  ISETP.GT.U32.AND P3, PT, R173, R138, PT ;  /* 0x0000008aad00720c */ /* 0x000fc40003f64070 */
[C---:B------:R-:W-:Y:S01]  /*a390*/  ISETP.GT.U32.AND P2, PT, R173.reuse, R151, PT ;  /* 0x00000097ad00720c */ /* 0x040fe20003f44070 */
[----:B------:R-:W-:Y:S01]  /*a3a0*/  @!P5 IMAD.MOV R149, RZ, RZ, -R149 ;  /* 0x000000ffff95d224 */ /* 0x000fe200078e0a95 */
[----:B------:R-:W-:-:S04]  /*a3b0*/  ISETP.GT.U32.AND P5, PT, R173, R150, PT ;  /* 0x00000096ad00720c */ /* 0x000fc80003fa4070 */
[----:B------:R-:W-:Y:S01]  /*a3c0*/  @!P4 IMAD.MOV R148, RZ, RZ, -R148 ;  /* 0x000000ffff94c224 */ /* 0x000fe200078e0a94 */
[----:B------:R-:W-:-:S04]  /*a3d0*/  ISETP.GT.U32.AND P4, PT, R173, R16, PT ;  /* 0x00000010ad00720c */ /* 0x000fc80003f84070 */
[----:B------:R-:W-:Y:S02]  /*a3e0*/  @!P3 IADD3 R138, R138, -R173, RZ ;  /* 0x800000ad8a8ab210 */ /* 0x000fe40007ffe0ff */
[----:B------:R-:W-:Y:S01]  /*a3f0*/  ISETP.GT.U32.AND P3, PT, R173, R156, PT ;  /* 0x0000009cad00720c */ /* 0x000fe20003f64070 */
[--C-:B------:R-:W-:Y:S01]  /*a400*/  @!P2 IMAD.IADD R151, R151, 0x1, -R173.reuse ;  /* 0x000000019797a824 */ /* 0x100fe200078e0aad */
[C---:B------:R-:W-:Y:S01]  /*a410*/  ISETP.GT.U32.AND P2, PT, R173.reuse, R158, PT ;  /* 0x0000009ead00720c */ /* 0x040fe20003f44070 */
[----:B------:R-:W-:Y:S01]  /*a420*/  @!P5 IMAD.IADD R150, R150, 0x1, -R173 ;  /* 0x000000019696d824 */ /* 0x000fe200078e0aad */
[----:B------:R-:W-:-:S03]  /*a430*/  ISETP.GT.U32.AND P5, PT, R173, R157, PT ;  /* 0x0000009dad00720c */ /* 0x000fc60003fa4070 */
[----:B------:R-:W-:-:S06]  /*a440*/  @!P4 IADD3 R16, R16, -R173, RZ ;  /* 0x800000ad1010c210 */ /* 0x000fcc0007ffe0ff */
[--C-:B------:R-:W-:Y:S02]  /*a450*/  @!P3 IMAD.IADD R156, R156, 0x1, -R173.reuse ;  /* 0x000000019c9cb824 */ /* 0x100fe400078e0aad */
[----:B------:R-:W-:Y:S02]  /*a460*/  @!P2 IADD3 R158, R158, -R173, RZ ;  /* 0x800000ad9e9ea210 */ /* 0x000fe40007ffe0ff */
[----:B------:R-:W-:Y:S02]  /*a470*/  ISETP.GE.AND P4, PT, R9, RZ, PT ;  /* 0x000000ff0900720c */ /* 0x000fe40003f86270 */
[----:B------:R-:W2:Y:S01]  /*a480*/  LDL R9, [R1+0x6094] ;  /* 0x0060940001097983 */ /* 0x000ea20000100800 */
[----:B------:R-:W-:Y:S01]  /*a490*/  @!P5 IMAD.IADD R157, R157, 0x1, -R173 ;  /* 0x000000019d9dd824 */ /* 0x000fe200078e0aad */
[----:B---3--:R-:W-:Y:S02]  /*a4a0*/  ISETP.GE.AND P3, PT, R34, RZ, PT ;  /* 0x000000ff2200720c */ /* 0x008fe40003f66270 */
[----:B------:R-:W3:Y:S01]  /*a4b0*/  LDL R34, [R1+0x609c] ;  /* 0x00609c0001227983 */ /* 0x000ee20000100800 */
[----:B----4-:R-:W-:-:S03]  /*a4c0*/  ISETP.GE.AND P2, PT, R32, RZ, PT ;  /* 0x000000ff2000720c */ /* 0x010fc60003f46270 */
[----:B------:R-:W4:Y:S01]  /*a4d0*/  LDL R32, [R1+0x60b4] ;  /* 0x0060b40001207983 */ /* 0x000f220000100800 */
[----:B------:R-:W-:-:S03]  /*a4e0*/  ISETP.GE.AND P5, PT, R33, RZ, PT ;  /* 0x000000ff2100720c */ /* 0x000fc60003fa6270 */
[----:B------:R-:W4:Y:S01]  /*a4f0*/  LDL R33, [R1+0x60b0] ;  /* 0x0060b00001217983 */ /* 0x000f220000100800 */
[----:B------:R-:W-:Y:S02]  /*a500*/  ISETP.GT.U32.AND P6, PT, R173, R154, PT ;  /* 0x0000009aad00720c */ /* 0x000fe40003fc4070 */
[----:B------:R-:W-:-:S11]  /*a510*/  ISETP.GE.AND P1, PT, R30, RZ, PT ;  /* 0x000000ff1e00720c */ /* 0x000fd60003f26270 */
[----:B------:R-:W-:Y:S02]  /*a520*/  @!P6 IMAD.IADD R154, R154, 0x1, -R173 ;  /* 0x000000019a9ae824 */ /* 0x000fe400078e0aad */
[----:B------:R-:W-:Y:S02]  /*a530*/  @!P1 IADD3 R146, -R146, RZ, RZ ;  /* 0x000000ff92929210 */ /* 0x000fe40007ffe1ff */
[C---:B------:R-:W-:Y:S01]  /*a540*/  ISETP.GT.U32.AND P1, PT, R173.reuse, R152, PT ;  /* 0x00000098ad00720c */ /* 0x040fe20003f24070 */
[----:B------:R-:W-:Y:S01]  /*a550*/  @!P0 IMAD.MOV R147, RZ, RZ, -R147 ;  /* 0x000000ffff938224 */ /* 0x000fe200078e0a93 */
[C---:B------:R-:W-:Y:S02]  /*a560*/  ISETP.GT.U32.AND P0, PT, R173.reuse, R153, PT ;  /* 0x00000099ad00720c */ /* 0x040fe40003f04070 */
[----:B------:R-:W-:-:S09]  /*a570*/  ISETP.GT.U32.AND P6, PT, R173, R154, PT ;  /* 0x0000009aad00720c */ /* 0x000fd20003fc4070 */
[----:B------:R-:W-:Y:S02]  /*a580*/  @!P1 IADD3 R152, R152, -R173, RZ ;  /* 0x800000ad98989210 */ /* 0x000fe40007ffe0ff */
[----:B------:R-:W-:Y:S01]  /*a590*/  ISETP.GT.U32.AND P1, PT, R173, R159, PT ;  /* 0x0000009fad00720c */ /* 0x000fe20003f24070 */
[--C-:B------:R-:W-:Y:S01]  /*a5a0*/  @!P0 IMAD.IADD R153, R153, 0x1, -R173.reuse ;  /* 0x0000000199998824 */ /* 0x100fe200078e0aad */
[----:B------:R-:W-:Y:S01]  /*a5b0*/  ISETP.GT.U32.AND P0, PT, R173, R160, PT ;  /* 0x000000a0ad00720c */ /* 0x000fe20003f04070 */
[--C-:B------:R-:W-:Y:S01]  /*a5c0*/  @!P6 IMAD.IADD R154, R154, 0x1, -R173.reuse ;  /* 0x000000019a9ae824 */ /* 0x100fe200078e0aad */
[----:B------:R-:W-:Y:S02]  /*a5d0*/  ISETP.GE.AND P6, PT, R35, RZ, PT ;  /* 0x000000ff2300720c */ /* 0x000fe40003fc6270 */
[----:B------:R-:W4:Y:S07]  /*a5e0*/  LDL R35, [R1+0x60a4] ;  /* 0x0060a40001237983 */ /* 0x000f2e0000100800 */
[----:B------:R-:W-:Y:S01]  /*a5f0*/  @!P1 IMAD.IADD R159, R159, 0x1, -R173 ;  /* 0x000000019f9f9824 */ /* 0x000fe200078e0aad */
[----:B--2---:R-:W-:-:S02]  /*a600*/  ISETP.GE.AND P1, PT, R31, RZ, PT ;  /* 0x000000ff1f00720c */ /* 0x004fc40003f26270 */
[----:B------:R-:W2:Y:S01]  /*a610*/  LDL R31, [R1+0x60b8] ;  /* 0x0060b800011f7983 */ /* 0x000ea20000100800 */
[----:B------:R-:W-:Y:S01]  /*a620*/  @!P0 IMAD.IADD R160, R160, 0x1, -R173 ;  /* 0x00000001a0a08824 */ /* 0x000fe200078e0aad */
[C---:B------:R-:W-:Y:S01]  /*a630*/  ISETP.GT.U32.AND P0, PT, R173.reuse, R16, PT ;  /* 0x00000010ad00720c */ /* 0x040fe20003f04070 */
[----:B------:R-:W-:Y:S01]  /*a640*/  @!P3 IMAD.MOV R151, RZ, RZ, -R151 ;  /* 0x000000ffff97b224 */ /* 0x000fe200078e0a97 */
[C---:B------:R-:W-:Y:S01]  /*a650*/  ISETP.GT.U32.AND P3, PT, R173.reuse, R157, PT ;  /* 0x0000009dad00720c */ /* 0x040fe20003f64070 */
[----:B------:R-:W-:Y:S01]  /*a660*/  @!P4 IMAD.MOV R150, RZ, RZ, -R150 ;  /* 0x000000ffff96c224 */ /* 0x000fe200078e0a96 */
[----:B------:R-:W-:-:S05]  /*a670*/  ISETP.GT.U32.AND P4, PT, R173, R156, PT ;  /* 0x0000009cad00720c */ /* 0x000fca0003f84070 */
[----:B------:R-:W-:Y:S01]  /*a680*/  @!P1 IMAD.MOV R154, RZ, RZ, -R154 ;  /* 0x000000ffff9a9224 */ /* 0x000fe200078e0a9a */
[----:B------:R-:W-:-:S03]  /*a690*/  ISETP.GT.U32.AND P1, PT, R173, R162, PT ;  /* 0x000000a2ad00720c */ /* 0x000fc60003f24070 */
[----:B------:R-:W-:Y:S02]  /*a6a0*/  @!P0 IADD3 R16, R16, -R173, RZ ;  /* 0x800000ad10108210 */ /* 0x000fe40007ffe0ff */
[----:B------:R-:W-:Y:S01]  /*a6b0*/  ISETP.GT.U32.AND P0, PT, R173, R167, PT ;  /* 0x000000a7ad00720c */ /* 0x000fe20003f04070 */
[--C-:B------:R-:W-:Y:S01]  /*a6c0*/  @!P3 IMAD.IADD R157, R157, 0x1, -R173.reuse ;  /* 0x000000019d9db824 */ /* 0x100fe200078e0aad */
[----:B------:R-:W-:Y:S02]  /*a6d0*/  ISETP.GT.U32.AND P3, PT, R173, R164, PT ;  /* 0x000000a4ad00720c */ /* 0x000fe40003f64070 */
[----:B------:R-:W-:Y:S01]  /*a6e0*/  IADD3 R37, R235, 0xfa, RZ ;  /* 0x000000faeb257810 */ /* 0x000fe20007ffe0ff */
[--C-:B------:R-:W-:Y:S01]  /*a6f0*/  @!P4 IMAD.IADD R156, R156, 0x1, -R173.reuse ;  /* 0x000000019c9cc824 */ /* 0x100fe200078e0aad */
[----:B------:R-:W-:Y:S02]  /*a700*/  ISETP.GT.U32.AND P4, PT, R173, R163, PT ;  /* 0x000000a3ad00720c */ /* 0x000fe40003f84070 */
[----:B------:R-:W-:Y:S01]  /*a710*/  @!P1 IADD3 R162, R162, -R173, RZ ;  /* 0x800000ada2a29210 */ /* 0x000fe20007ffe0ff */
[----:B------:R-:W-:Y:S04]  /*a720*/  STL [R1+0x6060], R37 ;  /* 0x0060602501007387 */ /* 0x000fe80000100800 */
[----:B------:R-:W-:Y:S01]  /*a730*/  @!P0 IMAD.IADD R167, R167, 0x1, -R173 ;  /* 0x00000001a7a78824 */ /* 0x000fe200078e0aad */
[----:B------:R-:W-:-:S02]  /*a740*/  @!P6 IADD3 R138, -R138, RZ, RZ ;  /* 0x000000ff8a8ae210 */ /* 0x000fc40007ffe1ff */
[----:B------:R-:W-:Y:S01]  /*a750*/  @!P5 IADD3 R152, -R152, RZ, RZ ;  /* 0x000000ff9898d210 */ /* 0x000fe20007ffe1ff */
[----:B------:R-:W-:Y:S01]  /*a760*/  @!P2 IMAD.MOV R153, RZ, RZ, -R153 ;  /* 0x000000ffff99a224 */ /* 0x000fe200078e0a99 */
[----:B------:R-:W-:Y:S01]  /*a770*/  @!P3 IADD3 R164, R164, -R173, RZ ;  /* 0x800000ada4a4b210 */ /* 0x000fe20007ffe0ff */
[----:B------:R-:W-:Y:S01]  /*a780*/  @!P4 IMAD.IADD R163, R163, 0x1, -R173 ;  /* 0x00000001a3a3c824 */ /* 0x000fe200078e0aad */
[----:B------:R-:W2:Y:S01]  /*a790*/  LDL R36, [R1+0x60d4] ;  /* 0x0060d40001247983 */ /* 0x000ea20000100800 */
[----:B------:R-:W-:-:S03]  /*a7a0*/  ISETP.GE.AND P1, PT, R9, RZ, PT ;  /* 0x000000ff0900720c */ /* 0x000fc60003f26270 */
[----:B------:R-:W2:Y:S01]  /*a7b0*/  LDL R9, [R1+0x60bc] ;  /* 0x0060bc0001097983 */ /* 0x000ea20000100800 */
[----:B---3--:R-:W-:-:S03]  /*a7c0*/  ISETP.GE.AND P0, PT, R34, RZ, PT ;  /* 0x000000ff2200720c */ /* 0x008fc60003f06270 */
[----:B------:R-:W3:Y:S01]  /*a7d0*/  LDL R34, [R1+0x60c0] ;  /* 0x0060c00001227983 */ /* 0x000ee20000100800 */
[----:B----4-:R-:W-:-:S03]  /*a7e0*/  ISETP.GE.AND P3, PT, R32, RZ, PT ;  /* 0x000000ff2000720c */ /* 0x010fc60003f66270 */
[----:B------:R-:W4:Y:S01]  /*a7f0*/  LDL R32, [R1+0x60cc] ;  /* 0x0060cc0001207983 */ /* 0x000f220000100800 */
[----:B------:R-:W-:-:S03]  /*a800*/  ISETP.GE.AND P4, PT, R33, RZ, PT ;  /* 0x000000ff2100720c */ /* 0x000fc60003f86270 */
[----:B------:R-:W4:Y:S01]  /*a810*/  LDL R33, [R1+0x60d0] ;  /* 0x0060d00001217983 */ /* 0x000f220000100800 */
[C---:B------:R-:W-:Y:S02]  /*a820*/  ISETP.GT.U32.AND P6, PT, R173.reuse, R158, PT ;  /* 0x0000009ead00720c */ /* 0x040fe40003fc4070 */
[----:B------:R-:W-:-:S11]  /*a830*/  ISETP.GT.U32.AND P5, PT, R173, R160, PT ;  /* 0x000000a0ad00720c */ /* 0x000fd60003fa4070 */
[----:B------:R-:W-:Y:S02]  /*a840*/  @!P6 IADD3 R158, R158, -R173, RZ ;  /* 0x800000ad9e9ee210 */ /* 0x000fe40007ffe0ff */
[C---:B------:R-:W-:Y:S02]  /*a850*/  ISETP.GT.U32.AND P6, PT, R173.reuse, R165, PT ;  /* 0x000000a5ad00720c */ /* 0x040fe40003fc4070 */
[----:B------:R-:W-:Y:S01]  /*a860*/  ISETP.GT.U32.AND P2, PT, R173, R159, PT ;  /* 0x0000009fad00720c */ /* 0x000fe20003f44070 */
[----:B------:R-:W-:-:S10]  /*a870*/  @!P5 IMAD.IADD R160, R160, 0x1, -R173 ;  /* 0x00000001a0a0d824 */ /* 0x000fd400078e0aad */
[--C-:B------:R-:W-:Y:S02]  /*a880*/  @!P6 IMAD.IADD R165, R165, 0x1, -R173.reuse ;  /* 0x00000001a5a5e824 */ /* 0x100fe400078e0aad */
[----:B------:R-:W-:Y:S01]  /*a890*/  @!P2 IMAD.IADD R159, R159, 0x1, -R173 ;  /* 0x000000019f9fa824 */ /* 0x000fe200078e0aad */
[C---:B------:R-:W-:Y:S01]  /*a8a0*/  ISETP.GT.U32.AND P2, PT, R173.reuse, R166, PT ;  /* 0x000000a6ad00720c */ /* 0x040fe20003f44070 */
[----:B------:R-:W-:Y:S01]  /*a8b0*/  @!P1 IMAD.MOV R156, RZ, RZ, -R156 ;  /* 0x000000ffff9c9224 */ /* 0x000fe200078e0a9c */
[----:B------:R-:W-:Y:S01]  /*a8c0*/  ISETP.GT.U32.AND P1, PT, R173, R167, PT ;  /* 0x000000a7ad00720c */ /* 0x000fe20003f24070 */
[----:B------:R-:W-:Y:S01]  /*a8d0*/  @!P3 IMAD.MOV R159, RZ, RZ, -R159 ;  /* 0x000000ffff9fb224 */ /* 0x000fe200078e0a9f */
[----:B------:R-:W-:Y:S02]  /*a8e0*/  ISETP.GE.AND P5, PT, R35, RZ, PT ;  /* 0x000000ff2300720c */ /* 0x000fe40003fa6270 */
[----:B------:R-:W4:Y:S01]  /*a8f0*/  LDL R35, [R1+0x60a8] ;  /* 0x0060a80001237983 */ /* 0x000f220000100800 */
[----:B--2---:R-:W-:-:S03]  /*a900*/  ISETP.GE.AND P6, PT, R31, RZ, PT ;  /* 0x000000ff1f00720c */ /* 0x004fc60003fc6270 */
[----:B------:R-:W2:Y:S01]  /*a910*/  LDL R31, [R1+0x60c4] ;  /* 0x0060c400011f7983 */ /* 0x000ea20000100800 */
[----:B------:R-:W-:Y:S02]  /*a920*/  ISETP.GT.U32.AND P3, PT, R173, R165, PT ;  /* 0x000000a5ad00720c */ /* 0x000fe40003f64070 */
[----:B------:R-:W-:-:S04]  /*a930*/  @!P2 IMAD.IADD R166, R166, 0x1, -R173 ;  /* 0x00000001a6a6a824 */ /* 0x000fc800078e0aad */
[----:B------:R-:W-:Y:S01]  /*a940*/  @!P5 IADD3 R16, -R16, RZ, RZ ;  /* 0x000000ff1010d210 */ /* 0x000fe20007ffe1ff */
[--C-:B------:R-:W-:Y:S01]  /*a950*/  @!P1 IMAD.IADD R167, R167, 0x1, -R173.reuse ;  /* 0x00000001a7a79824 */ /* 0x100fe200078e0aad */
[----:B------:R-:W-:Y:S02]  /*a960*/  @!P4 IADD3 R158, -R158, RZ, RZ ;  /* 0x000000ff9e9ec210 */ /* 0x000fe40007ffe1ff */
[C---:B------:R-:W-:Y:S02]  /*a970*/  ISETP.GT.U32.AND P4, PT, R173.reuse, R164, PT ;  /* 0x000000a4ad00720c */ /* 0x040fe40003f84070 */
[C---:B------:R-:W-:Y:S02]  /*a980*/  ISETP.GT.U32.AND P5, PT, R173.reuse, R166, PT ;  /* 0x000000a6ad00720c */ /* 0x040fe40003fa4070 */
[----:B------:R-:W-:Y:S01]  /*a990*/  ISETP.GT.U32.AND P1, PT, R173, R168, PT ;  /* 0x000000a8ad00720c */ /* 0x000fe20003f24070 */
[----:B------:R-:W-:Y:S01]  /*a9a0*/  @!P3 IMAD.IADD R165, R165, 0x1, -R173 ;  /* 0x00000001a5a5b824 */ /* 0x000fe200078e0aad */
[----:B------:R-:W-:-:S07]  /*a9b0*/  ISETP.GT.U32.AND P3, PT, R173, R171, PT ;  /* 0x000000abad00720c */ /* 0x000fce0003f64070 */
[-C--:B------:R-:W-:Y:S02]  /*a9c0*/  @!P4 IADD3 R164, R164, -R173.reuse, RZ ;  /* 0x800000ada4a4c210 */ /* 0x080fe40007ffe0ff */
[--C-:B------:R-:W-:Y:S01]  /*a9d0*/  @!P5 IMAD.IADD R166, R166, 0x1, -R173.reuse ;  /* 0x00000001a6a6d824 */ /* 0x100fe200078e0aad */
[----:B------:R-:W-:Y:S01]  /*a9e0*/  ISETP.GT.U32.AND P4, PT, R173, R170, PT ;  /* 0x000000aaad00720c */ /* 0x000fe20003f84070 */
[--C-:B------:R-:W-:Y:S02]  /*a9f0*/  @!P1 IMAD.IADD R168, R168, 0x1, -R173.reuse ;  /* 0x00000001a8a89824 */ /* 0x100fe400078e0aad */
[----:B------:R-:W-:Y:S01]  /*aa00*/  @!P3 IMAD.IADD R171, R171, 0x1, -R173 ;  /* 0x00000001ababb824 */ /* 0x000fe200078e0aad */
[----:B------:R-:W-:Y:S02]  /*aa10*/  ISETP.GE.AND P5, PT, R9, RZ, PT ;  /* 0x000000ff0900720c */ /* 0x000fe40003fa6270 */
[----:B------:R-:W2:Y:S07]  /*aa20*/  LDL R9, [R1+0x60dc] ;  /* 0x0060dc0001097983 */ /* 0x000eae0000100800 */
[----:B------:R-:W-:-:S02]  /*aa30*/  @!P4 IADD3 R170, R170, -R173, RZ ;  /* 0x800000adaaaac210 */ /* 0x000fc40007ffe0ff */
[----:B---3--:R-:W-:Y:S02]  /*aa40*/  ISETP.GE.AND P1, PT, R34, RZ, PT ;  /* 0x000000ff2200720c */ /* 0x008fe40003f26270 */
[----:B------:R-:W3:Y:S01]  /*aa50*/  LDL R34, [R1+0x60f0] ;  /* 0x0060f00001227983 */ /* 0x000ee20000100800 */
[----:B----4-:R-:W-:-:S03]  /*aa60*/  ISETP.GE.AND P3, PT, R32, RZ, PT ;  /* 0x000000ff2000720c */ /* 0x010fc60003f66270 */
[----:B------:R-:W4:Y:S01]  /*aa70*/  LDL R32, [R1+0x60e8] ;  /* 0x0060e80001207983 */ /* 0x000f220000100800 */
[----:B------:R-:W-:-:S03]  /*aa80*/  ISETP.GE.AND P4, PT, R33, RZ, PT ;  /* 0x000000ff2100720c */ /* 0x000fc60003f86270 */
[----:B------:R-:W4:Y:S01]  /*aa90*/  LDL R33, [R1+0x60e4] ;  /* 0x0060e40001217983 */ /* 0x000f220000100800 */
[----:B------:R-:W-:-:S04]  /*aaa0*/  IMAD.HI.U32 R25, R237, R24, RZ ;  /* 0x00000018ed197227 */ /* 0x000fc800078e00ff */
[----:B------:R-:W-:-:S04]  /*aab0*/  IMAD.MOV R25, RZ, RZ, -R25 ;  /* 0x000000ffff197224 */ /* 0x000fc800078e0a19 */
[----:B------:R-:W-:Y:S01]  /*aac0*/  IMAD R24, R173, R25, R24 ;  /* 0x00000019ad187224 */ /* 0x000fe200078e0218 */
[----:B------:R-:W-:-:S05]  /*aad0*/  IABS R25, R252 ;  /* 0x000000fc00197213 */ /* 0x000fca0000000000 */
[----:B------:R-:W-:-:S05]  /*aae0*/  IMAD.HI.U32 R26, R237, R25, RZ ;  /* 0x00000019ed1a7227 */ /* 0x000fca00078e00ff */
[----:B------:R-:W-:Y:S01]  /*aaf0*/  IADD3 R26, -R26, RZ, RZ ;  /* 0x000000ff1a1a7210 */ /* 0x000fe20007ffe1ff */
[----:B------:R-:W-:-:S04]  /*ab00*/  @!P0 IMAD.MOV R157, RZ, RZ, -R157 ;  /* 0x000000ffff9d8224 */ /* 0x000fc800078e0a9d */
[C---:B------:R-:W-:Y:S01]  /*ab10*/  IMAD R25, R173.reuse, R26, R25 ;  /* 0x0000001aad197224 */ /* 0x040fe200078e0219 */
[----:B------:R-:W-:Y:S02]  /*ab20*/  IABS R26, R250 ;  /* 0x000000fa001a7213 */ /* 0x000fe40000000000 */
[----:B------:R-:W-:-:S03]  /*ab30*/  ISETP.GT.U32.AND P0, PT, R173, R163, PT ;  /* 0x000000a3ad00720c */ /* 0x000fc60003f04070 */
[----:B------:R-:W-:-:S04]  /*ab40*/  IMAD.HI.U32 R27, R237, R26, RZ ;  /* 0x0000001aed1b7227 */ /* 0x000fc800078e00ff */
[----:B------:R-:W-:Y:S01]  /*ab50*/  IMAD.MOV R27, RZ, RZ, -R27 ;  /* 0x000000ffff1b7224 */ /* 0x000fe200078e0a1b */
[----:B------:R-:W-:-:S03]  /*ab60*/  ISETP.GT.U32.AND P2, PT, R173, R162, PT ;  /* 0x000000a2ad00720c */ /* 0x000fc60003f44070 */
[----:B------:R-:W-:Y:S01]  /*ab70*/  IMAD R26, R173, R27, R26 ;  /* 0x0000001bad1a7224 */ /* 0x000fe200078e021a */
[----:B------:R-:W-:Y:S01]  /*ab80*/  IABS R27, R251 ;  /* 0x000000fb001b7213 */ /* 0x000fe20000000000 */
[----:B------:R-:W-:Y:S01]  /*ab90*/  @!P0 IMAD.IADD R163, R163, 0x1, -R173 ;  /* 0x00000001a3a38824 */ /* 0x000fe200078e0aad */
[----:B------:R-:W-:-:S03]  /*aba0*/  ISETP.GT.U32.AND P0, PT, R173, R169, PT ;  /* 0x000000a9ad00720c */ /* 0x000fc60003f04070 */
[----:B------:R-:W-:-:S04]  /*abb0*/  IMAD.HI.U32 R28, R237, R27, RZ ;  /* 0x0000001bed1c7227 */ /* 0x000fc800078e00ff */
[----:B------:R-:W-:Y:S02]  /*abc0*/  IMAD.MOV R28, RZ, RZ, -R28 ;  /* 0x000000ffff1c7224 */ /* 0x000fe400078e0a1c */
[----:B------:R-:W-:Y:S01]  /*abd0*/  @!P6 IMAD.MOV R160, RZ, RZ, -R160 ;  /* 0x000000ffffa0e224 */ /* 0x000fe200078e0aa0 */
[C---:B------:R-:W-:Y:S01]  /*abe0*/  ISETP.GT.U32.AND P6, PT, R173.reuse, R191, PT ;  /* 0x000000bfad00720c */ /* 0x040fe20003fc4070 */
[----:B------:R-:W-:Y:S01]  /*abf0*/  IMAD R27, R173, R28, R27 ;  /* 0x0000001cad1b7224 */ /* 0x000fe200078e021b */
[----:B------:R-:W-:Y:S01]  /*ac00*/  IABS R28, R208 ;  /* 0x000000d0001c7213 */ /* 0x000fe20000000000 */
[----:B------:R-:W-:Y:S01]  /*ac10*/  @!P0 IMAD.IADD R169, R169, 0x1, -R173 ;  /* 0x00000001a9a98824 */ /* 0x000fe200078e0aad */
[----:B------:R-:W-:Y:S02]  /*ac20*/  @!P2 IADD3 R162, R162, -R173, RZ ;  /* 0x800000ada2a2a210 */ /* 0x000fe40007ffe0ff */
[----:B------:R-:W-:Y:S02]  /*ac30*/  ISETP.GE.AND P2, PT, R35, RZ, PT ;  /* 0x000000ff2300720c */ /* 0x000fe40003f46270 */
[----:B------:R-:W4:Y:S01]  /*ac40*/  LDL R35, [R1+0x60d8] ;  /* 0x0060d80001237983 */ /* 0x000f220000100800 */
[----:B------:R-:W-:Y:S01]  /*ac50*/  IMAD.HI.U32 R29, R237, R28, RZ ;  /* 0x0000001ced1d7227 */ /* 0x000fe200078e00ff */
[----:B--2---:R-:W-:-:S04]  /*ac60*/  ISETP.GE.AND P0, PT, R31, RZ, PT ;  /* 0x000000ff1f00720c */ /* 0x004fc80003f06270 */
[----:B------:R-:W-:Y:S02]  /*ac70*/  IADD3 R29, -R29, RZ, RZ ;  /* 0x000000ff1d1d7210 */ /* 0x000fe40007ffe1ff */
[----:B------:R-:W-:Y:S02]  /*ac80*/  @!P6 IADD3 R191, R191, -R173, RZ ;  /* 0x800000adbfbfe210 */ /* 0x000fe40007ffe0ff */
[C---:B------:R-:W-:Y:S01]  /*ac90*/  ISETP.GT.U32.AND P6, PT, R173.reuse, R172, PT ;  /* 0x000000acad00720c */ /* 0x040fe20003fc4070 */
[C---:B------:R-:W-:Y:S01]  /*aca0*/  IMAD R28, R173.reuse, R29, R28 ;  /* 0x0000001dad1c7224 */ /* 0x040fe200078e021c */
[----:B------:R-:W-:Y:S01]  /*acb0*/  IABS R29, R72 ;  /* 0x00000048001d7213 */ /* 0x000fe20000000000 */
[----:B------:R-:W-:Y:S01]  /*acc0*/  @!P2 IMAD.MOV R162, RZ, RZ, -R162 ;  /* 0x000000ffffa2a224 */ /* 0x000fe200078e0aa2 */
[C---:B------:R-:W-:Y:S01]  /*acd0*/  ISETP.GT.U32.AND P2, PT, R173.reuse, R191, PT ;  /* 0x000000bfad00720c */ /* 0x040fe20003f44070 */
[----:B------:R-:W-:Y:S01]  /*ace0*/  @!P5 IMAD.MOV R167, RZ, RZ, -R167 ;  /* 0x000000ffffa7d224 */ /* 0x000fe200078e0aa7 */
[C---:B------:R-:W-:Y:S01]  /*acf0*/  ISETP.GT.U32.AND P5, PT, R173.reuse, R168, PT ;  /* 0x000000a8ad00720c */ /* 0x040fe20003fa4070 */
[----:B------:R-:W-:Y:S01]  /*ad00*/  @!P0 IMAD.MOV R164, RZ, RZ, -R164 ;  /* 0x000000ffffa48224 */ /* 0x000fe200078e0aa4 */
[----:B------:R-:W-:Y:S01]  /*ad10*/  ISETP.GT.U32.AND P0, PT, R173, R170, PT ;  /* 0x000000aaad00720c */ /* 0x000fe20003f04070 */
[----:B------:R-:W-:-:S04]  /*ad20*/  IMAD.HI.U32 R30, R237, R29, RZ ;  /* 0x0000001ded1e7227 */ /* 0x000fc800078e00ff */
[----:B------:R-:W-:Y:S01]  /*ad30*/  IMAD.MOV R30, RZ, RZ, -R30 ;  /* 0x000000ffff1e7224 */ /* 0x000fe200078e0a1e */
[----:B------:R-:W-:Y:S02]  /*ad40*/  @!P6 IADD3 R172, R172, -R173, RZ ;  /* 0x800000adacace210 */ /* 0x000fe40007ffe0ff */
[----:B------:R-:W-:Y:S01]  /*ad50*/  @!P1 IADD3 R163, -R163, RZ, RZ ;  /* 0x000000ffa3a39210 */ /* 0x000fe20007ffe1ff */
[----:B------:R-:W-:Y:S01]  /*ad60*/  IMAD R29, R173, R30, R29 ;  /* 0x0000001ead1d7224 */ /* 0x000fe200078e021d */
[----:B------:R-:W-:Y:S01]  /*ad70*/  IABS R30, R37 ;  /* 0x00000025001e7213 */ /* 0x000fe20000000000 */
[--C-:B------:R-:W-:Y:S01]  /*ad80*/  @!P2 IMAD.IADD R191, R191, 0x1, -R173.reuse ;  /* 0x00000001bfbfa824 */ /* 0x100fe200078e0aad */
[C---:B------:R-:W-:Y:S01]  /*ad90*/  ISETP.GT.U32.AND P1, PT, R173.reuse, R169, PT ;  /* 0x000000a9ad00720c */ /* 0x040fe20003f24070 */
[--C-:B------:R-:W-:Y:S01]  /*ada0*/  @!P5 IMAD.IADD R168, R168, 0x1, -R173.reuse ;  /* 0x00000001a8a8d824 */ /* 0x100fe200078e0aad */
[C---:B------:R-:W-:Y:S01]  /*adb0*/  ISETP.GT.U32.AND P6, PT, R173.reuse, R172, PT ;  /* 0x000000acad00720c */ /* 0x040fe20003fc4070 */
[----:B------:R-:W-:Y:S01]  /*adc0*/  @!P0 IMAD.IADD R170, R170, 0x1, -R173 ;  /* 0x00000001aaaa8824 */ /* 0x000fe200078e0aad */
[----:B------:R-:W-:-:S02]  /*add0*/  ISETP.GT.U32.AND P2, PT, R173, R174, PT ;  /* 0x000000aead00720c */ /* 0x000fc40003f44070 */
[C---:B------:R-:W-:Y:S02]  /*ade0*/  ISETP.GT.U32.AND P5, PT, R173.reuse, R175, PT ;  /* 0x000000afad00720c */ /* 0x040fe40003fa4070 */
[----:B------:R-:W-:Y:S01]  /*adf0*/  ISETP.GT.U32.AND P0, PT, R173, R177, PT ;  /* 0x000000b1ad00720c */ /* 0x000fe20003f04070 */
[----:B------:R-:W-:-:S04]  /*ae00*/  IMAD.HI.U32 R31, R237, R30, RZ ;  /* 0x0000001eed1f7227 */ /* 0x000fc800078e00ff */
[----:B------:R-:W-:Y:S01]  /*ae10*/  IMAD.MOV R31, RZ, RZ, -R31 ;  /* 0x000000ffff1f7224 */ /* 0x000fe200078e0a1f */
[-C--:B------:R-:W-:Y:S02]  /*ae20*/  @!P1 IADD3 R169, R169, -R173.reuse, RZ ;  /* 0x800000ada9a99210 */ /* 0x080fe40007ffe0ff */
[----:B------:R-:W-:Y:S01]  /*ae30*/  @!P6 IADD3 R172, R172, -R173, RZ ;  /* 0x800000adacace210 */ /* 0x000fe20007ffe0ff */
[--C-:B------:R-:W-:Y:S01]  /*ae40*/  @!P2 IMAD.IADD R174, R174, 0x1, -R173.reuse ;  /* 0x00000001aeaea824 */ /* 0x100fe200078e0aad */
[C---:B------:R-:W-:Y:S01]  /*ae50*/  ISETP.GT.U32.AND P1, PT, R173.reuse, R176, PT ;  /* 0x000000b0ad00720c */ /* 0x040fe20003f24070 */
[----:B------:R-:W-:Y:S01]  /*ae60*/  IMAD R30, R173, R31, R30 ;  /* 0x0000001fad1e7224 */ /* 0x000fe200078e021e */
[----:B------:R-:W-:Y:S01]  /*ae70*/  @!P5 IADD3 R175, R175, -R173, RZ ;  /* 0x800000adafafd210 */ /* 0x000fe20007ffe0ff */
[----:B------:R-:W-:Y:S01]  /*ae80*/  @!P0 IMAD.IADD R177, R177, 0x1, -R173 ;  /* 0x00000001b1b18824 */ /* 0x000fe200078e0aad */
[----:B------:R-:W-:Y:S01]  /*ae90*/  ISETP.GE.AND P6, PT, R36, RZ, PT ;  /* 0x000000ff2400720c */ /* 0x000fe20003fc6270 */
[----:B------:R-:W2:Y:S01]  /*aea0*/  LDL R31, [R1+0x60ec] ;  /* 0x0060ec00011f7983 */ /* 0x000ea20000100800 */
[----:B------:R-:W-:-:S03]  /*aeb0*/  ISETP.GE.AND P2, PT, R9, RZ, PT ;  /* 0x000000ff0900720c */ /* 0x000fc60003f46270 */
[----:B------:R-:W2:Y:S04]  /*aec0*/  LDL R36, [R1+0x6100] ;  /* 0x0061000001247983 */ /* 0x000ea80000100800 */
        /* <DEDUP_REMOVED lines=8> */
[----:B------:R-:W-:Y:S01]  /*af50*/  @!P4 IMAD.MOV R165, RZ, RZ, -R165 ;  /* 0x000000ffffa5c224 */ /* 0x000fe200078e0aa5 */
[----:B------:R-:W-:Y:S02]  /*af60*/  @!P3 IADD3 R166, -R166, RZ, RZ ;  /* 0x000000ffa6a6b210 */ /* 0x000fe40007ffe1ff */
[C---:B------:R-:W-:Y:S02]  /*af70*/  ISETP.GT.U32.AND P4, PT, R173.reuse, R171, PT ;  /* 0x000000abad00720c */ /* 0x040fe40003f84070 */
[----:B------:R-:W-:-:S11]  /*af80*/  ISETP.GT.U32.AND P3, PT, R173, R17, PT ;  /* 0x00000011ad00720c */ /* 0x000fd60003f64070 */
[--C-:B------:R-:W-:Y:S01]  /*af90*/  @!P4 IMAD.IADD R171, R171, 0x1, -R173.reuse ;  /* 0x00000001ababc824 */ /* 0x100fe200078e0aad */
[----:B------:R-:W-:Y:S01]  /*afa0*/  ISETP.GT.U32.AND P4, PT, R173, R178, PT ;  /* 0x000000b2ad00720c */ /* 0x000fe20003f84070 */
[----:B------:R-:W-:Y:S02]  /*afb0*/  @!P3 IMAD.IADD R17, R17, 0x1, -R173 ;  /* 0x000000011111b824 */ /* 0x000fe400078e0aad */
[----:B------:R-:W-:Y:S01]  /*afc0*/  @!P6 IMAD.MOV R191, RZ, RZ, -R191 ;  /* 0x000000ffffbfe224 */ /* 0x000fe200078e0abf */
[----:B------:R-:W-:-:S09]  /*afd0*/  ISETP.GT.U32.AND P6, PT, R173, R176, PT ;  /* 0x000000b0ad00720c */ /* 0x000fd20003fc4070 */
[----:B------:R-:W-:Y:S02]  /*afe0*/  @!P4 IADD3 R178, R178, -R173, RZ ;  /* 0x800000adb2b2c210 */ /* 0x000fe40007ffe0ff */
[----:B------:R-:W-:Y:S02]  /*aff0*/  ISETP.GT.U32.AND P4, PT, R173, R17, PT ;  /* 0x00000011ad00720c */ /* 0x000fe40003f84070 */
[----:B------:R-:W-:-:S13]  /*b000*/  ISETP.GE.AND P3, PT, R35, RZ, PT ;  /* 0x000000ff2300720c */ /* 0x000fda0003f66270 */
[----:B------:R-:W-:Y:S01]  /*b010*/  @!P3 IMAD.MOV R168, RZ, RZ, -R168 ;  /* 0x000000ffffa8b224 */ /* 0x000fe200078e0aa8 */
[----:B------:R-:W-:Y:S01]  /*b020*/  ISETP.GT.U32.AND P3, PT, R173, R174, PT ;  /* 0x000000aead00720c */ /* 0x000fe20003f64070 */
[----:B------:R-:W-:Y:S01]  /*b030*/  @!P5 IMAD.MOV R170, RZ, RZ, -R170 ;  /* 0x000000ffffaad224 */ /* 0x000fe200078e0aaa */
[----:B------:R-:W-:Y:S01]  /*b040*/  @!P2 IADD3 R169, -R169, RZ, RZ ;  /* 0x000000ffa9a9a210 */ /* 0x000fe20007ffe1ff */
[--C-:B------:R-:W-:Y:S01]  /*b050*/  @!P4 IMAD.IADD R17, R17, 0x1, -R173.reuse ;  /* 0x000000011111c824 */ /* 0x100fe200078e0aad */
[----:B------:R-:W-:Y:S01]  /*b060*/  @!P0 IADD3 R172, -R172, RZ, RZ ;  /* 0x000000ffacac8210 */ /* 0x000fe20007ffe1ff */
[----:B------:R-:W-:Y:S01]  /*b070*/  @!P6 IMAD.IADD R176, R176, 0x1, -R173 ;  /* 0x00000001b0b0e824 */ /* 0x000fe200078e0aad */
[C---:B------:R-:W-:Y:S02]  /*b080*/  ISETP.GT.U32.AND P2, PT, R173.reuse, R175, PT ;  /* 0x000000afad00720c */ /* 0x040fe40003f44070 */
[C---:B------:R-:W-:Y:S02]  /*b090*/  ISETP.GT.U32.AND P5, PT, R173.reuse, R178, PT ;  /* 0x000000b2ad00720c */ /* 0x040fe40003fa4070 */
[----:B------:R-:W-:-:S02]  /*b0a0*/  ISETP.GT.U32.AND P0, PT, R173, R180, PT ;  /* 0x000000b4ad00720c */ /* 0x000fc40003f04070 */
[C---:B------:R-:W-:Y:S01]  /*b0b0*/  ISETP.GT.U32.AND P4, PT, R173.reuse, R185, PT ;  /* 0x000000b9ad00720c */ /* 0x040fe20003f84070 */
[--C-:B------:R-:W-:Y:S01]  /*b0c0*/  @!P3 IMAD.IADD R174, R174, 0x1, -R173.reuse ;  /* 0x00000001aeaeb824 */ /* 0x100fe200078e0aad */
[C---:B------:R-:W-:Y:S02]  /*b0d0*/  ISETP.GT.U32.AND P3, PT, R173.reuse, R181, PT ;  /* 0x000000b5ad00720c */ /* 0x040fe40003f64070 */
[----:B------:R-:W-:Y:S02]  /*b0e0*/  ISETP.GT.U32.AND P6, PT, R173, R183, PT ;  /* 0x000000b7ad00720c */ /* 0x000fe40003fc4070 */
[----:B------:R-:W-:Y:S02]  /*b0f0*/  IADD3 R35, R235, 0xfb, RZ ;  /* 0x000000fbeb237810 */ /* 0x000fe40007ffe0ff */
[-C--:B------:R-:W-:Y:S02]  /*b100*/  @!P2 IADD3 R175, R175, -R173.reuse, RZ ;  /* 0x800000adafafa210 */ /* 0x080fe40007ffe0ff */
[----:B------:R-:W-:Y:S01]  /*b110*/  @!P5 IADD3 R178, R178, -R173, RZ ;  /* 0x800000adb2b2d210 */ /* 0x000fe20007ffe0ff */
[--C-:B------:R-:W-:Y:S01]  /*b120*/  @!P0 IMAD.IADD R180, R180, 0x1, -R173.reuse ;  /* 0x00000001b4b48824 */ /* 0x100fe200078e0aad */
[----:B------:R-:W-:Y:S01]  /*b130*/  STL [R1+0x6048], R35 ;  /* 0x0060482301007387 */ /* 0x000fe20000100800 */
[----:B------:R-:W-:Y:S01]  /*b140*/  @!P4 IMAD.IADD R185, R185, 0x1, -R173 ;  /* 0x00000001b9b9c824 */ /* 0x000fe200078e0aad */
[----:B------:R-:W-:-:S02]  /*b150*/  ISETP.GT.U32.AND P2, PT, R173, R182, PT ;  /* 0x000000b6ad00720c */ /* 0x000fc40003f44070 */
[----:B------:R-:W-:Y:S01]  /*b160*/  @!P3 IADD3 R181, R181, -R173, RZ ;  /* 0x800000adb5b5b210 */ /* 0x000fe20007ffe0ff */
[----:B------:R-:W-:Y:S01]  /*b170*/  @!P6 IMAD.IADD R183, R183, 0x1, -R173 ;  /* 0x00000001b7b7e824 */ /* 0x000fe200078e0aad */
[----:B--2---:R-:W-:Y:S02]  /*b180*/  ISETP.GE.AND P5, PT, R31, RZ, PT ;  /* 0x000000ff1f00720c */ /* 0x004fe40003fa6270 */
[----:B------:R-:W2:Y:S01]  /*b190*/  LDL R31, [R1+0x6114] ;  /* 0x00611400011f7983 */ /* 0x000ea20000100800 */
[----:B------:R-:W-:-:S03]  /*b1a0*/  ISETP.GE.AND P0, PT, R36, RZ, PT ;  /* 0x000000ff2400720c */ /* 0x000fc60003f06270 */
[----:B------:R-:W2:Y:S01]  /*b1b0*/  LDL R36, [R1+0x6118] ;  /* 0x0061180001247983 */ /* 0x000ea20000100800 */
[----:B------:R-:W-:-:S03]  /*b1c0*/  ISETP.GE.AND P4, PT, R9, RZ, PT ;  /* 0x000000ff0900720c */ /* 0x000fc60003f86270 */
        /* <DEDUP_REMOVED lines=9> */
[----:B------:R-:W-:Y:S01]  /*b260*/  ISETP.GT.U32.AND P1, PT, R173, R177, PT ;  /* 0x000000b1ad00720c */ /* 0x000fe20003f24070 */
[----:B------:R-:W-:Y:S01]  /*b270*/  @!P0 IMAD.MOV R174, RZ, RZ, -R174 ;  /* 0x000000ffffae8224 */ /* 0x000fe200078e0aae */
[----:B------:R-:W-:Y:S01]  /*b280*/  @!P4 IADD3 R175, -R175, RZ, RZ ;  /* 0x000000ffafafc210 */ /* 0x000fe20007ffe1ff */
[----:B------:R-:W-:Y:S01]  /*b290*/  @!P5 IMAD.MOV R17, RZ, RZ, -R17 ;  /* 0x000000ffff11d224 */ /* 0x000fe200078e0a11 */
[C---:B------:R-:W-:Y:S02]  /*b2a0*/  ISETP.GT.U32.AND P0, PT, R173.reuse, R185, PT ;  /* 0x000000b9ad00720c */ /* 0x040fe40003f04070 */
[C---:B------:R-:W-:Y:S02]  /*b2b0*/  ISETP.GT.U32.AND P4, PT, R173.reuse, R182, PT ;  /* 0x000000b6ad00720c */ /* 0x040fe40003f84070 */
[----:B------:R-:W-:-:S05]  /*b2c0*/  ISETP.GT.U32.AND P5, PT, R173, R181, PT ;  /* 0x000000b5ad00720c */ /* 0x000fca0003fa4070 */
[----:B------:R-:W-:Y:S01]  /*b2d0*/  @!P1 IMAD.IADD R177, R177, 0x1, -R173 ;  /* 0x00000001b1b19824 */ /* 0x000fe200078e0aad */
[C---:B------:R-:W-:Y:S01]  /*b2e0*/  ISETP.GT.U32.AND P1, PT, R173.reuse, R184, PT ;  /* 0x000000b8ad00720c */ /* 0x040fe20003f24070 */
[----:B------:R-:W-:Y:S01]  /*b2f0*/  @!P3 IMAD.MOV R176, RZ, RZ, -R176 ;  /* 0x000000ffffb0b224 */ /* 0x000fe200078e0ab0 */
[C---:B------:R-:W-:Y:S02]  /*b300*/  ISETP.GT.U32.AND P3, PT, R173.reuse, R183, PT ;  /* 0x000000b7ad00720c */ /* 0x040fe40003f64070 */
[----:B------:R-:W-:Y:S02]  /*b310*/  @!P6 IADD3 R178, -R178, RZ, RZ ;  /* 0x000000ffb2b2e210 */ /* 0x000fe40007ffe1ff */
[----:B------:R-:W-:Y:S01]  /*b320*/  ISETP.GT.U32.AND P6, PT, R173, R23, PT ;  /* 0x00000017ad00720c */ /* 0x000fe20003fc4070 */
[----:B------:R-:W-:Y:S01]  /*b330*/  @!P2 IMAD.MOV R177, RZ, RZ, -R177 ;  /* 0x000000ffffb1a224 */ /* 0x000fe200078e0ab1 */
[----:B------:R-:W-:Y:S01]  /*b340*/  @!P5 IADD3 R181, R181, -R173, RZ ;  /* 0x800000adb5b5d210 */ /* 0x000fe20007ffe0ff */
[----:B------:R-:W-:-:S04]  /*b350*/  @!P0 IMAD.IADD R185, R185, 0x1, -R173 ;  /* 0x00000001b9b98824 */ /* 0x000fc800078e0aad */
[----:B------:R-:W-:Y:S01]  /*b360*/  @!P1 IADD3 R184, R184, -R173, RZ ;  /* 0x800000adb8b89210 */ /* 0x000fe20007ffe0ff */
[--C-:B------:R-:W-:Y:S01]  /*b370*/  @!P4 IMAD.IADD R182, R182, 0x1, -R173.reuse ;  /* 0x00000001b6b6c824 */ /* 0x100fe200078e0aad */
[C---:B------:R-:W-:Y:S02]  /*b380*/  ISETP.GT.U32.AND P1, PT, R173.reuse, R180, PT ;  /* 0x000000b4ad00720c */ /* 0x040fe40003f24070 */
[C---:B------:R-:W-:Y:S02]  /*b390*/  ISETP.GT.U32.AND P2, PT, R173.reuse, R184, PT ;  /* 0x000000b8ad00720c */ /* 0x040fe40003f44070 */
[C---:B------:R-:W-:Y:S02]  /*b3a0*/  ISETP.GT.U32.AND P0, PT, R173.reuse, R186, PT ;  /* 0x000000baad00720c */ /* 0x040fe40003f04070 */
[C---:B------:R-:W-:Y:S02]  /*b3b0*/  ISETP.GT.U32.AND P4, PT, R173.reuse, R188, PT ;  /* 0x000000bcad00720c */ /* 0x040fe40003f84070 */
[----:B------:R-:W-:Y:S01]  /*b3c0*/  ISETP.GT.U32.AND P5, PT, R173, R187, PT ;  /* 0x000000bbad00720c */ /* 0x000fe20003fa4070 */
[--C-:B------:R-:W-:Y:S01]  /*b3d0*/  @!P3 IMAD.IADD R183, R183, 0x1, -R173.reuse ;  /* 0x00000001b7b7b824 */ /* 0x100fe200078e0aad */
[----:B------:R-:W-:Y:S01]  /*b3e0*/  ISETP.GT.U32.AND P3, PT, R173, R189, PT ;  /* 0x000000bdad00720c */ /* 0x000fe20003f64070 */
[--C-:B------:R-:W-:Y:S01]  /*b3f0*/  @!P6 IMAD.IADD R23, R23, 0x1, -R173.reuse ;  /* 0x000000011717e824 */ /* 0x100fe200078e0aad */
[----:B------:R-:W-:Y:S01]  /*b400*/  ISETP.GT.U32.AND P6, PT, R173, R190, PT ;  /* 0x000000bead00720c */ /* 0x000fe20003fc4070 */
[----:B------:R-:W-:-:S02]  /*b410*/  @!P1 IMAD.IADD R180, R180, 0x1, -R173 ;  /* 0x00000001b4b49824 */ /* 0x000fc400078e0aad */
[-C--:B------:R-:W-:Y:S02]  /*b420*/  @!P2 IADD3 R184, R184, -R173.reuse, RZ ;  /* 0x800000adb8b8a210 */ /* 0x080fe40007ffe0ff */
[--C-:B------:R-:W-:Y:S02]  /*b430*/  @!P0 IMAD.IADD R186, R186, 0x1, -R173.reuse ;  /* 0x00000001baba8824 */ /* 0x100fe400078e0aad */
[--C-:B------:R-:W-:Y:S02]  /*b440*/  @!P4 IMAD.IADD R188, R188, 0x1, -R173.reuse ;  /* 0x00000001bcbcc824 */ /* 0x100fe400078e0aad */
[----:B------:R-:W-:Y:S02]  /*b450*/  @!P5 IADD3 R187, R187, -R173, RZ ;  /* 0x800000adbbbbd210 */ /* 0x000fe40007ffe0ff */
[--C-:B------:R-:W-:Y:S02]  /*b460*/  @!P3 IMAD.IADD R189, R189, 0x1, -R173.reuse ;  /* 0x00000001bdbdb824 */ /* 0x100fe400078e0aad */
[----:B------:R-:W-:Y:S01]  /*b470*/  @!P6 IMAD.IADD R190, R190, 0x1, -R173 ;  /* 0x00000001bebee824 */ /* 0x000fe200078e0aad */
[----:B------:R-:W-:-:S13]  /*b480*/  ISETP.GT.U32.AND P6, PT, R173, R188, PT ;  /* 0x000000bcad00720c */ /* 0x000fda0003fc4070 */
[----:B------:R-:W-:Y:S01]  /*b490*/  @!P6 IMAD.IADD R188, R188, 0x1, -R173 ;  /* 0x00000001bcbce824 */ /* 0x000fe200078e0aad */
[----:B------:R-:W-:Y:S02]  /*b4a0*/  ISETP.GT.U32.AND P6, PT, R173, R195, PT ;  /* 0x000000c3ad00720c */ /* 0x000fe40003fc4070 */
[----:B--2---:R-:W-:Y:S02]  /*b4b0*/  ISETP.GE.AND P1, PT, R31, RZ, PT ;  /* 0x000000ff1f00720c */ /* 0x004fe40003f26270 */
[----:B------:R-:W-:Y:S02]  /*b4c0*/  ISETP.GE.AND P2, PT, R36, RZ, PT ;  /* 0x000000ff2400720c */ /* 0x000fe40003f46270 */
[----:B------:R-:W-:Y:S01]  /*b4d0*/  ISETP.GE.AND P0, PT, R9, RZ, PT ;  /* 0x000000ff0900720c */ /* 0x000fe20003f06270 */
[----:B------:R-:W2:Y:S01]  /*b4e0*/  LDL R36, [R1+0x6134] ;  /* 0x0061340001247983 */ /* 0x000ea20000100800 */
[----:B------:R-:W-:-:S07]  /*b4f0*/  IABS R31, R35 ;  /* 0x00000023001f7213 */ /* 0x000fce0000000000 */
[----:B------:R-:W-:Y:S01]  /*b500*/  @!P1 IMAD.MOV R180, RZ, RZ, -R180 ;  /* 0x000000ffffb49224 */ /* 0x000fe200078e0ab4 */
[----:B------:R-:W-:Y:S01]  /*b510*/  ISETP.GT.U32.AND P1, PT, R173, R23, PT ;  /* 0x00000017ad00720c */ /* 0x000fe20003f24070 */
[----:B------:R-:W2:Y:S01]  /*b520*/  LDL R9, [R1+0x6138] ;  /* 0x0061380001097983 */ /* 0x000ea20000100800 */
[----:B------:R-:W-:Y:S02]  /*b530*/  @!P2 IADD3 R185, -R185, RZ, RZ ;  /* 0x000000ffb9b9a210 */ /* 0x000fe40007ffe1ff */
[C---:B------:R-:W-:Y:S01]  /*b540*/  ISETP.GT.U32.AND P2, PT, R173.reuse, R186, PT ;  /* 0x000000baad00720c */ /* 0x040fe20003f44070 */
[----:B------:R-:W-:Y:S01]  /*b550*/  @!P0 IMAD.MOV R181, RZ, RZ, -R181 ;  /* 0x000000ffffb58224 */ /* 0x000fe200078e0ab5 */
[----:B------:R-:W-:-:S07]  /*b560*/  ISETP.GT.U32.AND P0, PT, R173, R187, PT ;  /* 0x000000bbad00720c */ /* 0x000fce0003f04070 */
[----:B------:R-:W-:Y:S01]  /*b570*/  @!P1 IMAD.IADD R23, R23, 0x1, -R173 ;  /* 0x0000000117179824 */ /* 0x000fe200078e0aad */
[----:B------:R-:W-:-:S03]  /*b580*/  ISETP.GT.U32.AND P1, PT, R173, R192, PT ;  /* 0x000000c0ad00720c */ /* 0x000fc60003f24070 */
[----:B------:R-:W-:Y:S02]  /*b590*/  @!P2 IADD3 R186, R186, -R173, RZ ;  /* 0x800000adbabaa210 */ /* 0x000fe40007ffe0ff */
[----:B------:R-:W-:Y:S01]  /*b5a0*/  ISETP.GT.U32.AND P2, PT, R173, R193, PT ;  /* 0x000000c1ad00720c */ /* 0x000fe20003f44070 */
[----:B------:R-:W-:Y:S01]  /*b5b0*/  @!P0 IMAD.IADD R187, R187, 0x1, -R173 ;  /* 0x00000001bbbb8824 */ /* 0x000fe200078e0aad */
[----:B------:R-:W-:Y:S02]  /*b5c0*/  ISETP.GT.U32.AND P0, PT, R173, R194, PT ;  /* 0x000000c2ad00720c */ /* 0x000fe40003f04070 */
[----:B---3--:R-:W-:Y:S02]  /*b5d0*/  ISETP.GE.AND P4, PT, R34, RZ, PT ;  /* 0x000000ff2200720c */ /* 0x008fe40003f86270 */
[----:B------:R-:W3:Y:S01]  /*b5e0*/  LDL R34, [R1+0x6140] ;  /* 0x0061400001227983 */ /* 0x000ee20000100800 */
[----:B----4-:R-:W-:-:S10]  /*b5f0*/  ISETP.GE.AND P5, PT, R32, RZ, PT ;  /* 0x000000ff2000720c */ /* 0x010fd40003fa6270 */
[----:B------:R-:W-:Y:S02]  /*b600*/  @!P4 IADD3 R183, -R183, RZ, RZ ;  /* 0x000000ffb7b7c210 */ /* 0x000fe40007ffe1ff */
[----:B------:R-:W-:Y:S02]  /*b610*/  ISETP.GE.AND P3, PT, R33, RZ, PT ;  /* 0x000000ff2100720c */ /* 0x000fe40003f66270 */
[----:B------:R-:W-:Y:S01]  /*b620*/  ISETP.GT.U32.AND P4, PT, R173, R189, PT ;  /* 0x000000bdad00720c */ /* 0x000fe20003f84070 */
[----:B------:R-:W-:Y:S01]  /*b630*/  IMAD.HI.U32 R32, R237, R31, RZ ;  /* 0x0000001fed207227 */ /* 0x000fe200078e00ff */
[----:B------:R-:W4:Y:S03]  /*b640*/  LDL R33, [R1+0x6158] ;  /* 0x0061580001217983 */ /* 0x000f260000100800 */
[----:B------:R-:W-:Y:S01]  /*b650*/  @!P5 IMAD.MOV R182, RZ, RZ, -R182 ;  /* 0x000000ffffb6d224 */ /* 0x000fe200078e0ab6 */
[----:B------:R-:W-:-:S02]  /*b660*/  ISETP.GT.U32.AND P5, PT, R173, R190, PT ;  /* 0x000000bead00720c */ /* 0x000fc40003fa4070 */
[----:B------:R-:W-:-:S03]  /*b670*/  IADD3 R32, -R32, RZ, RZ ;  /* 0x000000ff20207210 */ /* 0x000fc60007ffe1ff */
[----:B------:R-:W-:Y:S01]  /*b680*/  @!P3 IMAD.MOV R184, RZ, RZ, -R184 ;  /* 0x000000ffffb8b224 */ /* 0x000fe200078e0ab8 */
[----:B------:R-:W-:Y:S02]  /*b690*/  ISETP.GT.U32.AND P3, PT, R173, R18, PT ;  /* 0x00000012ad00720c */ /* 0x000fe40003f64070 */
[----:B------:R-:W-:Y:S01]  /*b6a0*/  @!P4 IADD3 R189, R189, -R173, RZ ;  /* 0x800000adbdbdc210 */ /* 0x000fe20007ffe0ff */
[C---:B------:R-:W-:Y:S01]  /*b6b0*/  IMAD R31, R173.reuse, R32, R31 ;  /* 0x00000020ad1f7224 */ /* 0x040fe200078e021f */
[----:B------:R-:W-:Y:S01]  /*b6c0*/  ISETP.GT.U32.AND P4, PT, R173, R196, PT ;  /* 0x000000c4ad00720c */ /* 0x000fe20003f84070 */
[----:B------:R-:W2:Y:S02]  /*b6d0*/  LDL R32, [R1+0x612c] ;  /* 0x00612c0001207983 */ /* 0x000ea40000100800 */
[----:B------:R-:W-:Y:S02]  /*b6e0*/  @!P5 IMAD.IADD R190, R190, 0x1, -R173 ;  /* 0x00000001bebed824 */ /* 0x000fe400078e0aad */
[----:B------:R-:W2:Y:S02]  /*b6f0*/  LDL R173, [R1+0x6130] ;  /* 0x0061300001ad7983 */ /* 0x000ea40000100800 */
[----:B--2---:R-:W-:-:S02]  /*b700*/  ISETP.GE.AND P5, PT, R173, RZ, PT ;  /* 0x000000ffad00720c */ /* 0x004fc40003fa6270 */
[----:B------:R-:W-:-:S04]  /*b710*/  IABS R173, c[0x0][0x17c] ;  /* 0x00005f0000ad7a13 */ /* 0x000fc80000000000 */
[-C--:B------:R-:W-:Y:S01]  /*b720*/  @!P1 IADD3 R192, R192, -R173.reuse, RZ ;  /* 0x800000adc0c09210 */ /* 0x080fe20007ffe0ff */
[--C-:B------:R-:W-:Y:S01]  /*b730*/  @!P3 IMAD.IADD R18, R18, 0x1, -R173.reuse ;  /* 0x000000011212b824 */ /* 0x100fe200078e0aad */
[----:B------:R-:W-:Y:S01]  /*b740*/  ISETP.GE.AND P3, PT, R32, RZ, PT ;  /* 0x000000ff2000720c */ /* 0x000fe20003f66270 */
[--C-:B------:R-:W-:Y:S01]  /*b750*/  @!P2 IMAD.IADD R193, R193, 0x1, -R173.reuse ;  /* 0x00000001c1c1a824 */ /* 0x100fe200078e0aad */
[----:B------:R-:W-:Y:S01]  /*b760*/  ISETP.GE.AND P1, PT, R36, RZ, PT ;  /* 0x000000ff2400720c */ /* 0x000fe20003f26270 */
[--C-:B------:R-:W-:Y:S01]  /*b770*/  @!P0 IMAD.IADD R194, R194, 0x1, -R173.reuse ;  /* 0x00000001c2c28824 */ /* 0x100fe200078e0aad */
[----:B------:R-:W-:Y:S01]  /*b780*/  ISETP.GE.AND P2, PT, R9, RZ, PT ;  /* 0x000000ff0900720c */ /* 0x000fe20003f46270 */
[----:B------:R-:W-:Y:S01]  /*b790*/  @!P4 IMAD.IADD R196, R196, 0x1, -R173 ;  /* 0x00000001c4c4c824 */ /* 0x000fe200078e0aad */
[----:B---3--:R-:W-:Y:S01]  /*b7a0*/  ISETP.GE.AND P0, PT, R34, RZ, PT ;  /* 0x000000ff2200720c */ /* 0x008fe20003f06270 */
[----:B------:R-:W-:Y:S01]  /*b7b0*/  @!P5 IMAD.MOV R23, RZ, RZ, -R23 ;  /* 0x000000ffff17d224 */ /* 0x000fe200078e0a17 */
[----:B------:R-:W-:Y:S01]  /*b7c0*/  @!P6 IADD3 R195, R195, -R173, RZ ;  /* 0x800000adc3c3e210 */ /* 0x000fe20007ffe0ff */
[----:B------:R-:W2:Y:S01]  /*b7d0*/  LDL R32, [R1+0x6154] ;  /* 0x0061540001207983 */ /* 0x000ea20000100800 */
[----:B----4-:R-:W-:-:S02]  /*b7e0*/  ISETP.GE.AND P6, PT, R33, RZ, PT ;  /* 0x000000ff2100720c */ /* 0x010fc40003fc6270 */
[C---:B------:R-:W-:Y:S01]  /*b7f0*/  ISETP.GT.U32.AND P5, PT, R173.reuse, R18, PT ;  /* 0x00000012ad00720c */ /* 0x040fe20003fa4070 */
[----:B------:R-:W3:Y:S01]  /*b800*/  LDL R36, [R1+0x616c] ;  /* 0x00616c0001247983 */ /* 0x000ee20000100800 */
[----:B------:R-:W-:Y:S01]  /*b810*/  @!P3 IADD3 R186, -R186, RZ, RZ ;  /* 0x000000ffbabab210 */ /* 0x000fe20007ffe1ff */
[----:B------:R-:W-:Y:S01]  /*b820*/  @!P1 IMAD.MOV R187, RZ, RZ, -R187 ;  /* 0x000000ffffbb9224 */ /* 0x000fe200078e0abb */
[C---:B------:R-:W-:Y:S01]  /*b830*/  ISETP.GT.U32.AND P3, PT, R173.reuse, R192, PT ;  /* 0x000000c0ad00720c */ /* 0x040fe20003f64070 */
[----:B------:R-:W-:Y:S01]  /*b840*/  @!P2 IMAD.MOV R188, RZ, RZ, -R188 ;  /* 0x000000ffffbca224 */ /* 0x000fe200078e0abc */
[----:B------:R-:W-:Y:S01]  /*b850*/  ISETP.GT.U32.AND P1, PT, R173, R193, PT ;  /* 0x000000c1ad00720c */ /* 0x000fe20003f24070 */
[----:B------:R-:W4:Y:S01]  /*b860*/  LDL R34, [R1+0x6170] ;  /* 0x0061700001227983 */ /* 0x000f220000100800 */
[----:B------:R-:W-:Y:S02]  /*b870*/  @!P0 IADD3 R189, -R189, RZ, RZ ;  /* 0x000000ffbdbd8210 */ /* 0x000fe40007ffe1ff */
[C---:B------:R-:W-:Y:S01]  /*b880*/  ISETP.GT.U32.AND P2, PT, R173.reuse, R194, PT ;  /* 0x000000c2ad00720c */ /* 0x040fe20003f44070 */
[----:B------:R-:W2:Y:S01]  /*b890*/  LDL R33, [R1+0x6164] ;  /* 0x0061640001217983 */ /* 0x000ea20000100800 */
[----:B------:R-:W-:-:S02]  /*b8a0*/  ISETP.GT.U32.AND P0, PT, R173, R195, PT ;  /* 0x000000c3ad00720c */ /* 0x000fc40003f04070 */
[----:B------:R-:W-:Y:S02]  /*b8b0*/  ISETP.GT.U32.AND P4, PT, R173, R196, PT ;  /* 0x000000c4ad00720c */ /* 0x000fe40003f84070 */
[----:B------:R-:W-:Y:S01]  /*b8c0*/  IADD3 R9, R235, 0xfc, RZ ;  /* 0x000000fceb097810 */ /* 0x000fe20007ffe0ff */
[----:B------:R-:W-:Y:S01]  /*b8d0*/  @!P6 IMAD.MOV R190, RZ, RZ, -R190 ;  /* 0x000000ffffbee224 */ /* 0x000fe200078e0abe */
[----:B------:R-:W-:Y:S01]  /*b8e0*/  @!P3 IADD3 R192, R192, -R173, RZ ;  /* 0x800000adc0c0b210 */ /* 0x000fe20007ffe0ff */
[--C-:B------:R-:W-:Y:S01]  /*b8f0*/  @!P5 IMAD.IADD R18, R18, 0x1, -R173.reuse ;  /* 0x000000011212d824 */ /* 0x100fe200078e0aad */
[----:B------:R-:W-:Y:S01]  /*b900*/  ISETP.GT.U32.AND P6, PT, R173, R197, PT ;  /* 0x000000c5ad00720c */ /* 0x000fe20003fc4070 */
[--C-:B------:R-:W-:Y:S01]  /*b910*/  @!P1 IMAD.IADD R193, R193, 0x1, -R173.reuse ;  /* 0x00000001c1c19824 */ /* 0x100fe200078e0aad */
[----:B------:R-:W-:Y:S01]  /*b920*/  STL [R1+0x6038], R9 ;  /* 0x0060380901007387 */ /* 0x000fe20000100800 */
[----:B------:R-:W-:Y:S01]  /*b930*/  @!P2 IMAD.IADD R194, R194, 0x1, -R173 ;  /* 0x00000001c2c2a824 */ /* 0x000fe200078e0aad */
[----:B------:R-:W-:-:S02]  /*b940*/  ISETP.GT.U32.AND P5, PT, R173, R202, PT ;  /* 0x000000caad00720c */ /* 0x000fc40003fa4070 */
[----:B------:R-:W-:Y:S01]  /*b950*/  @!P0 IADD3 R195, R195, -R173, RZ ;  /* 0x800000adc3c38210 */ /* 0x000fe20007ffe0ff */
[----:B------:R-:W-:Y:S01]  /*b960*/  @!P4 IMAD.IADD R196, R196, 0x1, -R173 ;  /* 0x00000001c4c4c824 */ /* 0x000fe200078e0aad */
[C---:B------:R-:W-:Y:S02]  /*b970*/  ISETP.GT.U32.AND P3, PT, R173.reuse, R198, PT ;  /* 0x000000c6ad00720c */ /* 0x040fe40003f64070 */
[C---:B------:R-:W-:Y:S02]  /*b980*/  ISETP.GT.U32.AND P1, PT, R173.reuse, R199, PT ;  /* 0x000000c7ad00720c */ /* 0x040fe40003f24070 */
[C---:B------:R-:W-:Y:S02]  /*b990*/  ISETP.GT.U32.AND P2, PT, R173.reuse, R200, PT ;  /* 0x000000c8ad00720c */ /* 0x040fe40003f44070 */
[----:B------:R-:W-:Y:S02]  /*b9a0*/  ISETP.GT.U32.AND P0, PT, R173, R201, PT ;  /* 0x000000c9ad00720c */ /* 0x000fe40003f04070 */
[----:B------:R-:W2:Y:S02]  /*b9b0*/  LDL R173, [R1+0x6144] ;  /* 0x0061440001ad7983 */ /* 0x000ea40000100800 */
[----:B--2---:R-:W-:-:S02]  /*b9c0*/  ISETP.GE.AND P4, PT, R173, RZ, PT ;  /* 0x000000ffad00720c */ /* 0x004fc40003f86270 */
[----:B------:R-:W-:-:S05]  /*b9d0*/  IABS R173, c[0x0][0x17c] ;  /* 0x00005f0000ad7a13 */ /* 0x000fca0000000000 */
[----:B------:R-:W-:Y:S02]  /*b9e0*/  @!P6 IMAD.IADD R197, R197, 0x1, -R173 ;  /* 0x00000001c5c5e824 */ /* 0x000fe400078e0aad */
[----:B------:R-:W2:Y:S04]  /*b9f0*/  LDL R173, [R1+0x614c] ;  /* 0x00614c0001ad7983 */ /* 0x000ea80000100800 */
[----:B------:R-:W-:Y:S01]  /*ba00*/  @!P4 IMAD.MOV R18, RZ, RZ, -R18 ;  /* 0x000000ffff12c224 */ /* 0x000fe200078e0a12 */
[----:B--2---:R-:W-:Y:S02]  /*ba10*/  ISETP.GE.AND P6, PT, R173, RZ, PT ;  /* 0x000000ffad00720c */ /* 0x004fe40003fc6270 */
[----:B------:R-:W-:-:S04]  /*ba20*/  IABS R173, c[0x0][0x17c] ;  /* 0x00005f0000ad7a13 */ /* 0x000fc80000000000 */
[-C--:B------:R-:W-:Y:S01]  /*ba30*/  @!P5 IADD3 R202, R202, -R173.reuse, RZ ;  /* 0x800000adcacad210 */ /* 0x080fe20007ffe0ff */
[--C-:B------:R-:W-:Y:S01]  /*ba40*/  @!P3 IMAD.IADD R198, R198, 0x1, -R173.reuse ;  /* 0x00000001c6c6b824 */ /* 0x100fe200078e0aad */
[----:B------:R-:W-:Y:S01]  /*ba50*/  ISETP.GE.AND P5, PT, R32, RZ, PT ;  /* 0x000000ff2000720c */ /* 0x000fe20003fa6270 */
[--C-:B------:R-:W-:Y:S01]  /*ba60*/  @!P1 IMAD.IADD R199, R199, 0x1, -R173.reuse ;  /* 0x00000001c7c79824 */ /* 0x100fe200078e0aad */
[----:B---3--:R-:W-:Y:S01]  /*ba70*/  ISETP.GE.AND P3, PT, R36, RZ, PT ;  /* 0x000000ff2400720c */ /* 0x008fe20003f66270 */
[----:B------:R-:W-:Y:S01]  /*ba80*/  @!P0 IMAD.IADD R201, R201, 0x1, -R173 ;  /* 0x00000001c9c98824 */ /* 0x000fe200078e0aad */
[----:B----4-:R-:W-:Y:S01]  /*ba90*/  ISETP.GE.AND P1, PT, R34, RZ, PT ;  /* 0x000000ff2200720c */ /* 0x010fe20003f26270 */
[----:B------:R-:W2:Y:S01]  /*baa0*/  LDL R32, [R1+0x6168] ;  /* 0x0061680001207983 */ /* 0x000ea20000100800 */
[----:B------:R-:W-:Y:S02]  /*bab0*/  @!P2 IADD3 R200, R200, -R173, RZ ;  /* 0x800000adc8c8a210 */ /* 0x000fe40007ffe0ff */
[----:B------:R-:W-:Y:S01]  /*bac0*/  ISETP.GE.AND P2, PT, R33, RZ, PT ;  /* 0x000000ff2100720c */ /* 0x000fe20003f46270 */
[----:B------:R-:W3:Y:S01]  /*bad0*/  LDL R36, [R1+0x6174] ;  /* 0x0061740001247983 */ /* 0x000ee20000100800 */
[----:B------:R-:W-:-:S02]  /*bae0*/  @!P6 IADD3 R192, -R192, RZ, RZ ;  /* 0x000000ffc0c0e210 */ /* 0x000fc40007ffe1ff */
[C---:B------:R-:W-:Y:S01]  /*baf0*/  ISETP.GT.U32.AND P4, PT, R173.reuse, R202, PT ;  /* 0x000000caad00720c */ /* 0x040fe20003f84070 */
        /* <DEDUP_REMOVED lines=9> */
[C---:B------:R-:W-:Y:S01]  /*bb90*/  ISETP.GT.U32.AND P6, PT, R173.reuse, R201, PT ;  /* 0x000000c9ad00720c */ /* 0x040fe20003fc4070 */
[----:B------:R-:W-:Y:S01]  /*bba0*/  @!P2 IMAD.MOV R196, RZ, RZ, -R196 ;  /* 0x000000ffffc4a224 */ /* 0x000fe200078e0ac4 */
[----:B------:R-:W-:Y:S01]  /*bbb0*/  @!P4 IADD3 R202, R202, -R173, RZ ;  /* 0x800000adcacac210 */ /* 0x000fe20007ffe0ff */
[--C-:B------:R-:W-:Y:S01]  /*bbc0*/  @!P5 IMAD.IADD R198, R198, 0x1, -R173.reuse ;  /* 0x00000001c6c6d824 */ /* 0x100fe200078e0aad */
[----:B------:R-:W-:Y:S01]  /*bbd0*/  ISETP.GT.U32.AND P2, PT, R173, R161, PT ;  /* 0x000000a1ad00720c */ /* 0x000fe20003f44070 */
[--C-:B------:R-:W-:Y:S01]  /*bbe0*/  @!P3 IMAD.IADD R199, R199, 0x1, -R173.reuse ;  /* 0x00000001c7c7b824 */ /* 0x100fe200078e0aad */
[C---:B------:R-:W-:Y:S02]  /*bbf0*/  ISETP.GT.U32.AND P4, PT, R173.reuse, R203, PT ;  /* 0x000000cbad00720c */ /* 0x040fe40003f84070 */
[----:B------:R-:W-:Y:S02]  /*bc00*/  ISETP.GT.U32.AND P5, PT, R173, R204, PT ;  /* 0x000000ccad00720c */ /* 0x000fe40003fa4070 */
[----:B------:R-:W-:Y:S01]  /*bc10*/  @!P1 IADD3 R200, R200, -R173, RZ ;  /* 0x800000adc8c89210 */ /* 0x000fe20007ffe0ff */
[--C-:B------:R-:W-:Y:S01]  /*bc20*/  @!P0 IMAD.IADD R197, R197, 0x1, -R173.reuse ;  /* 0x00000001c5c58824 */ /* 0x100fe200078e0aad */
[----:B------:R-:W-:Y:S01]  /*bc30*/  ISETP.GT.U32.AND P3, PT, R173, R205, PT ;  /* 0x000000cdad00720c */ /* 0x000fe20003f64070 */
[----:B------:R-:W-:Y:S01]  /*bc40*/  @!P6 IMAD.IADD R201, R201, 0x1, -R173 ;  /* 0x00000001c9c9e824 */ /* 0x000fe200078e0aad */
[----:B------:R-:W-:-:S02]  /*bc50*/  ISETP.GT.U32.AND P1, PT, R173, R206, PT ;  /* 0x000000cead00720c */ /* 0x000fc40003f24070 */
[----:B------:R-:W2:Y:S02]  /*bc60*/  LDL R173, [R1+0x6178] ;  /* 0x0061780001ad7983 */ /* 0x000ea40000100800 */
[----:B--2---:R-:W-:Y:S02]  /*bc70*/  ISETP.GE.AND P6, PT, R173, RZ, PT ;  /* 0x000000ffad00720c */ /* 0x004fe40003fc6270 */
[----:B------:R-:W-:-:S04]  /*bc80*/  IABS R173, c[0x0][0x17c] ;  /* 0x00005f0000ad7a13 */ /* 0x000fc80000000000 */
[----:B------:R-:W-:Y:S01]  /*bc90*/  @!P4 IADD3 R203, R203, -R173, RZ ;  /* 0x800000adcbcbc210 */ /* 0x000fe20007ffe0ff */
[----:B------:R-:W-:Y:S01]  /*bca0*/  @!P2 IMAD.IADD R161, R161, 0x1, -R173 ;  /* 0x00000001a1a1a824 */ /* 0x000fe200078e0aad */
[----:B------:R-:W-:Y:S02]  /*bcb0*/  ISETP.GT.U32.AND P2, PT, R173, R207, PT ;  /* 0x000000cfad00720c */ /* 0x000fe40003f44070 */
[----:B------:R-:W2:Y:S01]  /*bcc0*/  LDL R173, [R1+0x6180] ;  /* 0x0061800001ad7983 */ /* 0x000ea20000100800 */
[----:B------:R-:W-:Y:S02]  /*bcd0*/  ISETP.GE.AND P0, PT, R32, RZ, PT ;  /* 0x000000ff2000720c */ /* 0x000fe40003f06270 */
[----:B------:R-:W-:Y:S01]  /*bce0*/  @!P6 IMAD.MOV R202, RZ, RZ, -R202 ;  /* 0x000000ffffcae224 */ /* 0x000fe200078e0aca */
[----:B------:R-:W-:-:S10]  /*bcf0*/  IABS R32, R9 ;  /* 0x0000000900207213 */ /* 0x000fd40000000000 */
[----:B------:R-:W-:Y:S02]  /*bd00*/  @!P0 IADD3 R197, -R197, RZ, RZ ;  /* 0x000000ffc5c58210 */ /* 0x000fe40007ffe1ff */
[----:B--2---:R-:W-:Y:S02]  /*bd10*/  ISETP.GE.AND P4, PT, R173, RZ, PT ;  /* 0x000000ffad00720c */ /* 0x004fe40003f86270 */
[----:B------:R-:W-:-:S05]  /*bd20*/  IABS R173, c[0x0][0x17c] ;  /* 0x00005f0000ad7a13 */ /* 0x000fca0000000000 */
[--C-:B------:R-:W-:Y:S01]  /*bd30*/  @!P5 IMAD.IADD R204, R204, 0x1, -R173.reuse ;  /* 0x00000001ccccd824 */ /* 0x100fe200078e0aad */
[----:B----4-:R-:W-:Y:S01]  /*bd40*/  ISETP.GE.AND P5, PT, R33, RZ, PT ;  /* 0x000000ff2100720c */ /* 0x010fe20003fa6270 */
[--C-:B------:R-:W-:Y:S01]  /*bd50*/  @!P3 IMAD.IADD R205, R205, 0x1, -R173.reuse ;  /* 0x00000001cdcdb824 */ /* 0x100fe200078e0aad */
[----:B---3--:R-:W-:Y:S01]  /*bd60*/  ISETP.GE.AND P3, PT, R36, RZ, PT ;  /* 0x000000ff2400720c */ /* 0x008fe20003f66270 */
[----:B------:R-:W-:Y:S01]  /*bd70*/  @!P2 IMAD.IADD R207, R207, 0x1, -R173 ;  /* 0x00000001cfcfa824 */ /* 0x000fe200078e0aad */
[----:B------:R-:W-:Y:S01]  /*bd80*/  @!P1 IADD3 R206, R206, -R173, RZ ;  /* 0x800000adcece9210 */ /* 0x000fe20007ffe0ff */
[----:B------:R-:W-:Y:S01]  /*bd90*/  @!P4 IMAD.MOV R198, RZ, RZ, -R198 ;  /* 0x000000ffffc6c224 */ /* 0x000fe200078e0ac6 */
[----:B------:R-:W-:Y:S02]  /*bda0*/  ISETP.GE.AND P1, PT, R34, RZ, PT ;  /* 0x000000ff2200720c */ /* 0x000fe40003f26270 */
[----:B------:R-:W-:Y:S01]  /*bdb0*/  ISETP.GT.U32.AND P0, PT, R173, R161, PT ;  /* 0x000000a1ad00720c */ /* 0x000fe20003f04070 */
[----:B------:R-:W-:Y:S01]  /*bdc0*/  IMAD.HI.U32 R33, R237, R32, RZ ;  /* 0x00000020ed217227 */ /* 0x000fe200078e00ff */
[C---:B------:R-:W-:Y:S01]  /*bdd0*/  ISETP.GT.U32.AND P2, PT, R173.reuse, R203, PT ;  /* 0x000000cbad00720c */ /* 0x040fe20003f44070 */
[----:B------:R-:W2:Y:S01]  /*bde0*/  LDL R36, [R1+0x61a8] ;  /* 0x0061a80001247983 */ /* 0x000ea20000100800 */
[----:B------:R-:W-:-:S02]  /*bdf0*/  ISETP.GT.U32.AND P4, PT, R173, R204, PT ;  /* 0x000000ccad00720c */ /* 0x000fc40003f84070 */
[----:B------:R-:W-:Y:S01]  /*be00*/  @!P5 IADD3 R199, -R199, RZ, RZ ;  /* 0x000000ffc7c7d210 */ /* 0x000fe20007ffe1ff */
[----:B------:R-:W-:Y:S01]  /*be10*/  @!P3 IMAD.MOV R200, RZ, RZ, -R200 ;  /* 0x000000ffffc8b224 */ /* 0x000fe200078e0ac8 */
[C---:B------:R-:W-:Y:S01]  /*be20*/  ISETP.GT.U32.AND P5, PT, R173.reuse, R205, PT ;  /* 0x000000cdad00720c */ /* 0x040fe20003fa4070 */
[----:B------:R-:W3:Y:S01]  /*be30*/  LDL R34, [R1+0x61b4] ;  /* 0x0061b40001227983 */ /* 0x000ee20000100800 */
[C---:B------:R-:W-:Y:S02]  /*be40*/  ISETP.GT.U32.AND P6, PT, R173.reuse, R206, PT ;  /* 0x000000cead00720c */ /* 0x040fe40003fc4070 */
[----:B------:R-:W-:Y:S01]  /*be50*/  ISETP.GT.U32.AND P3, PT, R173, R207, PT ;  /* 0x000000cfad00720c */ /* 0x000fe20003f64070 */
[----:B------:R-:W-:Y:S01]  /*be60*/  IMAD.MOV R33, RZ, RZ, -R33 ;  /* 0x000000ffff217224 */ /* 0x000fe200078e0a21 */
[----:B------:R-:W-:Y:S01]  /*be70*/  @!P0 IADD3 R161, R161, -R173, RZ ;  /* 0x800000ada1a18210 */ /* 0x000fe20007ffe0ff */
[----:B------:R-:W-:Y:S01]  /*be80*/  @!P1 IMAD.MOV R201, RZ, RZ, -R201 ;  /* 0x000000ffffc99224 */ /* 0x000fe200078e0ac9 */
[----:B------:R-:W-:Y:S01]  /*be90*/  ISETP.GT.U32.AND P1, PT, R173, R19, PT ;  /* 0x00000013ad00720c */ /* 0x000fe20003f24070 */
[--C-:B------:R-:W-:Y:S01]  /*bea0*/  @!P2 IMAD.IADD R203, R203, 0x1, -R173.reuse ;  /* 0x00000001cbcba824 */ /* 0x100fe200078e0aad */
[C---:B------:R-:W-:Y:S01]  /*beb0*/  ISETP.GT.U32.AND P0, PT, R173.reuse, R209, PT ;  /* 0x000000d1ad00720c */ /* 0x040fe20003f04070 */
[--C-:B------:R-:W-:Y:S01]  /*bec0*/  @!P4 IMAD.IADD R204, R204, 0x1, -R173.reuse ;  /* 0x00000001ccccc824 */ /* 0x100fe200078e0aad */
[C---:B------:R-:W-:Y:S01]  /*bed0*/  ISETP.GT.U32.AND P2, PT, R173.reuse, R210, PT ;  /* 0x000000d2ad00720c */ /* 0x040fe20003f44070 */
[----:B------:R-:W-:Y:S01]  /*bee0*/  IMAD R32, R173, R33, R32 ;  /* 0x00000021ad207224 */ /* 0x000fe200078e0220 */
[----:B------:R-:W-:Y:S01]  /*bef0*/  @!P5 IADD3 R205, R205, -R173, RZ ;  /* 0x800000adcdcdd210 */ /* 0x000fe20007ffe0ff */
[--C-:B------:R-:W-:Y:S01]  /*bf00*/  @!P6 IMAD.IADD R206, R206, 0x1, -R173.reuse ;  /* 0x00000001cecee824 */ /* 0x100fe200078e0aad */
[----:B------:R-:W-:Y:S01]  /*bf10*/  ISETP.GT.U32.AND P4, PT, R173, R211, PT ;  /* 0x000000d3ad00720c */ /* 0x000fe20003f84070 */
[----:B------:R-:W-:Y:S01]  /*bf20*/  @!P3 IMAD.IADD R207, R207, 0x1, -R173 ;  /* 0x00000001cfcfb824 */ /* 0x000fe200078e0aad */
[C---:B------:R-:W-:Y:S01]  /*bf30*/  ISETP.GT.U32.AND P5, PT, R173.reuse, R212, PT ;  /* 0x000000d4ad00720c */ /* 0x040fe20003fa4070 */
[----:B------:R-:W4:Y:S01]  /*bf40*/  LDL R33, [R1+0x61a0] ;  /* 0x0061a00001217983 */ /* 0x000f220000100800 */
[----:B------:R-:W-:-:S03]  /*bf50*/  ISETP.GT.U32.AND P6, PT, R173, R213, PT ;  /* 0x000000d5ad00720c */ /* 0x000fc60003fc4070 */
[----:B------:R-:W2:Y:S02]  /*bf60*/  LDL R173, [R1+0x618c] ;  /* 0x00618c0001ad7983 */ /* 0x000ea40000100800 */
[----:B--2---:R-:W-:Y:S02]  /*bf70*/  ISETP.GE.AND P3, PT, R173, RZ, PT ;  /* 0x000000ffad00720c */ /* 0x004fe40003f66270 */
[----:B------:R-:W-:-:S04]  /*bf80*/  IABS R173, c[0x0][0x17c] ;  /* 0x00005f0000ad7a13 */ /* 0x000fc80000000000 */
[----:B------:R-:W-:Y:S02]  /*bf90*/  @!P1 IADD3 R19, R19, -R173, RZ ;  /* 0x800000ad13139210 */ /* 0x000fe40007ffe0ff */
[----:B------:R-:W2:Y:S02]  /*bfa0*/  LDL R173, [R1+0x619c] ;  /* 0x00619c0001ad7983 */ /* 0x000ea40000100800 */
[----:B--2---:R-:W-:Y:S02]  /*bfb0*/  ISETP.GE.AND P1, PT, R173, RZ, PT ;  /* 0x000000ffad00720c */ /* 0x004fe40003f26270 */
[----:B------:R-:W-:-:S05]  /*bfc0*/  IABS R173, c[0x0][0x17c] ;  /* 0x00005f0000ad7a13 */ /* 0x000fca0000000000 */
[----:B------:R-:W-:Y:S02]  /*bfd0*/  @!P0 IMAD.IADD R209, R209, 0x1, -R173 ;  /* 0x00000001d1d18824 */ /* 0x000fe400078e0aad */
[----:B------:R-:W2:Y:S01]  /*bfe0*/  LDL R173, [R1+0x61a4] ;  /* 0x0061a40001ad7983 */ /* 0x000ea20000100800 */
[----:B------:R-:W-:-:S03]  /*bff0*/  @!P3 IADD3 R161, -R161, RZ, RZ ;  /* 0x000000ffa1a1b210 */ /* 0x000fc60007ffe1ff */
[----:B------:R-:W-:Y:S01]  /*c000*/  @!P1 IMAD.MOV R203, RZ, RZ, -R203 ;  /* 0x000000ffffcb9224 */ /* 0x000fe200078e0acb */
[----:B--2---:R-:W-:Y:S02]  /*c010*/  ISETP.GE.AND P0, PT, R173, RZ, PT ;  /* 0x000000ffad00720c */ /* 0x004fe40003f06270 */
[----:B------:R-:W-:-:S04]  /*c020*/  IABS R173, c[0x0][0x17c] ;  /* 0x00005f0000ad7a13 */ /* 0x000fc80000000000 */
[----:B------:R-:W-:Y:S01]  /*c030*/  @!P4 IADD3 R211, R211, -R173, RZ ;  /* 0x800000add3d3c210 */ /* 0x000fe20007ffe0ff */
[--C-:B------:R-:W-:Y:S01]  /*c040*/  @!P2 IMAD.IADD R210, R210, 0x1, -R173.reuse ;  /* 0x00000001d2d2a824 */ /* 0x100fe200078e0aad */
[----:B----4-:R-:W-:Y:S02]  /*c050*/  ISETP.GE.AND P2, PT, R33, RZ, PT ;  /* 0x000000ff2100720c */ /* 0x010fe40003f46270 */
[----:B------:R-:W-:Y:S01]  /*c060*/  ISETP.GE.AND P4, PT, R36, RZ, PT ;  /* 0x000000ff2400720c */ /* 0x000fe20003f86270 */
[--C-:B------:R-:W-:Y:S02]  /*c070*/  @!P5 IMAD.IADD R212, R212, 0x1, -R173.reuse ;  /* 0x00000001d4d4d824 */ /* 0x100fe400078e0aad */
[----:B------:R-:W-:Y:S01]  /*c080*/  @!P6 IMAD.IADD R213, R213, 0x1, -R173 ;  /* 0x00000001d5d5e824 */ /* 0x000fe200078e0aad */
[----:B---3--:R-:W-:Y:S01]  /*c090*/  ISETP.GE.AND P5, PT, R34, RZ, PT ;  /* 0x000000ff2200720c */ /* 0x008fe20003fa6270 */
[----:B------:R-:W-:Y:S01]  /*c0a0*/  @!P0 IMAD.MOV R204, RZ, RZ, -R204 ;  /* 0x000000ffffcc8224 */ /* 0x000fe200078e0acc */
[C---:B------:R-:W-:Y:S01]  /*c0b0*/  ISETP.GT.U32.AND P3, PT, R173.reuse, R19, PT ;  /* 0x00000013ad00720c */ /* 0x040fe20003f64070 */
[----:B------:R-:W2:Y:S01]  /*c0c0*/  LDL R36, [R1+0x61c4] ;  /* 0x0061c40001247983 */ /* 0x000ea20000100800 */
[----:B------:R-:W-:-:S02]  /*c0d0*/  ISETP.GT.U32.AND P1, PT, R173, R209, PT ;  /* 0x000000d1ad00720c */ /* 0x000fc40003f24070 */
[----:B------:R-:W-:Y:S01]  /*c0e0*/  ISETP.GT.U32.AND P0, PT, R173, R210, PT ;  /* 0x000000d2ad00720c */ /* 0x000fe20003f04070 */
[----:B------:R-:W3:Y:S01]  /*c0f0*/  LDL R34, [R1+0x61e8] ;  /* 0x0061e80001227983 */ /* 0x000ee20000100800 */
[----:B------:R-:W-:Y:S01]  /*c100*/  @!P2 IADD3 R205, -R205, RZ, RZ ;  /* 0x000000ffcdcda210 */ /* 0x000fe20007ffe1ff */
[----:B------:R-:W-:Y:S01]  /*c110*/  @!P4 IMAD.MOV R206, RZ, RZ, -R206 ;  /* 0x000000ffffcec224 */ /* 0x000fe200078e0ace */
[C---:B------:R-:W-:Y:S02]  /*c120*/  ISETP.GT.U32.AND P2, PT, R173.reuse, R211, PT ;  /* 0x000000d3ad00720c */ /* 0x040fe40003f44070 */
[C---:B------:R-:W-:Y:S02]  /*c130*/  ISETP.GT.U32.AND P4, PT, R173.reuse, R212, PT ;  /* 0x000000d4ad00720c */ /* 0x040fe40003f84070 */
[----:B------:R-:W-:Y:S02]  /*c140*/  ISETP.GT.U32.AND P6, PT, R173, R213, PT ;  /* 0x000000d5ad00720c */ /* 0x000fe40003fc4070 */
[----:B------:R-:W-:Y:S01]  /*c150*/  IADD3 R33, R235, 0xfd, RZ ;  /* 0x000000fdeb217810 */ /* 0x000fe20007ffe0ff */
[----:B------:R-:W-:Y:S01]  /*c160*/  @!P5 IMAD.MOV R207, RZ, RZ, -R207 ;  /* 0x000000ffffcfd224 */ /* 0x000fe200078e0acf */
[-C--:B------:R-:W-:Y:S01]  /*c170*/  @!P3 IADD3 R19, R19, -R173.reuse, RZ ;  /* 0x800000ad1313b210 */ /* 0x080fe20007ffe0ff */
[--C-:B------:R-:W-:Y:S01]  /*c180*/  @!P1 IMAD.IADD R209, R209, 0x1, -R173.reuse ;  /* 0x00000001d1d19824 */ /* 0x100fe200078e0aad */
[----:B------:R-:W-:Y:S01]  /*c190*/  ISETP.GT.U32.AND P5, PT, R173, R214, PT ;  /* 0x000000d6ad00720c */ /* 0x000fe20003fa4070 */
[----:B------:R-:W-:Y:S01]  /*c1a0*/  @!P0 IMAD.IADD R210, R210, 0x1, -R173 ;  /* 0x00000001d2d28824 */ /* 0x000fe200078e0aad */
[----:B------:R1:W-:Y:S01]  /*c1b0*/  STL [R1+0x6030], R33 ;  /* 0x0060302101007387 */ /* 0x0003e20000100800 */
[----:B------:R-:W-:-:S02]  /*c1c0*/  @!P2 IADD3 R211, R211, -R173, RZ ;  /* 0x800000add3d3a210 */ /* 0x000fc40007ffe0ff */
[--C-:B------:R-:W-:Y:S01]  /*c1d0*/  @!P4 IMAD.IADD R212, R212, 0x1, -R173.reuse ;  /* 0x00000001d4d4c824 */ /* 0x100fe200078e0aad */
[----:B------:R-:W-:Y:S01]  /*c1e0*/  ISETP.GT.U32.AND P3, PT, R173, R219, PT ;  /* 0x000000dbad00720c */ /* 0x000fe20003f64070 */
[----:B------:R-:W-:Y:S01]  /*c1f0*/  @!P6 IMAD.IADD R213, R213, 0x1, -R173 ;  /* 0x00000001d5d5e824 */ /* 0x000fe200078e0aad */
[C---:B------:R-:W-:Y:S02]  /*c200*/  ISETP.GT.U32.AND P1, PT, R173.reuse, R215, PT ;  /* 0x000000d7ad00720c */ /* 0x040fe40003f24070 */
[C---:B------:R-:W-:Y:S02]  /*c210*/  ISETP.GT.U32.AND P0, PT, R173.reuse, R216, PT ;  /* 0x000000d8ad00720c */ /* 0x040fe40003f04070 */
[C---:B------:R-:W-:Y:S02]  /*c220*/  ISETP.GT.U32.AND P2, PT, R173.reuse, R217, PT ;  /* 0x000000d9ad00720c */ /* 0x040fe40003f44070 */
[----:B------:R-:W-:Y:S02]  /*c230*/  ISETP.GT.U32.AND P4, PT, R173, R218, PT ;  /* 0x000000daad00720c */ /* 0x000fe40003f84070 */
[----:B------:R-:W4:Y:S02]  /*c240*/  LDL R173, [R1+0x61b8] ;  /* 0x0061b80001ad7983 */ /* 0x000f240000100800 */
[----:B----4-:R-:W-:-:S02]  /*c250*/  ISETP.GE.AND P6, PT, R173, RZ, PT ;  /* 0x000000ffad00720c */ /* 0x010fc40003fc6270 */
[----:B------:R-:W-:-:S04]  /*c260*/  IABS R173, c[0x0][0x17c] ;  /* 0x00005f0000ad7a13 */ /* 0x000fc80000000000 */
[----:B------:R-:W-:Y:S02]  /*c270*/  @!P5 IADD3 R214, R214, -R173, RZ ;  /* 0x800000add6d6d210 */ /* 0x000fe40007ffe0ff */
[----:B------:R-:W4:Y:S02]  /*c280*/  LDL R173, [R1+0x61d0] ;  /* 0x0061d00001ad7983 */ /* 0x000f240000100800 */
[----:B----4-:R-:W-:Y:S02]  /*c290*/  ISETP.GE.AND P5, PT, R173, RZ, PT ;  /* 0x000000ffad00720c */ /* 0x010fe40003fa6270 */
[----:B------:R-:W-:-:S05]  /*c2a0*/  IABS R173, c[0x0][0x17c] ;  /* 0x00005f0000ad7a13 */ /* 0x000fca0000000000 */
[----:B------:R-:W-:Y:S02]  /*c2b0*/  @!P3 IMAD.IADD R219, R219, 0x1, -R173 ;  /* 0x00000001dbdbb824 */ /* 0x000fe400078e0aad */
[----:B------:R-:W4:Y:S02]  /*c2c0*/  LDL R173, [R1+0x61bc] ;  /* 0x0061bc0001ad7983 */ /* 0x000f240000100800 */
[----:B----4-:R-:W-:Y:S02]  /*c2d0*/  ISETP.GE.AND P3, PT, R173, RZ, PT ;  /* 0x000000ffad00720c */ /* 0x010fe40003f66270 */
[----:B------:R-:W-:-:S05]  /*c2e0*/  IABS R173, c[0x0][0x17c] ;  /* 0x00005f0000ad7a13 */ /* 0x000fca0000000000 */
[----:B------:R-:W-:Y:S02]  /*c2f0*/  @!P1 IMAD.IADD R215, R215, 0x1, -R173 ;  /* 0x00000001d7d79824 */ /* 0x000fe400078e0aad */
[----:B------:R-:W4:Y:S01]  /*c300*/  LDL R173, [R1+0x61c0] ;  /* 0x0061c00001ad7983 */ /* 0x000f220000100800 */
[----:B------:R-:W-:Y:S01]  /*c310*/  @!P6 IADD3 R19, -R19, RZ, RZ ;  /* 0x000000ff1313e210 */ /* 0x000fe20007ffe1ff */
[----:B------:R-:W-:Y:S02]  /*c320*/  @!P5 IMAD.MOV R209, RZ, RZ, -R209 ;  /* 0x000000ffffd1d224 */ /* 0x000fe400078e0ad1 */
[----:B------:R-:W-:Y:S01]  /*c330*/  @!P3 IMAD.MOV R210, RZ, RZ, -R210 ;  /* 0x000000ffffd2b224 */ /* 0x000fe200078e0ad2 */
[----:B----4-:R-:W-:Y:S02]  /*c340*/  ISETP.GE.AND P1, PT, R173, RZ, PT ;  /* 0x000000ffad00720c */ /* 0x010fe40003f26270 */
[----:B------:R-:W-:-:S04]  /*c350*/  IABS R173, c[0x0][0x17c] ;  /* 0x00005f0000ad7a13 */ /* 0x000fc80000000000 */
[----:B------:R-:W-:Y:S01]  /*c360*/  @!P0 IADD3 R216, R216, -R173, RZ ;  /* 0x800000add8d88210 */ /* 0x000fe20007ffe0ff */
[--C-:B------:R-:W-:Y:S01]  /*c370*/  @!P2 IMAD.IADD R217, R217, 0x1, -R173.reuse ;  /* 0x00000001d9d9a824 */ /* 0x100fe200078e0aad */
[----:B--2---:R-:W-:Y:S01]  /*c380*/  ISETP.GE.AND P0, PT, R36, RZ, PT ;  /* 0x000000ff2400720c */ /* 0x004fe20003f06270 */
[----:B------:R-:W-:Y:S01]  /*c390*/  @!P4 IMAD.IADD R218, R218, 0x1, -R173 ;  /* 0x00000001dadac824 */ /* 0x000fe200078e0aad */
[----:B---3--:R-:W-:Y:S01]  /*c3a0*/  ISETP.GE.AND P2, PT, R34, RZ, PT ;  /* 0x000000ff2200720c */ /* 0x008fe20003f46270 */
[----:B------:R-:W2:Y:S01]  /*c3b0*/  LDL R36, [R1+0x6200] ;  /* 0x0062000001247983 */ /* 0x000ea20000100800 */
[----:B------:R-:W-:Y:S02]  /*c3c0*/  ISETP.GT.U32.AND P4, PT, R173, R214, PT ;  /* 0x000000d6ad00720c */ /* 0x000fe40003f84070 */
[----:B------:R-:W-:Y:S01]  /*c3d0*/  @!P1 IADD3 R211, -R211, RZ, RZ ;  /* 0x000000ffd3d39210 */ /* 0x000fe20007ffe1ff */
[----:B------:R-:W3:Y:S01]  /*c3e0*/  LDL R34, [R1+0x61f8] ;  /* 0x0061f80001227983 */ /* 0x000ee20000100800 */
[----:B------:R-:W-:-:S02]  /*c3f0*/  ISETP.GT.U32.AND P5, PT, R173, R219, PT ;  /* 0x000000dbad00720c */ /* 0x000fc40003fa4070 */
[C---:B------:R-:W-:Y:S02]  /*c400*/  ISETP.GT.U32.AND P3, PT, R173.reuse, R215, PT ;  /* 0x000000d7ad00720c */ /* 0x040fe40003f64070 */
[C---:B------:R-:W-:Y:S01]  /*c410*/  ISETP.GT.U32.AND P1, PT, R173.reuse, R216, PT ;  /* 0x000000d8ad00720c */ /* 0x040fe20003f24070 */
[----:B------:R-:W-:Y:S01]  /*c420*/  @!P0 IMAD.MOV R212, RZ, RZ, -R212 ;  /* 0x000000ffffd48224 */ /* 0x000fe200078e0ad4 */
[C---:B------:R-:W-:Y:S01]  /*c430*/  ISETP.GT.U32.AND P6, PT, R173.reuse, R217, PT ;  /* 0x000000d9ad00720c */ /* 0x040fe20003fc4070 */
[----:B------:R-:W-:Y:S01]  /*c440*/  @!P2 IMAD.MOV R213, RZ, RZ, -R213 ;  /* 0x000000ffffd5a224 */ /* 0x000fe200078e0ad5 */
[C---:B------:R-:W-:Y:S02]  /*c450*/  ISETP.GT.U32.AND P0, PT, R173.reuse, R218, PT ;  /* 0x000000daad00720c */ /* 0x040fe40003f04070 */
[----:B------:R-:W-:Y:S02]  /*c460*/  ISETP.GT.U32.AND P2, PT, R173, R179, PT ;  /* 0x000000b3ad00720c */ /* 0x000fe40003f44070 */
[----:B------:R-:W-:-:S02]  /*c470*/  @!P4 IADD3 R214, R214, -R173, RZ ;  /* 0x800000add6d6c210 */ /* 0x000fc40007ffe0ff */
[----:B------:R-:W4:Y:S02]  /*c480*/  LDL R173, [R1+0x61ec] ;  /* 0x0061ec0001ad7983 */ /* 0x000f240000100800 */
[----:B----4-:R-:W-:Y:S02]  /*c490*/  ISETP.GE.AND P4, PT, R173, RZ, PT ;  /* 0x000000ffad00720c */ /* 0x010fe40003f86270 */
[----:B------:R-:W-:-:S04]  /*c4a0*/  IABS R173, c[0x0][0x17c] ;  /* 0x00005f0000ad7a13 */ /* 0x000fc80000000000 */
[----:B------:R-:W-:Y:S01]  /*c4b0*/  @!P1 IADD3 R216, R216, -R173, RZ ;  /* 0x800000add8d89210 */ /* 0x000fe20007ffe0ff */
[--C-:B------:R-:W-:Y:S01]  /*c4c0*/  @!P5 IMAD.IADD R219, R219, 0x1, -R173.reuse ;  /* 0x00000001dbdbd824 */ /* 0x100fe200078e0aad */
[----:B------:R-:W-:Y:S01]  /*c4d0*/  ISETP.GT.U32.AND P5, PT, R173, R220, PT ;  /* 0x000000dcad00720c */ /* 0x000fe20003fa4070 */
[--C-:B------:R-:W-:Y:S01]  /*c4e0*/  @!P3 IMAD.IADD R215, R215, 0x1, -R173.reuse ;  /* 0x00000001d7d7b824 */ /* 0x100fe200078e0aad */
[----:B------:R-:W-:Y:S01]  /*c4f0*/  ISETP.GT.U32.AND P3, PT, R173, R221, PT ;  /* 0x000000ddad00720c */ /* 0x000fe20003f64070 */
[--C-:B------:R-:W-:Y:S01]  /*c500*/  @!P6 IMAD.IADD R217, R217, 0x1, -R173.reuse ;  /* 0x00000001d9d9e824 */ /* 0x100fe200078e0aad */
[C---:B------:R-:W-:Y:S01]  /*c510*/  ISETP.GT.U32.AND P1, PT, R173.reuse, R222, PT ;  /* 0x000000dead00720c */ /* 0x040fe20003f24070 */
[----:B------:R-:W-:Y:S01]  /*c520*/  @!P0 IMAD.IADD R218, R218, 0x1, -R173 ;  /* 0x00000001dada8824 */ /* 0x000fe200078e0aad */
[----:B------:R-:W-:Y:S02]  /*c530*/  ISETP.GT.U32.AND P6, PT, R173, R223, PT ;  /* 0x000000dfad00720c */ /* 0x000fe40003fc4070 */
[----:B------:R-:W4:Y:S02]  /*c540*/  LDL R173, [R1+0x61e0] ;  /* 0x0061e00001ad7983 */ /* 0x000f240000100800 */
[----:B----4-:R-:W-:-:S02]  /*c550*/  ISETP.GE.AND P0, PT, R173, RZ, PT ;  /* 0x000000ffad00720c */ /* 0x010fc40003f06270 */
[----:B------:R-:W-:-:S04]  /*c560*/  IABS R173, c[0x0][0x17c] ;  /* 0x00005f0000ad7a13 */ /* 0x000fc80000000000 */
[----:B------:R-:W-:Y:S01]  /*c570*/  @!P2 IADD3 R179, R179, -R173, RZ ;  /* 0x800000adb3b3a210 */ /* 0x000fe20007ffe0ff */
[----:B------:R-:W-:Y:S01]  /*c580*/  @!P5 IMAD.IADD R220, R220, 0x1, -R173 ;  /* 0x00000001dcdcd824 */ /* 0x000fe200078e0aad */
[----:B------:R-:W-:Y:S02]  /*c590*/  ISETP.GT.U32.AND P2, PT, R173, R224, PT ;  /* 0x000000e0ad00720c */ /* 0x000fe40003f44070 */
[----:B------:R-:W4:Y:S02]  /*c5a0*/  LDL R173, [R1+0x61e4] ;  /* 0x0061e40001ad7983 */ /* 0x000f240000100800 */
[----:B----4-:R-:W-:Y:S02]  /*c5b0*/  ISETP.GE.AND P5, PT, R173, RZ, PT ;  /* 0x000000ffad00720c */ /* 0x010fe40003fa6270 */
[----:B------:R-:W-:-:S04]  /*c5c0*/  IABS R173, c[0x0][0x17c] ;  /* 0x00005f0000ad7a13 */ /* 0x000fc80000000000 */
[----:B------:R-:W-:Y:S01]  /*c5d0*/  @!P1 IADD3 R222, R222, -R173, RZ ;  /* 0x800000addede9210 */ /* 0x000fe20007ffe0ff */
[----:B------:R-:W-:Y:S02]  /*c5e0*/  @!P3 IMAD.IADD R221, R221, 0x1, -R173 ;  /* 0x00000001ddddb824 */ /* 0x000fe400078e0aad */
[----:B------:R-:W4:Y:S01]  /*c5f0*/  LDL R173, [R1+0x61fc] ;  /* 0x0061fc0001ad7983 */ /* 0x000f220000100800 */
[----:B---3--:R-:W-:Y:S01]  /*c600*/  ISETP.GE.AND P3, PT, R34, RZ, PT ;  /* 0x000000ff2200720c */ /* 0x008fe20003f66270 */
[----:B------:R-:W-:Y:S02]  /*c610*/  @!P4 IMAD.MOV R214, RZ, RZ, -R214 ;  /* 0x000000ffffd6c224 */ /* 0x000fe400078e0ad6 */
[----:B------:R-:W-:Y:S01]  /*c620*/  @!P0 IMAD.MOV R219, RZ, RZ, -R219 ;  /* 0x000000ffffdb8224 */ /* 0x000fe200078e0adb */
[----:B------:R-:W-:Y:S02]  /*c630*/  @!P5 IADD3 R215, -R215, RZ, RZ ;  /* 0x000000ffd7d7d210 */ /* 0x000fe40007ffe1ff */
[----:B-1----:R-:W-:-:S07]  /*c640*/  IABS R33, R33 ;  /* 0x0000002100217213 */ /* 0x002fce0000000000 */
[----:B------:R-:W-:Y:S02]  /*c650*/  @!P3 IMAD.MOV R216, RZ, RZ, -R216 ;  /* 0x000000ffffd8b224 */ /* 0x000fe400078e0ad8 */
[----:B------:R-:W-:-:S04]  /*c660*/  IMAD.HI.U32 R34, R237, R33, RZ ;  /* 0x00000021ed227227 */ /* 0x000fc800078e00ff */
[----:B------:R-:W-:Y:S01]  /*c670*/  IMAD.MOV R34, RZ, RZ, -R34 ;  /* 0x000000ffff227224 */ /* 0x000fe200078e0a22 */
[----:B----4-:R-:W-:Y:S02]  /*c680*/  ISETP.GE.AND P1, PT, R173, RZ, PT ;  /* 0x000000ffad00720c */ /* 0x010fe40003f26270 */
[----:B------:R-:W-:-:S05]  /*c690*/  IABS R173, c[0x0][0x17c] ;  /* 0x00005f0000ad7a13 */ /* 0x000fca0000000000 */
[----:B------:R-:W-:Y:S01]  /*c6a0*/  @!P6 IMAD.IADD R223, R223, 0x1, -R173 ;  /* 0x00000001dfdfe824 */ /* 0x000fe200078e0aad */
[----:B------:R-:W-:Y:S02]  /*c6b0*/  @!P2 IADD3 R224, R224, -R173, RZ ;  /* 0x800000ade0e0a210 */ /* 0x000fe40007ffe0ff */
[----:B--2---:R-:W-:Y:S02]  /*c6c0*/  ISETP.GE.AND P6, PT, R36, RZ, PT ;  /* 0x000000ff2400720c */ /* 0x004fe40003fc6270 */
[C---:B------:R-:W-:Y:S01]  /*c6d0*/  ISETP.GT.U32.AND P2, PT, R173.reuse, R179, PT ;  /* 0x000000b3ad00720c */ /* 0x040fe20003f44070 */
[----:B------:R-:W-:Y:S01]  /*c6e0*/  @!P1 IMAD.MOV R217, RZ, RZ, -R217 ;  /* 0x000000ffffd99224 */ /* 0x000fe200078e0ad9 */
[C---:B------:R-:W-:Y:S01]  /*c6f0*/  ISETP.GT.U32.AND P0, PT, R173.reuse, R220, PT ;  /* 0x000000dcad00720c */ /* 0x040fe20003f04070 */
[C---:B------:R-:W-:Y:S01]  /*c700*/  IMAD R33, R173.reuse, R34, R33 ;  /* 0x00000022ad217224 */ /* 0x040fe200078e0221 */
[C---:B------:R-:W-:Y:S01]  /*c710*/  ISETP.GT.U32.AND P4, PT, R173.reuse, R221, PT ;  /* 0x000000ddad00720c */ /* 0x040fe20003f84070 */
[----:B------:R-:W2:Y:S01]  /*c720*/  LDL R36, [R1+0x6220] ;  /* 0x0062200001247983 */ /* 0x000ea20000100800 */
[----:B------:R-:W-:-:S02]  /*c730*/  ISETP.GT.U32.AND P3, PT, R173, R222, PT ;  /* 0x000000dead00720c */ /* 0x000fc40003f64070 */
[C---:B------:R-:W-:Y:S01]  /*c740*/  ISETP.GT.U32.AND P1, PT, R173.reuse, R223, PT ;  /* 0x000000dfad00720c */ /* 0x040fe20003f24070 */
[----:B------:R-:W3:Y:S01]  /*c750*/  LDL R34, [R1+0x6224] ;  /* 0x0062240001227983 */ /* 0x000ee20000100800 */
[----:B------:R-:W-:Y:S02]  /*c760*/  ISETP.GT.U32.AND P5, PT, R173, R224, PT ;  /* 0x000000e0ad00720c */ /* 0x000fe40003fa4070 */
[----:B------:R-:W-:Y:S01]  /*c770*/  @!P6 IADD3 R218, -R218, RZ, RZ ;  /* 0x000000ffdadae210 */ /* 0x000fe20007ffe1ff */
[--C-:B------:R-:W-:Y:S01]  /*c780*/  @!P2 IMAD.IADD R179, R179, 0x1, -R173.reuse ;  /* 0x00000001b3b3a824 */ /* 0x100fe200078e0aad */
[C---:B------:R-:W-:Y:S01]  /*c790*/  ISETP.GT.U32.AND P6, PT, R173.reuse, R20, PT ;  /* 0x00000014ad00720c */ /* 0x040fe20003fc4070 */
[--C-:B------:R-:W-:Y:S01]  /*c7a0*/  @!P0 IMAD.IADD R220, R220, 0x1, -R173.reuse ;  /* 0x00000001dcdc8824 */ /* 0x100fe200078e0aad */
[----:B------:R-:W-:Y:S02]  /*c7b0*/  ISETP.GT.U32.AND P2, PT, R173, R226, PT ;  /* 0x000000e2ad00720c */ /* 0x000fe40003f44070 */
[----:B------:R-:W-:Y:S01]  /*c7c0*/  @!P4 IADD3 R221, R221, -R173, RZ ;  /* 0x800000adddddc210 */ /* 0x000fe20007ffe0ff */
[--C-:B------:R-:W-:Y:S01]  /*c7d0*/  @!P3 IMAD.IADD R222, R222, 0x1, -R173.reuse ;  /* 0x00000001dedeb824 */ /* 0x100fe200078e0aad */
[----:B------:R-:W-:Y:S01]  /*c7e0*/  ISETP.GT.U32.AND P0, PT, R173, R227, PT ;  /* 0x000000e3ad00720c */ /* 0x000fe20003f04070 */
[----:B------:R-:W-:Y:S01]  /*c7f0*/  @!P1 IMAD.IADD R223, R223, 0x1, -R173 ;  /* 0x00000001dfdf9824 */ /* 0x000fe200078e0aad */
[----:B------:R-:W-:-:S02]  /*c800*/  ISETP.GT.U32.AND P4, PT, R173, R228, PT ;  /* 0x000000e4ad00720c */ /* 0x000fc40003f84070 */
[C---:B------:R-:W-:Y:S02]  /*c810*/  ISETP.GT.U32.AND P3, PT, R173.reuse, R229, PT ;  /* 0x000000e5ad00720c */ /* 0x040fe40003f64070 */
[----:B------:R-:W-:Y:S02]  /*c820*/  ISETP.GT.U32.AND P1, PT, R173, R230, PT ;  /* 0x000000e6ad00720c */ /* 0x000fe40003f24070 */
        /* <DEDUP_REMOVED lines=9> */
[----:B------:R-:W4:Y:S02]  /*c8c0*/  LDL R173, [R1+0x6218] ;  /* 0x0062180001ad7983 */ /* 0x000f240000100800 */
[----:B----4-:R-:W-:Y:S02]  /*c8d0*/  ISETP.GE.AND P2, PT, R173, RZ, PT ;  /* 0x000000ffad00720c */ /* 0x010fe40003f46270 */
[----:B------:R-:W-:-:S04]  /*c8e0*/  IABS R173, c[0x0][0x17c] ;  /* 0x00005f0000ad7a13 */ /* 0x000fc80000000000 */
[----:B------:R-:W-:Y:S02]  /*c8f0*/  @!P0 IADD3 R227, R227, -R173, RZ ;  /* 0x800000ade3e38210 */ /* 0x000fe40007ffe0ff */
[----:B------:R-:W4:Y:S01]  /*c900*/  LDL R173, [R1+0x621c] ;  /* 0x00621c0001ad7983 */ /* 0x000f220000100800 */
[----:B------:R-:W-:Y:S02]  /*c910*/  @!P5 IMAD.MOV R179, RZ, RZ, -R179 ;  /* 0x000000ffffb3d224 */ /* 0x000fe400078e0ab3 */
[----:B------:R-:W-:Y:S02]  /*c920*/  @!P6 IMAD.MOV R220, RZ, RZ, -R220 ;  /* 0x000000ffffdce224 */ /* 0x000fe400078e0adc */
[----:B------:R-:W-:Y:S02]  /*c930*/  @!P2 IADD3 R221, -R221, RZ, RZ ;  /* 0x000000ffdddda210 */ /* 0x000fe40007ffe1ff */
[----:B----4-:R-:W-:Y:S02]  /*c940*/  ISETP.GE.AND P0, PT, R173, RZ, PT ;  /* 0x000000ffad00720c */ /* 0x010fe40003f06270 */
[----:B------:R-:W-:-:S05]  /*c950*/  IABS R173, c[0x0][0x17c] ;  /* 0x00005f0000ad7a13 */ /* 0x000fca0000000000 */
[--C-:B------:R-:W-:Y:S01]  /*c960*/  @!P4 IMAD.IADD R228, R228, 0x1, -R173.reuse ;  /* 0x00000001e4e4c824 */ /* 0x100fe200078e0aad */
[----:B---3--:R-:W-:Y:S01]  /*c970*/  ISETP.GE.AND P4, PT, R34, RZ, PT ;  /* 0x000000ff2200720c */ /* 0x008fe20003f86270 */
[----:B------:R-:W-:Y:S01]  /*c980*/  @!P3 IMAD.IADD R229, R229, 0x1, -R173 ;  /* 0x00000001e5e5b824 */ /* 0x000fe200078e0aad */
[----:B--2---:R-:W-:Y:S02]  /*c990*/  ISETP.GE.AND P3, PT, R36, RZ, PT ;  /* 0x000000ff2400720c */ /* 0x004fe40003f66270 */
[----:B------:R-:W2:Y:S01]  /*c9a0*/  LDL R36, [R1+0x6244] ;  /* 0x0062440001247983 */ /* 0x000ea20000100800 */
[----:B------:R-:W-:-:S03]  /*c9b0*/  IADD3 R34, R235, 0xfe, RZ ;  /* 0x000000feeb227810 */ /* 0x000fc60007ffe0ff */
[----:B------:R-:W3:Y:S01]  /*c9c0*/  LDL.LU R235, [R1+0x62bc] ;  /* 0x0062bc0001eb7983 */ /* 0x000ee20000300800 */
[----:B------:R-:W-:Y:S01]  /*c9d0*/  @!P1 IADD3 R230, R230, -R173, RZ ;  /* 0x800000ade6e69210 */ /* 0x000fe20007ffe0ff */
[----:B------:R-:W-:Y:S01]  /*c9e0*/  @!P0 IMAD.MOV R222, RZ, RZ, -R222 ;  /* 0x000000ffffde8224 */ /* 0x000fe200078e0ade */
[C---:B------:R-:W-:Y:S02]  /*c9f0*/  ISETP.GT.U32.AND P1, PT, R173.reuse, R20, PT ;  /* 0x00000014ad00720c */ /* 0x040fe40003f24070 */
[----:B------:R-:W-:Y:S01]  /*ca00*/  @!P4 IMAD.MOV R223, RZ, RZ, -R223 ;  /* 0x000000ffffdfc224 */ /* 0x000fe200078e0adf */
[C---:B------:R-:W-:Y:S02]  /*ca10*/  ISETP.GT.U32.AND P5, PT, R173.reuse, R226, PT ;  /* 0x000000e2ad00720c */ /* 0x040fe40003fa4070 */
[C---:B------:R-:W-:Y:S02]  /*ca20*/  ISETP.GT.U32.AND P2, PT, R173.reuse, R227, PT ;  /* 0x000000e3ad00720c */ /* 0x040fe40003f44070 */
[----:B------:R-:W-:-:S02]  /*ca30*/  ISETP.GT.U32.AND P0, PT, R173, R228, PT ;  /* 0x000000e4ad00720c */ /* 0x000fc40003f04070 */
[C---:B------:R-:W-:Y:S02]  /*ca40*/  ISETP.GT.U32.AND P4, PT, R173.reuse, R229, PT ;  /* 0x000000e5ad00720c */ /* 0x040fe40003f84070 */
[C---:B------:R-:W-:Y:S01]  /*ca50*/  ISETP.GT.U32.AND P6, PT, R173.reuse, R230, PT ;  /* 0x000000e6ad00720c */ /* 0x040fe20003fc4070 */
[----:B------:R1:W-:Y:S01]  /*ca60*/  STL [R1+0x601c], R34 ;  /* 0x00601c2201007387 */ /* 0x0003e20000100800 */
        /* <DEDUP_REMOVED lines=11> */
[----:B------:R-:W-:Y:S02]  /*cb20*/  @!P6 IADD3 R230, R230, -R173, RZ ;  /* 0x800000ade6e6e210 */ /* 0x000fe40007ffe0ff */
[----:B---3--:R-:W-:Y:S02]  /*cb30*/  ISETP.GT.U32.AND P0, PT, R173, R235, PT ;  /* 0x000000ebad00720c */ /* 0x008fe40003f04070 */
[----:B------:R-:W3:Y:S02]  /*cb40*/  LDL R173, [R1+0x6228] ;  /* 0x0062280001ad7983 */ /* 0x000ee40000100800 */
[----:B---3--:R-:W-:Y:S02]  /*cb50*/  ISETP.GE.AND P6, PT, R173, RZ, PT ;  /* 0x000000ffad00720c */ /* 0x008fe40003fc6270 */
[----:B------:R-:W-:-:S05]  /*cb60*/  IABS R173, c[0x0][0x17c] ;  /* 0x00005f0000ad7a13 */ /* 0x000fca0000000000 */
[----:B------:R-:W-:Y:S02]  /*cb70*/  @!P3 IMAD.IADD R232, R232, 0x1, -R173 ;  /* 0x00000001e8e8b824 */ /* 0x000fe400078e0aad */
[----:B------:R-:W3:Y:S02]  /*cb80*/  LDL R173, [R1+0x622c] ;  /* 0x00622c0001ad7983 */ /* 0x000ee40000100800 */
[----:B---3--:R-:W-:Y:S02]  /*cb90*/  ISETP.GE.AND P3, PT, R173, RZ, PT ;  /* 0x000000ffad00720c */ /* 0x008fe40003f66270 */
[----:B------:R-:W-:-:S05]  /*cba0*/  IABS R173, c[0x0][0x17c] ;  /* 0x00005f0000ad7a13 */ /* 0x000fca0000000000 */
[----:B------:R-:W-:Y:S02]  /*cbb0*/  @!P1 IMAD.IADD R231, R231, 0x1, -R173 ;  /* 0x00000001e7e79824 */ /* 0x000fe400078e0aad */
[----:B------:R-:W3:Y:S02]  /*cbc0*/  LDL R173, [R1+0x6234] ;  /* 0x0062340001ad7983 */ /* 0x000ee40000100800 */
[----:B---3--:R-:W-:Y:S02]  /*cbd0*/  ISETP.GE.AND P1, PT, R173, RZ, PT ;  /* 0x000000ffad00720c */ /* 0x008fe40003f26270 */
[----:B------:R-:W-:-:S04]  /*cbe0*/  IABS R173, c[0x0][0x17c] ;  /* 0x00005f0000ad7a13 */ /* 0x000fc80000000000 */
[----:B------:R-:W-:Y:S02]  /*cbf0*/  @!P5 IADD3 R233, R233, -R173, RZ ;  /* 0x800000ade9e9d210 */ /* 0x000fe40007ffe0ff */
[----:B------:R-:W3:Y:S02]  /*cc00*/  LDL R173, [R1+0x6248] ;  /* 0x0062480001ad7983 */ /* 0x000ee40000100800 */
[----:B---3--:R-:W-:Y:S02]  /*cc10*/  ISETP.GE.AND P5, PT, R173, RZ, PT ;  /* 0x000000ffad00720c */ /* 0x008fe40003fa6270 */
[----:B------:R-:W-:-:S05]  /*cc20*/  IABS R173, c[0x0][0x17c] ;  /* 0x00005f0000ad7a13 */ /* 0x000fca0000000000 */
[----:B------:R-:W-:Y:S02]  /*cc30*/  @!P2 IMAD.IADD R234, R234, 0x1, -R173 ;  /* 0x00000001eaeaa824 */ /* 0x000fe400078e0aad */
[----:B------:R-:W3:Y:S01]  /*cc40*/  LDL R173, [R1+0x6230] ;  /* 0x0062300001ad7983 */ /* 0x000ee20000100800 */
[----:B------:R-:W-:Y:S01]  /*cc50*/  @!P6 IMAD.MOV R20, RZ, RZ, -R20 ;  /* 0x000000ffff14e224 */ /* 0x000fe200078e0a14 */
[----:B------:R-:W-:Y:S01]  /*cc60*/  @!P1 IADD3 R227, -R227, RZ, RZ ;  /* 0x000000ffe3e39210 */ /* 0x000fe20007ffe1ff */
[----:B------:R-:W-:Y:S02]  /*cc70*/  @!P3 IMAD.MOV R226, RZ, RZ, -R226 ;  /* 0x000000ffffe2b224 */ /* 0x000fe400078e0ae2 */
[----:B------:R-:W-:Y:S01]  /*cc80*/  @!P5 IMAD.MOV R228, RZ, RZ, -R228 ;  /* 0x000000ffffe4d224 */ /* 0x000fe200078e0ae4 */
[----:B---3--:R-:W-:Y:S02]  /*cc90*/  ISETP.GE.AND P2, PT, R173, RZ, PT ;  /* 0x000000ffad00720c */ /* 0x008fe40003f46270 */
[----:B------:R-:W-:-:S04]  /*cca0*/  IABS R173, c[0x0][0x17c] ;  /* 0x00005f0000ad7a13 */ /* 0x000fc80000000000 */
[----:B------:R-:W-:Y:S01]  /*ccb0*/  @!P4 IADD3 R236, R236, -R173, RZ ;  /* 0x800000adececc210 */ /* 0x000fe20007ffe0ff */
[----:B------:R-:W-:Y:S01]  /*ccc0*/  @!P0 IMAD.IADD R235, R235, 0x1, -R173 ;  /* 0x00000001ebeb8824 */ /* 0x000fe200078e0aad */
[----:B--2---:R-:W-:Y:S02]  /*ccd0*/  ISETP.GE.AND P0, PT, R36, RZ, PT ;  /* 0x000000ff2400720c */ /* 0x004fe40003f06270 */
[C---:B------:R-:W-:Y:S01]  /*cce0*/  ISETP.GT.U32.AND P4, PT, R173.reuse, R232, PT ;  /* 0x000000e8ad00720c */ /* 0x040fe20003f84070 */
[----:B------:R-:W2:Y:S01]  /*ccf0*/  LDL R36, [R1+0x6208] ;  /* 0x0062080001247983 */ /* 0x000ea20000100800 */
[C---:B------:R-:W-:Y:S01]  /*cd00*/  ISETP.GT.U32.AND P3, PT, R173.reuse, R231, PT ;  /* 0x000000e7ad00720c */ /* 0x040fe20003f64070 */
[----:B------:R-:W-:Y:S01]  /*cd10*/  @!P2 IMAD.MOV R229, RZ, RZ, -R229 ;  /* 0x000000ffffe5a224 */ /* 0x000fe200078e0ae5 */
[C---:B------:R-:W-:Y:S02]  /*cd20*/  ISETP.GT.U32.AND P1, PT, R173.reuse, R233, PT ;  /* 0x000000e9ad00720c */ /* 0x040fe40003f24070 */
[----:B------:R-:W-:-:S02]  /*cd30*/  ISETP.GT.U32.AND P5, PT, R173, R234, PT ;  /* 0x000000eaad00720c */ /* 0x000fc40003fa4070 */
[C---:B------:R-:W-:Y:S02]  /*cd40*/  ISETP.GT.U32.AND P2, PT, R173.reuse, R235, PT ;  /* 0x000000ebad00720c */ /* 0x040fe40003f44070 */
[C---:B------:R-:W-:Y:S02]  /*cd50*/  ISETP.GT.U32.AND P6, PT, R173.reuse, R236, PT ;  /* 0x000000ecad00720c */ /* 0x040fe40003fc4070 */
[----:B------:R-:W-:Y:S01]  /*cd60*/  @!P0 IADD3 R230, -R230, RZ, RZ ;  /* 0x000000ffe6e68210 */ /* 0x000fe20007ffe1ff */
[----:B------:R-:W-:Y:S01]  /*cd70*/  @!P4 IMAD.IADD R232, R232, 0x1, -R173 ;  /* 0x00000001e8e8c824 */ /* 0x000fe200078e0aad */
[----:B------:R-:W-:Y:S02]  /*cd80*/  ISETP.GT.U32.AND P0, PT, R173, R225, PT ;  /* 0x000000e1ad00720c */ /* 0x000fe40003f04070 */
[----:B------:R-:W3:Y:S02]  /*cd90*/  LDL R173, [R1+0x6240] ;  /* 0x0062400001ad7983 */ /* 0x000ee40000100800 */
[----:B---3--:R-:W-:-:S02]  /*cda0*/  ISETP.GE.AND P4, PT, R173, RZ, PT ;  /* 0x000000ffad00720c */ /* 0x008fc40003f86270 */
[----:B------:R-:W-:-:S04]  /*cdb0*/  IABS R173, c[0x0][0x17c] ;  /* 0x00005f0000ad7a13 */ /* 0x000fc80000000000 */
[----:B------:R-:W-:Y:S01]  /*cdc0*/  @!P1 IADD3 R233, R233, -R173, RZ ;  /* 0x800000ade9e99210 */ /* 0x000fe20007ffe0ff */
[--C-:B------:R-:W-:Y:S01]  /*cdd0*/  @!P3 IMAD.IADD R231, R231, 0x1, -R173.reuse ;  /* 0x00000001e7e7b824 */ /* 0x100fe200078e0aad */
[C---:B------:R-:W-:Y:S01]  /*cde0*/  ISETP.GT.U32.AND P3, PT, R173.reuse, R238, PT ;  /* 0x000000eead00720c */ /* 0x040fe20003f64070 */
[--C-:B------:R-:W-:Y:S01]  /*cdf0*/  @!P5 IMAD.IADD R234, R234, 0x1, -R173.reuse ;  /* 0x00000001eaead824 */ /* 0x100fe200078e0aad */
[----:B------:R-:W-:Y:S01]  /*ce00*/  ISETP.GT.U32.AND P1, PT, R173, R239, PT ;  /* 0x000000efad00720c */ /* 0x000fe20003f24070 */
[----:B------:R-:W-:Y:S01]  /*ce10*/  @!P2 IMAD.IADD R235, R235, 0x1, -R173 ;  /* 0x00000001ebeba824 */ /* 0x000fe200078e0aad */
[C---:B------:R-:W-:Y:S02]  /*ce20*/  ISETP.GT.U32.AND P5, PT, R173.reuse, R240, PT ;  /* 0x000000f0ad00720c */ /* 0x040fe40003fa4070 */
[----:B------:R-:W-:Y:S02]  /*ce30*/  ISETP.GT.U32.AND P2, PT, R173, R241, PT ;  /* 0x000000f1ad00720c */ /* 0x000fe40003f44070 */
[----:B------:R-:W-:-:S02]  /*ce40*/  @!P6 IADD3 R236, R236, -R173, RZ ;  /* 0x800000adecece210 */ /* 0x000fc40007ffe0ff */
[----:B------:R-:W3:Y:S02]  /*ce50*/  LDL R173, [R1+0x623c] ;  /* 0x00623c0001ad7983 */ /* 0x000ee40000100800 */
[----:B---3--:R-:W-:Y:S02]  /*ce60*/  ISETP.GE.AND P6, PT, R173, RZ, PT ;  /* 0x000000ffad00720c */ /* 0x008fe40003fc6270 */
[----:B------:R-:W-:-:S05]  /*ce70*/  IABS R173, c[0x0][0x17c] ;  /* 0x00005f0000ad7a13 */ /* 0x000fca0000000000 */
[--C-:B------:R-:W-:Y:S01]  /*ce80*/  @!P0 IMAD.IADD R225, R225, 0x1, -R173.reuse ;  /* 0x00000001e1e18824 */ /* 0x100fe200078e0aad */
[----:B------:R-:W-:Y:S01]  /*ce90*/  ISETP.GT.U32.AND P0, PT, R173, R242, PT ;  /* 0x000000f2ad00720c */ /* 0x000fe20003f04070 */
        /* <DEDUP_REMOVED lines=10> */
[----:B-1----:R-:W-:Y:S01]  /*cf40*/  IABS R34, R34 ;  /* 0x0000002200227213 */ /* 0x002fe20000000000 */
[----:B------:R-:W-:Y:S01]  /*cf50*/  @!P4 IMAD.MOV R232, RZ, RZ, -R232 ;  /* 0x000000ffffe8c224 */ /* 0x000fe200078e0ae8 */
[----:B------:R-:W-:Y:S01]  /*cf60*/  @!P6 IADD3 R231, -R231, RZ, RZ ;  /* 0x000000ffe7e7e210 */ /* 0x000fe20007ffe1ff */
[----:B------:R-:W-:Y:S02]  /*cf70*/  @!P3 IMAD.MOV R233, RZ, RZ, -R233 ;  /* 0x000000ffffe9b224 */ /* 0x000fe400078e0ae9 */
[----:B------:R-:W-:Y:S02]  /*cf80*/  @!P1 IMAD.MOV R234, RZ, RZ, -R234 ;  /* 0x000000ffffea9224 */ /* 0x000fe400078e0aea */
[----:B------:R-:W-:-:S05]  /*cf90*/  IMAD.HI.U32 R237, R237, R34, RZ ;  /* 0x00000022eded7227 */ /* 0x000fca00078e00ff */
[----:B------:R-:W-:Y:S02]  /*cfa0*/  IADD3 R237, -R237, RZ, RZ ;  /* 0x000000ffeded7210 */ /* 0x000fe40007ffe1ff */
[----:B---3--:R-:W-:Y:S02]  /*cfb0*/  ISETP.GE.AND P5, PT, R173, RZ, PT ;  /* 0x000000ffad00720c */ /* 0x008fe40003fa6270 */
[----:B------:R-:W-:-:S05]  /*cfc0*/  IABS R173, c[0x0][0x17c] ;  /* 0x00005f0000ad7a13 */ /* 0x000fca0000000000 */
[--C-:B------:R-:W-:Y:S02]  /*cfd0*/  @!P2 IMAD.IADD R241, R241, 0x1, -R173.reuse ;  /* 0x00000001f1f1a824 */ /* 0x100fe400078e0aad */
[----:B------:R-:W-:Y:S01]  /*cfe0*/  @!P0 IMAD.IADD R242, R242, 0x1, -R173 ;  /* 0x00000001f2f28824 */ /* 0x000fe200078e0aad */
[----:B--2---:R-:W-:Y:S02]  /*cff0*/  ISETP.GE.AND P2, PT, R36, RZ, PT ;  /* 0x000000ff2400720c */ /* 0x004fe40003f46270 */
[----:B------:R-:W-:Y:S02]  /*d000*/  ISETP.GT.U32.AND P0, PT, R173, R225, PT ;  /* 0x000000e1ad00720c */ /* 0x000fe40003f04070 */
[----:B------:R-:W-:Y:S01]  /*d010*/  @!P5 IADD3 R235, -R235, RZ, RZ ;  /* 0x000000ffebebd210 */ /* 0x000fe20007ffe1ff */
[C---:B------:R-:W-:Y:S01]  /*d020*/  IMAD R34, R173.reuse, R237, R34 ;  /* 0x000000edad227224 */ /* 0x040fe200078e0222 */
[C---:B------:R-:W-:Y:S01]  /*d030*/  ISETP.GT.U32.AND P4, PT, R173.reuse, R238, PT ;  /* 0x000000eead00720c */ /* 0x040fe20003f84070 */
[----:B------:R-:W2:Y:S01]  /*d040*/  LDL R237, [R1+0x61d4] ;  /* 0x0061d40001ed7983 */ /* 0x000ea20000100800 */
[----:B------:R-:W-:-:S02]  /*d050*/  ISETP.GT.U32.AND P3, PT, R173, R239, PT ;  /* 0x000000efad00720c */ /* 0x000fc40003f64070 */
[C---:B------:R-:W-:Y:S01]  /*d060*/  ISETP.GT.U32.AND P1, PT, R173.reuse, R240, PT ;  /* 0x000000f0ad00720c */ /* 0x040fe20003f24070 */
[----:B------:R-:W3:Y:S01]  /*d070*/  LDL R36, [R1+0x61cc] ;  /* 0x0061cc0001247983 */ /* 0x000ee20000100800 */
[C---:B------:R-:W-:Y:S02]  /*d080*/  ISETP.GT.U32.AND P6, PT, R173.reuse, R241, PT ;  /* 0x000000f1ad00720c */ /* 0x040fe40003fc4070 */
[C---:B------:R-:W-:Y:S01]  /*d090*/  ISETP.GT.U32.AND P5, PT, R173.reuse, R242, PT ;  /* 0x000000f2ad00720c */ /* 0x040fe20003fa4070 */
[----:B------:R-:W-:Y:S01]  /*d0a0*/  @!P2 IMAD.MOV R236, RZ, RZ, -R236 ;  /* 0x000000ffffeca224 */ /* 0x000fe200078e0aec */
[----:B------:R-:W-:Y:S01]  /*d0b0*/  ISETP.GT.U32.AND P2, PT, R173, R21, PT ;  /* 0x00000015ad00720c */ /* 0x000fe20003f44070 */
[--C-:B------:R-:W-:Y:S01]  /*d0c0*/  @!P0 IMAD.IADD R225, R225, 0x1, -R173.reuse ;  /* 0x00000001e1e18824 */ /* 0x100fe200078e0aad */
[----:B------:R-:W-:Y:S02]  /*d0d0*/  ISETP.GT.U32.AND P0, PT, R173, R243, PT ;  /* 0x000000f3ad00720c */ /* 0x000fe40003f04070 */
[----:B------:R-:W-:Y:S01]  /*d0e0*/  @!P4 IADD3 R238, R238, -R173, RZ ;  /* 0x800000adeeeec210 */ /* 0x000fe20007ffe0ff */
[--C-:B------:R-:W-:Y:S01]  /*d0f0*/  @!P3 IMAD.IADD R239, R239, 0x1, -R173.reuse ;  /* 0x00000001efefb824 */ /* 0x100fe200078e0aad */
[C---:B------:R-:W-:Y:S01]  /*d100*/  ISETP.GT.U32.AND P4, PT, R173.reuse, R244, PT ;  /* 0x000000f4ad00720c */ /* 0x040fe20003f84070 */
[----:B------:R-:W-:Y:S01]  /*d110*/  @!P1 IMAD.IADD R240, R240, 0x1, -R173 ;  /* 0x00000001f0f09824 */ /* 0x000fe200078e0aad */
[----:B------:R-:W-:-:S02]  /*d120*/  ISETP.GT.U32.AND P3, PT, R173, R245, PT ;  /* 0x000000f5ad00720c */ /* 0x000fc40003f64070 */
[----:B------:R-:W-:Y:S01]  /*d130*/  @!P6 IADD3 R241, R241, -R173, RZ ;  /* 0x800000adf1f1e210 */ /* 0x000fe20007ffe0ff */
[----:B------:R-:W-:Y:S01]  /*d140*/  @!P5 IMAD.IADD R242, R242, 0x1, -R173 ;  /* 0x00000001f2f2d824 */ /* 0x000fe200078e0aad */
[C---:B------:R-:W-:Y:S02]  /*d150*/  ISETP.GT.U32.AND P1, PT, R173.reuse, R246, PT ;  /* 0x000000f6ad00720c */ /* 0x040fe40003f24070 */
[----:B------:R-:W-:Y:S02]  /*d160*/  ISETP.GT.U32.AND P6, PT, R173, R247, PT ;  /* 0x000000f7ad00720c */ /* 0x000fe40003fc4070 */
        /* <DEDUP_REMOVED lines=8> */
[----:B------:R-:W4:Y:S02]  /*d1f0*/  LDL R173, [R1+0x61dc] ;  /* 0x0061dc0001ad7983 */ /* 0x000f240000100800 */
[----:B----4-:R-:W-:Y:S02]  /*d200*/  ISETP.GE.AND P0, PT, R173, RZ, PT ;  /* 0x000000ffad00720c */ /* 0x010fe40003f06270 */
[----:B------:R-:W-:-:S05]  /*d210*/  IABS R173, c[0x0][0x17c] ;  /* 0x00005f0000ad7a13 */ /* 0x000fca0000000000 */
[----:B------:R-:W-:Y:S02]  /*d220*/  @!P4 IMAD.IADD R244, R244, 0x1, -R173 ;  /* 0x00000001f4f4c824 */ /* 0x000fe400078e0aad */
[----:B------:R-:W4:Y:S01]  /*d230*/  LDL R173, [R1+0x61d8] ;  /* 0x0061d80001ad7983 */ /* 0x000f220000100800 */
[----:B------:R-:W-:Y:S01]  /*d240*/  @!P5 IMAD.MOV R225, RZ, RZ, -R225 ;  /* 0x000000ffffe1d224 */ /* 0x000fe200078e0ae1 */
[----:B------:R-:W-:Y:S02]  /*d250*/  @!P2 IADD3 R238, -R238, RZ, RZ ;  /* 0x000000ffeeeea210 */ /* 0x000fe40007ffe1ff */
[----:B------:R-:W-:Y:S01]  /*d260*/  @!P0 IMAD.MOV R239, RZ, RZ, -R239 ;  /* 0x000000ffffef8224 */ /* 0x000fe200078e0aef */
[----:B----4-:R-:W-:Y:S02]  /*d270*/  ISETP.GE.AND P4, PT, R173, RZ, PT ;  /* 0x000000ffad00720c */ /* 0x010fe40003f86270 */
[----:B------:R-:W-:-:S05]  /*d280*/  IABS R173, c[0x0][0x17c] ;  /* 0x00005f0000ad7a13 */ /* 0x000fca0000000000 */
[--C-:B------:R-:W-:Y:S01]  /*d290*/  @!P3 IMAD.IADD R245, R245, 0x1, -R173.reuse ;  /* 0x00000001f5f5b824 */ /* 0x100fe200078e0aad */
[----:B--2---:R-:W-:Y:S01]  /*d2a0*/  ISETP.GE.AND P3, PT, R237, RZ, PT ;  /* 0x000000ffed00720c */ /* 0x004fe20003f66270 */
[----:B------:R-:W-:Y:S01]  /*d2b0*/  @!P6 IMAD.IADD R247, R247, 0x1, -R173 ;  /* 0x00000001f7f7e824 */ /* 0x000fe200078e0aad */
[----:B------:R-:W-:Y:S01]  /*d2c0*/  @!P1 IADD3 R246, R246, -R173, RZ ;  /* 0x800000adf6f69210 */ /* 0x000fe20007ffe0ff */
[----:B------:R-:W2:Y:S01]  /*d2d0*/  LDL R237, [R1+0x6190] ;  /* 0x0061900001ed7983 */ /* 0x000ea20000100800 */
[----:B---3--:R-:W-:Y:S01]  /*d2e0*/  ISETP.GE.AND P1, PT, R36, RZ, PT ;  /* 0x000000ff2400720c */ /* 0x008fe20003f26270 */
[----:B------:R-:W-:Y:S01]  /*d2f0*/  @!P4 IMAD.MOV R240, RZ, RZ, -R240 ;  /* 0x000000fffff0c224 */ /* 0x000fe200078e0af0 */
[C---:B------:R-:W-:Y:S02]  /*d300*/  ISETP.GT.U32.AND P5, PT, R173.reuse, R21, PT ;  /* 0x00000015ad00720c */ /* 0x040fe40003fa4070 */
[C---:B------:R-:W-:Y:S02]  /*d310*/  ISETP.GT.U32.AND P2, PT, R173.reuse, R243, PT ;  /* 0x000000f3ad00720c */ /* 0x040fe40003f44070 */
[----:B------:R-:W-:-:S02]  /*d320*/  ISETP.GT.U32.AND P0, PT, R173, R244, PT ;  /* 0x000000f4ad00720c */ /* 0x000fc40003f04070 */
[----:B------:R-:W-:Y:S02]  /*d330*/  ISETP.GT.U32.AND P4, PT, R173, R245, PT ;  /* 0x000000f5ad00720c */ /* 0x000fe40003f84070 */
[----:B------:R-:W-:Y:S02]  /*d340*/  @!P3 IADD3 R241, -R241, RZ, RZ ;  /* 0x000000fff1f1b210 */ /* 0x000fe40007ffe1ff */
[C---:B------:R-:W-:Y:S02]  /*d350*/  ISETP.GT.U32.AND P3, PT, R173.reuse, R246, PT ;  /* 0x000000f6ad00720c */ /* 0x040fe40003f64070 */
[----:B------:R-:W-:Y:S01]  /*d360*/  ISETP.GT.U32.AND P6, PT, R173, R247, PT ;  /* 0x000000f7ad00720c */ /* 0x000fe20003fc4070 */
[----:B------:R-:W-:Y:S01]  /*d370*/  @!P1 IMAD.MOV R242, RZ, RZ, -R242 ;  /* 0x000000fffff29224 */ /* 0x000fe200078e0af2 */
[----:B------:R-:W-:Y:S01]  /*d380*/  @!P5 IADD3 R21, R21, -R173, RZ ;  /* 0x800000ad1515d210 */ /* 0x000fe20007ffe0ff */
[--C-:B------:R-:W-:Y:S01]  /*d390*/  @!P2 IMAD.IADD R243, R243, 0x1, -R173.reuse ;  /* 0x00000001f3f3a824 */ /* 0x100fe200078e0aad */
[C---:B------:R-:W-:Y:S01]  /*d3a0*/  ISETP.GT.U32.AND P1, PT, R173.reuse, R155, PT ;  /* 0x0000009bad00720c */ /* 0x040fe20003f24070 */
[----:B------:R-:W-:Y:S01]  /*d3b0*/  @!P0 IMAD.IADD R244, R244, 0x1, -R173 ;  /* 0x00000001f4f48824 */ /* 0x000fe200078e0aad */
[----:B------:R-:W-:-:S02]  /*d3c0*/  ISETP.GT.U32.AND P5, PT, R173, R7, PT ;  /* 0x00000007ad00720c */ /* 0x000fc40003fa4070 */
[----:B------:R-:W-:Y:S02]  /*d3d0*/  @!P4 IADD3 R245, R245, -R173, RZ ;  /* 0x800000adf5f5c210 */ /* 0x000fe40007ffe0ff */
[C---:B------:R-:W-:Y:S01]  /*d3e0*/  ISETP.GT.U32.AND P2, PT, R173.reuse, R6, PT ;  /* 0x00000006ad00720c */ /* 0x040fe20003f44070 */
[--C-:B------:R-:W-:Y:S01]  /*d3f0*/  @!P3 IMAD.IADD R246, R246, 0x1, -R173.reuse ;  /* 0x00000001f6f6b824 */ /* 0x100fe200078e0aad */
[----:B------:R-:W-:Y:S01]  /*d400*/  ISETP.GT.U32.AND P0, PT, R173, R0, PT ;  /* 0x00000000ad00720c */ /* 0x000fe20003f04070 */
[----:B------:R-:W-:Y:S01]  /*d410*/  @!P6 IMAD.IADD R247, R247, 0x1, -R173 ;  /* 0x00000001f7f7e824 */ /* 0x000fe200078e0aad */
[C---:B------:R-:W-:Y:S02]  /*d420*/  ISETP.GT.U32.AND P4, PT, R173.reuse, R249, PT ;  /* 0x000000f9ad00720c */ /* 0x040fe40003f84070 */
[----:B------:R-:W-:Y:S02]  /*d430*/  ISETP.GT.U32.AND P3, PT, R173, R248, PT ;  /* 0x000000f8ad00720c */ /* 0x000fe40003f64070 */
[----:B------:R-:W3:Y:S02]  /*d440*/  LDL R173, [R1+0x61c8] ;  /* 0x0061c80001ad7983 */ /* 0x000ee40000100800 */
[----:B---3--:R-:W-:-:S02]  /*d450*/  ISETP.GE.AND P6, PT, R173, RZ, PT ;  /* 0x000000ffad00720c */ /* 0x008fc40003fc6270 */
[----:B------:R-:W-:-:S04]  /*d460*/  IABS R173, c[0x0][0x17c] ;  /* 0x00005f0000ad7a13 */ /* 0x000fc80000000000 */
[----:B------:R-:W-:Y:S02]  /*d470*/  @!P1 IADD3 R155, R155, -R173, RZ ;  /* 0x800000ad9b9b9210 */ /* 0x000fe40007ffe0ff */
        /* <DEDUP_REMOVED lines=12> */
[----:B------:R-:W3:Y:S01]  /*d540*/  LDL R173, [R1+0x6194] ;  /* 0x0061940001ad7983 */ /* 0x000ee20000100800 */
[----:B------:R-:W-:Y:S02]  /*d550*/  @!P1 IMAD.MOV R243, RZ, RZ, -R243 ;  /* 0x000000fffff39224 */ /* 0x000fe400078e0af3 */
[----:B------:R-:W-:Y:S02]  /*d560*/  @!P5 IMAD.MOV R244, RZ, RZ, -R244 ;  /* 0x000000fffff4d224 */ /* 0x000fe400078e0af4 */
[----:B------:R-:W-:Y:S02]  /*d570*/  @!P2 IADD3 R245, -R245, RZ, RZ ;  /* 0x000000fff5f5a210 */ /* 0x000fe40007ffe1ff */
[----:B------:R-:W-:Y:S02]  /*d580*/  @!P6 IADD3 R21, -R21, RZ, RZ ;  /* 0x000000ff1515e210 */ /* 0x000fe40007ffe1ff */
[----:B---3--:R-:W-:-:S02]  /*d590*/  ISETP.GE.AND P0, PT, R173, RZ, PT ;  /* 0x000000ffad00720c */ /* 0x008fc40003f06270 */
[----:B------:R-:W-:-:S05]  /*d5a0*/  IABS R173, c[0x0][0x17c] ;  /* 0x00005f0000ad7a13 */ /* 0x000fca0000000000 */
[--C-:B------:R-:W-:Y:S01]  /*d5b0*/  @!P4 IMAD.IADD R249, R249, 0x1, -R173.reuse ;  /* 0x00000001f9f9c824 */ /* 0x100fe200078e0aad */
[----:B--2---:R-:W-:Y:S01]  /*d5c0*/  ISETP.GE.AND P4, PT, R237, RZ, PT ;  /* 0x000000ffed00720c */ /* 0x004fe20003f86270 */
[----:B------:R-:W-:Y:S01]  /*d5d0*/  @!P3 IMAD.IADD R248, R248, 0x1, -R173 ;  /* 0x00000001f8f8b824 */ /* 0x000fe200078e0aad */
[C---:B------:R-:W-:Y:S02]  /*d5e0*/  ISETP.GT.U32.AND P3, PT, R173.reuse, R155, PT ;  /* 0x0000009bad00720c */ /* 0x040fe40003f64070 */
[C---:B------:R-:W-:Y:S01]  /*d5f0*/  ISETP.GT.U32.AND P1, PT, R173.reuse, R7, PT ;  /* 0x00000007ad00720c */ /* 0x040fe20003f24070 */
[----:B------:R-:W-:Y:S01]  /*d600*/  @!P0 IMAD.MOV R246, RZ, RZ, -R246 ;  /* 0x000000fffff68224 */ /* 0x000fe200078e0af6 */
[C---:B------:R-:W-:Y:S02]  /*d610*/  ISETP.GT.U32.AND P5, PT, R173.reuse, R6, PT ;  /* 0x00000006ad00720c */ /* 0x040fe40003fa4070 */
[C---:B------:R-:W-:Y:S02]  /*d620*/  ISETP.GT.U32.AND P2, PT, R173.reuse, R0, PT ;  /* 0x00000000ad00720c */ /* 0x040fe40003f44070 */
[----:B------:R-:W-:-:S02]  /*d630*/  ISETP.GT.U32.AND P0, PT, R173, R249, PT ;  /* 0x000000f9ad00720c */ /* 0x000fc40003f04070 */
[C---:B------:R-:W-:Y:S01]  /*d640*/  ISETP.GT.U32.AND P6, PT, R173.reuse, R248, PT ;  /* 0x000000f8ad00720c */ /* 0x040fe20003fc4070 */
[----:B------:R-:W-:Y:S01]  /*d650*/  @!P4 IMAD.MOV R247, RZ, RZ, -R247 ;  /* 0x000000fffff7c224 */ /* 0x000fe200078e0af7 */
[----:B------:R-:W-:Y:S02]  /*d660*/  ISETP.GT.U32.AND P4, PT, R173, R8, PT ;  /* 0x00000008ad00720c */ /* 0x000fe40003f84070 */
[-C--:B------:R-:W-:Y:S01]  /*d670*/  @!P3 IADD3 R155, R155, -R173.reuse, RZ ;  /* 0x800000ad9b9bb210 */ /* 0x080fe20007ffe0ff */
[--C-:B------:R-:W-:Y:S01]  /*d680*/  @!P1 IMAD.IADD R7, R7, 0x1, -R173.reuse ;  /* 0x0000000107079824 */ /* 0x100fe200078e0aad */
[C---:B------:R-:W-:Y:S01]  /*d690*/  ISETP.GT.U32.AND P3, PT, R173.reuse, R22, PT ;  /* 0x00000016ad00720c */ /* 0x040fe20003f64070 */
[--C-:B------:R-:W-:Y:S01]  /*d6a0*/  @!P5 IMAD.IADD R6, R6, 0x1, -R173.reuse ;  /* 0x000000010606d824 */ /* 0x100fe200078e0aad */
[----:B------:R-:W-:Y:S02]  /*d6b0*/  ISETP.GT.U32.AND P1, PT, R173, R24, PT ;  /* 0x00000018ad00720c */ /* 0x000fe40003f24070 */
[----:B------:R-:W-:Y:S01]  /*d6c0*/  @!P2 IADD3 R0, R0, -R173, RZ ;  /* 0x800000ad0000a210 */ /* 0x000fe20007ffe0ff */
[----:B------:R-:W-:Y:S01]  /*d6d0*/  @!P0 IMAD.IADD R249, R249, 0x1, -R173 ;  /* 0x00000001f9f98824 */ /* 0x000fe200078e0aad */
[----:B------:R-:W-:-:S02]  /*d6e0*/  ISETP.GT.U32.AND P5, PT, R173, R25, PT ;  /* 0x00000019ad00720c */ /* 0x000fc40003fa4070 */
[----:B------:R-:W-:Y:S02]  /*d6f0*/  ISETP.GT.U32.AND P2, PT, R173, R26, PT ;  /* 0x0000001aad00720c */ /* 0x000fe40003f44070 */
[----:B------:R-:W2:Y:S02]  /*d700*/  LDL R173, [R1+0x617c] ;  /* 0x00617c0001ad7983 */ /* 0x000ea40000100800 */
[----:B--2---:R-:W-:Y:S02]  /*d710*/  ISETP.GE.AND P0, PT, R173, RZ, PT ;  /* 0x000000ffad00720c */ /* 0x004fe40003f06270 */
[----:B------:R-:W-:-:S05]  /*d720*/  IABS R173, c[0x0][0x17c] ;  /* 0x00005f0000ad7a13 */ /* 0x000fca0000000000 */
[----:B------:R-:W-:Y:S02]  /*d730*/  @!P6 IMAD.IADD R248, R248, 0x1, -R173 ;  /* 0x00000001f8f8e824 */ /* 0x000fe400078e0aad */
        /* <DEDUP_REMOVED lines=16> */
[----:B------:R-:W2:Y:S01]  /*d840*/  LDL R173, [R1+0x613c] ;  /* 0x00613c0001ad7983 */ /* 0x000ea20000100800 */
[----:B------:R-:W-:Y:S01]  /*d850*/  @!P0 IMAD.MOV R155, RZ, RZ, -R155 ;  /* 0x000000ffff9b8224 */ /* 0x000fe200078e0a9b */
[----:B------:R-:W-:Y:S01]  /*d860*/  @!P6 IADD3 R7, -R7, RZ, RZ ;  /* 0x000000ff0707e210 */ /* 0x000fe20007ffe1ff */
[----:B------:R-:W-:Y:S02]  /*d870*/  @!P4 IMAD.MOV R6, RZ, RZ, -R6 ;  /* 0x000000ffff06c224 */ /* 0x000fe400078e0a06 */
[----:B------:R-:W-:Y:S01]  /*d880*/  @!P3 IMAD.MOV R0, RZ, RZ, -R0 ;  /* 0x000000ffff00b224 */ /* 0x000fe200078e0a00 */
[----:B------:R-:W-:Y:S02]  /*d890*/  @!P1 IADD3 R249, -R249, RZ, RZ ;  /* 0x000000fff9f99210 */ /* 0x000fe40007ffe1ff */
[----:B--2---:R-:W-:-:S02]  /*d8a0*/  ISETP.GE.AND P5, PT, R173, RZ, PT ;  /* 0x000000ffad00720c */ /* 0x004fc40003fa6270 */
[----:B------:R-:W-:-:S04]  /*d8b0*/  IABS R173, c[0x0][0x17c] ;  /* 0x00005f0000ad7a13 */ /* 0x000fc80000000000 */
[C---:B------:R-:W-:Y:S01]  /*d8c0*/  ISETP.GT.U32.AND P0, PT, R173.reuse, R8, PT ;  /* 0x00000008ad00720c */ /* 0x040fe20003f04070 */
[----:B------:R-:W-:Y:S01]  /*d8d0*/  @!P2 IMAD.IADD R26, R26, 0x1, -R173 ;  /* 0x000000011a1aa824 */ /* 0x000fe200078e0aad */
[C---:B------:R-:W-:Y:S02]  /*d8e0*/  ISETP.GT.U32.AND P2, PT, R173.reuse, R22, PT ;  /* 0x00000016ad00720c */ /* 0x040fe40003f44070 */
[C---:B------:R-:W-:Y:S02]  /*d8f0*/  ISETP.GT.U32.AND P4, PT, R173.reuse, R24, PT ;  /* 0x00000018ad00720c */ /* 0x040fe40003f84070 */
[C---:B------:R-:W-:Y:S01]  /*d900*/  ISETP.GT.U32.AND P6, PT, R173.reuse, R25, PT ;  /* 0x00000019ad00720c */ /* 0x040fe20003fc4070 */
[----:B------:R-:W-:Y:S01]  /*d910*/  @!P5 IMAD.MOV R248, RZ, RZ, -R248 ;  /* 0x000000fffff8d224 */ /* 0x000fe200078e0af8 */
[C---:B------:R-:W-:Y:S02]  /*d920*/  ISETP.GT.U32.AND P3, PT, R173.reuse, R26, PT ;  /* 0x0000001aad00720c */ /* 0x040fe40003f64070 */
[----:B------:R-:W-:-:S02]  /*d930*/  ISETP.GT.U32.AND P1, PT, R173, R27, PT ;  /* 0x0000001bad00720c */ /* 0x000fc40003f24070 */
[----:B------:R-:W-:Y:S01]  /*d940*/  ISETP.GT.U32.AND P5, PT, R173, R28, PT ;  /* 0x0000001cad00720c */ /* 0x000fe20003fa4070 */
        /* <DEDUP_REMOVED lines=8> */
[--C-:B------:R-:W-:Y:S01]  /*d9d0*/  @!P4 IMAD.IADD R24, R24, 0x1, -R173.reuse ;  /* 0x000000011818c824 */ /* 0x100fe200078e0aad */
[----:B------:R-:W-:Y:S01]  /*d9e0*/  ISETP.GT.U32.AND P4, PT, R173, R29, PT ;  /* 0x0000001dad00720c */ /* 0x000fe20003f84070 */
[----:B------:R-:W-:Y:S02]  /*d9f0*/  @!P6 IMAD.IADD R25, R25, 0x1, -R173 ;  /* 0x000000011919e824 */ /* 0x000fe400078e0aad */
[----:B------:R-:W2:Y:S01]  /*da00*/  LDL R173, [R1+0x60f8] ;  /* 0x0060f80001ad7983 */ /* 0x000ea20000100800 */
[----:B------:R-:W-:Y:S01]  /*da10*/  @!P0 IADD3 R8, -R8, RZ, RZ ;  /* 0x000000ff08088210 */ /* 0x000fe20007ffe1ff */
[----:B------:R-:W-:Y:S01]  /*da20*/  @!P2 IMAD.MOV R22, RZ, RZ, -R22 ;  /* 0x000000ffff16a224 */ /* 0x000fe200078e0a16 */
[----:B--2---:R-:W-:Y:S02]  /*da30*/  ISETP.GE.AND P6, PT, R173, RZ, PT ;  /* 0x000000ffad00720c */ /* 0x004fe40003fc6270 */
[----:B------:R-:W-:-:S05]  /*da40*/  IABS R173, c[0x0][0x17c] ;  /* 0x00005f0000ad7a13 */ /* 0x000fca0000000000 */
[--C-:B------:R-:W-:Y:S01]  /*da50*/  @!P1 IMAD.IADD R27, R27, 0x1, -R173.reuse ;  /* 0x000000011b1b9824 */ /* 0x100fe200078e0aad */
[----:B------:R-:W-:Y:S02]  /*da60*/  ISETP.GE.AND P1, PT, R250, RZ, PT ;  /* 0x000000fffa00720c */ /* 0x000fe40003f26270 */
[----:B------:R-:W2:Y:S01]  /*da70*/  LDL R250, [R1+0x1af4] ;  /* 0x001af40001fa7983 */ /* 0x000ea20000100800 */
[----:B------:R-:W-:Y:S02]  /*da80*/  @!P3 IADD3 R26, R26, -R173, RZ ;  /* 0x800000ad1a1ab210 */ /* 0x000fe40007ffe0ff */
[----:B------:R-:W-:Y:S02]  /*da90*/  ISETP.GE.AND P3, PT, R252, RZ, PT ;  /* 0x000000fffc00720c */ /* 0x000fe40003f66270 */
[----:B------:R-:W3:Y:S01]  /*daa0*/  LDL R252, [R1+0x1ae4] ;  /* 0x001ae40001fc7983 */ /* 0x000ee20000100800 */
[----:B------:R-:W-:Y:S01]  /*dab0*/  @!P5 IMAD.IADD R28, R28, 0x1, -R173 ;  /* 0x000000011c1cd824 */ /* 0x000fe200078e0aad */
[----:B------:R-:W-:-:S02]  /*dac0*/  ISETP.GT.U32.AND P5, PT, R173, R27, PT ;  /* 0x0000001bad00720c */ /* 0x000fc40003fa4070 */
[----:B------:R-:W-:Y:S01]  /*dad0*/  ISETP.GT.U32.AND P0, PT, R173, R30, PT ;  /* 0x0000001ead00720c */ /* 0x000fe20003f04070 */
[----:B------:R-:W-:Y:S01]  /*dae0*/  @!P4 IMAD.IADD R29, R29, 0x1, -R173 ;  /* 0x000000011d1dc824 */ /* 0x000fe200078e0aad */
[----:B------:R-:W-:Y:S02]  /*daf0*/  ISETP.GE.AND P4, PT, R251, RZ, PT ;  /* 0x000000fffb00720c */ /* 0x000fe40003f86270 */
[----:B------:R-:W-:Y:S01]  /*db00*/  @!P6 IADD3 R24, -R24, RZ, RZ ;  /* 0x000000ff1818e210 */ /* 0x000fe20007ffe1ff */
[----:B------:R-:W-:Y:S01]  /*db10*/  @!P1 IMAD.MOV R26, RZ, RZ, -R26 ;  /* 0x000000ffff1a9224 */ /* 0x000fe200078e0a1a */
[----:B------:R-:W-:Y:S01]  /*db20*/  ISETP.GT.U32.AND P6, PT, R173, R29, PT ;  /* 0x0000001dad00720c */ /* 0x000fe20003fc4070 */
[----:B------:R-:W-:-:S04]  /*db30*/  @!P3 IMAD.MOV R25, RZ, RZ, -R25 ;  /* 0x000000ffff19b224 */ /* 0x000fc800078e0a19 */
[----:B------:R-:W-:Y:S02]  /*db40*/  @!P5 IMAD.IADD R27, R27, 0x1, -R173 ;  /* 0x000000011b1bd824 */ /* 0x000fe400078e0aad */
[----:B------:R-:W-:Y:S01]  /*db50*/  @!P0 IADD3 R30, R30, -R173, RZ ;  /* 0x800000ad1e1e8210 */ /* 0x000fe20007ffe0ff */
[----:B------:R-:W4:Y:S01]  /*db60*/  LDL R251, [R1+0x1aec] ;  /* 0x001aec0001fb7983 */ /* 0x000f220000100800 */
[C---:B------:R-:W-:Y:S02]  /*db70*/  ISETP.GT.U32.AND P2, PT, R173.reuse, R28, PT ;  /* 0x0000001cad00720c */ /* 0x040fe40003f44070 */
[----:B------:R-:W-:Y:S02]  /*db80*/  ISETP.GE.AND P1, PT, R72, RZ, PT ;  /* 0x000000ff4800720c */ /* 0x000fe40003f26270 */
[C---:B------:R-:W-:Y:S02]  /*db90*/  ISETP.GT.U32.AND P0, PT, R173.reuse, R30, PT ;  /* 0x0000001ead00720c */ /* 0x040fe40003f04070 */
[----:B------:R-:W-:-:S02]  /*dba0*/  ISETP.GT.U32.AND P5, PT, R173, R31, PT ;  /* 0x0000001fad00720c */ /* 0x000fc40003fa4070 */
[----:B------:R-:W-:Y:S02]  /*dbb0*/  @!P4 IADD3 R27, -R27, RZ, RZ ;  /* 0x000000ff1b1bc210 */ /* 0x000fe40007ffe1ff */
[----:B------:R-:W-:Y:S02]  /*dbc0*/  ISETP.GT.U32.AND P4, PT, R173, R32, PT ;  /* 0x00000020ad00720c */ /* 0x000fe40003f84070 */
[----:B------:R-:W-:Y:S01]  /*dbd0*/  ISETP.GE.AND P3, PT, R208, RZ, PT ;  /* 0x000000ffd000720c */ /* 0x000fe20003f66270 */
[--C-:B------:R-:W-:Y:S02]  /*dbe0*/  @!P6 IMAD.IADD R29, R29, 0x1, -R173.reuse ;  /* 0x000000011d1de824 */ /* 0x100fe400078e0aad */
[----:B------:R-:W-:Y:S02]  /*dbf0*/  @!P2 IMAD.IADD R28, R28, 0x1, -R173 ;  /* 0x000000011c1ca824 */ /* 0x000fe400078e0aad */
[----:B------:R-:W-:Y:S01]  /*dc00*/  @!P1 IMAD.MOV R29, RZ, RZ, -R29 ;  /* 0x000000ffff1d9224 */ /* 0x000fe200078e0a1d */
[C---:B------:R-:W-:Y:S01]  /*dc10*/  ISETP.GT.U32.AND P1, PT, R173.reuse, R33, PT ;  /* 0x00000021ad00720c */ /* 0x040fe20003f24070 */
[--C-:B------:R-:W-:Y:S01]  /*dc20*/  @!P0 IMAD.IADD R30, R30, 0x1, -R173.reuse ;  /* 0x000000011e1e8824 */ /* 0x100fe200078e0aad */
[----:B------:R-:W-:Y:S01]  /*dc30*/  ISETP.GT.U32.AND P0, PT, R173, R34, PT ;  /* 0x00000022ad00720c */ /* 0x000fe20003f04070 */
[----:B------:R-:W-:-:S02]  /*dc40*/  @!P5 IMAD.IADD R31, R31, 0x1, -R173 ;  /* 0x000000011f1fd824 */ /* 0x000fc400078e0aad */
[----:B------:R-:W-:Y:S02]  /*dc50*/  @!P4 IADD3 R32, R32, -R173, RZ ;  /* 0x800000ad2020c210 */ /* 0x000fe40007ffe0ff */
[----:B------:R-:W-:Y:S02]  /*dc60*/  @!P3 IADD3 R28, -R28, RZ, RZ ;  /* 0x000000ff1c1cb210 */ /* 0x000fe40007ffe1ff */
[C---:B------:R-:W-:Y:S02]  /*dc70*/  ISETP.GT.U32.AND P3, PT, R173.reuse, R31, PT ;  /* 0x0000001fad00720c */ /* 0x040fe40003f64070 */
[----:B------:R-:W-:Y:S02]  /*dc80*/  ISETP.GT.U32.AND P4, PT, R173, R32, PT ;  /* 0x00000020ad00720c */ /* 0x000fe40003f84070 */
[--C-:B------:R-:W-:Y:S02]  /*dc90*/  @!P1 IMAD.IADD R33, R33, 0x1, -R173.reuse ;  /* 0x0000000121219824 */ /* 0x100fe400078e0aad */
[----:B------:R-:W-:-:S03]  /*dca0*/  @!P0 IMAD.IADD R34, R34, 0x1, -R173 ;  /* 0x0000000122228824 */ /* 0x000fc600078e0aad */
[----:B------:R-:W-:-:S04]  /*dcb0*/  ISETP.GT.U32.AND P0, PT, R173, R33, PT ;  /* 0x00000021ad00720c */ /* 0x000fc80003f04070 */
[----:B------:R-:W-:Y:S02]  /*dcc0*/  @!P3 IADD3 R31, R31, -R173, RZ ;  /* 0x800000ad1f1fb210 */ /* 0x000fe40007ffe0ff */
[----:B------:R-:W-:Y:S01]  /*dcd0*/  @!P4 IMAD.IADD R32, R32, 0x1, -R173 ;  /* 0x000000012020c824 */ /* 0x000fe200078e0aad */
[----:B--2---:R-:W-:Y:S02]  /*dce0*/  ISETP.GE.AND P5, PT, R250, RZ, PT ;  /* 0x000000fffa00720c */ /* 0x004fe40003fa6270 */
[----:B---3--:R-:W-:Y:S02]  /*dcf0*/  ISETP.GE.AND P6, PT, R252, RZ, PT ;  /* 0x000000fffc00720c */ /* 0x008fe40003fc6270 */
[----:B------:R-:W2:Y:S09]  /*dd00*/  LDL R252, [R1+0x1af0] ;  /* 0x001af00001fc7983 */ /* 0x000eb20000100800 */
[----:B------:R-:W-:-:S02]  /*dd10*/  @!P5 IADD3 R4, -R4, RZ, RZ ;  /* 0x000000ff0404d210 */ /* 0x000fc40007ffe1ff */
[----:B------:R-:W-:Y:S02]  /*dd20*/  ISETP.GT.U32.AND P5, PT, R173, R34, PT ;  /* 0x00000022ad00720c */ /* 0x000fe40003fa4070 */
[----:B------:R-:W3:Y:S01]  /*dd30*/  LDL R173, [R1+0x6030] ;  /* 0x0060300001ad7983 */ /* 0x000ee20000100800 */
[----:B------:R-:W-:Y:S01]  /*dd40*/  ISETP.GE.AND P3, PT, R35, RZ, PT ;  /* 0x000000ff2300720c */ /* 0x000fe20003f66270 */
[----:B------:R-:W-:Y:S01]  /*dd50*/  IMAD.MOV.U32 R36, RZ, RZ, c[0x0][0x180] ;  /* 0x00006000ff247624 */ /* 0x000fe200078e00ff */
[----:B------:R-:W-:Y:S01]  /*dd60*/  ISETP.GE.AND P2, PT, R37, RZ, PT ;  /* 0x000000ff2500720c */ /* 0x000fe20003f46270 */
[----:B------:R-:W-:Y:S01]  /*dd70*/  @!P6 IMAD.MOV R5, RZ, RZ, -R5 ;  /* 0x000000ffff05e224 */ /* 0x000fe200078e0a05 */
[----:B------:R-:W3:Y:S02]  /*dd80*/  LDL.LU R37, [R1+0x24] ;  /* 0x0000240001257983 */ /* 0x000ee40000300800 */
[----:B------:R-:W-:-:S04]  /*dd90*/  IADD3 R237, R36, -0x1, RZ ;  /* 0xffffffff24ed7810 */ /* 0x000fc80007ffe0ff */
[----:B------:R-:W-:Y:S02]  /*dda0*/  ISETP.GE.U32.AND P6, PT, R237, 0x7fffff80, PT ;  /* 0x7fffff80ed00780c */ /* 0x000fe40003fc6070 */
[----:B------:R-:W-:Y:S01]  /*ddb0*/  IADD3 R237, R36, -0x5, RZ ;  /* 0xfffffffb24ed7810 */ /* 0x000fe20007ffe0ff */
[----:B------:R-:W-:Y:S01]  /*ddc0*/  @!P3 IMAD.MOV R31, RZ, RZ, -R31 ;  /* 0x000000ffff1fb224 */ /* 0x000fe200078e0a1f */
[----:B------:R-:W3:Y:S01]  /*ddd0*/  LDL.LU R36, [R1+0x20] ;  /* 0x0000200001247983 */ /* 0x000ee20000300800 */
[----:B------:R-:W-:-:S03]  /*dde0*/  ISETP.GE.AND P1, PT, R9, RZ, PT ;  /* 0x000000ff0900720c */ /* 0x000fc60003f26270 */
[----:B------:R-:W3:Y:S01]  /*ddf0*/  LDL.LU R35, [R1+0x1c] ;  /* 0x00001c0001237983 */ /* 0x000ee20000300800 */
[----:B------:R-:W-:-:S03]  /*de00*/  @!P2 IMAD.MOV R30, RZ, RZ, -R30 ;  /* 0x000000ffff1ea224 */ /* 0x000fc600078e0a1e */
[----:B------:R-:W3:Y:S01]  /*de10*/  LDL.LU R9, [R1+0x18] ;  /* 0x0000180001097983 */ /* 0x000ee20000300800 */
[----:B----4-:R-:W-:-:S03]  /*de20*/  ISETP.GE.AND P2, PT, R251, RZ, PT ;  /* 0x000000fffb00720c */ /* 0x010fc60003f46270 */
[----:B------:R-:W4:Y:S04]  /*de30*/  LDL.LU R72, [R1+0x14] ;  /* 0x0000140001487983 */ /* 0x000f280000300800 */
[----:B------:R-:W4:Y:S04]  /*de40*/  LDL.LU R208, [R1+0x10] ;  /* 0x0000100001d07983 */ /* 0x000f280000300800 */
[----:B------:R-:W4:Y:S04]  /*de50*/  LDL.LU R250, [R1+0xc] ;  /* 0x00000c0001fa7983 */ /* 0x000f280000300800 */
[----:B------:R-:W4:Y:S01]  /*de60*/  LDL.LU R251, [R1+0x8] ;  /* 0x0000080001fb7983 */ /* 0x000f220000300800 */
[----:B--2---:R-:W-:-:S03]  /*de70*/  ISETP.GE.AND P4, PT, R252, RZ, PT ;  /* 0x000000fffc00720c */ /* 0x004fc60003f86270 */
[----:B------:R-:W2:Y:S01]  /*de80*/  LDL.LU R252, [R1+0x4] ;  /* 0x0000040001fc7983 */ /* 0x000ea20000300800 */
[----:B---3--:R-:W-:Y:S02]  /*de90*/  ISETP.GE.AND P3, PT, R173, RZ, PT ;  /* 0x000000ffad00720c */ /* 0x008fe40003f66270 */
[----:B------:R-:W-:-:S04]  /*dea0*/  IABS R173, c[0x0][0x17c] ;  /* 0x00005f0000ad7a13 */ /* 0x000fc80000000000 */
[----:B------:R-:W-:Y:S02]  /*deb0*/  @!P0 IADD3 R33, R33, -R173, RZ ;  /* 0x800000ad21218210 */ /* 0x000fe40007ffe0ff */
[----:B------:R-:W3:Y:S01]  /*dec0*/  LDL R173, [R1+0x601c] ;  /* 0x00601c0001ad7983 */ /* 0x000ee20000100800 */
[----:B------:R-:W-:Y:S01]  /*ded0*/  @!P2 IMAD.MOV R2, RZ, RZ, -R2 ;  /* 0x000000ffff02a224 */ /* 0x000fe200078e0a02 */
[----:B------:R-:W-:Y:S02]  /*dee0*/  ISETP.GE.U32.AND P2, PT, R237, 0x7fffff7c, PT ;  /* 0x7fffff7ced00780c */ /* 0x000fe40003f46070 */
[----:B------:R-:W-:Y:S01]  /*def0*/  MOV R237, c[0x0][0x180] ;  /* 0x0000600000ed7a02 */ /* 0x000fe20000000f00 */
[----:B------:R-:W-:-:S03]  /*df00*/  @!P1 IMAD.MOV R32, RZ, RZ, -R32 ;  /* 0x000000ffff209224 */ /* 0x000fc600078e0a20 */
[----:B------:R-:W-:-:S04]  /*df10*/  IADD3 R237, R237, -0x9, RZ ;  /* 0xfffffff7eded7810 */ /* 0x000fc80007ffe0ff */
[----:B------:R-:W-:Y:S01]  /*df20*/  ISETP.GE.U32.AND P1, PT, R237, 0x7fffff78, PT ;  /* 0x7fffff78ed00780c */ /* 0x000fe20003f26070 */
[----:B------:R-:W-:Y:S01]  /*df30*/  IMAD.MOV.U32 R237, RZ, RZ, c[0x0][0x180] ;  /* 0x00006000ffed7624 */ /* 0x000fe200078e00ff */
[----:B------:R-:W-:Y:S01]  /*df40*/  @!P4 IADD3 R3, -R3, RZ, RZ ;  /* 0x000000ff0303c210 */ /* 0x000fe20007ffe1ff */
[----:B------:R-:W-:Y:S01]  /*df50*/  @!P3 IMAD.MOV R33, RZ, RZ, -R33 ;  /* 0x000000ffff21b224 */ /* 0x000fe200078e0a21 */
[----:B------:R-:W-:Y:S02]  /*df60*/  ISETP.NE.AND P3, PT, RZ, c[0x0][0x17c], PT ;  /* 0x00005f00ff007a0c */ /* 0x000fe40003f65270 */
[----:B---3--:R-:W-:Y:S02]  /*df70*/  ISETP.GE.AND P0, PT, R173, RZ, PT ;  /* 0x000000ffad00720c */ /* 0x008fe40003f06270 */
[----:B------:R-:W-:-:S05]  /*df80*/  IABS R173, c[0x0][0x17c] ;  /* 0x00005f0000ad7a13 */ /* 0x000fca0000000000 */
[----:B------:R-:W-:Y:S01]  /*df90*/  @!P5 IMAD.IADD R34, R34, 0x1, -R173 ;  /* 0x000000012222d824 */ /* 0x000fe200078e0aad */
[----:B------:R-:W-:-:S04]  /*dfa0*/  IADD3 R173, R237, -0xd, RZ ;  /* 0xfffffff3edad7810 */ /* 0x000fc80007ffe0ff */
[----:B------:R-:W-:Y:S02]  /*dfb0*/  ISETP.GE.U32.AND P4, PT, R173, 0x7fffff74, PT ;  /* 0x7fffff74ad00780c */ /* 0x000fe40003f86070 */
[----:B------:R-:W-:Y:S02]  /*dfc0*/  LOP3.LUT R173, RZ, c[0x0][0x17c], RZ, 0x33, !PT ;  /* 0x00005f00ffad7a12 */ /* 0x000fe400078e33ff */
[----:B------:R-:W-:Y:S02]  /*dfd0*/  IADD3 R237, R237, -0x11, RZ ;  /* 0xffffffefeded7810 */ /* 0x000fe40007ffe0ff */
[C---:B------:R-:W-:Y:S02]  /*dfe0*/  SEL R37, R173.reuse, R37, !P3 ;  /* 0x00000025ad257207 */ /* 0x040fe40005800000 */
[----:B------:R-:W-:Y:S02]  /*dff0*/  SEL R36, R173, R36, !P3 ;  /* 0x00000024ad247207 */ /* 0x000fe40005800000 */
[----:B------:R-:W-:-:S02]  /*e000*/  ISETP.GE.U32.AND P5, PT, R237, 0x7fffff70, PT ;  /* 0x7fffff70ed00780c */ /* 0x000fc40003fa6070 */
[----:B------:R-:W3:Y:S01]  /*e010*/  LDL.LU R237, [R1] ;  /* 0x0000000001ed7983 */ /* 0x000ee20000300800 */
[C---:B------:R-:W-:Y:S02]  /*e020*/  SEL R35, R173.reuse, R35, !P3 ;  /* 0x00000023ad237207 */ /* 0x040fe40005800000 */
[C---:B------:R-:W-:Y:S01]  /*e030*/  SEL R9, R173.reuse, R9, !P3 ;  /* 0x00000009ad097207 */ /* 0x040fe20005800000 */
[----:B------:R1:W-:Y:S01]  /*e040*/  STL [R1+0xc98], R37 ;  /* 0x000c982501007387 */ /* 0x0003e20000100800 */
[C---:B----4-:R-:W-:Y:S02]  /*e050*/  SEL R72, R173.reuse, R72, !P3 ;  /* 0x00000048ad487207 */ /* 0x050fe40005800000 */
[C---:B------:R-:W-:Y:S01]  /*e060*/  SEL R208, R173.reuse, R208, !P3 ;  /* 0x000000d0add07207 */ /* 0x040fe20005800000 */
[----:B-1----:R-:W4:Y:S04]  /*e070*/  LDL.LU R37, [R1+0x62b8] ;  /* 0x0062b80001257983 */ /* 0x002f280000300800 */
[----:B------:R1:W-:Y:S01]  /*e080*/  STL [R1+0x10cc], R36 ;  /* 0x0010cc2401007387 */ /* 0x0003e20000100800 */
[----:B------:R-:W-:-:S02]  /*e090*/  SEL R250, R173, R250, !P3 ;  /* 0x000000faadfa7207 */ /* 0x000fc40005800000 */
[C---:B------:R-:W-:Y:S01]  /*e0a0*/  SEL R251, R173.reuse, R251, !P3 ;  /* 0x000000fbadfb7207 */ /* 0x040fe20005800000 */
[----:B-1----:R-:W4:Y:S04]  /*e0b0*/  LDL.LU R36, [R1+0x62b4] ;  /* 0x0062b40001247983 */ /* 0x002f280000300800 */
[----:B------:R1:W-:Y:S01]  /*e0c0*/  STL [R1+0xfa8], R35 ;  /* 0x000fa82301007387 */ /* 0x0003e20000100800 */
[----:B--2---:R-:W-:-:S03]  /*e0d0*/  SEL R252, R173, R252, !P3 ;  /* 0x000000fcadfc7207 */ /* 0x004fc60005800000 */
[----:B-1----:R-:W2:Y:S04]  /*e0e0*/  LDL.LU R35, [R1+0x62b0] ;  /* 0x0062b00001237983 */ /* 0x002ea80000300800 */
[----:B------:R1:W-:Y:S04]  /*e0f0*/  STL [R1+0xd70], R9 ;  /* 0x000d700901007387 */ /* 0x0003e80000100800 */
        /* <DEDUP_REMOVED lines=10> */
[----:B-1----:R-:W2:Y:S01]  /*e1a0*/  LDL.LU R252, [R1+0x6298] ;  /* 0x0062980001fc7983 */ /* 0x002ea20000300800 */
[----:B---3--:R-:W-:-:S05]  /*e1b0*/  SEL R237, R173, R237, !P3 ;  /* 0x000000edaded7207 */ /* 0x008fca0005800000 */
[----:B------:R-:W-:Y:S01]  /*e1c0*/  STL [R1+0xf90], R237 ;  /* 0x000f90ed01007387 */ /* 0x000fe20000100800 */
[C---:B----4-:R-:W-:Y:S02]  /*e1d0*/  SEL R36, R173.reuse, R36, !P3 ;  /* 0x00000024ad247207 */ /* 0x050fe40005800000 */
[C---:B--2---:R-:W-:Y:S02]  /*e1e0*/  SEL R35, R173.reuse, R35, !P3 ;  /* 0x00000023ad237207 */ /* 0x044fe40005800000 */
[C---:B------:R-:W-:Y:S02]  /*e1f0*/  SEL R9, R173.reuse, R9, !P3 ;  /* 0x00000009ad097207 */ /* 0x040fe40005800000 */
[C---:B------:R-:W-:Y:S02]  /*e200*/  SEL R72, R173.reuse, R72, !P3 ;  /* 0x00000048ad487207 */ /* 0x040fe40005800000 */
[C---:B------:R-:W-:Y:S02]  /*e210*/  SEL R208, R173.reuse, R208, !P3 ;  /* 0x000000d0add07207 */ /* 0x040fe40005800000 */
[----:B------:R-:W-:-:S02]  /*e220*/  SEL R250, R173, R250, !P3 ;  /* 0x000000faadfa7207 */ /* 0x000fc40005800000 */
[C---:B------:R-:W-:Y:S02]  /*e230*/  SEL R251, R173.reuse, R251, !P3 ;  /* 0x000000fbadfb7207 */ /* 0x040fe40005800000 */
[----:B------:R-:W-:-:S05]  /*e240*/  SEL R252, R173, R252, !P3 ;  /* 0x000000fcadfc7207 */ /* 0x000fca0005800000 */
[----:B------:R-:W-:Y:S04]  /*e250*/  STL [R1+0xf8c], R252 ;  /* 0x000f8cfc01007387 */ /* 0x000fe80000100800 */
[----:B------:R-:W-:Y:S04]  /*e260*/  STL [R1+0xc94], R251 ;  /* 0x000c94fb01007387 */ /* 0x000fe80000100800 */
[----:B------:R-:W-:Y:S04]  /*e270*/  STL [R1+0xf88], R250 ;  /* 0x000f88fa01007387 */ /* 0x000fe80000100800 */
[----:B------:R-:W-:Y:S04]  /*e280*/  STL [R1+0xf84], R208 ;  /* 0x000f84d001007387 */ /* 0x000fe80000100800 */
[----:B------:R-:W-:Y:S04]  /*e290*/  STL [R1+0xf80], R72 ;  /* 0x000f804801007387 */ /* 0x000fe80000100800 */
[----:B------:R1:W-:Y:S04]  /*e2a0*/  STL [R1+0xf7c], R9 ;  /* 0x000f7c0901007387 */ /* 0x0003e80000100800 */
[----:B------:R2:W-:Y:S01]  /*e2b0*/  STL [R1+0xf78], R35 ;  /* 0x000f782301007387 */ /* 0x0005e20000100800 */
[----:B-1----:R-:W-:-:S03]  /*e2c0*/  SEL R9, R173, R37, !P3 ;  /* 0x00000025ad097207 */ /* 0x002fc60005800000 */
[----:B------:R1:W-:Y:S01]  /*e2d0*/  STL [R1+0xf74], R36 ;  /* 0x000f742401007387 */ /* 0x0003e20000100800 */
[----:B--2---:R-:W-:-:S03]  /*e2e0*/  SEL R35, R173, R38, !P3 ;  /* 0x00000026ad237207 */ /* 0x004fc60005800000 */
[----:B------:R2:W-:Y:S01]  /*e2f0*/  STL [R1+0xf70], R9 ;  /* 0x000f700901007387 */ /* 0x0005e20000100800 */
[----:B-1----:R-:W-:-:S03]  /*e300*/  SEL R36, R173, R39, !P3 ;  /* 0x00000027ad247207 */ /* 0x002fc60005800000 */
[----:B------:R1:W-:Y:S01]  /*e310*/  STL [R1+0xc6c], R35 ;  /* 0x000c6c2301007387 */ /* 0x0003e20000100800 */
[----:B--2---:R-:W-:-:S03]  /*e320*/  SEL R9, R173, R40, !P3 ;  /* 0x00000028ad097207 */ /* 0x004fc60005800000 */
[----:B------:R2:W-:Y:S04]  /*e330*/  STL [R1+0xf6c], R36 ;  /* 0x000f6c2401007387 */ /* 0x0005e80000100800 */
[----:B------:R3:W-:Y:S01]  /*e340*/  STL [R1+0xf68], R9 ;  /* 0x000f680901007387 */ /* 0x0007e20000100800 */
[C---:B-1----:R-:W-:Y:S02]  /*e350*/  SEL R35, R173.reuse, R45, !P3 ;  /* 0x0000002dad237207 */ /* 0x042fe40005800000 */
[----:B--2---:R-:W-:-:S03]  /*e360*/  SEL R36, R173, R41, !P3 ;  /* 0x00000029ad247207 */ /* 0x004fc60005800000 */
[----:B------:R1:W-:Y:S01]  /*e370*/  STL [R1+0xf64], R35 ;  /* 0x000f642301007387 */ /* 0x0003e20000100800 */
[----:B---3--:R-:W-:-:S03]  /*e380*/  SEL R9, R173, R42, !P3 ;  /* 0x0000002aad097207 */ /* 0x008fc60005800000 */
        /* <DEDUP_REMOVED lines=18> */
[----:B------:R-:W-:Y:S01]  /*e4b0*/  STL [R1+0xf40], R36 ;  /* 0x000f402401007387 */ /* 0x000fe20000100800 */
[----:B------:R-:W-:-:S03]  /*e4c0*/  SEL R10, R173, R52, !P3 ;  /* 0x00000034ad0a7207 */ /* 0x000fc60005800000 */
[----:B------:R2:W-:Y:S01]  /*e4d0*/  STL [R1+0xf3c], R9 ;  /* 0x000f3c0901007387 */ /* 0x0005e20000100800 */
[----:B-1----:R-:W-:-:S05]  /*e4e0*/  SEL R35, R173, R51, !P3 ;  /* 0x00000033ad237207 */ /* 0x002fca0005800000 */
        /* <DEDUP_REMOVED lines=30> */
[----:B------:R-:W-:Y:S01]  /*e6d0*/  STL [R1+0xf08], R35 ;  /* 0x000f082301007387 */ /* 0x000fe20000100800 */
[----:B---3--:R-:W-:-:S03]  /*e6e0*/  SEL R9, R173, R11, !P3 ;  /* 0x0000000bad097207 */ /* 0x008fc60005800000 */
[----:B------:R1:W-:Y:S01]  /*e6f0*/  STL [R1+0xc68], R10 ;  /* 0x000c680a01007387 */ /* 0x0003e20000100800 */
[----:B------:R-:W-:-:S03]  /*e700*/  SEL R11, R173, R67, !P3 ;  /* 0x00000043ad0b7207 */ /* 0x000fc60005800000 */
        /* <DEDUP_REMOVED lines=364> */
[----:B------:R2:W-:Y:S01]  /*fdd0*/  STL [R1+0x1088], R10 ;  /* 0x0010880a01007387 */ /* 0x0005e20000100800 */
[----:B------:R-:W-:-:S03]  /*fde0*/  SEL R7, R173, R7, !P3 ;  /* 0x00000007ad077207 */ /* 0x000fc60005800000 */
[----:B------:R3:W-:Y:S01]  /*fdf0*/  STL [R1+0xbc4], R9 ;  /* 0x000bc40901007387 */ /* 0x0007e20000100800 */
[C---:B-1----:R-:W-:Y:S02]  /*fe00*/  SEL R11, R173.reuse, R246, !P3 ;  /* 0x000000f6ad0b7207 */ /* 0x042fe40005800000 */
[----:B--2---:R-:W-:-:S03]  /*fe10*/  SEL R10, R173, R247, !P3 ;  /* 0x000000f7ad0a7207 */ /* 0x004fc60005800000 */
[----:B------:R-:W-:Y:S01]  /*fe20*/  STL [R1+0x1084], R11 ;  /* 0x0010840b01007387 */ /* 0x000fe20000100800 */
[C---:B------:R-:W-:Y:S02]  /*fe30*/  SEL R6, R173.reuse, R6, !P3 ;  /* 0x00000006ad067207 */ /* 0x040fe40005800000 */
[C---:B---3--:R-:W-:Y:S01]  /*fe40*/  SEL R9, R173.reuse, R155, !P3 ;  /* 0x0000009bad097207 */ /* 0x048fe20005800000 */
[----:B------:R-:W-:Y:S01]  /*fe50*/  STL [R1+0x1080], R10 ;  /* 0x0010800a01007387 */ /* 0x000fe20000100800 */
[----:B------:R-:W-:-:S03]  /*fe60*/  SEL R0, R173, R0, !P3 ;  /* 0x00000000ad007207 */ /* 0x000fc60005800000 */
[----:B------:R-:W-:Y:S04]  /*fe70*/  STL [R1+0x107c], R9 ;  /* 0x00107c0901007387 */ /* 0x000fe80000100800 */
[----:B------:R1:W-:Y:S04]  /*fe80*/  STL [R1+0x1078], R7 ;  /* 0x0010780701007387 */ /* 0x0003e80000100800 */
[----:B------:R2:W-:Y:S04]  /*fe90*/  STL [R1+0x1074], R6 ;  /* 0x0010740601007387 */ /* 0x0005e80000100800 */
[----:B------:R3:W-:Y:S01]  /*fea0*/  STL [R1+0x1070], R0 ;  /* 0x0010700001007387 */ /* 0x0007e20000100800 */
[----:B-1----:R-:W-:-:S02]  /*feb0*/  SEL R7, R173, R249, !P3 ;  /* 0x000000f9ad077207 */ /* 0x002fc40005800000 */
[----:B--2---:R-:W-:-:S03]  /*fec0*/  SEL R6, R173, R248, !P3 ;  /* 0x000000f8ad067207 */ /* 0x004fc60005800000 */
[----:B------:R1:W-:Y:S01]  /*fed0*/  STL [R1+0x106c], R7 ;  /* 0x00106c0701007387 */ /* 0x0003e20000100800 */
[----:B---3--:R-:W-:-:S03]  /*fee0*/  SEL R0, R173, R8, !P3 ;  /* 0x00000008ad007207 */ /* 0x008fc60005800000 */
[----:B------:R2:W-:Y:S04]  /*fef0*/  STL [R1+0xbc0], R6 ;  /* 0x000bc00601007387 */ /* 0x0005e80000100800 */
[----:B------:R3:W-:Y:S01]  /*ff00*/  STL [R1+0x1068], R0 ;  /* 0x0010680001007387 */ /* 0x0007e20000100800 */
[----:B-1----:R-:W-:-:S03]  /*ff10*/  SEL R7, R173, R22, !P3 ;  /* 0x00000016ad077207 */ /* 0x002fc60005800000 */
[----:B------:R-:W1:Y:S01]  /*ff20*/  S2R R251, SR_TID.X ;  /* 0x0000000000fb7919 */ /* 0x000e620000002100 */
[C---:B--2---:R-:W-:Y:S02]  /*ff30*/  SEL R6, R173.reuse, R24, !P3 ;  /* 0x00000018ad067207 */ /* 0x044fe40005800000 */
[C---:B---3--:R-:W-:Y:S01]  /*ff40*/  SEL R0, R173.reuse, R25, !P3 ;  /* 0x00000019ad007207 */ /* 0x048fe20005800000 */
[----:B------:R2:W-:Y:S04]  /*ff50*/  STL [R1+0x1064], R7 ;  /* 0x0010640701007387 */ /* 0x0005e80000100800 */
[----:B------:R3:W-:Y:S04]  /*ff60*/  STL [R1+0x1060], R6 ;  /* 0x0010600601007387 */ /* 0x0007e80000100800 */
[----:B------:R4:W-:Y:S01]  /*ff70*/  STL [R1+0x105c], R0 ;  /* 0x00105c0001007387 */ /* 0x0009e20000100800 */
[----:B--2---:R-:W-:-:S02]  /*ff80*/  SEL R7, R173, R26, !P3 ;  /* 0x0000001aad077207 */ /* 0x004fc40005800000 */
[----:B---3--:R-:W-:-:S03]  /*ff90*/  SEL R6, R173, R27, !P3 ;  /* 0x0000001bad067207 */ /* 0x008fc60005800000 */
[----:B------:R2:W-:Y:S01]  /*ffa0*/  STL [R1+0x1058], R7 ;  /* 0x0010580701007387 */ /* 0x0005e20000100800 */
[----:B----4-:R-:W-:-:S03]  /*ffb0*/  SEL R0, R173, R28, !P3 ;  /* 0x0000001cad007207 */ /* 0x010fc60005800000 */
[----:B------:R3:W-:Y:S01]  /*ffc0*/  STL [R1+0x1054], R6 ;  /* 0x0010540601007387 */ /* 0x0007e20000100800 */
[----:B------:R-:W-:-:S03]  /*ffd0*/  @!P0 IMAD.MOV R34, RZ, RZ, -R34 ;  /* 0x000000ffff228224 */ /* 0x000fc600078e0a22 */
[----:B------:R4:W-:Y:S01]  /*ffe0*/  STL [R1+0x1050], R0 ;  /* 0x0010500001007387 */ /* 0x0009e20000100800 */
[C---:B--2---:R-:W-:Y:S02]  /*fff0*/  SEL R7, R173.reuse, R29, !P3 ;  /* 0x0000001dad077207 */ /* 0x044fe40005800000 */
[----:B---3--:R-:W-:-:S03]  /*10000*/  SEL R6, R173, R30, !P3 ;  /* 0x0000001ead067207 */ /* 0x008fc60005800000 */
[----:B------:R2:W-:Y:S01]  /*10010*/  STL [R1+0x104c], R7 ;  /* 0x00104c0701007387 */ /* 0x0005e20000100800 */
[----:B------:R-:W-:Y:S02]  /*10020*/  ISETP.NE.AND P0, PT, RZ, c[0x0][0x178], PT ;  /* 0x00005e00ff007a0c */ /* 0x000fe40003f05270 */
[C---:B----4-:R-:W-:Y:S02]  /*10030*/  SEL R0, R173.reuse, R31, !P3 ;  /* 0x0000001fad007207 */ /* 0x050fe40005800000 */
[----:B------:R-:W-:Y:S01]  /*10040*/  LOP3.LUT R237, RZ, c[0x0][0x178], RZ, 0x33, !PT ;  /* 0x00005e00ffed7a12 */ /* 0x000fe200078e33ff */
[----:B------:R3:W-:Y:S04]  /*10050*/  STL [R1+0x1048], R6 ;  /* 0x0010480601007387 */ /* 0x0007e80000100800 */
[----:B------:R4:W-:Y:S01]  /*10060*/  STL [R1+0x1044], R0 ;  /* 0x0010440001007387 */ /* 0x0009e20000100800 */
[----:B--2---:R-:W-:-:S02]  /*10070*/  SEL R7, R173, R32, !P3 ;  /* 0x00000020ad077207 */ /* 0x004fc40005800000 */
[----:B------:R-:W-:Y:S02]  /*10080*/  SEL R4, R237, R4, !P0 ;  /* 0x00000004ed047207 */ /* 0x000fe40004000000 */
[----:B---3--:R-:W-:Y:S02]  /*10090*/  SEL R6, R173, R33, !P3 ;  /* 0x00000021ad067207 */ /* 0x008fe40005800000 */
[----:B----4-:R-:W-:Y:S02]  /*100a0*/  SEL R0, R237, R5, !P0 ;  /* 0x00000005ed007207 */ /* 0x010fe40004000000 */
[----:B------:R-:W-:Y:S02]  /*100b0*/  SEL R5, R173, R34, !P3 ;  /* 0x00000022ad057207 */ /* 0x000fe40005800000 */
[----:B------:R-:W-:Y:S01]  /*100c0*/  SEL R3, R237, R3, !P0 ;  /* 0x00000003ed037207 */ /* 0x000fe20004000000 */
[----:B------:R-:W-:Y:S01]  /*100d0*/  IMAD R0, R0, c[0x0][0x184], RZ ;  /* 0x0000610000007a24 */ /* 0x000fe200078e02ff */
[----:B-1----:R-:W-:Y:S01]  /*100e0*/  LOP3.LUT R251, R251, 0x1f, RZ, 0xc0, !PT ;  /* 0x0000001ffbfb7812 */ /* 0x002fe200078ec0ff */
[----:B------:R-:W-:Y:S01]  /*100f0*/  STL [R1+0x1040], R7 ;  /* 0x0010400701007387 */ /* 0x000fe20000100800 */
[----:B------:R-:W-:-:S03]  /*10100*/  IMAD R4, R4, c[0x0][0x184], RZ ;  /* 0x0000610004047a24 */ /* 0x000fc600078e02ff */
[----:B------:R-:W-:Y:S01]  /*10110*/  STL [R1+0x103c], R6 ;  /* 0x00103c0601007387 */ /* 0x000fe20000100800 */
[----:B------:R-:W-:Y:S01]  /*10120*/  IMAD R3, R3, c[0x0][0x184], RZ ;  /* 0x0000610003037a24 */ /* 0x000fe200078e02ff */
[----:B------:R-:W-:Y:S02]  /*10130*/  LEA R10, P3, R0, c[0x0][0x160], 0x2 ;  /* 0x00005800000a7a11 */ /* 0x000fe400078610ff */
[----:B------:R1:W-:Y:S01]  /*10140*/  STL [R1+0x1038], R5 ;  /* 0x0010380501007387 */ /* 0x0003e20000100800 */
[----:B------:R-:W-:-:S03]  /*10150*/  IMAD.MOV.U32 R12, RZ, RZ, c[0x0][0x18c] ;  /* 0x00006300ff0c7624 */ /* 0x000fc600078e00ff */
[----:B------:R-:W2:Y:S01]  /*10160*/  S2R R208, SR_TID.X ;  /* 0x0000000000d07919 */ /* 0x000ea20000002100 */
[----:B------:R-:W-:Y:S02]  /*10170*/  LEA.HI.X.SX32 R11, R0, c[0x0][0x164], 0x2, P3 ;  /* 0x00005900000b7a11 */ /* 0x000fe400018f16ff */
[----:B-1----:R-:W-:Y:S01]  /*10180*/  SEL R5, R237, R2, !P0 ;  /* 0x00000002ed057207 */ /* 0x002fe20004000000 */
[----:B------:R-:W-:Y:S01]  /*10190*/  IMAD R2, R251, c[0x0][0x18c], RZ ;  /* 0x00006300fb027a24 */ /* 0x000fe200078e02ff */
[----:B------:R-:W-:Y:S02]  /*101a0*/  LEA R8, P0, R4, c[0x0][0x160], 0x2 ;  /* 0x0000580004087a11 */ /* 0x000fe400078010ff */
[----:B------:R-:W-:Y:S01]  /*101b0*/  LEA R6, P3, R3, c[0x0][0x160], 0x2 ;  /* 0x0000580003067a11 */ /* 0x000fe200078610ff */
[----:B------:R-:W-:Y:S02]  /*101c0*/  IMAD R5, R5, c[0x0][0x184], RZ ;  /* 0x0000610005057a24 */ /* 0x000fe400078e02ff */
[----:B------:R-:W-:Y:S01]  /*101d0*/  IMAD R0, R12, 0x20, R2 ;  /* 0x000000200c007824 */ /* 0x000fe200078e0202 */
[----:B------:R-:W-:-:S02]  /*101e0*/  LEA.HI.X.SX32 R9, R4, c[0x0][0x164], 0x2, P0 ;  /* 0x0000590004097a11 */ /* 0x000fc400000f16ff */
[----:B------:R-:W-:Y:S02]  /*101f0*/  LEA.HI.X.SX32 R7, R3, c[0x0][0x164], 0x2, P3 ;  /* 0x0000590003077a11 */ /* 0x000fe400018f16ff */
[C---:B------:R-:W-:Y:S02]  /*10200*/  LEA R4, P0, R5.reuse, c[0x0][0x160], 0x2 ;  /* 0x0000580005047a11 */ /* 0x040fe400078010ff */
[----:B------:R-:W-:Y:S02]  /*10210*/  LEA R250, P3, R0, c[0x0][0x168], 0x2 ;  /* 0x00005a0000fa7a11 */ /* 0x000fe400078610ff */
[----:B------:R-:W-:Y:S02]  /*10220*/  LEA R3, R12, R0, 0x5 ;  /* 0x000000000c037211 */ /* 0x000fe400078e28ff */
[----:B------:R-:W-:Y:S02]  /*10230*/  LEA.HI.X.SX32 R5, R5, c[0x0][0x164], 0x2, P0 ;  /* 0x0000590005057a11 */ /* 0x000fe400000f16ff */
[----:B------:R-:W-:Y:S01]  /*10240*/  LEA.HI.X.SX32 R251, R0, c[0x0][0x16c], 0x2, P3 ;  /* 0x00005b0000fb7a11 */ /* 0x000fe200018f16ff */
[----:B------:R-:W-:Y:S01]  /*10250*/  IMAD R0, R12, 0x20, R3 ;  /* 0x000000200c007824 */ /* 0x000fe200078e0203 */
[----:B------:R-:W-:-:S02]  /*10260*/  LEA R248, P0, R2, c[0x0][0x168], 0x2 ;  /* 0x00005a0002f87a11 */ /* 0x000fc400078010ff */
[C---:B------:R-:W-:Y:S02]  /*10270*/  LEA R246, P3, R3.reuse, c[0x0][0x168], 0x2 ;  /* 0x00005a0003f67a11 */ /* 0x040fe400078610ff */
[----:B------:R-:W-:Y:S02]  /*10280*/  LEA.HI.X.SX32 R249, R2, c[0x0][0x16c], 0x2, P0 ;  /* 0x00005b0002f97a11 */ /* 0x000fe400000f16ff */
[C---:B------:R-:W-:Y:S01]  /*10290*/  LEA R2, P0, R0.reuse, c[0x0][0x168], 0x2 ;  /* 0x00005a0000027a11 */ /* 0x040fe200078010ff */
[----:B------:R-:W-:Y:S01]  /*102a0*/  STL [R1+0x6250], R251 ;  /* 0x006250fb01007387 */ /* 0x000fe20000100800 */
[----:B------:R-:W-:Y:S02]  /*102b0*/  LEA.HI.X.SX32 R247, R3, c[0x0][0x16c], 0x2, P3 ;  /* 0x00005b0003f77a11 */ /* 0x000fe400018f16ff */
[----:B------:R-:W-:Y:S01]  /*102c0*/  LEA.HI.X.SX32 R3, R0, c[0x0][0x16c], 0x2, P0 ;  /* 0x00005b0000037a11 */ /* 0x000fe200000f16ff */
[----:B------:R2:W-:Y:S01]  /*102d0*/  STL.64 [R1+0x6258], R248 ;  /* 0x006258f801007387 */ /* 0x0005e20000100a00 */
[----:B------:R-:W-:-:S03]  /*102e0*/  MOV R252, c[0x0][0x180] ;  /* 0x0000600000fc7a02 */ /* 0x000fc60000000f00 */
[----:B------:R-:W-:Y:S01]  /*102f0*/  STL.64 [R1+0x6260], R246 ;  /* 0x006260f601007387 */ /* 0x000fe20000100a00 */
[C---:B------:R-:W-:Y:S02]  /*10300*/  IADD3 R13, R252.reuse, -0x15, RZ ;  /* 0xffffffebfc0d7810 */ /* 0x040fe40007ffe0ff */
[----:B------:R-:W-:Y:S01]  /*10310*/  IADD3 R12, R252, -0x19, RZ ;  /* 0xffffffe7fc0c7810 */ /* 0x000fe20007ffe0ff */
[----:B------:R1:W-:Y:S01]  /*10320*/  STL.64 [R1+0x6268], R2 ;  /* 0x0062680201007387 */ /* 0x0003e20000100a00 */
[----:B--2---:R-:W-:Y:S01]  /*10330*/  LOP3.LUT R249, R208, 0x1f, RZ, 0xc0, !PT ;  /* 0x0000001fd0f97812 */ /* 0x004fe200078ec0ff */
[----:B------:R-:W-:Y:S01]  /*10340*/  IMAD.MOV.U32 R252, RZ, RZ, c[0x0][0x188] ;  /* 0x00006200fffc7624 */ /* 0x000fe200078e00ff */
[----:B------:R-:W-:Y:S01]  /*10350*/  MOV R248, c[0x0][0x180] ;  /* 0x0000600000f87a02 */ /* 0x000fe20000000f00 */
[----:B------:R-:W-:Y:S01]  /*10360*/  ULDC.64 UR4, c[0x0][0x118] ;  /* 0x0000460000047ab9 */ /* 0x000fe20000000a00 */
[----:B------:R-:W-:Y:S01]  /*10370*/  ISETP.GE.U32.AND P0, PT, R12, 0x7fffff68, PT ;  /* 0x7fffff680c00780c */ /* 0x000fe20003f06070 */
[----:B-1----:R-:W-:Y:S01]  /*10380*/  IMAD.SHL.U32 R3, R249, 0x4, RZ ;  /* 0x00000004f9037824 */ /* 0x002fe200078e00ff */
[----:B------:R-:W-:Y:S01]  /*10390*/  IADD3 R12, R248, -0x1d, RZ ;  /* 0xffffffe3f80c7810 */ /* 0x000fe20007ffe0ff */
[----:B------:R-:W-:-:S03]  /*103a0*/  IMAD.SHL.U32 R0, R252, 0x4, RZ ;  /* 0x00000004fc007824 */ /* 0x000fc600078e00ff */
[----:B------:R1:W-:Y:S01]  /*103b0*/  LDGSTS.E [R3+0x40000], [R10.64], !P6 ;  /* 0x400000000a037fae */ /* 0x0003e2000f121844 */
[----:B------:R-:W-:-:S03]  /*103c0*/  IMAD.WIDE R20, R0, 0x4, R10 ;  /* 0x0000000400147825 */ /* 0x000fc600078e020a */
[----:B------:R1:W-:Y:S01]  /*103d0*/  LDGSTS.E [R3+0x40080], [R8.64], !P6 ;  /* 0x4008000008037fae */ /* 0x0003e2000f121844 */
[----:B------:R-:W-:-:S03]  /*103e0*/  IMAD.WIDE R18, R0, 0x4, R8 ;  /* 0x0000000400127825 */ /* 0x000fc600078e0208 */
[----:B------:R1:W-:Y:S01]  /*103f0*/  LDGSTS.E [R3+0x40100], [R6.64], !P6 ;  /* 0x4010000006037fae */ /* 0x0003e2000f121844 */
[----:B------:R-:W-:-:S03]  /*10400*/  IMAD.WIDE R16, R0, 0x4, R6 ;  /* 0x0000000400107825 */ /* 0x000fc600078e0206 */
[----:B------:R1:W-:Y:S01]  /*10410*/  LDGSTS.E [R3+0x40180], [R4.64], !P6 ;  /* 0x4018000004037fae */ /* 0x0003e2000f121844 */
[----:B------:R-:W-:Y:S02]  /*10420*/  ISETP.GE.U32.AND P6, PT, R12, 0x7fffff64, PT ;  /* 0x7fffff640c00780c */ /* 0x000fe40003fc6070 */
[----:B------:R-:W-:Y:S01]  /*10430*/  SHF.L.U32 R12, R252, 0x3, RZ ;  /* 0x00000003fc0c7819 */ /* 0x000fe200000006ff */
[----:B------:R-:W-:Y:S01]  /*10440*/  IMAD.WIDE R14, R0, 0x4, R4 ;  /* 0x00000004000e7825 */ /* 0x000fe200078e0204 */
[----:B------:R2:W-:Y:S01]  /*10450*/  STL.64 [R1+0x970], R20 ;  /* 0x0009701401007387 */ /* 0x0005e20000100a00 */
[----:B------:R-:W-:-:S03]  /*10460*/  IADD3 R0, R248, -0x21, RZ ;  /* 0xffffffdff8007810 */ /* 0x000fc60007ffe0ff */
[----:B------:R2:W-:Y:S04]  /*10470*/  LDGSTS.E [R3+0x40800], [R20.64], !P2 ;  /* 0x4080000014037fae */ /* 0x0005e8000d121844 */
[----:B------:R3:W-:Y:S04]  /*10480*/  STL.64 [R1+0x968], R18 ;  /* 0x0009681201007387 */ /* 0x0007e80000100a00 */
[----:B------:R3:W-:Y:S01]  /*10490*/  LDGSTS.E [R3+0x40880], [R18.64], !P2 ;  /* 0x4088000012037fae */ /* 0x0007e2000d121844 */
[----:B--2---:R-:W-:-:S03]  /*104a0*/  IMAD.WIDE R20, R12, 0x4, R10 ;  /* 0x000000040c147825 */ /* 0x004fc600078e020a */
[----:B------:R2:W-:Y:S04]  /*104b0*/  STL.64 [R1+0x960], R16 ;  /* 0x0009601001007387 */ /* 0x0005e80000100a00 */
[----:B------:R2:W-:Y:S01]  /*104c0*/  LDGSTS.E [R3+0x40900], [R16.64], !P2 ;  /* 0x4090000010037fae */ /* 0x0005e2000d121844 */
[----:B---3--:R-:W-:-:S03]  /*104d0*/  IMAD.WIDE R18, R12, 0x4, R8 ;  /* 0x000000040c127825 */ /* 0x008fc600078e0208 */
[----:B------:R3:W-:Y:S04]  /*104e0*/  STL.64 [R1+0x958], R14 ;  /* 0x0009580e01007387 */ /* 0x0007e80000100a00 */
[----:B------:R3:W-:Y:S01]  /*104f0*/  LDGSTS.E [R3+0x40980], [R14.64], !P2 ;  /* 0x409800000e037fae */ /* 0x0007e2000d121844 */
[----:B------:R-:W-:Y:S01]  /*10500*/  ISETP.GE.U32.AND P2, PT, R0, 0x7fffff60, PT ;  /* 0x7fffff600000780c */ /* 0x000fe20003f46070 */
[----:B------:R-:W-:Y:S02]  /*10510*/  IMAD R0, R252, 0xc, RZ ;  /* 0x0000000cfc007824 */ /* 0x000fe400078e02ff */
[C---:B--2---:R-:W-:Y:S01]  /*10520*/  IMAD.WIDE R16, R12.reuse, 0x4, R6 ;  /* 0x000000040c107825 */ /* 0x044fe200078e0206 */
[----:B------:R2:W-:Y:S04]  /*10530*/  LDGSTS.E [R3+0x41000], [R20.64], !P1 ;  /* 0x4100000014037fae */ /* 0x0005e8000c921844 */
[----:B------:R4:W-:Y:S01]  /*10540*/  LDGSTS.E [R3+0x41080], [R18.64], !P1 ;  /* 0x4108000012037fae */ /* 0x0009e2000c921844 */
[----:B---3--:R-:W-:Y:S01]  /*10550*/  IMAD.WIDE R14, R12, 0x4, R4 ;  /* 0x000000040c0e7825 */ /* 0x008fe200078e0204 */
[----:B------:R-:W-:-:S02]  /*10560*/  IADD3 R12, R248, -0x25, RZ ;  /* 0xffffffdbf80c7810 */ /* 0x000fc40007ffe0ff */
[----:B------:R2:W-:Y:S04]  /*10570*/  STL.64 [R1+0x8f0], R20 ;  /* 0x0008f01401007387 */ /* 0x0005e80000100a00 */
[----:B------:R3:W-:Y:S04]  /*10580*/  LDGSTS.E [R3+0x41100], [R16.64], !P1 ;  /* 0x4110000010037fae */ /* 0x0007e8000c921844 */
[----:B------:R4:W-:Y:S04]  /*10590*/  STL.64 [R1+0x8e8], R18 ;  /* 0x0008e81201007387 */ /* 0x0009e80000100a00 */
[----:B------:R1:W-:Y:S01]  /*105a0*/  LDGSTS.E [R3+0x41180], [R14.64], !P1 ;  /* 0x411800000e037fae */ /* 0x0003e2000c921844 */
[----:B--2---:R-:W-:Y:S01]  /*105b0*/  IMAD.WIDE R20, R0, 0x4, R10 ;  /* 0x0000000400147825 */ /* 0x004fe200078e020a */
[----:B------:R-:W-:-:S02]  /*105c0*/  ISETP.GE.U32.AND P1, PT, R12, 0x7fffff5c, PT ;  /* 0x7fffff5c0c00780c */ /* 0x000fc40003f26070 */
[----:B------:R3:W-:Y:S01]  /*105d0*/  STL.64 [R1+0x8e0], R16 ;  /* 0x0008e01001007387 */ /* 0x0007e20000100a00 */
[----:B------:R-:W-:Y:S02]  /*105e0*/  IMAD.SHL.U32 R12, R252, 0x10, RZ ;  /* 0x00000010fc0c7824 */ /* 0x000fe400078e00ff */
[----:B----4-:R-:W-:Y:S01]  /*105f0*/  IMAD.WIDE R18, R0, 0x4, R8 ;  /* 0x0000000400127825 */ /* 0x010fe200078e0208 */
[----:B------:R1:W-:Y:S01]  /*10600*/  STL.64 [R1+0x8d8], R14 ;  /* 0x0008d80e01007387 */ /* 0x0003e20000100a00 */
[----:B------:R-:W-:-:S03]  /*10610*/  ISETP.GE.U32.AND P3, PT, R13, 0x7fffff6c, PT ;  /* 0x7fffff6c0d00780c */ /* 0x000fc60003f66070 */
[----:B------:R2:W-:Y:S01]  /*10620*/  STL.64 [R1+0x870], R20 ;  /* 0x0008701401007387 */ /* 0x0005e20000100a00 */
[----:B---3--:R-:W-:-:S03]  /*10630*/  IMAD.WIDE R16, R0, 0x4, R6 ;  /* 0x0000000400107825 */ /* 0x008fc600078e0206 */
[----:B------:R2:W-:Y:S01]  /*10640*/  LDGSTS.E [R3+0x41800], [R20.64], !P4 ;  /* 0x4180000014037fae */ /* 0x0005e2000e121844 */
[----:B-1----:R-:W-:Y:S01]  /*10650*/  IMAD.WIDE R14, R0, 0x4, R4 ;  /* 0x00000004000e7825 */ /* 0x002fe200078e0204 */
[----:B------:R-:W-:Y:S02]  /*10660*/  IADD3 R0, R248, -0x29, RZ ;  /* 0xffffffd7f8007810 */ /* 0x000fe40007ffe0ff */
[----:B------:R1:W-:Y:S04]  /*10670*/  STL.64 [R1+0x868], R18 ;  /* 0x0008681201007387 */ /* 0x0003e80000100a00 */
[----:B------:R1:W-:Y:S01]  /*10680*/  LDGSTS.E [R3+0x41880], [R18.64], !P4 ;  /* 0x4188000012037fae */ /* 0x0003e2000e121844 */
[----:B--2---:R-:W-:-:S03]  /*10690*/  IMAD.WIDE R20, R12, 0x4, R10 ;  /* 0x000000040c147825 */ /* 0x004fc600078e020a */
[----:B------:R2:W-:Y:S04]  /*106a0*/  STL.64 [R1+0x860], R16 ;  /* 0x0008601001007387 */ /* 0x0005e80000100a00 */
[----:B------:R2:W-:Y:S01]  /*106b0*/  LDGSTS.E [R3+0x41900], [R16.64], !P4 ;  /* 0x4190000010037fae */ /* 0x0005e2000e121844 */
[----:B-1----:R-:W-:-:S03]  /*106c0*/  IMAD.WIDE R18, R12, 0x4, R8 ;  /* 0x000000040c127825 */ /* 0x002fc600078e0208 */
[----:B------:R1:W-:Y:S04]  /*106d0*/  STL.64 [R1+0x858], R14 ;  /* 0x0008580e01007387 */ /* 0x0003e80000100a00 */
[----:B------:R1:W-:Y:S01]  /*106e0*/  LDGSTS.E [R3+0x41980], [R14.64], !P4 ;  /* 0x419800000e037fae */ /* 0x0003e2000e121844 */
[----:B------:R-:W-:Y:S01]  /*106f0*/  ISETP.GE.U32.AND P4, PT, R0, 0x7fffff58, PT ;  /* 0x7fffff580000780c */ /* 0x000fe20003f86070 */
[----:B--2---:R-:W-:Y:S02]  /*10700*/  IMAD.WIDE R16, R12, 0x4, R6 ;  /* 0x000000040c107825 */ /* 0x004fe400078e0206 */
[----:B------:R2:W-:Y:S02]  /*10710*/  LDGSTS.E [R3+0x42000], [R20.64], !P5 ;  /* 0x4200000014037fae */ /* 0x0005e4000e921844 */
[----:B------:R-:W-:-:S02]  /*10720*/  IMAD R0, R252, 0x14, RZ ;  /* 0x00000014fc007824 */ /* 0x000fc400078e02ff */
[----:B------:R3:W-:Y:S01]  /*10730*/  LDGSTS.E [R3+0x42080], [R18.64], !P5 ;  /* 0x4208000012037fae */ /* 0x0007e2000e921844 */
[----:B-1----:R-:W-:Y:S01]  /*10740*/  IMAD.WIDE R14, R12, 0x4, R4 ;  /* 0x000000040c0e7825 */ /* 0x002fe200078e0204 */
[----:B------:R-:W-:Y:S02]  /*10750*/  IADD3 R12, R248, -0x2d, RZ ;  /* 0xffffffd3f80c7810 */ /* 0x000fe40007ffe0ff */
[----:B------:R2:W-:Y:S04]  /*10760*/  STL.64 [R1+0x7f0], R20 ;  /* 0x0007f01401007387 */ /* 0x0005e80000100a00 */
[----:B------:R1:W-:Y:S04]  /*10770*/  LDGSTS.E [R3+0x42100], [R16.64], !P5 ;  /* 0x4210000010037fae */ /* 0x0003e8000e921844 */
[----:B------:R3:W-:Y:S04]  /*10780*/  STL.64 [R1+0x7e8], R18 ;  /* 0x0007e81201007387 */ /* 0x0007e80000100a00 */
[----:B------:R4:W-:Y:S01]  /*10790*/  LDGSTS.E [R3+0x42180], [R14.64], !P5 ;  /* 0x421800000e037fae */ /* 0x0009e2000e921844 */
[----:B--2---:R-:W-:Y:S01]  /*107a0*/  IMAD.WIDE R20, R0, 0x4, R10 ;  /* 0x0000000400147825 */ /* 0x004fe200078e020a */
[----:B------:R-:W-:-:S02]  /*107b0*/  ISETP.GE.U32.AND P5, PT, R12, 0x7fffff54, PT ;  /* 0x7fffff540c00780c */ /* 0x000fc40003fa6070 */
[----:B------:R1:W-:Y:S01]  /*107c0*/  STL.64 [R1+0x7e0], R16 ;  /* 0x0007e01001007387 */ /* 0x0003e20000100a00 */
[----:B------:R-:W-:Y:S02]  /*107d0*/  IMAD R12, R252, 0x18, RZ ;  /* 0x00000018fc0c7824 */ /* 0x000fe400078e02ff */
[C---:B---3--:R-:W-:Y:S01]  /*107e0*/  IMAD.WIDE R18, R0.reuse, 0x4, R8 ;  /* 0x0000000400127825 */ /* 0x048fe200078e0208 */
[----:B------:R4:W-:Y:S04]  /*107f0*/  STL.64 [R1+0x7d8], R14 ;  /* 0x0007d80e01007387 */ /* 0x0009e80000100a00 */
[----:B------:R2:W-:Y:S01]  /*10800*/  STL.64 [R1+0x770], R20 ;  /* 0x0007701401007387 */ /* 0x0005e20000100a00 */
[----:B-1----:R-:W-:-:S03]  /*10810*/  IMAD.WIDE R16, R0, 0x4, R6 ;  /* 0x0000000400107825 */ /* 0x002fc600078e0206 */
[----:B------:R2:W-:Y:S01]  /*10820*/  LDGSTS.E [R3+0x42800], [R20.64], !P3 ;  /* 0x4280000014037fae */ /* 0x0005e2000d921844 */
[----:B----4-:R-:W-:Y:S01]  /*10830*/  IMAD.WIDE R14, R0, 0x4, R4 ;  /* 0x00000004000e7825 */ /* 0x010fe200078e0204 */
        /* <DEDUP_REMOVED lines=143> */
[----:B------:R-:W-:Y:S01]  /*11130*/  SHF.L.U32 R12, R252, 0x6, RZ ;  /* 0x00000006fc0c7819 */ /* 0x000fe200000006ff */
[C---:B---3--:R-:W-:Y:S02]  /*11140*/  IMAD.WIDE R18, R0.reuse, 0x4, R8 ;  /* 0x0000000400127825 */ /* 0x048fe400078e0208 */
[----:B------:R4:W-:Y:S04]  /*11150*/  STL.64 [R1+0x2f8], R14 ;  /* 0x0002f80e01007387 */ /* 0x0009e80000100a00 */
[----:B------:R2:W-:Y:S01]  /*11160*/  LDGSTS.E [R3+0x47800], [R20.64], !P2 ;  /* 0x4780000014037fae */ /* 0x0005e2000d121844 */
[----:B-1----:R-:W-:-:S03]  /*11170*/  IMAD.WIDE R16, R0, 0x4, R6 ;  /* 0x0000000400107825 */ /* 0x002fc600078e0206 */
[----:B------:R2:W-:Y:S01]  /*11180*/  STL.64 [R1+0x2b0], R20 ;  /* 0x0002b01401007387 */ /* 0x0005e20000100a00 */
[----:B----4-:R-:W-:Y:S01]  /*11190*/  IMAD.WIDE R14, R0, 0x4, R4 ;  /* 0x00000004000e7825 */ /* 0x010fe200078e0204 */
[----:B------:R-:W-:Y:S02]  /*111a0*/  IADD3 R0, R248, -0x59, RZ ;  /* 0xffffffa7f8007810 */ /* 0x000fe40007ffe0ff */
[----:B------:R1:W-:Y:S04]  /*111b0*/  LDGSTS.E [R3+0x47880], [R18.64], !P2 ;  /* 0x4788000012037fae */ /* 0x0003e8000d121844 */
[----:B------:R1:W-:Y:S01]  /*111c0*/  STL.64 [R1+0x2a8], R18 ;  /* 0x0002a81201007387 */ /* 0x0003e20000100a00 */
[----:B--2---:R-:W-:-:S03]  /*111d0*/  IMAD.WIDE R20, R12, 0x4, R10 ;  /* 0x000000040c147825 */ /* 0x004fc600078e020a */
[----:B------:R2:W-:Y:S04]  /*111e0*/  LDGSTS.E [R3+0x47900], [R16.64], !P2 ;  /* 0x4790000010037fae */ /* 0x0005e8000d121844 */
[----:B------:R2:W-:Y:S04]  /*111f0*/  STL.64 [R1+0x2a0], R16 ;  /* 0x0002a01001007387 */ /* 0x0005e80000100a00 */
[----:B------:R3:W-:Y:S01]  /*11200*/  LDGSTS.E [R3+0x47980], [R14.64], !P2 ;  /* 0x479800000e037fae */ /* 0x0007e2000d121844 */
[----:B-1----:R-:W-:Y:S01]  /*11210*/  IMAD.WIDE R18, R12, 0x4, R8 ;  /* 0x000000040c127825 */ /* 0x002fe200078e0208 */
[----:B------:R-:W-:-:S02]  /*11220*/  ISETP.GE.U32.AND P2, PT, R0, 0x7fffff28, PT ;  /* 0x7fffff280000780c */ /* 0x000fc40003f46070 */
[----:B------:R3:W-:Y:S01]  /*11230*/  STL.64 [R1+0x298], R14 ;  /* 0x0002980e01007387 */ /* 0x0007e20000100a00 */
[----:B------:R-:W-:Y:S02]  /*11240*/  IMAD R0, R252, 0x44, RZ ;  /* 0x00000044fc007824 */ /* 0x000fe400078e02ff */
[C---:B--2---:R-:W-:Y:S01]  /*11250*/  IMAD.WIDE R16, R12.reuse, 0x4, R6 ;  /* 0x000000040c107825 */ /* 0x044fe200078e0206 */
[----:B------:R1:W-:Y:S04]  /*11260*/  LDGSTS.E [R3+0x48000], [R20.64], !P1 ;  /* 0x4800000014037fae */ /* 0x0003e8000c921844 */
[----:B------:R1:W-:Y:S01]  /*11270*/  STL.64 [R1+0x250], R20 ;  /* 0x0002501401007387 */ /* 0x0003e20000100a00 */
[----:B---3--:R-:W-:Y:S01]  /*11280*/  IMAD.WIDE R14, R12, 0x4, R4 ;  /* 0x000000040c0e7825 */ /* 0x008fe200078e0204 */
[----:B------:R-:W-:-:S02]  /*11290*/  IADD3 R12, R248, -0x5d, RZ ;  /* 0xffffffa3f80c7810 */ /* 0x000fc40007ffe0ff */
[----:B------:R2:W-:Y:S04]  /*112a0*/  LDGSTS.E [R3+0x48080], [R18.64], !P1 ;  /* 0x4808000012037fae */ /* 0x0005e8000c921844 */
[----:B------:R2:W-:Y:S01]  /*112b0*/  STL.64 [R1+0x248], R18 ;  /* 0x0002481201007387 */ /* 0x0005e20000100a00 */
[----:B-1----:R-:W-:-:S03]  /*112c0*/  IMAD.WIDE R20, R0, 0x4, R10 ;  /* 0x0000000400147825 */ /* 0x002fc600078e020a */
[----:B------:R1:W-:Y:S04]  /*112d0*/  LDGSTS.E [R3+0x48100], [R16.64], !P1 ;  /* 0x4810000010037fae */ /* 0x0003e8000c921844 */
[----:B------:R1:W-:Y:S04]  /*112e0*/  STL.64 [R1+0x240], R16 ;  /* 0x0002401001007387 */ /* 0x0003e80000100a00 */
[----:B------:R3:W-:Y:S01]  /*112f0*/  LDGSTS.E [R3+0x48180], [R14.64], !P1 ;  /* 0x481800000e037fae */ /* 0x0007e2000c921844 */
[----:B--2---:R-:W-:Y:S01]  /*11300*/  IMAD.WIDE R18, R0, 0x4, R8 ;  /* 0x0000000400127825 */ /* 0x004fe200078e0208 */
[----:B------:R-:W-:-:S02]  /*11310*/  ISETP.GE.U32.AND P1, PT, R12, 0x7fffff24, PT ;  /* 0x7fffff240c00780c */ /* 0x000fc40003f26070 */
[----:B------:R3:W-:Y:S01]  /*11320*/  STL.64 [R1+0x238], R14 ;  /* 0x0002380e01007387 */ /* 0x0007e20000100a00 */
[----:B------:R-:W-:Y:S02]  /*11330*/  IMAD R12, R252, 0x48, RZ ;  /* 0x00000048fc0c7824 */ /* 0x000fe400078e02ff */
[C---:B-1----:R-:W-:Y:S01]  /*11340*/  IMAD.WIDE R16, R0.reuse, 0x4, R6 ;  /* 0x0000000400107825 */ /* 0x042fe200078e0206 */
        /* <DEDUP_REMOVED lines=60> */
[----:B------:R-:W-:Y:S04]  /*11710*/  STL.64 [R1+0x70], R20 ;  /* 0x0000701401007387 */ /* 0x000fe80000100a00 */
[----:B------:R1:W-:Y:S01]  /*11720*/  LDGSTS.E [R3+0x4a800], [R20.64], !P6 ;  /* 0x4a80000014037fae */ /* 0x0003e2000f121844 */
[----:B---3--:R-:W-:-:S03]  /*11730*/  IMAD.WIDE R14, R0, 0x4, R4 ;  /* 0x00000004000e7825 */ /* 0x008fc600078e0204 */
[----:B------:R2:W-:Y:S04]  /*11740*/  STL.64 [R1+0x68], R18 ;  /* 0x0000681201007387 */ /* 0x0005e80000100a00 */
[----:B------:R2:W-:Y:S01]  /*11750*/  LDGSTS.E [R3+0x4a880], [R18.64], !P6 ;  /* 0x4a88000012037fae */ /* 0x0005e2000f121844 */
[----:B------:R-:W-:-:S03]  /*11760*/  IADD3 R0, R248, -0x71, RZ ;  /* 0xffffff8ff8007810 */ /* 0x000fc60007ffe0ff */
[----:B------:R3:W-:Y:S04]  /*11770*/  STL.64 [R1+0x60], R16 ;  /* 0x0000601001007387 */ /* 0x0007e80000100a00 */
[----:B------:R3:W-:Y:S01]  /*11780*/  LDGSTS.E [R3+0x4a900], [R16.64], !P6 ;  /* 0x4a90000010037fae */ /* 0x0007e2000f121844 */
[----:B--2---:R-:W-:-:S03]  /*11790*/  IMAD.WIDE R18, R12, 0x4, R10 ;  /* 0x000000040c127825 */ /* 0x004fc600078e020a */
[----:B------:R2:W-:Y:S04]  /*117a0*/  STL.64 [R1+0x58], R14 ;  /* 0x0000580e01007387 */ /* 0x0005e80000100a00 */
[----:B------:R2:W-:Y:S01]  /*117b0*/  LDGSTS.E [R3+0x4a980], [R14.64], !P6 ;  /* 0x4a9800000e037fae */ /* 0x0005e2000f121844 */
[----:B---3--:R-:W-:-:S03]  /*117c0*/  IMAD.WIDE R16, R12, 0x4, R8 ;  /* 0x000000040c107825 */ /* 0x008fc600078e0208 */
[----:B------:R3:W-:Y:S01]  /*117d0*/  STL.64 [R1+0x10], R18 ;  /* 0x0000101201007387 */ /* 0x0007e20000100a00 */
[----:B-1----:R-:W-:-:S03]  /*117e0*/  IMAD R20, R252, 0x5c, RZ ;  /* 0x0000005cfc147824 */ /* 0x002fc600078e02ff */
[----:B------:R3:W-:Y:S01]  /*117f0*/  LDGSTS.E [R3+0x4b000], [R18.64], !P2 ;  /* 0x4b00000012037fae */ /* 0x0007e2000d121844 */
[----:B--2---:R-:W-:-:S03]  /*11800*/  IMAD.WIDE R14, R12, 0x4, R6 ;  /* 0x000000040c0e7825 */ /* 0x004fc600078e0206 */
[----:B------:R1:W-:Y:S01]  /*11810*/  STL.64 [R1+0x8], R16 ;  /* 0x0000081001007387 */ /* 0x0003e20000100a00 */
[----:B------:R-:W-:Y:S01]  /*11820*/  ISETP.GE.U32.AND P6, PT, R0, 0x7fffff10, PT ;  /* 0x7fffff100000780c */ /* 0x000fe20003fc6070 */
[----:B------:R-:W-:Y:S02]  /*11830*/  IMAD.WIDE R12, R12, 0x4, R4 ;  /* 0x000000040c0c7825 */ /* 0x000fe400078e0204 */
[----:B------:R1:W-:Y:S01]  /*11840*/  LDGSTS.E [R3+0x4b080], [R16.64], !P2 ;  /* 0x4b08000010037fae */ /* 0x0003e2000d121844 */
[----:B------:R-:W-:-:S03]  /*11850*/  IADD3 R0, R248, -0x75, RZ ;  /* 0xffffff8bf8007810 */ /* 0x000fc60007ffe0ff */
[----:B------:R2:W-:Y:S01]  /*11860*/  STL.64 [R1], R14 ;  /* 0x0000000e01007387 */ /* 0x0005e20000100a00 */
[----:B------:R-:W-:-:S03]  /*11870*/  IMAD R28, R252, 0x60, RZ ;  /* 0x00000060fc1c7824 */ /* 0x000fc600078e02ff */
[----:B------:R2:W-:Y:S01]  /*11880*/  LDGSTS.E [R3+0x4b100], [R14.64], !P2 ;  /* 0x4b1000000e037fae */ /* 0x0005e2000d121844 */
[----:B---3--:R-:W-:-:S03]  /*11890*/  IMAD.WIDE R18, R20, 0x4, R6 ;  /* 0x0000000414127825 */ /* 0x008fc600078e0206 */
[----:B------:R3:W-:Y:S01]  /*118a0*/  LDGSTS.E [R3+0x4b180], [R12.64], !P2 ;  /* 0x4b1800000c037fae */ /* 0x0007e2000d121844 */
[----:B-1----:R-:W-:Y:S01]  /*118b0*/  IMAD.WIDE R16, R20, 0x4, R8 ;  /* 0x0000000414107825 */ /* 0x002fe200078e0208 */
[----:B------:R-:W-:-:S03]  /*118c0*/  ISETP.GE.U32.AND P2, PT, R0, 0x7fffff0c, PT ;  /* 0x7fffff0c0000780c */ /* 0x000fc60003f46070 */
[----:B--2---:R-:W-:Y:S01]  /*118d0*/  IMAD.WIDE R14, R20, 0x4, R10 ;  /* 0x00000004140e7825 */ /* 0x004fe200078e020a */
[----:B------:R-:W-:-:S03]  /*118e0*/  IADD3 R0, R248, -0x79, RZ ;  /* 0xffffff87f8007810 */ /* 0x000fc60007ffe0ff */
[----:B------:R-:W-:Y:S01]  /*118f0*/  IMAD.WIDE R20, R20, 0x4, R4 ;  /* 0x0000000414147825 */ /* 0x000fe200078e0204 */
[----:B------:R1:W-:Y:S03]  /*11900*/  LDGSTS.E [R3+0x4b800], [R14.64], !P1 ;  /* 0x4b8000000e037fae */ /* 0x0003e6000c921844 */
[----:B------:R-:W-:Y:S01]  /*11910*/  IMAD.WIDE R22, R28, 0x4, R10 ;  /* 0x000000041c167825 */ /* 0x000fe200078e020a */
[----:B------:R2:W-:Y:S03]  /*11920*/  LDGSTS.E [R3+0x4b880], [R16.64], !P1 ;  /* 0x4b88000010037fae */ /* 0x0005e6000c921844 */
[----:B------:R-:W-:Y:S01]  /*11930*/  IMAD R36, R252, 0x64, RZ ;  /* 0x00000064fc247824 */ /* 0x000fe200078e02ff */
[----:B------:R4:W-:Y:S01]  /*11940*/  LDGSTS.E [R3+0x4b900], [R18.64], !P1 ;  /* 0x4b90000012037fae */ /* 0x0009e2000c921844 */
[----:B------:R-:W-:-:S03]  /*11950*/  IMAD.WIDE R24, R28, 0x4, R8 ;  /* 0x000000041c187825 */ /* 0x000fc600078e0208 */
[----:B------:R1:W-:Y:S01]  /*11960*/  LDGSTS.E [R3+0x4b980], [R20.64], !P1 ;  /* 0x4b98000014037fae */ /* 0x0003e2000c921844 */
[----:B------:R-:W-:Y:S01]  /*11970*/  IMAD.WIDE R26, R28, 0x4, R6 ;  /* 0x000000041c1a7825 */ /* 0x000fe200078e0206 */
[----:B------:R-:W-:Y:S02]  /*11980*/  ISETP.GE.U32.AND P1, PT, R0, 0x7fffff08, PT ;  /* 0x7fffff080000780c */ /* 0x000fe40003f26070 */
[----:B------:R1:W-:Y:S01]  /*11990*/  LDGSTS.E [R3+0x4c000], [R22.64], !P4 ;  /* 0x4c00000016037fae */ /* 0x0003e2000e121844 */
[----:B------:R-:W-:Y:S01]  /*119a0*/  IMAD.WIDE R28, R28, 0x4, R4 ;  /* 0x000000041c1c7825 */ /* 0x000fe200078e0204 */
[----:B------:R-:W-:Y:S02]  /*119b0*/  IADD3 R0, R248, -0x7d, RZ ;  /* 0xffffff83f8007810 */ /* 0x000fe40007ffe0ff */
[----:B------:R1:W-:Y:S01]  /*119c0*/  LDGSTS.E [R3+0x4c080], [R24.64], !P4 ;  /* 0x4c08000018037fae */ /* 0x0003e2000e121844 */
[----:B------:R-:W-:-:S03]  /*119d0*/  IMAD.WIDE R30, R36, 0x4, R10 ;  /* 0x00000004241e7825 */ /* 0x000fc600078e020a */
[----:B------:R1:W-:Y:S01]  /*119e0*/  LDGSTS.E [R3+0x4c100], [R26.64], !P4 ;  /* 0x4c1000001a037fae */ /* 0x0003e2000e121844 */
[----:B------:R-:W-:Y:S02]  /*119f0*/  IMAD R44, R252, 0x68, RZ ;  /* 0x00000068fc2c7824 */ /* 0x000fe400078e02ff */
[----:B------:R-:W-:Y:S01]  /*11a00*/  IMAD.WIDE R32, R36, 0x4, R8 ;  /* 0x0000000424207825 */ /* 0x000fe200078e0208 */
[----:B------:R1:W-:Y:S01]  /*11a10*/  LDGSTS.E [R3+0x4c180], [R28.64], !P4 ;  /* 0x4c1800001c037fae */ /* 0x0003e2000e121844 */
[----:B------:R-:W-:Y:S02]  /*11a20*/  ISETP.GE.U32.AND P4, PT, R0, 0x7fffff04, PT ;  /* 0x7fffff040000780c */ /* 0x000fe40003f86070 */
[----:B------:R-:W-:Y:S01]  /*11a30*/  IMAD.WIDE R34, R36, 0x4, R6 ;  /* 0x0000000424227825 */ /* 0x000fe200078e0206 */
[----:B------:R-:W-:Y:S01]  /*11a40*/  IADD3 R0, R248, -0x2, RZ ;  /* 0xfffffffef8007810 */ /* 0x000fe20007ffe0ff */
[----:B------:R1:W-:Y:S02]  /*11a50*/  LDGSTS.E [R3+0x4c800], [R30.64], !P5 ;  /* 0x4c8000001e037fae */ /* 0x0003e4000e921844 */
[----:B------:R-:W-:-:S02]  /*11a60*/  IMAD.WIDE R36, R36, 0x4, R4 ;  /* 0x0000000424247825 */ /* 0x000fc400078e0204 */
[----:B------:R1:W-:Y:S02]  /*11a70*/  LDGSTS.E [R3+0x4c880], [R32.64], !P5 ;  /* 0x4c88000020037fae */ /* 0x0003e4000e921844 */
[----:B------:R-:W-:Y:S02]  /*11a80*/  IMAD.WIDE R38, R44, 0x4, R10 ;  /* 0x000000042c267825 */ /* 0x000fe400078e020a */
[----:B------:R1:W-:Y:S02]  /*11a90*/  LDGSTS.E [R3+0x4c900], [R34.64], !P5 ;  /* 0x4c90000022037fae */ /* 0x0003e4000e921844 */
[----:B------:R-:W-:Y:S02]  /*11aa0*/  IMAD R52, R252, 0x6c, RZ ;  /* 0x0000006cfc347824 */ /* 0x000fe400078e02ff */
[----:B------:R-:W-:Y:S01]  /*11ab0*/  IMAD.WIDE R40, R44, 0x4, R8 ;  /* 0x000000042c287825 */ /* 0x000fe200078e0208 */
[----:B------:R1:W-:Y:S01]  /*11ac0*/  LDGSTS.E [R3+0x4c980], [R36.64], !P5 ;  /* 0x4c98000024037fae */ /* 0x0003e2000e921844 */
[----:B------:R-:W-:-:S02]  /*11ad0*/  ISETP.GE.U32.AND P5, PT, R0, 0x7fffff7f, PT ;  /* 0x7fffff7f0000780c */ /* 0x000fc40003fa6070 */
[----:B------:R-:W-:Y:S01]  /*11ae0*/  IMAD.WIDE R42, R44, 0x4, R6 ;  /* 0x000000042c2a7825 */ /* 0x000fe200078e0206 */
[----:B------:R-:W-:Y:S01]  /*11af0*/  IADD3 R0, R248, -0x6, RZ ;  /* 0xfffffffaf8007810 */ /* 0x000fe20007ffe0ff */
[----:B------:R1:W-:Y:S02]  /*11b00*/  LDGSTS.E [R3+0x4d000], [R38.64], !P3 ;  /* 0x4d00000026037fae */ /* 0x0003e4000d921844 */
[----:B------:R-:W-:Y:S02]  /*11b10*/  IMAD.WIDE R44, R44, 0x4, R4 ;  /* 0x000000042c2c7825 */ /* 0x000fe400078e0204 */
[----:B------:R1:W-:Y:S02]  /*11b20*/  LDGSTS.E [R3+0x4d080], [R40.64], !P3 ;  /* 0x4d08000028037fae */ /* 0x0003e4000d921844 */
[----:B------:R-:W-:Y:S02]  /*11b30*/  IMAD.WIDE R46, R52, 0x4, R10 ;  /* 0x00000004342e7825 */ /* 0x000fe400078e020a */
[----:B------:R1:W-:Y:S02]  /*11b40*/  LDGSTS.E [R3+0x4d100], [R42.64], !P3 ;  /* 0x4d1000002a037fae */ /* 0x0003e4000d921844 */
[----:B------:R-:W-:-:S02]  /*11b50*/  IMAD R60, R252, 0x70, RZ ;  /* 0x00000070fc3c7824 */ /* 0x000fc400078e02ff */
[----:B------:R-:W-:Y:S01]  /*11b60*/  IMAD.WIDE R48, R52, 0x4, R8 ;  /* 0x0000000434307825 */ /* 0x000fe200078e0208 */
[----:B------:R1:W-:Y:S01]  /*11b70*/  LDGSTS.E [R3+0x4d180], [R44.64], !P3 ;  /* 0x4d1800002c037fae */ /* 0x0003e2000d921844 */
[----:B------:R-:W-:Y:S02]  /*11b80*/  ISETP.GE.U32.AND P3, PT, R0, 0x7fffff7b, PT ;  /* 0x7fffff7b0000780c */ /* 0x000fe40003f66070 */
[----:B------:R-:W-:Y:S01]  /*11b90*/  IMAD.WIDE R50, R52, 0x4, R6 ;  /* 0x0000000434327825 */ /* 0x000fe200078e0206 */
[----:B------:R-:W-:Y:S01]  /*11ba0*/  IADD3 R0, R248, -0xa, RZ ;  /* 0xfffffff6f8007810 */ /* 0x000fe20007ffe0ff */
[----:B------:R1:W-:Y:S02]  /*11bb0*/  LDGSTS.E [R3+0x4d800], [R46.64], !P0 ;  /* 0x4d8000002e037fae */ /* 0x0003e4000c121844 */
[----:B------:R-:W-:Y:S02]  /*11bc0*/  IMAD.WIDE R52, R52, 0x4, R4 ;  /* 0x0000000434347825 */ /* 0x000fe400078e0204 */
[----:B------:R1:W-:Y:S02]  /*11bd0*/  LDGSTS.E [R3+0x4d880], [R48.64], !P0 ;  /* 0x4d88000030037fae */ /* 0x0003e4000c121844 */
[----:B------:R-:W-:-:S02]  /*11be0*/  IMAD.WIDE R54, R60, 0x4, R10 ;  /* 0x000000043c367825 */ /* 0x000fc400078e020a */
[----:B------:R1:W-:Y:S02]  /*11bf0*/  LDGSTS.E [R3+0x4d900], [R50.64], !P0 ;  /* 0x4d90000032037fae */ /* 0x0003e4000c121844 */
        /* <DEDUP_REMOVED lines=33> */
[C---:B------:R-:W-:Y:S02]  /*11e10*/  IMAD.WIDE R80, R84.reuse, 0x4, R8 ;  /* 0x0000000454507825 */ /* 0x040fe400078e0208 */
[----:B------:R1:W-:Y:S02]  /*11e20*/  LDGSTS.E [R3+0x4f180], [R76.64], !P1 ;  /* 0x4f1800004c037fae */ /* 0x0003e4000c921844 */
[----:B------:R-:W-:Y:S01]  /*11e30*/  IMAD.WIDE R82, R84, 0x4, R6 ;  /* 0x0000000454527825 */ /* 0x000fe200078e0206 */
[----:B------:R-:W-:Y:S01]  /*11e40*/  ISETP.GE.U32.AND P1, PT, R0, 0x7fffff6b, PT ;  /* 0x7fffff6b0000780c */ /* 0x000fe20003f26070 */
[----:B------:R1:W-:Y:S02]  /*11e50*/  LDGSTS.E [R3+0x4f800], [R78.64], !P4 ;  /* 0x4f8000004e037fae */ /* 0x0003e4000e121844 */
[----:B------:R-:W-:Y:S01]  /*11e60*/  IMAD.WIDE R84, R84, 0x4, R4 ;  /* 0x0000000454547825 */ /* 0x000fe200078e0204 */
[----:B------:R-:W-:Y:S01]  /*11e70*/  IADD3 R0, R248, -0x1a, RZ ;  /* 0xffffffe6f8007810 */ /* 0x000fe20007ffe0ff */
[----:B------:R1:W-:Y:S01]  /*11e80*/  LDGSTS.E [R3+0x4f880], [R80.64], !P4 ;  /* 0x4f88000050037fae */ /* 0x0003e2000e121844 */
[----:B------:R-:W-:Y:S01]  /*11e90*/  LOP3.LUT R2, R3, 0x20, RZ, 0x3c, !PT ;  /* 0x0000002003027812 */ /* 0x000fe200078e3cff */
[----:B------:R-:W-:-:S02]  /*11ea0*/  IMAD.WIDE R94, R252, 0x4, R10 ;  /* 0x00000004fc5e7825 */ /* 0x000fc400078e020a */
[----:B------:R1:W-:Y:S02]  /*11eb0*/  LDGSTS.E [R3+0x4f900], [R82.64], !P4 ;  /* 0x4f90000052037fae */ /* 0x0003e4000e121844 */
[----:B------:R-:W-:Y:S02]  /*11ec0*/  IMAD.WIDE R92, R252, 0x4, R8 ;  /* 0x00000004fc5c7825 */ /* 0x000fe400078e0208 */
[----:B------:R1:W-:Y:S01]  /*11ed0*/  LDGSTS.E [R3+0x4f980], [R84.64], !P4 ;  /* 0x4f98000054037fae */ /* 0x0003e2000e121844 */
[----:B------:R-:W-:Y:S01]  /*11ee0*/  ISETP.GE.U32.AND P4, PT, R0, 0x7fffff67, PT ;  /* 0x7fffff670000780c */ /* 0x000fe20003f86070 */
[C---:B------:R-:W-:Y:S02]  /*11ef0*/  IMAD R0, R252.reuse, 0x5, RZ ;  /* 0x00000005fc007824 */ /* 0x040fe400078e02ff */
[----:B------:R-:W-:Y:S01]  /*11f00*/  STL.64 [R1+0x6270], R12 ;  /* 0x0062700c01007387 */ /* 0x000fe20000100a00 */
[----:B------:R-:W-:Y:S01]  /*11f10*/  IMAD.WIDE R90, R252, 0x4, R6 ;  /* 0x00000004fc5a7825 */ /* 0x000fe200078e0206 */
[----:B------:R-:W-:-:S02]  /*11f20*/  IADD3 R86, R248, -0x1e, RZ ;  /* 0xffffffe2f8567810 */ /* 0x000fc40007ffe0ff */
[----:B------:R1:W-:Y:S01]  /*11f30*/  STL.64 [R1+0x6278], R14 ;  /* 0x0062780e01007387 */ /* 0x0003e20000100a00 */
[----:B------:R-:W-:-:S03]  /*11f40*/  IMAD.WIDE R88, R252, 0x4, R4 ;  /* 0x00000004fc587825 */ /* 0x000fc600078e0204 */
[----:B------:R2:W-:Y:S04]  /*11f50*/  STL.64 [R1+0x6280], R16 ;  /* 0x0062801001007387 */ /* 0x0005e80000100a00 */
[----:B------:R4:W-:Y:S04]  /*11f60*/  STL.64 [R1+0x6288], R18 ;  /* 0x0062881201007387 */ /* 0x0009e80000100a00 */
[----:B------:R3:W-:Y:S01]  /*11f70*/  LDGSTS.E [R2+0x40200], [R94.64], !P5 ;  /* 0x402000005e027fae */ /* 0x0007e2000e921844 */
[----:B-1----:R-:W-:-:S03]  /*11f80*/  IMAD.WIDE R14, R0, 0x4, R6 ;  /* 0x00000004000e7825 */ /* 0x002fc600078e0206 */
[----:B------:R1:W-:Y:S01]  /*11f90*/  LDGSTS.E [R2+0x40280], [R92.64], !P5 ;  /* 0x402800005c027fae */ /* 0x0003e2000e921844 */
[----:B--2---:R-:W-:-:S03]  /*11fa0*/  IMAD.WIDE R16, R0, 0x4, R8 ;  /* 0x0000000400107825 */ /* 0x004fc600078e0208 */
[----:B------:R2:W-:Y:S01]  /*11fb0*/  LDGSTS.E [R2+0x40300], [R90.64], !P5 ;  /* 0x403000005a027fae */ /* 0x0005e2000e921844 */
[----:B----4-:R-:W-:-:S03]  /*11fc0*/  IMAD.WIDE R18, R0, 0x4, R10 ;  /* 0x0000000400127825 */ /* 0x010fc600078e020a */
[----:B------:R-:W-:Y:S01]  /*11fd0*/  STL.64 [R1+0x6290], R20 ;  /* 0x0062901401007387 */ /* 0x000fe20000100a00 */
[----:B---3--:R-:W-:-:S03]  /*11fe0*/  IMAD.WIDE R12, R0, 0x4, R4 ;  /* 0x00000004000c7825 */ /* 0x008fc600078e0204 */
[----:B------:R3:W-:Y:S01]  /*11ff0*/  LDGSTS.E [R2+0x40380], [R88.64], !P5 ;  /* 0x4038000058027fae */ /* 0x0007e2000e921844 */
[----:B------:R-:W-:Y:S01]  /*12000*/  ISETP.GE.U32.AND P5, PT, R86, 0x7fffff63, PT ;  /* 0x7fffff635600780c */ /* 0x000fe20003fa6070 */
[----:B------:R-:W-:Y:S02]  /*12010*/  IMAD R86, R252, 0x9, RZ ;  /* 0x00000009fc567824 */ /* 0x000fe400078e02ff */
[----:B------:R-:W-:Y:S01]  /*12020*/  STL.64 [R1+0x9d0], R94 ;  /* 0x0009d05e01007387 */ /* 0x000fe20000100a00 */
[----:B------:R-:W-:-:S03]  /*12030*/  IADD3 R0, R248, -0x22, RZ ;  /* 0xffffffdef8007810 */ /* 0x000fc60007ffe0ff */
[----:B------:R-:W-:Y:S04]  /*12040*/  STL.64 [R1+0x9c8], R92 ;  /* 0x0009c85c01007387 */ /* 0x000fe80000100a00 */
[----:B------:R-:W-:Y:S04]  /*12050*/  STL.64 [R1+0x9c0], R90 ;  /* 0x0009c05a01007387 */ /* 0x000fe80000100a00 */
[----:B------:R4:W-:Y:S04]  /*12060*/  LDGSTS.E [R2+0x40a00], [R18.64], !P3 ;  /* 0x40a0000012027fae */ /* 0x0009e8000d921844 */
[----:B------:R-:W-:Y:S04]  /*12070*/  STL.64 [R1+0x9b8], R88 ;  /* 0x0009b85801007387 */ /* 0x000fe80000100a00 */
[----:B------:R1:W-:Y:S04]  /*12080*/  LDGSTS.E [R2+0x40a80], [R16.64], !P3 ;  /* 0x40a8000010027fae */ /* 0x0003e8000d921844 */
[----:B------:R4:W-:Y:S04]  /*12090*/  STL.64 [R1+0x950], R18 ;  /* 0x0009501201007387 */ /* 0x0009e80000100a00 */
[----:B------:R1:W-:Y:S04]  /*120a0*/  LDGSTS.E [R2+0x40b00], [R14.64], !P3 ;  /* 0x40b000000e027fae */ /* 0x0003e8000d921844 */
[----:B------:R1:W-:Y:S04]  /*120b0*/  STL.64 [R1+0x948], R16 ;  /* 0x0009481001007387 */ /* 0x0003e80000100a00 */
[----:B------:R2:W-:Y:S01]  /*120c0*/  LDGSTS.E [R2+0x40b80], [R12.64], !P3 ;  /* 0x40b800000c027fae */ /* 0x0005e2000d921844 */
[----:B----4-:R-:W-:Y:S01]  /*120d0*/  IMAD.WIDE R18, R86, 0x4, R10 ;  /* 0x0000000456127825 */ /* 0x010fe200078e020a */
[----:B------:R-:W-:-:S02]  /*120e0*/  ISETP.GE.U32.AND P3, PT, R0, 0x7fffff5f, PT ;  /* 0x7fffff5f0000780c */ /* 0x000fc40003f66070 */
[----:B------:R4:W-:Y:S01]  /*120f0*/  STL.64 [R1+0x940], R14 ;  /* 0x0009400e01007387 */ /* 0x0009e20000100a00 */
[----:B------:R-:W-:Y:S02]  /*12100*/  IMAD R0, R252, 0xd, RZ ;  /* 0x0000000dfc007824 */ /* 0x000fe400078e02ff */
[C---:B-1----:R-:W-:Y:S01]  /*12110*/  IMAD.WIDE R16, R86.reuse, 0x4, R8 ;  /* 0x0000000456107825 */ /* 0x042fe200078e0208 */
[----:B------:R2:W-:Y:S04]  /*12120*/  STL.64 [R1+0x938], R12 ;  /* 0x0009380c01007387 */ /* 0x0005e80000100a00 */
[----:B------:R1:W-:Y:S01]  /*12130*/  STL.64 [R1+0x8d0], R18 ;  /* 0x0008d01201007387 */ /* 0x0003e20000100a00 */
[----:B----4-:R-:W-:-:S03]  /*12140*/  IMAD.WIDE R14, R86, 0x4, R6 ;  /* 0x00000004560e7825 */ /* 0x010fc600078e0206 */
[----:B------:R1:W-:Y:S01]  /*12150*/  LDGSTS.E [R2+0x41200], [R18.64], !P0 ;  /* 0x4120000012027fae */ /* 0x0003e2000c121844 */
[----:B--2---:R-:W-:Y:S01]  /*12160*/  IMAD.WIDE R12, R86, 0x4, R4 ;  /* 0x00000004560c7825 */ /* 0x004fe200078e0204 */
[----:B------:R-:W-:Y:S02]  /*12170*/  IADD3 R86, R248, -0x26, RZ ;  /* 0xffffffdaf8567810 */ /* 0x000fe40007ffe0ff */
[----:B------:R2:W-:Y:S04]  /*12180*/  STL.64 [R1+0x8c8], R16 ;  /* 0x0008c81001007387 */ /* 0x0005e80000100a00 */
[----:B------:R2:W-:Y:S01]  /*12190*/  LDGSTS.E [R2+0x41280], [R16.64], !P0 ;  /* 0x4128000010027fae */ /* 0x0005e2000c121844 */
[----:B-1----:R-:W-:-:S03]  /*121a0*/  IMAD.WIDE R18, R0, 0x4, R10 ;  /* 0x0000000400127825 */ /* 0x002fc600078e020a */
[----:B------:R1:W-:Y:S04]  /*121b0*/  STL.64 [R1+0x8c0], R14 ;  /* 0x0008c00e01007387 */ /* 0x0003e80000100a00 */
[----:B------:R1:W-:Y:S01]  /*121c0*/  LDGSTS.E [R2+0x41300], [R14.64], !P0 ;  /* 0x413000000e027fae */ /* 0x0003e2000c121844 */
[----:B--2---:R-:W-:-:S03]  /*121d0*/  IMAD.WIDE R16, R0, 0x4, R8 ;  /* 0x0000000400107825 */ /* 0x004fc600078e0208 */
[----:B------:R2:W-:Y:S04]  /*121e0*/  STL.64 [R1+0x8b8], R12 ;  /* 0x0008b80c01007387 */ /* 0x0005e80000100a00 */
[----:B------:R2:W-:Y:S01]  /*121f0*/  LDGSTS.E [R2+0x41380], [R12.64], !P0 ;  /* 0x413800000c027fae */ /* 0x0005e2000c121844 */
[----:B------:R-:W-:Y:S01]  /*12200*/  ISETP.GE.U32.AND P0, PT, R86, 0x7fffff5b, PT ;  /* 0x7fffff5b5600780c */ /* 0x000fe20003f06070 */
[----:B-1----:R-:W-:Y:S02]  /*12210*/  IMAD.WIDE R14, R0, 0x4, R6 ;  /* 0x00000004000e7825 */ /* 0x002fe400078e0206 */
[----:B------:R1:W-:Y:S02]  /*12220*/  LDGSTS.E [R2+0x41a00], [R18.64], !P6 ;  /* 0x41a0000012027fae */ /* 0x0003e4000f121844 */
[----:B------:R-:W-:-:S02]  /*12230*/  IMAD R86, R252, 0x11, RZ ;  /* 0x00000011fc567824 */ /* 0x000fc400078e02ff */
[----:B------:R4:W-:Y:S01]  /*12240*/  LDGSTS.E [R2+0x41a80], [R16.64], !P6 ;  /* 0x41a8000010027fae */ /* 0x0009e2000f121844 */
[----:B--2---:R-:W-:Y:S01]  /*12250*/  IMAD.WIDE R12, R0, 0x4, R4 ;  /* 0x00000004000c7825 */ /* 0x004fe200078e0204 */
[----:B------:R-:W-:Y:S02]  /*12260*/  IADD3 R0, R248, -0x2a, RZ ;  /* 0xffffffd6f8007810 */ /* 0x000fe40007ffe0ff */
[----:B------:R1:W-:Y:S04]  /*12270*/  STL.64 [R1+0x850], R18 ;  /* 0x0008501201007387 */ /* 0x0003e80000100a00 */
[----:B------:R2:W-:Y:S04]  /*12280*/  LDGSTS.E [R2+0x41b00], [R14.64], !P6 ;  /* 0x41b000000e027fae */ /* 0x0005e8000f121844 */
[----:B------:R4:W-:Y:S04]  /*12290*/  STL.64 [R1+0x848], R16 ;  /* 0x0008481001007387 */ /* 0x0009e80000100a00 */
[----:B------:R2:W-:Y:S01]  /*122a0*/  LDGSTS.E [R2+0x41b80], [R12.64], !P6 ;  /* 0x41b800000c027fae */ /* 0x0005e2000f121844 */
[----:B-1----:R-:W-:Y:S01]  /*122b0*/  IMAD.WIDE R18, R86, 0x4, R10 ;  /* 0x0000000456127825 */ /* 0x002fe200078e020a */
[----:B------:R-:W-:-:S02]  /*122c0*/  ISETP.GE.U32.AND P6, PT, R0, 0x7fffff57, PT ;  /* 0x7fffff570000780c */ /* 0x000fc40003fc6070 */
[----:B------:R2:W-:Y:S01]  /*122d0*/  STL.64 [R1+0x840], R14 ;  /* 0x0008400e01007387 */ /* 0x0005e20000100a00 */
[----:B------:R-:W-:Y:S02]  /*122e0*/  IMAD R0, R252, 0x15, RZ ;  /* 0x00000015fc007824 */ /* 0x000fe400078e02ff */
[C---:B----4-:R-:W-:Y:S01]  /*122f0*/  IMAD.WIDE R16, R86.reuse, 0x4, R8 ;  /* 0x0000000456107825 */ /* 0x050fe200078e0208 */
[----:B------:R1:W-:Y:S04]  /*12300*/  STL.64 [R1+0x838], R12 ;  /* 0x0008380c01007387 */ /* 0x0003e80000100a00 */
[----:B------:R4:W-:Y:S01]  /*12310*/  STL.64 [R1+0x7d0], R18 ;  /* 0x0007d01201007387 */ /* 0x0009e20000100a00 */
[----:B--2---:R-:W-:-:S03]  /*12320*/  IMAD.WIDE R14, R86, 0x4, R6 ;  /* 0x00000004560e7825 */ /* 0x004fc600078e0206 */
[----:B------:R4:W-:Y:S01]  /*12330*/  LDGSTS.E [R2+0x42200], [R18.64], !P2 ;  /* 0x4220000012027fae */ /* 0x0009e2000d121844 */
[----:B-1----:R-:W-:Y:S01]  /*12340*/  IMAD.WIDE R12, R86, 0x4, R4 ;  /* 0x00000004560c7825 */ /* 0x002fe200078e0204 */
[----:B------:R-:W-:Y:S02]  /*12350*/  IADD3 R86, R248, -0x2e, RZ ;  /* 0xffffffd2f8567810 */ /* 0x000fe40007ffe0ff */
[----:B------:R1:W-:Y:S04]  /*12360*/  STL.64 [R1+0x7c8], R16 ;  /* 0x0007c81001007387 */ /* 0x0003e80000100a00 */
[----:B------:R1:W-:Y:S01]  /*12370*/  LDGSTS.E [R2+0x42280], [R16.64], !P2 ;  /* 0x4228000010027fae */ /* 0x0003e2000d121844 */
[----:B----4-:R-:W-:-:S03]  /*12380*/  IMAD.WIDE R18, R0, 0x4, R10 ;  /* 0x0000000400127825 */ /* 0x010fc600078e020a */
        /* <DEDUP_REMOVED lines=20> */
[C---:B----4-:R-:W-:Y:S01]  /*124d0*/  IMAD.WIDE R16, R86.reuse, 0x4, R8 ;  /* 0x0000000456107825 */ /* 0x050fe200078e0208 */
[----:B------:R2:W-:Y:S04]  /*124e0*/  STL.64 [R1+0x738], R12 ;  /* 0x0007380c01007387 */ /* 0x0005e80000100a00 */
[----:B------:R4:W-:Y:S01]  /*124f0*/  STL.64 [R1+0x6d0], R18 ;  /* 0x0006d01201007387 */ /* 0x0009e20000100a00 */
[----:B-1----:R-:W-:-:S03]  /*12500*/  IMAD.WIDE R14, R86, 0x4, R6 ;  /* 0x00000004560e7825 */ /* 0x002fc600078e0206 */
[----:B------:R4:W-:Y:S01]  /*12510*/  LDGSTS.E [R2+0x43200], [R18.64], !P4 ;  /* 0x4320000012027fae */ /* 0x0009e2000e121844 */
[----:B--2---:R-:W-:Y:S01]  /*12520*/  IMAD.WIDE R12, R86, 0x4, R4 ;  /* 0x00000004560c7825 */ /* 0x004fe200078e0204 */
        /* <DEDUP_REMOVED lines=211> */
[----:B------:R1:W-:Y:S01]  /*13260*/  STL.64 [R1+0xa8], R16 ;  /* 0x0000a81001007387 */ /* 0x0003e20000100a00 */
[----:B------:R-:W-:-:S03]  /*13270*/  IMAD R92, R252, 0x59, RZ ;  /* 0x00000059fc5c7824 */ /* 0x000fc600078e02ff */
        /* <DEDUP_REMOVED lines=10> */
[----:B------:R-:W-:-:S02]  /*13320*/  IMAD.WIDE R86, R92, 0x4, R10 ;  /* 0x000000045c567825 */ /* 0x000fc400078e020a */
[----:B------:R4:W-:Y:S02]  /*13330*/  LDGSTS.E [R2+0x4aa80], [R16.64], !P5 ;  /* 0x4aa8000010027fae */ /* 0x0009e4000e921844 */
[----:B-1----:R-:W-:Y:S01]  /*13340*/  IMAD.WIDE R12, R0, 0x4, R4 ;  /* 0x00000004000c7825 */ /* 0x002fe200078e0204 */
[----:B------:R-:W-:Y:S01]  /*13350*/  IADD3 R0, R248, -0x72, RZ ;  /* 0xffffff8ef8007810 */ /* 0x000fe20007ffe0ff */
[----:B------:R1:W-:Y:S02]  /*13360*/  LDGSTS.E [R2+0x4ab00], [R14.64], !P5 ;  /* 0x4ab000000e027fae */ /* 0x0003e4000e921844 */
[----:B------:R-:W-:Y:S02]  /*13370*/  IMAD R100, R252, 0x5d, RZ ;  /* 0x0000005dfc647824 */ /* 0x000fe400078e02ff */
[----:B---3--:R-:W-:Y:S01]  /*13380*/  IMAD.WIDE R88, R92, 0x4, R8 ;  /* 0x000000045c587825 */ /* 0x008fe200078e0208 */
        /* <DEDUP_REMOVED lines=86> */
[----:B------:R-:W-:Y:S02]  /*138f0*/  IMAD.WIDE R152, R156, 0x4, R8 ;  /* 0x000000049c987825 */ /* 0x000fe400078e0208 */
[----:B------:R1:W-:Y:S02]  /*13900*/  LDGSTS.E [R2+0x4eb80], [R148.64], !P3 ;  /* 0x4eb8000094027fae */ /* 0x0003e4000d921844 */
[----:B------:R-:W-:Y:S02]  /*13910*/  IMAD R164, R252, 0x7d, RZ ;  /* 0x0000007dfca47824 */ /* 0x000fe400078e02ff */
[----:B------:R-:W-:Y:S01]  /*13920*/  IMAD.WIDE R154, R156, 0x4, R6 ;  /* 0x000000049c9a7825 */ /* 0x000fe200078e0206 */
[----:B------:R-:W-:Y:S01]  /*13930*/  ISETP.GE.U32.AND P3, PT, R0, 0x7fffff6e, PT ;  /* 0x7fffff6e0000780c */ /* 0x000fe20003f66070 */
[----:B------:R1:W-:Y:S02]  /*13940*/  LDGSTS.E [R2+0x4f200], [R150.64], !P0 ;  /* 0x4f20000096027fae */ /* 0x0003e4000c121844 */
[----:B------:R-:W-:Y:S01]  /*13950*/  IMAD.WIDE R156, R156, 0x4, R4 ;  /* 0x000000049c9c7825 */ /* 0x000fe200078e0204 */
[----:B------:R-:W-:Y:S01]  /*13960*/  IADD3 R0, R248, -0x17, RZ ;  /* 0xffffffe9f8007810 */ /* 0x000fe20007ffe0ff */
[----:B------:R1:W-:Y:S02]  /*13970*/  LDGSTS.E [R2+0x4f280], [R152.64], !P0 ;  /* 0x4f28000098027fae */ /* 0x0003e4000c121844 */
[----:B------:R-:W-:-:S02]  /*13980*/  IMAD.WIDE R158, R164, 0x4, R10 ;  /* 0x00000004a49e7825 */ /* 0x000fc400078e020a */
[----:B------:R1:W-:Y:S02]  /*13990*/  LDGSTS.E [R2+0x4f300], [R154.64], !P0 ;  /* 0x4f3000009a027fae */ /* 0x0003e4000c121844 */
[----:B------:R-:W-:Y:S02]  /*139a0*/  IMAD.WIDE R160, R164, 0x4, R8 ;  /* 0x00000004a4a07825 */ /* 0x000fe400078e0208 */
[----:B------:R1:W-:Y:S01]  /*139b0*/  LDGSTS.E [R2+0x4f380], [R156.64], !P0 ;  /* 0x4f3800009c027fae */ /* 0x0003e2000c121844 */
[----:B------:R-:W-:Y:S01]  /*139c0*/  ISETP.GE.U32.AND P0, PT, R0, 0x7fffff6a, PT ;  /* 0x7fffff6a0000780c */ /* 0x000fe20003f06070 */
[----:B------:R-:W-:Y:S01]  /*139d0*/  IMAD.WIDE R162, R164, 0x4, R6 ;  /* 0x00000004a4a27825 */ /* 0x000fe200078e0206 */
[----:B------:R-:W-:Y:S01]  /*139e0*/  IADD3 R166, R248, -0x1b, RZ ;  /* 0xffffffe5f8a67810 */ /* 0x000fe20007ffe0ff */
[----:B------:R2:W-:Y:S02]  /*139f0*/  STL.64 [R1+0x50], R18 ;  /* 0x0000501201007387 */ /* 0x0005e40000100a00 */
[----:B------:R-:W-:-:S02]  /*13a00*/  IMAD.WIDE R164, R164, 0x4, R4 ;  /* 0x00000004a4a47825 */ /* 0x000fc400078e0204 */
[----:B------:R4:W-:Y:S02]  /*13a10*/  STL.64 [R1+0x48], R16 ;  /* 0x0000481001007387 */ /* 0x0009e40000100a00 */
[----:B------:R-:W-:Y:S02]  /*13a20*/  IMAD.SHL.U32 R0, R252, 0x2, RZ ;  /* 0x00000002fc007824 */ /* 0x000fe400078e00ff */
[----:B------:R1:W-:Y:S02]  /*13a30*/  LDGSTS.E [R2+0x4fa00], [R158.64], !P6 ;  /* 0x4fa000009e027fae */ /* 0x0003e4000f121844 */
[C---:B------:R-:W-:Y:S02]  /*13a40*/  IMAD.WIDE R20, R0.reuse, 0x4, R10 ;  /* 0x0000000400147825 */ /* 0x040fe400078e020a */
[----:B------:R1:W-:Y:S04]  /*13a50*/  STL.64 [R1+0x40], R14 ;  /* 0x0000400e01007387 */ /* 0x0003e80000100a00 */
[----:B------:R3:W-:Y:S01]  /*13a60*/  LDGSTS.E [R2+0x4fa80], [R160.64], !P6 ;  /* 0x4fa80000a0027fae */ /* 0x0007e2000f121844 */
[----:B--2---:R-:W-:-:S03]  /*13a70*/  IMAD.WIDE R18, R0, 0x4, R8 ;  /* 0x0000000400127825 */ /* 0x004fc600078e0208 */
[----:B------:R3:W-:Y:S01]  /*13a80*/  STL.64 [R1+0x38], R12 ;  /* 0x0000380c01007387 */ /* 0x0007e20000100a00 */
[----:B----4-:R-:W-:-:S03]  /*13a90*/  IMAD.WIDE R16, R0, 0x4, R6 ;  /* 0x0000000400107825 */ /* 0x010fc600078e0206 */
[----:B------:R2:W-:Y:S01]  /*13aa0*/  LDGSTS.E [R2+0x4fb00], [R162.64], !P6 ;  /* 0x4fb00000a2027fae */ /* 0x0005e2000f121844 */
[----:B-1----:R-:W-:-:S03]  /*13ab0*/  IMAD.WIDE R14, R0, 0x4, R4 ;  /* 0x00000004000e7825 */ /* 0x002fc600078e0204 */
[----:B------:R2:W-:Y:S01]  /*13ac0*/  LDGSTS.E [R2+0x4fb80], [R164.64], !P6 ;  /* 0x4fb80000a4027fae */ /* 0x0005e2000f121844 */
[----:B------:R-:W-:Y:S01]  /*13ad0*/  ISETP.GE.U32.AND P6, PT, R166, 0x7fffff66, PT ;  /* 0x7fffff66a600780c */ /* 0x000fe20003fc6070 */
[----:B------:R-:W-:Y:S01]  /*13ae0*/  IMAD R166, R252, 0x6, RZ ;  /* 0x00000006fca67824 */ /* 0x000fe200078e02ff */
[----:B---3--:R-:W-:Y:S01]  /*13af0*/  LOP3.LUT R12, R3, 0x40, RZ, 0x3c, !PT ;  /* 0x00000040030c7812 */ /* 0x008fe200078e3cff */
[----:B------:R1:W-:Y:S01]  /*13b00*/  STL.64 [R1+0x9b0], R20 ;  /* 0x0009b01401007387 */ /* 0x0003e20000100a00 */
[----:B------:R-:W-:-:S03]  /*13b10*/  IADD3 R0, R248, -0x1f, RZ ;  /* 0xffffffe1f8007810 */ /* 0x000fc60007ffe0ff */
[----:B------:R1:W-:Y:S04]  /*13b20*/  LDGSTS.E [R12+0x40400], [R20.64], !P2 ;  /* 0x40400000140c7fae */ /* 0x0003e8000d121844 */
[----:B------:R3:W-:Y:S04]  /*13b30*/  STL.64 [R1+0x9a8], R18 ;  /* 0x0009a81201007387 */ /* 0x0007e80000100a00 */
[----:B------:R3:W-:Y:S01]  /*13b40*/  LDGSTS.E [R12+0x40480], [R18.64], !P2 ;  /* 0x40480000120c7fae */ /* 0x0007e2000d121844 */
[----:B-1----:R-:W-:-:S03]  /*13b50*/  IMAD.WIDE R20, R166, 0x4, R10 ;  /* 0x00000004a6147825 */ /* 0x002fc600078e020a */
[----:B------:R1:W-:Y:S04]  /*13b60*/  STL.64 [R1+0x9a0], R16 ;  /* 0x0009a01001007387 */ /* 0x0003e80000100a00 */
[----:B------:R1:W-:Y:S01]  /*13b70*/  LDGSTS.E [R12+0x40500], [R16.64], !P2 ;  /* 0x40500000100c7fae */ /* 0x0003e2000d121844 */
[----:B---3--:R-:W-:-:S03]  /*13b80*/  IMAD.WIDE R18, R166, 0x4, R8 ;  /* 0x00000004a6127825 */ /* 0x008fc600078e0208 */
[----:B------:R3:W-:Y:S04]  /*13b90*/  STL.64 [R1+0x998], R14 ;  /* 0x0009980e01007387 */ /* 0x0007e80000100a00 */
[----:B------:R3:W-:Y:S01]  /*13ba0*/  LDGSTS.E [R12+0x40580], [R14.64], !P2 ;  /* 0x405800000e0c7fae */ /* 0x0007e2000d121844 */
[----:B------:R-:W-:Y:S01]  /*13bb0*/  ISETP.GE.U32.AND P2, PT, R0, 0x7fffff62, PT ;  /* 0x7fffff620000780c */ /* 0x000fe20003f46070 */
[----:B------:R-:W-:Y:S02]  /*13bc0*/  IMAD R0, R252, 0xa, RZ ;  /* 0x0000000afc007824 */ /* 0x000fe400078e02ff */
[C---:B-1----:R-:W-:Y:S01]  /*13bd0*/  IMAD.WIDE R16, R166.reuse, 0x4, R6 ;  /* 0x00000004a6107825 */ /* 0x042fe200078e0206 */
        /* <DEDUP_REMOVED lines=15> */
[----:B---3--:R-:W-:-:S03]  /*13cd0*/  IMAD.WIDE R16, R0, 0x4, R6 ;  /* 0x0000000400107825 */ /* 0x008fc600078e0206 */
        /* <DEDUP_REMOVED lines=26> */
[C---:B---3--:R-:W-:Y:S01]  /*13e80*/  IMAD.WIDE R18, R0.reuse, 0x4, R8 ;  /* 0x0000000400127825 */ /* 0x048fe200078e0208 */
[----:B------:R4:W-:Y:S04]  /*13e90*/  STL.64 [R1+0x818], R14 ;  /* 0x0008180e01007387 */ /* 0x0009e80000100a00 */
[----:B------:R1:W-:Y:S01]  /*13ea0*/  STL.64 [R1+0x7b0], R20 ;  /* 0x0007b01401007387 */ /* 0x0003e20000100a00 */
[----:B--2---:R-:W-:-:S03]  /*13eb0*/  IMAD.WIDE R16, R0, 0x4, R6 ;  /* 0x0000000400107825 */ /* 0x004fc600078e0206 */
[----:B------:R1:W-:Y:S01]  /*13ec0*/  LDGSTS.E [R12+0x42400], [R20.64], !P3 ;  /* 0x42400000140c7fae */ /* 0x0003e2000d921844 */
[----:B----4-:R-:W-:Y:S01]  /*13ed0*/  IMAD.WIDE R14, R0, 0x4, R4 ;  /* 0x00000004000e7825 */ /* 0x010fe200078e0204 */
        /* <DEDUP_REMOVED lines=241> */
[----:B------:R2:W-:Y:S01]  /*14df0*/  STL.64 [R1+0x88], R18 ;  /* 0x0000881201007387 */ /* 0x0005e20000100a00 */
[----:B------:R-:W-:-:S03]  /*14e00*/  IMAD R172, R252, 0x5a, RZ ;  /* 0x0000005afcac7824 */ /* 0x000fc600078e02ff */
        /* <DEDUP_REMOVED lines=8> */
[----:B-1----:R-:W-:Y:S01]  /*14e90*/  IMAD.WIDE R16, R166, 0x4, R6 ;  /* 0x00000004a6107825 */ /* 0x002fe200078e0206 */
[----:B------:R-:W-:Y:S01]  /*14ea0*/  IADD3 R0, R248, -0x73, RZ ;  /* 0xffffff8df8007810 */ /* 0x000fe20007ffe0ff */
[----:B------:R1:W-:Y:S02]  /*14eb0*/  LDGSTS.E [R12+0x4ac00], [R20.64], !P2 ;  /* 0x4ac00000140c7fae */ /* 0x0003e4000d121844 */
[----:B------:R-:W-:-:S02]  /*14ec0*/  IMAD R180, R252, 0x5e, RZ ;  /* 0x0000005efcb47824 */ /* 0x000fc400078e02ff */
[----:B------:R3:W-:Y:S01]  /*14ed0*/  LDGSTS.E [R12+0x4ac80], [R18.64], !P2 ;  /* 0x4ac80000120c7fae */ /* 0x0007e2000d121844 */
[----:B--2---:R-:W-:-:S03]  /*14ee0*/  IMAD.WIDE R14, R166, 0x4, R4 ;  /* 0x00000004a60e7825 */ /* 0x004fc600078e0204 */
        /* <DEDUP_REMOVED lines=11> */
[----:B------:R-:W-:-:S03]  /*14fa0*/  IMAD.WIDE R174, R180, 0x4, R10 ;  /* 0x00000004b4ae7825 */ /* 0x000fc600078e020a */
[----:B------:R1:W-:Y:S01]  /*14fb0*/  LDGSTS.E [R12+0x4b580], [R172.64], !P1 ;  /* 0x4b580000ac0c7fae */ /* 0x0003e2000c921844 */
        /* <DEDUP_REMOVED lines=85> */
[----:B------:R-:W-:Y:S02]  /*15510*/  IMAD R244, R252, 0x7e, RZ ;  /* 0x0000007efcf47824 */ /* 0x000fe400078e02ff */
[----:B------:R1:W-:Y:S01]  /*15520*/  LDGSTS.E [R12+0x4f580], [R236.64], !P4 ;  /* 0x4f580000ec0c7fae */ /* 0x0003e2000e121844 */
[----:B------:R-:W-:Y:S01]  /*15530*/  ISETP.GE.U32.AND P4, PT, R0, 0x7fffff69, PT ;  /* 0x7fffff690000780c */ /* 0x000fe20003f86070 */
[----:B------:R-:W-:-:S04]  /*15540*/  IMAD.WIDE R238, R244, 0x4, R10 ;  /* 0x00000004f4ee7825 */ /* 0x000fc800078e020a */
[----:B------:R-:W-:Y:S01]  /*15550*/  IMAD.WIDE R240, R244, 0x4, R8 ;  /* 0x00000004f4f07825 */ /* 0x000fe200078e0208 */
[----:B------:R-:W-:Y:S03]  /*15560*/  STL.64 [R1+0x30], R20 ;  /* 0x0000301401007387 */ /* 0x000fe60000100a00 */
[----:B------:R-:W-:Y:S02]  /*15570*/  IMAD R0, R252, 0x3, RZ ;  /* 0x00000003fc007824 */ /* 0x000fe400078e02ff */
[----:B------:R-:W-:Y:S01]  /*15580*/  IMAD.WIDE R242, R244, 0x4, R6 ;  /* 0x00000004f4f27825 */ /* 0x000fe200078e0206 */
[----:B------:R3:W-:Y:S01]  /*15590*/  STL.64 [R1+0x28], R18 ;  /* 0x0000281201007387 */ /* 0x0007e20000100a00 */
[----:B------:R-:W-:Y:S02]  /*155a0*/  IADD3 R2, R248, -0x1c, RZ ;  /* 0xffffffe4f8027810 */ /* 0x000fe40007ffe0ff */
[----:B------:R-:W-:Y:S01]  /*155b0*/  IMAD.WIDE R244, R244, 0x4, R4 ;  /* 0x00000004f4f47825 */ /* 0x000fe200078e0204 */
[----:B------:R1:W-:Y:S01]  /*155c0*/  LDGSTS.E [R12+0x4fc00], [R238.64], !P5 ;  /* 0x4fc00000ee0c7fae */ /* 0x0003e2000e921844 */
[----:B------:R-:W-:-:S03]  /*155d0*/  LOP3.LUT R251, R3, 0x60, RZ, 0x3c, !PT ;  /* 0x0000006003fb7812 */ /* 0x000fc600078e3cff */
[----:B------:R2:W-:Y:S04]  /*155e0*/  STL.64 [R1+0x20], R16 ;  /* 0x0000201001007387 */ /* 0x0005e80000100a00 */
[----:B------:R1:W-:Y:S01]  /*155f0*/  LDGSTS.E [R12+0x4fc80], [R240.64], !P5 ;  /* 0x4fc80000f00c7fae */ /* 0x0003e2000e921844 */
[----:B---3--:R-:W-:-:S03]  /*15600*/  IMAD.WIDE R18, R0, 0x4, R10 ;  /* 0x0000000400127825 */ /* 0x008fc600078e020a */
[----:B------:R4:W-:Y:S04]  /*15610*/  STL.64 [R1+0x18], R14 ;  /* 0x0000180e01007387 */ /* 0x0009e80000100a00 */
[----:B------:R1:W-:Y:S01]  /*15620*/  LDGSTS.E [R12+0x4fd00], [R242.64], !P5 ;  /* 0x4fd00000f20c7fae */ /* 0x0003e2000e921844 */
[----:B--2---:R-:W-:-:S03]  /*15630*/  IMAD.WIDE R16, R0, 0x4, R8 ;  /* 0x0000000400107825 */ /* 0x004fc600078e0208 */
[----:B------:R1:W-:Y:S01]  /*15640*/  LDGSTS.E [R12+0x4fd80], [R244.64], !P5 ;  /* 0x4fd80000f40c7fae */ /* 0x0003e2000e921844 */
[----:B------:R-:W-:Y:S01]  /*15650*/  ISETP.GE.U32.AND P5, PT, R2, 0x7fffff65, PT ;  /* 0x7fffff650200780c */ /* 0x000fe20003fa6070 */
[----:B------:R-:W-:Y:S02]  /*15660*/  IMAD R2, R252, 0x7, RZ ;  /* 0x00000007fc027824 */ /* 0x000fe400078e02ff */
[C---:B----4-:R-:W-:Y:S01]  /*15670*/  IMAD.WIDE R14, R0.reuse, 0x4, R6 ;  /* 0x00000004000e7825 */ /* 0x050fe200078e0206 */
[----:B------:R2:W-:Y:S04]  /*15680*/  LDGSTS.E [R251+0x40600], [R18.64], !P3 ;  /* 0x4060000012fb7fae */ /* 0x0005e8000d921844 */
[----:B------:R3:W-:Y:S01]  /*15690*/  LDGSTS.E [R251+0x40680], [R16.64], !P3 ;  /* 0x4068000010fb7fae */ /* 0x0007e2000d921844 */
[----:B-1----:R-:W-:Y:S01]  /*156a0*/  IMAD.WIDE R12, R0, 0x4, R4 ;  /* 0x00000004000c7825 */ /* 0x002fe200078e0204 */
        /* <DEDUP_REMOVED lines=374> */
[----:B----4-:R-:W-:-:S03]  /*16e10*/  IMAD.WIDE R12, R2, 0x4, R4 ;  /* 0x00000004020c7825 */ /* 0x010fc600078e0204 */
        /* <DEDUP_REMOVED lines=8> */
[----:B--2---:R-:W-:-:S03]  /*16ea0*/  IMAD.WIDE R14, R0, 0x4, R6 ;  /* 0x00000004000e7825 */ /* 0x004fc600078e0206 */
[----:B------:R2:W-:Y:S04]  /*16eb0*/  LDGSTS.E [R251+0x4d600], [R18.64], !P4 ;  /* 0x4d60000012fb7fae */ /* 0x0005e8000e121844 */
[----:B------:R3:W-:Y:S01]  /*16ec0*/  LDGSTS.E [R251+0x4d680], [R16.64], !P4 ;  /* 0x4d68000010fb7fae */ /* 0x0007e2000e121844 */
[----:B-1----:R-:W-:Y:S01]  /*16ed0*/  IMAD.WIDE R12, R0, 0x4, R4 ;  /* 0x00000004000c7825 */ /* 0x002fe200078e0204 */
[----:B------:R-:W-:Y:S02]  /*16ee0*/  IADD3 R0, R248, -0x89, RZ ;  /* 0xffffff77f8007810 */ /* 0x000fe40007ffe0ff */
[----:B------:R1:W-:Y:S04]  /*16ef0*/  LDGSTS.E [R251+0x4d700], [R14.64], !P4 ;  /* 0x4d7000000efb7fae */ /* 0x0003e8000e121844 */
[----:B------:R4:W-:Y:S01]  /*16f00*/  LDGSTS.E [R251+0x4d780], [R12.64], !P4 ;  /* 0x4d7800000cfb7fae */ /* 0x0009e2000e121844 */
[----:B------:R-:W-:Y:S01]  /*16f10*/  ISETP.GE.U32.AND P4, PT, R0, 0x7ffffef8, PT ;  /* 0x7ffffef80000780c */ /* 0x000fe20003f86070 */
[----:B------:R-:W-:-:S02]  /*16f20*/  IMAD R0, R252, 0x6f, RZ ;  /* 0x0000006ffc007824 */ /* 0x000fc400078e02ff */
[----:B------:R2:W-:Y:S02]  /*16f30*/  STL.64 [R1+0xb78], R18 ;  /* 0x000b781201007387 */ /* 0x0005e40000100a00 */
[C---:B------:R-:W-:Y:S02]  /*16f40*/  IMAD.WIDE R246, R0.reuse, 0x4, R10 ;  /* 0x0000000400f67825 */ /* 0x040fe400078e020a */
[----:B------:R3:W-:Y:S02]  /*16f50*/  STL.64 [R1+0xb80], R16 ;  /* 0x000b801001007387 */ /* 0x0007e40000100a00 */
[----:B------:R-:W-:Y:S02]  /*16f60*/  IMAD.WIDE R20, R0, 0x4, R8 ;  /* 0x0000000400147825 */ /* 0x000fe400078e0208 */
[----:B------:R1:W-:Y:S01]  /*16f70*/  STL.64 [R1+0xb88], R14 ;  /* 0x000b880e01007387 */ /* 0x0003e20000100a00 */
[----:B------:R-:W-:-:S03]  /*16f80*/  IADD3 R2, R248, -0x85, RZ ;  /* 0xffffff7bf8027810 */ /* 0x000fc60007ffe0ff */
[----:B------:R-:W-:Y:S01]  /*16f90*/  STL.64 [R1+0xb90], R12 ;  /* 0x000b900c01007387 */ /* 0x000fe20000100a00 */
[----:B--2---:R-:W-:-:S03]  /*16fa0*/  IMAD.WIDE R18, R0, 0x4, R6 ;  /* 0x0000000400127825 */ /* 0x004fc600078e0206 */
[----:B------:R2:W-:Y:S01]  /*16fb0*/  STL.64 [R1+0xb98], R246 ;  /* 0x000b98f601007387 */ /* 0x0005e20000100a00 */
[----:B---3--:R-:W-:-:S03]  /*16fc0*/  IMAD.WIDE R16, R0, 0x4, R4 ;  /* 0x0000000400107825 */ /* 0x008fc600078e0204 */
[----:B------:R2:W-:Y:S01]  /*16fd0*/  LDGSTS.E [R251+0x4de00], [R246.64], !P5 ;  /* 0x4de00000f6fb7fae */ /* 0x0005e2000e921844 */
[----:B-1----:R-:W-:-:S03]  /*16fe0*/  IMAD R15, R252, 0x73, RZ ;  /* 0x00000073fc0f7824 */ /* 0x002fc600078e02ff */
[----:B------:R1:W-:Y:S04]  /*16ff0*/  STL.64 [R1+0xba0], R20 ;  /* 0x000ba01401007387 */ /* 0x0003e80000100a00 */
[----:B------:R1:W-:Y:S01]  /*17000*/  LDGSTS.E [R251+0x4de80], [R20.64], !P5 ;  /* 0x4de8000014fb7fae */ /* 0x0003e2000e921844 */
[----:B------:R-:W-:Y:S01]  /*17010*/  ISETP.GE.U32.AND P1, PT, R2, 0x7ffffefc, PT ;  /* 0x7ffffefc0200780c */ /* 0x000fe20003f26070 */
[C---:B--2---:R-:W-:Y:S02]  /*17020*/  IMAD.WIDE R246, R15.reuse, 0x4, R8 ;  /* 0x000000040ff67825 */ /* 0x044fe400078e0208 */
[----:B------:R2:W-:Y:S04]  /*17030*/  STL.64 [R1+0xba8], R18 ;  /* 0x000ba81201007387 */ /* 0x0005e80000100a00 */
[----:B------:R2:W-:Y:S01]  /*17040*/  LDGSTS.E [R251+0x4df00], [R18.64], !P5 ;  /* 0x4df0000012fb7fae */ /* 0x0005e2000e921844 */
[----:B-1----:R-:W-:-:S03]  /*17050*/  IMAD.WIDE R20, R15, 0x4, R10 ;  /* 0x000000040f147825 */ /* 0x002fc600078e020a */
[----:B------:R1:W-:Y:S01]  /*17060*/  STL.64 [R1+0xbb0], R16 ;  /* 0x000bb01001007387 */ /* 0x0003e20000100a00 */
[----:B------:R-:W-:-:S03]  /*17070*/  IMAD.MOV.U32 R2, RZ, RZ, 0x7f ;  /* 0x0000007fff027424 */ /* 0x000fc600078e00ff */
[----:B------:R1:W-:Y:S01]  /*17080*/  LDGSTS.E [R251+0x4df80], [R16.64], !P5 ;  /* 0x4df8000010fb7fae */ /* 0x0003e2000e921844 */
[----:B------:R-:W-:Y:S02]  /*17090*/  IMAD R14, R252, 0x77, RZ ;  /* 0x00000077fc0e7824 */ /* 0x000fe400078e02ff */
[----:B--2---:R-:W-:Y:S01]  /*170a0*/  IMAD.WIDE R18, R15, 0x4, R6 ;  /* 0x000000040f127825 */ /* 0x004fe200078e0206 */
[----:B------:R2:W-:Y:S01]  /*170b0*/  STL.64 [R1+0xc28], R20 ;  /* 0x000c281401007387 */ /* 0x0005e20000100a00 */
[----:B------:R-:W-:-:S03]  /*170c0*/  IADD3 R3, R2, c[0x0][0x180], RZ ;  /* 0x0000600002037a10 */ /* 0x000fc60007ffe0ff */
[----:B------:R3:W-:Y:S01]  /*170d0*/  STL.64 [R1+0xc30], R246 ;  /* 0x000c30f601007387 */ /* 0x0007e20000100a00 */
[----:B-1----:R-:W-:-:S03]  /*170e0*/  IMAD.WIDE R16, R15, 0x4, R4 ;  /* 0x000000040f107825 */ /* 0x002fc600078e0204 */
[----:B------:R2:W-:Y:S04]  /*170f0*/  LDGSTS.E [R251+0x4e600], [R20.64], !P3 ;  /* 0x4e60000014fb7fae */ /* 0x0005e8000d921844 */
[----:B------:R3:W-:Y:S04]  /*17100*/  LDGSTS.E [R251+0x4e680], [R246.64], !P3 ;  /* 0x4e680000f6fb7fae */ /* 0x0007e8000d921844 */
[----:B------:R1:W-:Y:S04]  /*17110*/  LDGSTS.E [R251+0x4e700], [R18.64], !P3 ;  /* 0x4e70000012fb7fae */ /* 0x0003e8000d921844 */
[----:B--2---:R2:W5:Y:S04]  /*17120*/  LDL.LU.64 R20, [R1+0x6290] ;  /* 0x0062900001147983 */ /* 0x0045680000300a00 */
[----:B------:R1:W-:Y:S01]  /*17130*/  STL.64 [R1+0xc38], R18 ;  /* 0x000c381201007387 */ /* 0x0003e20000100a00 */
[----:B---3--:R-:W-:Y:S01]  /*17140*/  IMAD.WIDE R246, R14, 0x4, R8 ;  /* 0x000000040ef67825 */ /* 0x008fe200078e0208 */
[----:B------:R-:W-:-:S02]  /*17150*/  LOP3.LUT R0, R249, 0x60, RZ, 0xfc, !PT ;  /* 0x00000060f9007812 */ /* 0x000fc400078efcff */
[----:B------:R3:W-:Y:S01]  /*17160*/  STL.64 [R1+0xc40], R16 ;  /* 0x000c401001007387 */ /* 0x0007e20000100a00 */
[----:B------:R-:W-:-:S03]  /*17170*/  ISETP.GT.AND P5, PT, R3, 0x7f, PT ;  /* 0x0000007f0300780c */ /* 0x000fc60003fa4270 */
[----:B------:R3:W-:Y:S01]  /*17180*/  LDGSTS.E [R251+0x4e780], [R16.64], !P3 ;  /* 0x4e78000010fb7fae */ /* 0x0007e2000d921844 */
[----:B-1----:R-:W-:Y:S01]  /*17190*/  IMAD.WIDE R18, R14, 0x4, R10 ;  /* 0x000000040e127825 */ /* 0x002fe200078e020a */
[----:B------:R-:W-:-:S03]  /*171a0*/  LOP3.LUT R3, R249, 0x40, RZ, 0xfc, !PT ;  /* 0x00000040f9037812 */ /* 0x000fc600078efcff */
[----:B------:R-:W-:Y:S01]  /*171b0*/  IMAD R2, R252, 0x7b, RZ ;  /* 0x0000007bfc027824 */ /* 0x000fe200078e02ff */
[----:B------:R1:W-:Y:S01]  /*171c0*/  STL.64 [R1+0xc48], R18 ;  /* 0x000c481201007387 */ /* 0x0003e20000100a00 */
[----:B---3--:R-:W-:-:S03]  /*171d0*/  IMAD.WIDE R16, R14, 0x4, R6 ;  /* 0x000000040e107825 */ /* 0x008fc600078e0206 */
[----:B------:R3:W-:Y:S01]  /*171e0*/  STL.64 [R1+0xc58], R246 ;  /* 0x000c58f601007387 */ /* 0x0007e20000100a00 */
[----:B------:R-:W-:-:S03]  /*171f0*/  IMAD.WIDE R14, R14, 0x4, R4 ;  /* 0x000000040e0e7825 */ /* 0x000fc600078e0204 */
[----:B------:R1:W-:Y:S01]  /*17200*/  LDGSTS.E [R251+0x4ee00], [R18.64], !P0 ;  /* 0x4ee0000012fb7fae */ /* 0x0003e2000c121844 */
[----:B------:R-:W-:Y:S02]  /*17210*/  ISETP.GE.AND P3, PT, R0, c[0x0][0x180], PT ;  /* 0x0000600000007a0c */ /* 0x000fe40003f66270 */
[----:B------:R-:W-:Y:S01]  /*17220*/  SEL R0, RZ, 0x4, !P5 ;  /* 0x00000004ff007807 */ /* 0x000fe20006800000 */
[----:B------:R3:W-:Y:S01]  /*17230*/  LDGSTS.E [R251+0x4ee80], [R246.64], !P0 ;  /* 0x4ee80000f6fb7fae */ /* 0x0007e2000c121844 */
[----:B----4-:R-:W-:Y:S02]  /*17240*/  IADD3 R13, R248, -0x80, RZ ;  /* 0xffffff80f80d7810 */ /* 0x010fe40007ffe0ff */
[----:B------:R-:W-:Y:S01]  /*17250*/  LOP3.LUT R12, R249, 0x20, RZ, 0xfc, !PT ;  /* 0x00000020f90c7812 */ /* 0x000fe200078efcff */
[----:B------:R4:W-:Y:S04]  /*17260*/  LDGSTS.E [R251+0x4ef00], [R16.64], !P0 ;  /* 0x4ef0000010fb7fae */ /* 0x0009e8000c121844 */
[----:B-1----:R2:W5:Y:S01]  /*17270*/  LDL.LU.64 R18, [R1+0x6288] ;  /* 0x0062880001127983 */ /* 0x0025620000300a00 */
[----:B------:R-:W-:-:S03]  /*17280*/  ISETP.GE.AND P5, PT, R3, c[0x0][0x180], PT ;  /* 0x0000600003007a0c */ /* 0x000fc60003fa6270 */
[----:B------:R4:W-:Y:S01]  /*17290*/  STL.64 [R1+0xc70], R16 ;  /* 0x000c701001007387 */ /* 0x0009e20000100a00 */
[----:B------:R-:W-:-:S03]  /*172a0*/  SEL R3, R0, RZ, !P3 ;  /* 0x000000ff00037207 */ /* 0x000fc60005800000 */
[----:B------:R1:W-:Y:S01]  /*172b0*/  STL.64 [R1+0xc78], R14 ;  /* 0x000c780e01007387 */ /* 0x0003e20000100a00 */
[----:B---3--:R-:W-:-:S03]  /*172c0*/  IMAD.WIDE R246, R2, 0x4, R6 ;  /* 0x0000000402f67825 */ /* 0x008fc600078e0206 */
[----:B------:R1:W-:Y:S01]  /*172d0*/  LDGSTS.E [R251+0x4ef80], [R14.64], !P0 ;  /* 0x4ef800000efb7fae */ /* 0x0003e2000c121844 */
[----:B----4-:R-:W-:Y:S01]  /*172e0*/  IMAD.WIDE R16, R2, 0x4, R10 ;  /* 0x0000000402107825 */ /* 0x010fe200078e020a */
[----:B------:R-:W-:Y:S02]  /*172f0*/  ISETP.GE.U32.AND P0, PT, R13, 0x7fffff01, PT ;  /* 0x7fffff010d00780c */ /* 0x000fe40003f06070 */
[----:B------:R-:W-:Y:S01]  /*17300*/  ISETP.GE.AND P3, PT, R12, c[0x0][0x180], PT ;  /* 0x000060000c007a0c */ /* 0x000fe20003f66270 */
[----:B------:R-:W-:-:S04]  /*17310*/  IMAD.WIDE R12, R2, 0x4, R4 ;  /* 0x00000004020c7825 */ /* 0x000fc800078e0204 */
[----:B-1----:R-:W-:Y:S01]  /*17320*/  IMAD.WIDE R14, R2, 0x4, R8 ;  /* 0x00000004020e7825 */ /* 0x002fe200078e0208 */
[----:B------:R1:W-:Y:S01]  /*17330*/  STL.64 [R1+0xc80], R16 ;  /* 0x000c801001007387 */ /* 0x0003e20000100a00 */
[----:B------:R-:W-:Y:S02]  /*17340*/  SEL R2, R0, RZ, !P5 ;  /* 0x000000ff00027207 */ /* 0x000fe40006800000 */
[----:B------:R-:W-:Y:S01]  /*17350*/  IMAD R248, R252, 0x7f, RZ ;  /* 0x0000007ffcf87824 */ /* 0x000fe200078e02ff */
[----:B------:R3:W-:Y:S04]  /*17360*/  STL.64 [R1+0xc88], R14 ;  /* 0x000c880e01007387 */ /* 0x0007e80000100a00 */
[----:B------:R1:W-:Y:S01]  /*17370*/  LDGSTS.E [R251+0x4f600], [R16.64], !P6 ;  /* 0x4f60000010fb7fae */ /* 0x0003e2000f121844 */
[----:B------:R-:W-:-:S03]  /*17380*/  ISETP.NE.U32.AND P5, PT, R2, RZ, PT ;  /* 0x000000ff0200720c */ /* 0x000fc60003fa5070 */
[----:B------:R3:W-:Y:S04]  /*17390*/  LDGSTS.E [R251+0x4f680], [R14.64], !P6 ;  /* 0x4f6800000efb7fae */ /* 0x0007e8000f121844 */
[----:B------:R4:W-:Y:S04]  /*173a0*/  LDGSTS.E [R251+0x4f700], [R246.64], !P6 ;  /* 0x4f700000f6fb7fae */ /* 0x0009e8000f121844 */
[----:B-1----:R2:W5:Y:S04]  /*173b0*/  LDL.LU.64 R16, [R1+0x6280] ;  /* 0x0062800001107983 */ /* 0x0025680000300a00 */
[----:B------:R4:W-:Y:S04]  /*173c0*/  STL.64 [R1+0xca0], R246 ;  /* 0x000ca0f601007387 */ /* 0x0009e80000100a00 */
[----:B---3--:R2:W5:Y:S04]  /*173d0*/  LDL.LU.64 R14, [R1+0x6278] ;  /* 0x00627800010e7983 */ /* 0x0085680000300a00 */
[----:B------:R1:W-:Y:S04]  /*173e0*/  STL.64 [R1+0xca8], R12 ;  /* 0x000ca80c01007387 */ /* 0x0003e80000100a00 */
[----:B------:R1:W-:Y:S01]  /*173f0*/  LDGSTS.E [R251+0x4f780], [R12.64], !P6 ;  /* 0x4f7800000cfb7fae */ /* 0x0003e2000f121844 */
[----:B------:R-:W-:Y:S01]  /*17400*/  ISETP.NE.U32.AND P6, PT, R3, RZ, PT ;  /* 0x000000ff0300720c */ /* 0x000fe20003fc5070 */
[----:B------:R-:W-:Y:S01]  /*17410*/  IMAD.WIDE R2, R248, 0x4, R8 ;  /* 0x00000004f8027825 */ /* 0x000fe200078e0208 */
[----:B------:R-:W-:-:S02]  /*17420*/  SEL R252, R0, RZ, !P3 ;  /* 0x000000ff00fc7207 */ /* 0x000fc40005800000 */
[----:B------:R-:W-:Y:S01]  /*17430*/  ISETP.GE.AND P3, PT, R249, c[0x0][0x180], PT ;  /* 0x00006000f9007a0c */ /* 0x000fe20003f66270 */
[----:B----4-:R-:W-:-:S04]  /*17440*/  IMAD.WIDE R246, R248, 0x4, R6 ;  /* 0x00000004f8f67825 */ /* 0x010fc800078e0206 */
[----:B-1----:R-:W-:-:S04]  /*17450*/  IMAD.WIDE R12, R248, 0x4, R10 ;  /* 0x00000004f80c7825 */ /* 0x002fc800078e020a */
[----:B------:R-:W-:Y:S01]  /*17460*/  IMAD.WIDE R248, R248, 0x4, R4 ;  /* 0x00000004f8f87825 */ /* 0x000fe200078e0204 */
[----:B------:R1:W-:Y:S04]  /*17470*/  STL.64 [R1+0xcb0], R12 ;  /* 0x000cb00c01007387 */ /* 0x0003e80000100a00 */
[----:B------:R3:W-:Y:S04]  /*17480*/  STL.64 [R1+0xcb8], R2 ;  /* 0x000cb80201007387 */ /* 0x0007e80000100a00 */
[----:B------:R1:W-:Y:S04]  /*17490*/  LDGSTS.E [R251+0x4fe00], [R12.64], !P0 ;  /* 0x4fe000000cfb7fae */ /* 0x0003e8000c121844 */
[----:B------:R3:W-:Y:S04]  /*174a0*/  LDGSTS.E [R251+0x4fe80], [R2.64], !P0 ;  /* 0x4fe8000002fb7fae */ /* 0x0007e8000c121844 */
[----:B------:R4:W-:Y:S04]  /*174b0*/  LDGSTS.E [R251+0x4ff00], [R246.64], !P0 ;  /* 0x4ff00000f6fb7fae */ /* 0x0009e8000c121844 */
[----:B-1----:R2:W5:Y:S04]  /*174c0*/  LDL.LU.64 R12, [R1+0x6270] ;  /* 0x00627000010c7983 */ /* 0x0025680000300a00 */
[----:B------:R4:W-:Y:S04]  /*174d0*/  STL.64 [R1+0xcc0], R246 ;  /* 0x000cc0f601007387 */ /* 0x0009e80000100a00 */
[----:B---3--:R2:W5:Y:S04]  /*174e0*/  LDL.LU.64 R2, [R1+0x6268] ;  /* 0x0062680001027983 */ /* 0x0085680000300a00 */
[----:B------:R1:W-:Y:S04]  /*174f0*/  STL.64 [R1+0xcc8], R248 ;  /* 0x000cc8f801007387 */ /* 0x0003e80000100a00 */
[----:B----4-:R2:W5:Y:S04]  /*17500*/  LDL.LU.64 R246, [R1+0x6260] ;  /* 0x0062600001f67983 */ /* 0x0105680000300a00 */
[----:B------:R1:W-:Y:S04]  /*17510*/  LDGSTS.E [R251+0x4ff80], [R248.64], !P0 ;  /* 0x4ff80000f8fb7fae */ /* 0x0003e8000c121844 */
[----:B-1----:R2:W5:Y:S04]  /*17520*/  LDL.LU.64 R248, [R1+0x6258] ;  /* 0x0062580001f87983 */ /* 0x0025680000300a00 */
[----:B------:R2:W5:Y:S01]  /*17530*/  LDL.LU R251, [R1+0x6250] ;  /* 0x0062500001fb7983 */ /* 0x0005620000300800 */
[----:B------:R-:W-:-:S02]  /*17540*/  SEL R0, R0, RZ, !P3 ;  /* 0x000000ff00007207 */ /* 0x000fc40005800000 */
[----:B------:R-:W-:Y:S02]  /*17550*/  ISETP.NE.U32.AND P0, PT, R252, RZ, PT ;  /* 0x000000fffc00720c */ /* 0x000fe40003f05070 */
[----:B------:R-:W-:Y:S02]  /*17560*/  MOV R252, c[0x0][0x188] ;  /* 0x0000620000fc7a02 */ /* 0x000fe40000000f00 */
[----:B------:R-:W-:Y:S02]  /*17570*/  ISETP.NE.U32.AND P3, PT, R0, RZ, PT ;  /* 0x000000ff0000720c */ /* 0x000fe40003f65070 */
[----:B------:R1:W-:Y:S04]  /*17580*/  STL.64 [R1+0x6610], R10 ;  /* 0x0066100a01007387 */ /* 0x0003e80000100a00 */
[----:B------:R-:W3:Y:S04]  /*17590*/  S2R R0, SR_TID.X ;  /* 0x0000000000007919 */ /* 0x000ee80000002100 */
[----:B------:R-:W0:Y:S04]  /*175a0*/  LDGDEPBAR ;  /* 0x00000000000079af */ /* 0x000e280000000000 */
[----:B-1----:R-:W4:Y:S04]  /*175b0*/  LDL.LU R10, [R1+0xc6c] ;  /* 0x000c6c00010a7983 */ /* 0x002f280000300800 */
[----:B------:R1:W-:Y:S04]  /*175c0*/  STL.64 [R1+0x6608], R8 ;  /* 0x0066080801007387 */ /* 0x0003e80000100a00 */
[----:B-12---:R-:W2:Y:S04]  /*175d0*/  LDL.LU R8, [R1+0xc64] ;  /* 0x000c640001087983 */ /* 0x006ea80000300800 */
[----:B------:R1:W-:Y:S04]  /*175e0*/  STL.64 [R1+0x6600], R6 ;  /* 0x0066000601007387 */ /* 0x0003e80000100a00 */
[----:B-1----:R-:W2:Y:S04]  /*175f0*/  LDL.LU R6, [R1+0xc24] ;  /* 0x000c240001067983 */ /* 0x002ea80000300800 */
[----:B------:R-:W2:Y:S04]  /*17600*/  LDL.LU R7, [R1+0xc54] ;  /* 0x000c540001077983 */ /* 0x000ea80000300800 */
[----:B------:R1:W-:Y:S04]  /*17610*/  STL.64 [R1+0x65f8], R4 ;  /* 0x0065f80401007387 */ /* 0x0003e80000100a00 */
[----:B-1----:R-:W2:Y:S04]  /*17620*/  LDL.LU R4, [R1+0xc10] ;  /* 0x000c100001047983 */ /* 0x002ea80000300800 */
[----:B------:R-:W2:Y:S04]  /*17630*/  LDL.LU R5, [R1+0xc18] ;  /* 0x000c180001057983 */ /* 0x000ea80000300800 */
[----:B------:R1:W-:Y:S04]  /*17640*/  STL.64 [R1+0x65f0], R244 ;  /* 0x0065f0f401007387 */ /* 0x0003e80000100a00 */
[----:B-1----:R-:W2:Y:S04]  /*17650*/  LDL.LU R244, [R1+0xc08] ;  /* 0x000c080001f47983 */ /* 0x002ea80000300800 */
[----:B------:R-:W2:Y:S04]  /*17660*/  LDL.LU R245, [R1+0xc0c] ;  /* 0x000c0c0001f57983 */ /* 0x000ea80000300800 */
[----:B------:R1:W-:Y:S04]  /*17670*/  STL.64 [R1+0x65e8], R242 ;  /* 0x0065e8f201007387 */ /* 0x0003e80000100a00 */
[----:B-1----:R-:W2:Y:S01]  /*17680*/  LDL.LU R243, [R1+0xc98] ;  /* 0x000c980001f37983 */ /* 0x002ea20000300800 */
[----:B---3--:R-:W-:-:S03]  /*17690*/  LOP3.LUT R0, R0, 0x1f, RZ, 0xc0, !PT ;  /* 0x0000001f00007812 */ /* 0x008fc600078ec0ff */
[----:B------:R-:W-:Y:S02]  /*176a0*/  STL.64 [R1+0x65e0], R240 ;  /* 0x0065e0f001007387 */ /* 0x000fe40000100a00 */
[----:B------:R-:W-:Y:S02]  /*176b0*/  IMAD.SHL.U32 R242, R0, 0x4, RZ ;  /* 0x0000000400f27824 */ /* 0x000fe400078e00ff */
[----:B------:R-:W-:Y:S03]  /*176c0*/  STL.64 [R1+0x65d8], R238 ;  /* 0x0065d8ee01007387 */ /* 0x000fe60000100a00 */
[C---:B------:R-:W-:Y:S01]  /*176d0*/  LOP3.LUT R11, R242.reuse, 0x10, RZ, 0x3c, !PT ;  /* 0x00000010f20b7812 */ /* 0x040fe200078e3cff */
[----:B------:R-:W-:Y:S01]  /*176e0*/  STL.64 [R1+0x65d0], R236 ;  /* 0x0065d0ec01007387 */ /* 0x000fe20000100a00 */
[----:B------:R-:W-:-:S03]  /*176f0*/  LOP3.LUT R0, R242, 0x30, RZ, 0x3c, !PT ;  /* 0x00000030f2007812 */ /* 0x000fc600078e3cff */
[----:B------:R-:W-:Y:S04]  /*17700*/  STL.64 [R1+0x65c8], R234 ;  /* 0x0065c8ea01007387 */ /* 0x000fe80000100a00 */
        /* <DEDUP_REMOVED lines=82> */
[----:B------:R2:W-:Y:S04]  /*17c30*/  STL.64 [R1+0x6330], R68 ;  /* 0x0063304401007387 */ /* 0x0005e80000100a00 */
        /* <DEDUP_REMOVED lines=23> */
[----:B-----5:R-:W-:Y:S04]  /*17db0*/  STL.64 [R1+0x6270], R20 ;  /* 0x0062701401007387 */ /* 0x020fe80000100a00 */
[----:B------:R-:W-:Y:S04]  /*17dc0*/  STL.64 [R1+0x6268], R18 ;  /* 0x0062681201007387 */ /* 0x000fe80000100a00 */
[----:B------:R-:W-:Y:S04]  /*17dd0*/  STL.64 [R1+0x6260], R16 ;  /* 0x0062601001007387 */ /* 0x000fe80000100a00 */
[----:B------:R-:W-:Y:S04]  /*17de0*/  STL.64 [R1+0x6258], R14 ;  /* 0x0062580e01007387 */ /* 0x000fe80000100a00 */
[----:B------:R1:W-:Y:S04]  /*17df0*/  STL.64 [R1+0x6250], R12 ;  /* 0x0062500c01007387 */ /* 0x0003e80000100a00 */
[----:B------:R-:W3:Y:S04]  /*17e00*/  LDL.LU R9, [R1+0xc94] ;  /* 0x000c940001097983 */ /* 0x000ee80000300800 */
[----:B------:R-:W3:Y:S04]  /*17e10*/  LDL.LU R11, [R1+0xd70] ;  /* 0x000d7000010b7983 */ /* 0x000ee80000300800 */
[----:B------:R-:W3:Y:S04]  /*17e20*/  LDL.LU R252, [R1+0xbc0] ;  /* 0x000bc00001fc7983 */ /* 0x000ee80000300800 */
[----:B------:R-:W3:Y:S01]  /*17e30*/  LDL.LU R0, [R1+0xbc4] ;  /* 0x000bc40001007983 */ /* 0x000ee20000300800 */
[----:B--2---:R-:W-:Y:S01]  /*17e40*/  IMAD R68, R244, c[0x0][0x190], RZ ;  /* 0x00006400f4447a24 */ /* 0x004fe200078e02ff */
[----:B-1----:R-:W-:Y:S01]  /*17e50*/  LOP3.LUT R13, R242, 0x50, RZ, 0x3c, !PT ;  /* 0x00000050f20d7812 */ /* 0x002fe200078e3cff */
[----:B------:R-:W-:Y:S01]  /*17e60*/  IMAD R69, R245, c[0x0][0x190], RZ ;  /* 0x00006400f5457a24 */ /* 0x000fe200078e02ff */
[----:B------:R-:W2:Y:S01]  /*17e70*/  LDL.LU R244, [R1+0xbc8] ;  /* 0x000bc80001f47983 */ /* 0x000ea20000300800 */
[----:B------:R-:W-:Y:S01]  /*17e80*/  IMAD R76, R4, c[0x0][0x190], RZ ;  /* 0x00006400044c7a24 */ /* 0x000fe200078e02ff */
[----:B------:R-:W-:Y:S01]  /*17e90*/  LOP3.LUT R12, R242, 0x70, RZ, 0x3c, !PT ;  /* 0x00000070f20c7812 */ /* 0x000fe200078e3cff */
[----:B------:R-:W-:Y:S01]  /*17ea0*/  IMAD R77, R5, c[0x0][0x190], RZ ;  /* 0x00006400054d7a24 */ /* 0x000fe200078e02ff */
[----:B------:R-:W2:Y:S01]  /*17eb0*/  LDL.LU R245, [R1+0xbcc] ;  /* 0x000bcc0001f57983 */ /* 0x000ea20000300800 */
[----:B------:R-:W-:-:S03]  /*17ec0*/  IMAD R207, R243, c[0x0][0x190], RZ ;  /* 0x00006400f3cf7a24 */ /* 0x000fc600078e02ff */
[----:B------:R-:W2:Y:S04]  /*17ed0*/  LDL.LU R4, [R1+0xbd0] ;  /* 0x000bd00001047983 */ /* 0x000ea80000300800 */
[----:B------:R-:W2:Y:S01]  /*17ee0*/  LDL.LU R5, [R1+0xbd4] ;  /* 0x000bd40001057983 */ /* 0x000ea20000300800 */
[----:B------:R-:W-:-:S03]  /*17ef0*/  IMAD R84, R6, c[0x0][0x190], RZ ;  /* 0x0000640006547a24 */ /* 0x000fc600078e02ff */
[----:B------:R-:W-:Y:S01]  /*17f00*/  STL [R1+0x1030], R68 ;  /* 0x0010304401007387 */ /* 0x000fe20000100800 */
[----:B------:R-:W-:-:S03]  /*17f10*/  IMAD R85, R7, c[0x0][0x190], RZ ;  /* 0x0000640007557a24 */ /* 0x000fc600078e02ff */
[----:B------:R-:W-:Y:S01]  /*17f20*/  STL [R1+0x102c], R69 ;  /* 0x00102c4501007387 */ /* 0x000fe20000100800 */
[----:B------:R-:W-:-:S03]  /*17f30*/  IMAD R92, R8, c[0x0][0x190], RZ ;  /* 0x00006400085c7a24 */ /* 0x000fc600078e02ff */
[----:B------:R-:W-:Y:S04]  /*17f40*/  STL [R1+0x1028], R76 ;  /* 0x0010284c01007387 */ /* 0x000fe80000100800 */
[----:B------:R-:W-:Y:S01]  /*17f50*/  STL [R1+0x1024], R77 ;  /* 0x0010244d01007387 */ /* 0x000fe20000100800 */
[----:B----4-:R-:W-:-:S03]  /*17f60*/  IMAD R93, R10, c[0x0][0x190], RZ ;  /* 0x000064000a5d7a24 */ /* 0x010fc600078e02ff */
[----:B------:R-:W4:Y:S04]  /*17f70*/  LDL.LU R6, [R1+0xbd8] ;  /* 0x000bd80001067983 */ /* 0x000f280000300800 */
[----:B------:R-:W4:Y:S04]  /*17f80*/  LDL.LU R7, [R1+0xbdc] ;  /* 0x000bdc0001077983 */ /* 0x000f280000300800 */
[----:B------:R-:W4:Y:S04]  /*17f90*/  LDL.LU R8, [R1+0xbe0] ;  /* 0x000be00001087983 */ /* 0x000f280000300800 */
[----:B------:R-:W4:Y:S04]  /*17fa0*/  LDL.LU R10, [R1+0xbe4] ;  /* 0x000be400010a7983 */ /* 0x000f280000300800 */
[----:B------:R-:W-:Y:S04]  /*17fb0*/  STL [R1+0x1020], R84 ;  /* 0x0010205401007387 */ /* 0x000fe80000100800 */
[----:B------:R-:W-:Y:S04]  /*17fc0*/  STL [R1+0x101c], R85 ;  /* 0x00101c5501007387 */ /* 0x000fe80000100800 */
[----:B------:R-:W-:Y:S04]  /*17fd0*/  STL [R1+0x1018], R92 ;  /* 0x0010185c01007387 */ /* 0x000fe80000100800 */
[----:B------:R-:W-:Y:S01]  /*17fe0*/  STL [R1+0x1014], R93 ;  /* 0x0010145d01007387 */ /* 0x000fe20000100800 */
[----:B---3--:R-:W-:-:S03]  /*17ff0*/  IMAD R100, R9, c[0x0][0x190], RZ ;  /* 0x0000640009647a24 */ /* 0x008fc600078e02ff */
[----:B------:R-:W3:Y:S01]  /*18000*/  LDL.LU R9, [R1+0xbe8] ;  /* 0x000be80001097983 */ /* 0x000ee20000300800 */
[----:B------:R-:W-:-:S03]  /*18010*/  IMAD R101, R11, c[0x0][0x190], RZ ;  /* 0x000064000b657a24 */ /* 0x000fc600078e02ff */
[----:B------:R-:W3:Y:S01]  /*18020*/  LDL.LU R11, [R1+0xbec] ;  /* 0x000bec00010b7983 */ /* 0x000ee20000300800 */
[----:B------:R-:W-:-:S03]  /*18030*/  IMAD R109, R252, c[0x0][0x190], RZ ;  /* 0x00006400fc6d7a24 */ /* 0x000fc600078e02ff */
[----:B------:R-:W3:Y:S01]  /*18040*/  LDL.LU R252, [R1+0xbf0] ;  /* 0x000bf00001fc7983 */ /* 0x000ee20000300800 */
[----:B------:R-:W-:-:S03]  /*18050*/  IMAD R116, R0, c[0x0][0x190], RZ ;  /* 0x0000640000747a24 */ /* 0x000fc600078e02ff */
[----:B------:R-:W3:Y:S04]  /*18060*/  LDL.LU R0, [R1+0xbf4] ;  /* 0x000bf40001007983 */ /* 0x000ee80000300800 */
[----:B------:R-:W-:Y:S01]  /*18070*/  STL [R1+0x1010], R100 ;  /* 0x0010106401007387 */ /* 0x000fe20000100800 */
[----:B--2---:R-:W-:-:S03]  /*18080*/  IMAD R117, R244, c[0x0][0x190], RZ ;  /* 0x00006400f4757a24 */ /* 0x004fc600078e02ff */
[----:B------:R-:W-:Y:S01]  /*18090*/  STL [R1+0x100c], R101 ;  /* 0x00100c6501007387 */ /* 0x000fe20000100800 */
[----:B------:R-:W-:-:S03]  /*180a0*/  IMAD R125, R245, c[0x0][0x190], RZ ;  /* 0x00006400f57d7a24 */ /* 0x000fc600078e02ff */
[----:B------:R-:W-:Y:S01]  /*180b0*/  STL [R1+0x1008], R109 ;  /* 0x0010086d01007387 */ /* 0x000fe20000100800 */
[----:B------:R-:W-:-:S03]  /*180c0*/  IMAD R132, R4, c[0x0][0x190], RZ ;  /* 0x0000640004847a24 */ /* 0x000fc600078e02ff */
[----:B------:R-:W-:Y:S04]  /*180d0*/  STL [R1+0x1004], R116 ;  /* 0x0010047401007387 */ /* 0x000fe80000100800 */
[----:B------:R-:W2:Y:S04]  /*180e0*/  LDL.LU R244, [R1+0xbf8] ;  /* 0x000bf80001f47983 */ /* 0x000ea80000300800 */
[----:B------:R-:W2:Y:S04]  /*180f0*/  LDL.LU R245, [R1+0xbfc] ;  /* 0x000bfc0001f57983 */ /* 0x000ea80000300800 */
[----:B------:R-:W2:Y:S01]  /*18100*/  LDL.LU R4, [R1+0xc00] ;  /* 0x000c000001047983 */ /* 0x000ea20000300800 */
[----:B------:R-:W-:-:S03]  /*18110*/  IMAD R133, R5, c[0x0][0x190], RZ ;  /* 0x0000640005857a24 */ /* 0x000fc600078e02ff */
[----:B------:R-:W2:Y:S04]  /*18120*/  LDL.LU R5, [R1+0xc04] ;  /* 0x000c040001057983 */ /* 0x000ea80000300800 */
[----:B------:R-:W-:Y:S01]  /*18130*/  STL [R1+0x1000], R117 ;  /* 0x0010007501007387 */ /* 0x000fe20000100800 */
[----:B----4-:R-:W-:-:S03]  /*18140*/  IMAD R140, R6, c[0x0][0x190], RZ ;  /* 0x00006400068c7a24 */ /* 0x010fc600078e02ff */
[----:B------:R-:W-:Y:S01]  /*18150*/  STL [R1+0xffc], R125 ;  /* 0x000ffc7d01007387 */ /* 0x000fe20000100800 */
[----:B------:R-:W-:-:S03]  /*18160*/  IMAD R148, R8, c[0x0][0x190], RZ ;  /* 0x0000640008947a24 */ /* 0x000fc600078e02ff */
[----:B------:R-:W-:Y:S01]  /*18170*/  STL [R1+0xff8], R132 ;  /* 0x000ff88401007387 */ /* 0x000fe20000100800 */
[----:B------:R-:W-:-:S03]  /*18180*/  IMAD R141, R7, c[0x0][0x190], RZ ;  /* 0x00006400078d7a24 */ /* 0x000fc600078e02ff */
[----:B------:R-:W-:Y:S01]  /*18190*/  STL [R1+0xff4], R133 ;  /* 0x000ff48501007387 */ /* 0x000fe20000100800 */
[----:B------:R-:W-:-:S03]  /*181a0*/  IMAD R156, R10, c[0x0][0x190], RZ ;  /* 0x000064000a9c7a24 */ /* 0x000fc600078e02ff */
        /* <DEDUP_REMOVED lines=16> */
[----:B------:R-:W-:Y:S04]  /*182b0*/  STL [R1+0xfe0], R157 ;  /* 0x000fe09d01007387 */ /* 0x000fe80000100800 */
[----:B------:R-:W-:Y:S04]  /*182c0*/  STL [R1+0xfdc], R164 ;  /* 0x000fdca401007387 */ /* 0x000fe80000100800 */
[----:B------:R-:W-:Y:S04]  /*182d0*/  STL [R1+0xfd8], R165 ;  /* 0x000fd8a501007387 */ /* 0x000fe80000100800 */
[----:B------:R-:W-:Y:S01]  /*182e0*/  STL [R1+0xfd4], R172 ;  /* 0x000fd4ac01007387 */ /* 0x000fe20000100800 */
[----:B--2---:R-:W-:-:S02]  /*182f0*/  IMAD R173, R244, c[0x0][0x190], RZ ;  /* 0x00006400f4ad7a24 */ /* 0x004fc400078e02ff */
[----:B------:R-:W-:Y:S02]  /*18300*/  IMAD R181, R4, c[0x0][0x190], RZ ;  /* 0x0000640004b57a24 */ /* 0x000fe400078e02ff */
[----:B------:R-:W2:Y:S01]  /*18310*/  LDL.LU R4, [R1+0xfa0] ;  /* 0x000fa00001047983 */ /* 0x000ea20000300800 */
[----:B------:R-:W-:-:S03]  /*18320*/  IMAD R180, R245, c[0x0][0x190], RZ ;  /* 0x00006400f5b47a24 */ /* 0x000fc600078e02ff */
[----:B------:R-:W2:Y:S01]  /*18330*/  LDL.LU R244, [R1+0xf9c] ;  /* 0x000f9c0001f47983 */ /* 0x000ea20000300800 */
[----:B------:R-:W-:-:S03]  /*18340*/  IMAD R188, R5, c[0x0][0x190], RZ ;  /* 0x0000640005bc7a24 */ /* 0x000fc600078e02ff */
[----:B------:R-:W2:Y:S04]  /*18350*/  LDL.LU R245, [R1+0xf98] ;  /* 0x000f980001f57983 */ /* 0x000ea80000300800 */
[----:B------:R-:W2:Y:S04]  /*18360*/  LDL.LU R5, [R1+0xf94] ;  /* 0x000f940001057983 */ /* 0x000ea80000300800 */
[----:B------:R-:W-:Y:S04]  /*18370*/  STL [R1+0xfd0], R173 ;  /* 0x000fd0ad01007387 */ /* 0x000fe80000100800 */
[----:B------:R-:W-:Y:S01]  /*18380*/  STL [R1+0xfcc], R180 ;  /* 0x000fccb401007387 */ /* 0x000fe20000100800 */
[----:B----4-:R-:W-:-:S03]  /*18390*/  IMAD R189, R8, c[0x0][0x190], RZ ;  /* 0x0000640008bd7a24 */ /* 0x010fc600078e02ff */
[----:B------:R-:W-:Y:S01]  /*183a0*/  STL [R1+0xfc8], R181 ;  /* 0x000fc8b501007387 */ /* 0x000fe20000100800 */
[----:B------:R-:W-:-:S03]  /*183b0*/  IMAD R196, R6, c[0x0][0x190], RZ ;  /* 0x0000640006c47a24 */ /* 0x000fc600078e02ff */
[----:B------:R-:W-:Y:S01]  /*183c0*/  STL [R1+0xfc4], R188 ;  /* 0x000fc4bc01007387 */ /* 0x000fe20000100800 */
[----:B------:R-:W-:-:S03]  /*183d0*/  IMAD R197, R10, c[0x0][0x190], RZ ;  /* 0x000064000ac57a24 */ /* 0x000fc600078e02ff */
[----:B------:R-:W4:Y:S01]  /*183e0*/  LDL.LU R8, [R1+0xf90] ;  /* 0x000f900001087983 */ /* 0x000f220000300800 */
[----:B------:R-:W-:-:S03]  /*183f0*/  IMAD R204, R7, c[0x0][0x190], RZ ;  /* 0x0000640007cc7a24 */ /* 0x000fc600078e02ff */
[----:B------:R-:W4:Y:S04]  /*18400*/  LDL.LU R10, [R1+0xf8c] ;  /* 0x000f8c00010a7983 */ /* 0x000f280000300800 */
[----:B------:R-:W-:Y:S04]  /*18410*/  STL [R1+0xfc0], R189 ;  /* 0x000fc0bd01007387 */ /* 0x000fe80000100800 */
[----:B------:R-:W-:Y:S04]  /*18420*/  STL [R1+0xfbc], R196 ;  /* 0x000fbcc401007387 */ /* 0x000fe80000100800 */
[----:B------:R-:W-:Y:S04]  /*18430*/  STL [R1+0xfb8], R197 ;  /* 0x000fb8c501007387 */ /* 0x000fe80000100800 */
[----:B------:R-:W-:Y:S01]  /*18440*/  STL [R1+0xfb4], R204 ;  /* 0x000fb4cc01007387 */ /* 0x000fe20000100800 */
[----:B---3--:R-:W-:-:S03]  /*18450*/  IMAD R212, R11, c[0x0][0x190], RZ ;  /* 0x000064000bd47a24 */ /* 0x008fc600078e02ff */
[----:B------:R-:W3:Y:S01]  /*18460*/  LDL.LU R11, [R1+0xf88] ;  /* 0x000f8800010b7983 */ /* 0x000ee20000300800 */
[----:B------:R-:W-:Y:S02]  /*18470*/  IMAD R205, R9, c[0x0][0x190], RZ ;  /* 0x0000640009cd7a24 */ /* 0x000fe400078e02ff */
[----:B------:R-:W-:Y:S01]  /*18480*/  IMAD R229, R252, c[0x0][0x190], RZ ;  /* 0x00006400fce57a24 */ /* 0x000fe200078e02ff */
[----:B------:R-:W3:Y:S01]  /*18490*/  LDL.LU R9, [R1+0xf84] ;  /* 0x000f840001097983 */ /* 0x000ee20000300800 */
[----:B------:R-:W-:-:S03]  /*184a0*/  IMAD R87, R0, c[0x0][0x190], RZ ;  /* 0x0000640000577a24 */ /* 0x000fc600078e02ff */
[----:B------:R-:W3:Y:S04]  /*184b0*/  LDL.LU R252, [R1+0xf80] ;  /* 0x000f800001fc7983 */ /* 0x000ee80000300800 */
[----:B------:R-:W3:Y:S04]  /*184c0*/  LDL.LU R7, [R1+0xf7c] ;  /* 0x000f7c0001077983 */ /* 0x000ee80000300800 */
[----:B------:R-:W3:Y:S04]  /*184d0*/  LDL.LU R6, [R1+0xf78] ;  /* 0x000f780001067983 */ /* 0x000ee80000300800 */
[----:B------:R-:W3:Y:S04]  /*184e0*/  LDL.LU R0, [R1+0xf74] ;  /* 0x000f740001007983 */ /* 0x000ee80000300800 */
[----:B------:R-:W3:Y:S04]  /*184f0*/  LDL.LU R243, [R1+0xf70] ;  /* 0x000f700001f37983 */ /* 0x000ee80000300800 */
[----:B------:R-:W-:Y:S04]  /*18500*/  STL [R1+0xfb0], R205 ;  /* 0x000fb0cd01007387 */ /* 0x000fe80000100800 */
[----:B------:R-:W-:Y:S01]  /*18510*/  STL [R1+0xfac], R212 ;  /* 0x000facd401007387 */ /* 0x000fe20000100800 */
[----:B--2---:R-:W-:-:S03]  /*18520*/  IMAD R86, R4, c[0x0][0x190], RZ ;  /* 0x0000640004567a24 */ /* 0x004fc600078e02ff */
[----:B------:R-:W-:Y:S01]  /*18530*/  STL [R1+0xfa8], R229 ;  /* 0x000fa8e501007387 */ /* 0x000fe20000100800 */
[----:B------:R-:W-:-:S03]  /*18540*/  IMAD R79, R244, c[0x0][0x190], RZ ;  /* 0x00006400f44f7a24 */ /* 0x000fc600078e02ff */
[----:B------:R-:W-:Y:S04]  /*18550*/  STL [R1+0xfa4], R87 ;  /* 0x000fa45701007387 */ /* 0x000fe80000100800 */
[----:B------:R-:W2:Y:S04]  /*18560*/  LDL.LU R4, [R1+0xf6c] ;  /* 0x000f6c0001047983 */ /* 0x000ea80000300800 */
[----:B------:R-:W2:Y:S01]  /*18570*/  LDL.LU R244, [R1+0xf68] ;  /* 0x000f680001f47983 */ /* 0x000ea20000300800 */
[----:B------:R-:W-:-:S03]  /*18580*/  IMAD R78, R245, c[0x0][0x190], RZ ;  /* 0x00006400f54e7a24 */ /* 0x000fc600078e02ff */
[----:B------:R-:W-:Y:S04]  /*18590*/  STL [R1+0xfa0], R86 ;  /* 0x000fa05601007387 */ /* 0x000fe80000100800 */
[----:B------:R-:W2:Y:S04]  /*185a0*/  LDL.LU R242, [R1+0xf64] ;  /* 0x000f640001f27983 */ /* 0x000ea80000300800 */
[----:B------:R-:W-:Y:S04]  /*185b0*/  STL [R1+0xf9c], R79 ;  /* 0x000f9c4f01007387 */ /* 0x000fe80000100800 */
[----:B------:R-:W2:Y:S04]  /*185c0*/  LDL.LU R241, [R1+0xf60] ;  /* 0x000f600001f17983 */ /* 0x000ea80000300800 */
[----:B------:R-:W2:Y:S01]  /*185d0*/  LDL.LU R245, [R1+0xf5c] ;  /* 0x000f5c0001f57983 */ /* 0x000ea20000300800 */
[----:B----4-:R-:W-:-:S03]  /*185e0*/  IMAD R228, R10, c[0x0][0x190], RZ ;  /* 0x000064000ae47a24 */ /* 0x010fc600078e02ff */
[----:B------:R-:W4:Y:S01]  /*185f0*/  LDL.LU R235, [R1+0xf58] ;  /* 0x000f580001eb7983 */ /* 0x000f220000300800 */
[----:B------:R-:W-:-:S03]  /*18600*/  IMAD R206, R8, c[0x0][0x190], RZ ;  /* 0x0000640008ce7a24 */ /* 0x000fc600078e02ff */
[----:B------:R-:W4:Y:S04]  /*18610*/  LDL.LU R237, [R1+0xf54] ;  /* 0x000f540001ed7983 */ /* 0x000f280000300800 */
[----:B------:R-:W4:Y:S01]  /*18620*/  LDL.LU R10, [R1+0xf50] ;  /* 0x000f5000010a7983 */ /* 0x000f220000300800 */
[----:B------:R-:W-:-:S03]  /*18630*/  IMAD R71, R5, c[0x0][0x190], RZ ;  /* 0x0000640005477a24 */ /* 0x000fc600078e02ff */
[----:B------:R-:W-:Y:S04]  /*18640*/  STL [R1+0xf98], R78 ;  /* 0x000f984e01007387 */ /* 0x000fe80000100800 */
[----:B------:R-:W-:Y:S01]  /*18650*/  STL [R1+0xf90], R206 ;  /* 0x000f90ce01007387 */ /* 0x000fe20000100800 */
[----:B---3--:R-:W-:-:S03]  /*18660*/  IMAD R5, R11, c[0x0][0x190], RZ ;  /* 0x000064000b057a24 */ /* 0x008fc600078e02ff */
[----:B------:R-:W3:Y:S04]  /*18670*/  LDL.LU R11, [R1+0xf4c] ;  /* 0x000f4c00010b7983 */ /* 0x000ee80000300800 */
[----:B------:R-:W-:Y:S01]  /*18680*/  STL [R1+0xf94], R71 ;  /* 0x000f944701007387 */ /* 0x000fe20000100800 */
[----:B------:R-:W-:-:S03]  /*18690*/  IMAD R8, R252, c[0x0][0x190], RZ ;  /* 0x00006400fc087a24 */ /* 0x000fc600078e02ff */
[----:B------:R-:W3:Y:S04]  /*186a0*/  LDL.LU R252, [R1+0xf48] ;  /* 0x000f480001fc7983 */ /* 0x000ee80000300800 */
[----:B------:R-:W-:Y:S04]  /*186b0*/  STL [R1+0xf8c], R228 ;  /* 0x000f8ce401007387 */ /* 0x000fe80000100800 */
[----:B------:R-:W-:Y:S01]  /*186c0*/  STL [R1+0xf88], R5 ;  /* 0x000f880501007387 */ /* 0x000fe20000100800 */
[----:B------:R-:W-:-:S03]  /*186d0*/  IMAD R199, R0, c[0x0][0x190], RZ ;  /* 0x0000640000c77a24 */ /* 0x000fc600078e02ff */
[----:B------:R-:W3:Y:S04]  /*186e0*/  LDL.LU R0, [R1+0xf44] ;  /* 0x000f440001007983 */ /* 0x000ee80000300800 */
[----:B------:R-:W3:Y:S01]  /*186f0*/  LDL.LU R232, [R1+0xf40] ;  /* 0x000f400001e87983 */ /* 0x000ee20000300800 */
[----:B------:R-:W-:-:S03]  /*18700*/  IMAD R221, R243, c[0x0][0x190], RZ ;  /* 0x00006400f3dd7a24 */ /* 0x000fc600078e02ff */
[----:B------:R-:W3:Y:S04]  /*18710*/  LDL.LU R236, [R1+0xf3c] ;  /* 0x000f3c0001ec7983 */ /* 0x000ee80000300800 */
[----:B------:R-:W3:Y:S04]  /*18720*/  LDL.LU R238, [R1+0xf38] ;  /* 0x000f380001ee7983 */ /* 0x000ee80000300800 */
[----:B------:R-:W3:Y:S01]  /*18730*/  LDL.LU R239, [R1+0xf34] ;  /* 0x000f340001ef7983 */ /* 0x000ee20000300800 */
[----:B--2---:R-:W-:Y:S02]  /*18740*/  IMAD R4, R4, c[0x0][0x190], RZ ;  /* 0x0000640004047a24 */ /* 0x004fe400078e02ff */
[----:B------:R-:W-:-:S02]  /*18750*/  IMAD R243, R244, c[0x0][0x190], RZ ;  /* 0x00006400f4f37a24 */ /* 0x000fc400078e02ff */
[----:B------:R-:W2:Y:S04]  /*18760*/  LDL.LU R244, [R1+0xf30] ;  /* 0x000f300001f47983 */ /* 0x000ea80000300800 */
[----:B------:R-:W-:Y:S04]  /*18770*/  STL [R1+0xf74], R199 ;  /* 0x000f74c701007387 */ /* 0x000fe80000100800 */
[----:B------:R-:W2:Y:S04]  /*18780*/  LDL.LU R226, [R1+0xf2c] ;  /* 0x000f2c0001e27983 */ /* 0x000ea80000300800 */
[----:B------:R-:W-:Y:S04]  /*18790*/  STL [R1+0xf70], R221 ;  /* 0x000f70dd01007387 */ /* 0x000fe80000100800 */
[----:B------:R-:W-:Y:S01]  /*187a0*/  STL [R1+0xf6c], R4 ;  /* 0x000f6c0401007387 */ /* 0x000fe20000100800 */
[----:B------:R-:W-:-:S03]  /*187b0*/  IMAD R240, R245, c[0x0][0x190], RZ ;  /* 0x00006400f5f07a24 */ /* 0x000fc600078e02ff */
[----:B------:R-:W2:Y:S01]  /*187c0*/  LDL.LU R245, [R1+0xf28] ;  /* 0x000f280001f57983 */ /* 0x000ea20000300800 */
[----:B----4-:R-:W-:-:S03]  /*187d0*/  IMAD R220, R237, c[0x0][0x190], RZ ;  /* 0x00006400eddc7a24 */ /* 0x010fc600078e02ff */
[----:B------:R-:W4:Y:S01]  /*187e0*/  LDL.LU R237, [R1+0xf24] ;  /* 0x000f240001ed7983 */ /* 0x000f220000300800 */
[----:B------:R-:W-:-:S03]  /*187f0*/  IMAD R70, R10, c[0x0][0x190], RZ ;  /* 0x000064000a467a24 */ /* 0x000fc600078e02ff */
[----:B------:R-:W4:Y:S01]  /*18800*/  LDL.LU R10, [R1+0xf20] ;  /* 0x000f2000010a7983 */ /* 0x000f220000300800 */
[----:B------:R-:W-:-:S03]  /*18810*/  IMAD R198, R235, c[0x0][0x190], RZ ;  /* 0x00006400ebc67a24 */ /* 0x000fc600078e02ff */
[----:B------:R-:W4:Y:S04]  /*18820*/  LDL.LU R219, [R1+0xf1c] ;  /* 0x000f1c0001db7983 */ /* 0x000f280000300800 */
[----:B------:R-:W4:Y:S01]  /*18830*/  LDL.LU R230, [R1+0xf18] ;  /* 0x000f180001e67983 */ /* 0x000f220000300800 */
        /* <DEDUP_REMOVED lines=11> */
[----:B------:R-:W3:Y:S01]  /*188f0*/  LDL.LU R236, [R1+0xf04] ;  /* 0x000f040001ec7983 */ /* 0x000ee20000300800 */
[----:B------:R-:W-:-:S03]  /*18900*/  IMAD R213, R238, c[0x0][0x190], RZ ;  /* 0x00006400eed57a24 */ /* 0x000fc600078e02ff */
[----:B------:R-:W3:Y:S01]  /*18910*/  LDL.LU R238, [R1+0xf00] ;  /* 0x000f000001ee7983 */ /* 0x000ee20000300800 */
[----:B------:R-:W-:-:S03]  /*18920*/  IMAD R63, R239, c[0x0][0x190], RZ ;  /* 0x00006400ef3f7a24 */ /* 0x000fc600078e02ff */
[----:B------:R-:W3:Y:S01]  /*18930*/  LDL.LU R239, [R1+0xefc] ;  /* 0x000efc0001ef7983 */ /* 0x000ee20000300800 */
[----:B--2---:R-:W-:-:S03]  /*18940*/  IMAD R227, R244, c[0x0][0x190], RZ ;  /* 0x00006400f4e37a24 */ /* 0x004fc600078e02ff */
[----:B------:R-:W2:Y:S04]  /*18950*/  LDL.LU R244, [R1+0xef8] ;  /* 0x000ef80001f47983 */ /* 0x000ea80000300800 */
[----:B------:R-:W-:Y:S04]  /*18960*/  STL [R1+0xf3c], R191 ;  /* 0x000f3cbf01007387 */ /* 0x000fe80000100800 */
[----:B------:R-:W-:Y:S04]  /*18970*/  STL [R1+0xf38], R213 ;  /* 0x000f38d501007387 */ /* 0x000fe80000100800 */
[----:B------:R-:W-:Y:S04]  /*18980*/  STL [R1+0xf34], R63 ;  /* 0x000f343f01007387 */ /* 0x000fe80000100800 */
[----:B------:R-:W2:Y:S01]  /*18990*/  LDL.LU R222, [R1+0xef4] ;  /* 0x000ef40001de7983 */ /* 0x000ea20000300800 */
[----:B------:R-:W-:-:S03]  /*189a0*/  IMAD R225, R245, c[0x0][0x190], RZ ;  /* 0x00006400f5e17a24 */ /* 0x000fc600078e02ff */
[----:B------:R-:W2:Y:S04]  /*189b0*/  LDL.LU R223, [R1+0xef0] ;  /* 0x000ef00001df7983 */ /* 0x000ea80000300800 */
[----:B------:R-:W2:Y:S01]  /*189c0*/  LDL.LU R245, [R1+0xeec] ;  /* 0x000eec0001f57983 */ /* 0x000ea20000300800 */
[----:B----4-:R-:W-:-:S03]  /*189d0*/  IMAD R224, R237, c[0x0][0x190], RZ ;  /* 0x00006400ede07a24 */ /* 0x010fc600078e02ff */
[----:B------:R-:W4:Y:S01]  /*189e0*/  LDL.LU R237, [R1+0xee8] ;  /* 0x000ee80001ed7983 */ /* 0x000f220000300800 */
[----:B------:R-:W-:-:S03]  /*189f0*/  IMAD R190, R10, c[0x0][0x190], RZ ;  /* 0x000064000abe7a24 */ /* 0x000fc600078e02ff */
[----:B------:R-:W4:Y:S01]  /*18a00*/  LDL.LU R10, [R1+0xee4] ;  /* 0x000ee400010a7983 */ /* 0x000f220000300800 */
[----:B---3--:R-:W-:-:S03]  /*18a10*/  IMAD R218, R11, c[0x0][0x190], RZ ;  /* 0x000064000bda7a24 */ /* 0x008fc600078e02ff */
[----:B------:R-:W3:Y:S01]  /*18a20*/  LDL.LU R11, [R1+0xee0] ;  /* 0x000ee000010b7983 */ /* 0x000ee20000300800 */
[----:B------:R-:W-:-:S03]  /*18a30*/  IMAD R62, R219, c[0x0][0x190], RZ ;  /* 0x00006400db3e7a24 */ /* 0x000fc600078e02ff */
[----:B------:R-:W-:Y:S01]  /*18a40*/  STL [R1+0xf20], R190 ;  /* 0x000f20be01007387 */ /* 0x000fe20000100800 */
[----:B------:R-:W-:-:S03]  /*18a50*/  IMAD R217, R252, c[0x0][0x190], RZ ;  /* 0x00006400fcd97a24 */ /* 0x000fc600078e02ff */
[----:B------:R-:W3:Y:S04]  /*18a60*/  LDL.LU R252, [R1+0xedc] ;  /* 0x000edc0001fc7983 */ /* 0x000ee80000300800 */
[----:B------:R-:W-:Y:S01]  /*18a70*/  STL [R1+0xf1c], R62 ;  /* 0x000f1c3e01007387 */ /* 0x000fe20000100800 */
[----:B------:R-:W-:Y:S02]  /*18a80*/  IMAD R219, R230, c[0x0][0x190], RZ ;  /* 0x00006400e6db7a24 */ /* 0x000fe400078e02ff */
[----:B------:R-:W-:Y:S02]  /*18a90*/  IMAD R216, R0, c[0x0][0x190], RZ ;  /* 0x0000640000d87a24 */ /* 0x000fe400078e02ff */
[----:B------:R-:W3:Y:S01]  /*18aa0*/  LDL.LU R0, [R1+0xed8] ;  /* 0x000ed80001007983 */ /* 0x000ee20000300800 */
[----:B------:R-:W-:-:S03]  /*18ab0*/  IMAD R183, R231, c[0x0][0x190], RZ ;  /* 0x00006400e7b77a24 */ /* 0x000fc600078e02ff */
[----:B------:R-:W3:Y:S01]  /*18ac0*/  LDL.LU R215, [R1+0xed4] ;  /* 0x000ed40001d77983 */ /* 0x000ee20000300800 */
[----:B------:R-:W-:-:S03]  /*18ad0*/  IMAD R55, R236, c[0x0][0x190], RZ ;  /* 0x00006400ec377a24 */ /* 0x000fc600078e02ff */
[----:B------:R-:W3:Y:S01]  /*18ae0*/  LDL.LU R230, [R1+0xed0] ;  /* 0x000ed00001e67983 */ /* 0x000ee20000300800 */
[----:B------:R-:W-:-:S03]  /*18af0*/  IMAD R211, R238, c[0x0][0x190], RZ ;  /* 0x00006400eed37a24 */ /* 0x000fc600078e02ff */
[----:B------:R-:W3:Y:S04]  /*18b00*/  LDL.LU R231, [R1+0xecc] ;  /* 0x000ecc0001e77983 */ /* 0x000ee80000300800 */
[----:B------:R-:W3:Y:S01]  /*18b10*/  LDL.LU R236, [R1+0xec8] ;  /* 0x000ec80001ec7983 */ /* 0x000ee20000300800 */
[----:B------:R-:W-:-:S03]  /*18b20*/  IMAD R210, R239, c[0x0][0x190], RZ ;  /* 0x00006400efd27a24 */ /* 0x000fc600078e02ff */
[----:B------:R-:W-:Y:S04]  /*18b30*/  STL [R1+0xf08], R183 ;  /* 0x000f08b701007387 */ /* 0x000fe80000100800 */
[----:B------:R-:W3:Y:S01]  /*18b40*/  LDL.LU R238, [R1+0xec4] ;  /* 0x000ec40001ee7983 */ /* 0x000ee20000300800 */
[----:B--2---:R-:W-:-:S03]  /*18b50*/  IMAD R209, R244, c[0x0][0x190], RZ ;  /* 0x00006400f4d17a24 */ /* 0x004fc600078e02ff */
[----:B------:R-:W2:Y:S04]  /*18b60*/  LDL.LU R239, [R1+0xec0] ;  /* 0x000ec00001ef7983 */ /* 0x000ea80000300800 */
[----:B------:R-:W2:Y:S04]  /*18b70*/  LDL.LU R244, [R1+0xebc] ;  /* 0x000ebc0001f47983 */ /* 0x000ea80000300800 */
[----:B------:R-:W-:Y:S01]  /*18b80*/  STL [R1+0xf04], R55 ;  /* 0x000f043701007387 */ /* 0x000fe20000100800 */
[----:B------:R-:W-:-:S03]  /*18b90*/  IMAD R208, R222, c[0x0][0x190], RZ ;  /* 0x00006400ded07a24 */ /* 0x000fc600078e02ff */
[----:B------:R-:W2:Y:S01]  /*18ba0*/  LDL.LU R222, [R1+0xeb8] ;  /* 0x000eb80001de7983 */ /* 0x000ea20000300800 */
[----:B------:R-:W-:Y:S02]  /*18bb0*/  IMAD R182, R223, c[0x0][0x190], RZ ;  /* 0x00006400dfb67a24 */ /* 0x000fe400078e02ff */
[----:B------:R-:W-:Y:S02]  /*18bc0*/  IMAD R54, R245, c[0x0][0x190], RZ ;  /* 0x00006400f5367a24 */ /* 0x000fe400078e02ff */
[----:B------:R-:W2:Y:S01]  /*18bd0*/  LDL.LU R245, [R1+0xeb4] ;  /* 0x000eb40001f57983 */ /* 0x000ea20000300800 */
[----:B----4-:R-:W-:-:S03]  /*18be0*/  IMAD R203, R237, c[0x0][0x190], RZ ;  /* 0x00006400edcb7a24 */ /* 0x010fc600078e02ff */
[----:B------:R-:W4:Y:S01]  /*18bf0*/  LDL.LU R223, [R1+0xeb0] ;  /* 0x000eb00001df7983 */ /* 0x000f220000300800 */
[----:B------:R-:W-:-:S03]  /*18c00*/  IMAD R202, R10, c[0x0][0x190], RZ ;  /* 0x000064000aca7a24 */ /* 0x000fc600078e02ff */
[----:B------:R-:W4:Y:S04]  /*18c10*/  LDL.LU R237, [R1+0xeac] ;  /* 0x000eac0001ed7983 */ /* 0x000f280000300800 */
[----:B------:R-:W4:Y:S04]  /*18c20*/  LDL.LU R10, [R1+0xea8] ;  /* 0x000ea800010a7983 */ /* 0x000f280000300800 */
        /* <DEDUP_REMOVED lines=9> */
[----:B------:R-:W3:Y:S01]  /*18cc0*/  LDL.LU R215, [R1+0xe98] ;  /* 0x000e980001d77983 */ /* 0x000ee20000300800 */
[----:B------:R-:W-:-:S03]  /*18cd0*/  IMAD R195, R230, c[0x0][0x190], RZ ;  /* 0x00006400e6c37a24 */ /* 0x000fc600078e02ff */
[----:B------:R-:W-:Y:S01]  /*18ce0*/  STL [R1+0xed8], R175 ;  /* 0x000ed8af01007387 */ /* 0x000fe20000100800 */
[----:B------:R-:W-:-:S03]  /*18cf0*/  IMAD R194, R231, c[0x0][0x190], RZ ;  /* 0x00006400e7c27a24 */ /* 0x000fc600078e02ff */
[----:B------:R-:W3:Y:S01]  /*18d00*/  LDL.LU R230, [R1+0xe94] ;  /* 0x000e940001e67983 */ /* 0x000ee20000300800 */
[----:B------:R-:W-:-:S03]  /*18d10*/  IMAD R193, R236, c[0x0][0x190], RZ ;  /* 0x00006400ecc17a24 */ /* 0x000fc600078e02ff */
[----:B------:R-:W3:Y:S04]  /*18d20*/  LDL.LU R231, [R1+0xe90] ;  /* 0x000e900001e77983 */ /* 0x000ee80000300800 */
[----:B------:R-:W-:Y:S01]  /*18d30*/  STL [R1+0xed4], R47 ;  /* 0x000ed42f01007387 */ /* 0x000fe20000100800 */
[----:B------:R-:W-:-:S03]  /*18d40*/  IMAD R192, R238, c[0x0][0x190], RZ ;  /* 0x00006400eec07a24 */ /* 0x000fc600078e02ff */
[----:B------:R-:W3:Y:S01]  /*18d50*/  LDL.LU R238, [R1+0xe8c] ;  /* 0x000e8c0001ee7983 */ /* 0x000ee20000300800 */
[----:B--2---:R-:W-:-:S03]  /*18d60*/  IMAD R174, R239, c[0x0][0x190], RZ ;  /* 0x00006400efae7a24 */ /* 0x004fc600078e02ff */
[----:B------:R-:W2:Y:S01]  /*18d70*/  LDL.LU R236, [R1+0xe88] ;  /* 0x000e880001ec7983 */ /* 0x000ea20000300800 */
[----:B------:R-:W-:-:S03]  /*18d80*/  IMAD R46, R244, c[0x0][0x190], RZ ;  /* 0x00006400f42e7a24 */ /* 0x000fc600078e02ff */
[----:B------:R-:W2:Y:S04]  /*18d90*/  LDL.LU R239, [R1+0xe84] ;  /* 0x000e840001ef7983 */ /* 0x000ea80000300800 */
[----:B------:R-:W2:Y:S01]  /*18da0*/  LDL.LU R244, [R1+0xe80] ;  /* 0x000e800001f47983 */ /* 0x000ea20000300800 */
[----:B------:R-:W-:Y:S02]  /*18db0*/  IMAD R187, R222, c[0x0][0x190], RZ ;  /* 0x00006400debb7a24 */ /* 0x000fe400078e02ff */
[----:B------:R-:W-:Y:S02]  /*18dc0*/  IMAD R186, R245, c[0x0][0x190], RZ ;  /* 0x00006400f5ba7a24 */ /* 0x000fe400078e02ff */
[----:B------:R-:W2:Y:S04]  /*18dd0*/  LDL.LU R245, [R1+0xe7c] ;  /* 0x000e7c0001f57983 */ /* 0x000ea80000300800 */
[----:B------:R-:W-:Y:S01]  /*18de0*/  STL [R1+0xec0], R174 ;  /* 0x000ec0ae01007387 */ /* 0x000fe20000100800 */
[----:B----4-:R-:W-:-:S03]  /*18df0*/  IMAD R184, R237, c[0x0][0x190], RZ ;  /* 0x00006400edb87a24 */ /* 0x010fc600078e02ff */
[----:B------:R-:W-:Y:S01]  /*18e00*/  STL [R1+0xebc], R46 ;  /* 0x000ebc2e01007387 */ /* 0x000fe20000100800 */
[----:B------:R-:W-:-:S03]  /*18e10*/  IMAD R167, R10, c[0x0][0x190], RZ ;  /* 0x000064000aa77a24 */ /* 0x000fc600078e02ff */
[----:B------:R-:W4:Y:S04]  /*18e20*/  LDL.LU R222, [R1+0xe78] ;  /* 0x000e780001de7983 */ /* 0x000f280000300800 */
[----:B------:R-:W4:Y:S04]  /*18e30*/  LDL.LU R237, [R1+0xe74] ;  /* 0x000e740001ed7983 */ /* 0x000f280000300800 */
[----:B------:R-:W4:Y:S01]  /*18e40*/  LDL.LU R10, [R1+0xe70] ;  /* 0x000e7000010a7983 */ /* 0x000f220000300800 */
        /* <DEDUP_REMOVED lines=9> */
[----:B------:R-:W-:Y:S01]  /*18ee0*/  STL [R1+0xea4], R61 ;  /* 0x000ea43d01007387 */ /* 0x000fe20000100800 */
[----:B------:R-:W-:-:S03]  /*18ef0*/  IMAD R177, R230, c[0x0][0x190], RZ ;  /* 0x00006400e6b17a24 */ /* 0x000fc600078e02ff */
[----:B------:R-:W-:Y:S01]  /*18f00*/  STL [R1+0xea0], R39 ;  /* 0x000ea02701007387 */ /* 0x000fe20000100800 */
[----:B------:R-:W-:-:S03]  /*18f10*/  IMAD R176, R231, c[0x0][0x190], RZ ;  /* 0x00006400e7b07a24 */ /* 0x000fc600078e02ff */
[----:B------:R-:W3:Y:S04]  /*18f20*/  LDL.LU R230, [R1+0xe5c] ;  /* 0x000e5c0001e67983 */ /* 0x000ee80000300800 */
[----:B------:R-:W3:Y:S01]  /*18f30*/  LDL.LU R231, [R1+0xe58] ;  /* 0x000e580001e77983 */ /* 0x000ee20000300800 */
[----:B------:R-:W-:-:S03]  /*18f40*/  IMAD R166, R238, c[0x0][0x190], RZ ;  /* 0x00006400eea67a24 */ /* 0x000fc600078e02ff */
[----:B------:R-:W3:Y:S01]  /*18f50*/  LDL.LU R238, [R1+0xe54] ;  /* 0x000e540001ee7983 */ /* 0x000ee20000300800 */
[----:B--2---:R-:W-:-:S03]  /*18f60*/  IMAD R60, R236, c[0x0][0x190], RZ ;  /* 0x00006400ec3c7a24 */ /* 0x004fc600078e02ff */
[----:B------:R-:W2:Y:S01]  /*18f70*/  LDL.LU R236, [R1+0xe50] ;  /* 0x000e500001ec7983 */ /* 0x000ea20000300800 */
[----:B------:R-:W-:-:S03]  /*18f80*/  IMAD R171, R244, c[0x0][0x190], RZ ;  /* 0x00006400f4ab7a24 */ /* 0x000fc600078e02ff */
[----:B------:R-:W2:Y:S01]  /*18f90*/  LDL.LU R244, [R1+0xe4c] ;  /* 0x000e4c0001f47983 */ /* 0x000ea20000300800 */
[----:B------:R-:W-:-:S03]  /*18fa0*/  IMAD R38, R239, c[0x0][0x190], RZ ;  /* 0x00006400ef267a24 */ /* 0x000fc600078e02ff */
[----:B------:R-:W-:Y:S04]  /*18fb0*/  STL [R1+0xe8c], R166 ;  /* 0x000e8ca601007387 */ /* 0x000fe80000100800 */
[----:B------:R-:W2:Y:S01]  /*18fc0*/  LDL.LU R239, [R1+0xe48] ;  /* 0x000e480001ef7983 */ /* 0x000ea20000300800 */
[----:B------:R-:W-:-:S03]  /*18fd0*/  IMAD R170, R245, c[0x0][0x190], RZ ;  /* 0x00006400f5aa7a24 */ /* 0x000fc600078e02ff */
[----:B------:R-:W2:Y:S04]  /*18fe0*/  LDL.LU R245, [R1+0xe44] ;  /* 0x000e440001f57983 */ /* 0x000ea80000300800 */
[----:B------:R-:W-:Y:S04]  /*18ff0*/  STL [R1+0xe88], R60 ;  /* 0x000e883c01007387 */ /* 0x000fe80000100800 */
[----:B------:R-:W-:Y:S01]  /*19000*/  STL [R1+0xe84], R38 ;  /* 0x000e842601007387 */ /* 0x000fe20000100800 */
        /* <DEDUP_REMOVED lines=9> */
[----:B------:R-:W3:Y:S01]  /*190a0*/  LDL.LU R252, [R1+0xe34] ;  /* 0x000e340001fc7983 */ /* 0x000ee20000300800 */
[----:B------:R-:W-:-:S03]  /*190b0*/  IMAD R178, R215, c[0x0][0x190], RZ ;  /* 0x00006400d7b27a24 */ /* 0x000fc600078e02ff */
[----:B------:R-:W3:Y:S01]  /*190c0*/  LDL.LU R214, [R1+0xe30] ;  /* 0x000e300001d67983 */ /* 0x000ee20000300800 */
[----:B------:R-:W-:Y:S02]  /*190d0*/  IMAD R169, R222, c[0x0][0x190], RZ ;  /* 0x00006400dea97a24 */ /* 0x000fe400078e02ff */
[----:B------:R-:W-:Y:S02]  /*190e0*/  IMAD R162, R0, c[0x0][0x190], RZ ;  /* 0x0000640000a27a24 */ /* 0x000fe400078e02ff */
[----:B------:R-:W3:Y:S04]  /*190f0*/  LDL.LU R0, [R1+0xe2c] ;  /* 0x000e2c0001007983 */ /* 0x000ee80000300800 */
[----:B------:R-:W-:Y:S04]  /*19100*/  STL [R1+0xe6c], R53 ;  /* 0x000e6c3501007387 */ /* 0x000fe80000100800 */
[----:B------:R-:W-:Y:S04]  /*19110*/  STL [R1+0xe68], R31 ;  /* 0x000e681f01007387 */ /* 0x000fe80000100800 */
[----:B------:R-:W3:Y:S04]  /*19120*/  LDL.LU R215, [R1+0xe28] ;  /* 0x000e280001d77983 */ /* 0x000ee80000300800 */
[----:B------:R-:W3:Y:S01]  /*19130*/  LDL.LU R222, [R1+0xe24] ;  /* 0x000e240001de7983 */ /* 0x000ee20000300800 */
[----:B------:R-:W-:-:S03]  /*19140*/  IMAD R160, R231, c[0x0][0x190], RZ ;  /* 0x00006400e7a07a24 */ /* 0x000fc600078e02ff */
        /* <DEDUP_REMOVED lines=8> */
[----:B------:R-:W2:Y:S04]  /*191d0*/  LDL.LU R239, [R1+0xe10] ;  /* 0x000e100001ef7983 */ /* 0x000ea80000300800 */
[----:B------:R-:W-:Y:S01]  /*191e0*/  STL [R1+0xe54], R158 ;  /* 0x000e549e01007387 */ /* 0x000fe20000100800 */
[----:B------:R-:W-:-:S03]  /*191f0*/  IMAD R154, R245, c[0x0][0x190], RZ ;  /* 0x00006400f59a7a24 */ /* 0x000fc600078e02ff */
[----:B------:R-:W2:Y:S04]  /*19200*/  LDL.LU R245, [R1+0xe0c] ;  /* 0x000e0c0001f57983 */ /* 0x000ea80000300800 */
[----:B------:R-:W-:Y:S04]  /*19210*/  STL [R1+0xe50], R52 ;  /* 0x000e503401007387 */ /* 0x000fe80000100800 */
[----:B------:R-:W-:Y:S01]  /*19220*/  STL [R1+0xe4c], R30 ;  /* 0x000e4c1e01007387 */ /* 0x000fe20000100800 */
[----:B------:R-:W-:Y:S02]  /*19230*/  IMAD R161, R230, c[0x0][0x190], RZ ;  /* 0x00006400e6a17a24 */ /* 0x000fe400078e02ff */
[----:B----4-:R-:W-:-:S02]  /*19240*/  IMAD R152, R10, c[0x0][0x190], RZ ;  /* 0x000064000a987a24 */ /* 0x010fc400078e02ff */
[----:B------:R-:W4:Y:S01]  /*19250*/  LDL.LU R10, [R1+0xe08] ;  /* 0x000e0800010a7983 */ /* 0x000f220000300800 */
        /* <DEDUP_REMOVED lines=13> */
[----:B------:R-:W-:Y:S01]  /*19330*/  STL [R1+0xe30], R25 ;  /* 0x000e301901007387 */ /* 0x000fe20000100800 */
[----:B------:R-:W-:-:S03]  /*19340*/  IMAD R144, R231, c[0x0][0x190], RZ ;  /* 0x00006400e7907a24 */ /* 0x000fc600078e02ff */
[----:B------:R-:W3:Y:S01]  /*19350*/  LDL.LU R231, [R1+0xdec] ;  /* 0x000dec0001e77983 */ /* 0x000ee20000300800 */
[----:B------:R-:W-:-:S03]  /*19360*/  IMAD R150, R238, c[0x0][0x190], RZ ;  /* 0x00006400ee967a24 */ /* 0x000fc600078e02ff */
[----:B------:R-:W3:Y:S01]  /*19370*/  LDL.LU R238, [R1+0xde8] ;  /* 0x000de80001ee7983 */ /* 0x000ee20000300800 */
[----:B--2---:R-:W-:Y:S02]  /*19380*/  IMAD R44, R236, c[0x0][0x190], RZ ;  /* 0x00006400ec2c7a24 */ /* 0x004fe400078e02ff */
[----:B------:R-:W-:Y:S02]  /*19390*/  IMAD R24, R244, c[0x0][0x190], RZ ;  /* 0x00006400f4187a24 */ /* 0x000fe400078e02ff */
[----:B------:R-:W2:Y:S04]  /*193a0*/  LDL.LU R244, [R1+0xde4] ;  /* 0x000de40001f47983 */ /* 0x000ea80000300800 */
[----:B------:R-:W2:Y:S01]  /*193b0*/  LDL.LU R236, [R1+0xde0] ;  /* 0x000de00001ec7983 */ /* 0x000ea20000300800 */
[----:B------:R-:W-:-:S03]  /*193c0*/  IMAD R139, R239, c[0x0][0x190], RZ ;  /* 0x00006400ef8b7a24 */ /* 0x000fc600078e02ff */
[----:B------:R-:W-:Y:S01]  /*193d0*/  STL [R1+0xe1c], R150 ;  /* 0x000e1c9601007387 */ /* 0x000fe20000100800 */
[----:B------:R-:W-:-:S03]  /*193e0*/  IMAD R138, R245, c[0x0][0x190], RZ ;  /* 0x00006400f58a7a24 */ /* 0x000fc600078e02ff */
[----:B------:R-:W2:Y:S04]  /*193f0*/  LDL.LU R245, [R1+0xddc] ;  /* 0x000ddc0001f57983 */ /* 0x000ea80000300800 */
[----:B------:R-:W2:Y:S04]  /*19400*/  LDL.LU R239, [R1+0xdd8] ;  /* 0x000dd80001ef7983 */ /* 0x000ea80000300800 */
[----:B------:R-:W-:Y:S04]  /*19410*/  STL [R1+0xe18], R44 ;  /* 0x000e182c01007387 */ /* 0x000fe80000100800 */
[----:B------:R-:W-:Y:S01]  /*19420*/  STL [R1+0xe14], R24 ;  /* 0x000e141801007387 */ /* 0x000fe20000100800 */
[----:B----4-:R-:W-:-:S03]  /*19430*/  IMAD R137, R10, c[0x0][0x190], RZ ;  /* 0x000064000a897a24 */ /* 0x010fc600078e02ff */
[----:B------:R-:W4:Y:S01]  /*19440*/  LDL.LU R10, [R1+0xdd4] ;  /* 0x000dd400010a7983 */ /* 0x000f220000300800 */
[----:B---3--:R-:W-:-:S03]  /*19450*/  IMAD R17, R11, c[0x0][0x190], RZ ;  /* 0x000064000b117a24 */ /* 0x008fc600078e02ff */
[----:B------:R-:W3:Y:S01]  /*19460*/  LDL.LU R11, [R1+0xdd0] ;  /* 0x000dd000010b7983 */ /* 0x000ee20000300800 */
[----:B------:R-:W-:Y:S02]  /*19470*/  IMAD R143, R230, c[0x0][0x190], RZ ;  /* 0x00006400e68f7a24 */ /* 0x000fe400078e02ff */
[----:B------:R-:W-:Y:S02]  /*19480*/  IMAD R37, R237, c[0x0][0x190], RZ ;  /* 0x00006400ed257a24 */ /* 0x000fe400078e02ff */
[----:B------:R-:W-:Y:S02]  /*19490*/  IMAD R131, R252, c[0x0][0x190], RZ ;  /* 0x00006400fc837a24 */ /* 0x000fe400078e02ff */
[----:B------:R-:W3:Y:S01]  /*194a0*/  LDL.LU R252, [R1+0xdcc] ;  /* 0x000dcc0001fc7983 */ /* 0x000ee20000300800 */
[----:B------:R-:W-:-:S03]  /*194b0*/  IMAD R146, R215, c[0x0][0x190], RZ ;  /* 0x00006400d7927a24 */ /* 0x000fc600078e02ff */
[----:B------:R-:W3:Y:S04]  /*194c0*/  LDL.LU R237, [R1+0xdc8] ;  /* 0x000dc80001ed7983 */ /* 0x000ee80000300800 */
[----:B------:R-:W-:Y:S01]  /*194d0*/  STL [R1+0xe00], R143 ;  /* 0x000e008f01007387 */ /* 0x000fe20000100800 */
[----:B------:R-:W-:-:S03]  /*194e0*/  IMAD R130, R0, c[0x0][0x190], RZ ;  /* 0x0000640000827a24 */ /* 0x000fc600078e02ff */
[----:B------:R-:W3:Y:S04]  /*194f0*/  LDL.LU R149, [R1+0xdc4] ;  /* 0x000dc40001957983 */ /* 0x000ee80000300800 */
[----:B------:R-:W3:Y:S01]  /*19500*/  LDL.LU R214, [R1+0xdc0] ;  /* 0x000dc00001d67983 */ /* 0x000ee20000300800 */
[----:B------:R-:W-:-:S03]  /*19510*/  IMAD R145, R222, c[0x0][0x190], RZ ;  /* 0x00006400de917a24 */ /* 0x000fc600078e02ff */
[----:B------:R-:W3:Y:S04]  /*19520*/  LDL.LU R215, [R1+0xdbc] ;  /* 0x000dbc0001d77983 */ /* 0x000ee80000300800 */
[----:B------:R-:W3:Y:S04]  /*19530*/  LDL.LU R0, [R1+0xdb8] ;  /* 0x000db80001007983 */ /* 0x000ee80000300800 */
[----:B------:R-:W-:Y:S01]  /*19540*/  STL [R1+0xdfc], R37 ;  /* 0x000dfc2501007387 */ /* 0x000fe20000100800 */
[----:B------:R-:W-:-:S03]  /*19550*/  IMAD R136, R223, c[0x0][0x190], RZ ;  /* 0x00006400df887a24 */ /* 0x000fc600078e02ff */
[----:B------:R-:W-:Y:S01]  /*19560*/  STL [R1+0xdf8], R17 ;  /* 0x000df81101007387 */ /* 0x000fe20000100800 */
[----:B------:R-:W-:-:S03]  /*19570*/  IMAD R128, R238, c[0x0][0x190], RZ ;  /* 0x00006400ee807a24 */ /* 0x000fc600078e02ff */
[----:B------:R-:W3:Y:S04]  /*19580*/  LDL.LU R222, [R1+0xdb4] ;  /* 0x000db40001de7983 */ /* 0x000ee80000300800 */
[----:B------:R-:W3:Y:S01]  /*19590*/  LDL.LU R238, [R1+0xdb0] ;  /* 0x000db00001ee7983 */ /* 0x000ee20000300800 */
[----:B--2---:R-:W-:-:S03]  /*195a0*/  IMAD R142, R244, c[0x0][0x190], RZ ;  /* 0x00006400f48e7a24 */ /* 0x004fc600078e02ff */
[----:B------:R-:W2:Y:S04]  /*195b0*/  LDL.LU R244, [R1+0xdac] ;  /* 0x000dac0001f47983 */ /* 0x000ea80000300800 */
[----:B------:R-:W2:Y:S04]  /*195c0*/  LDL.LU R223, [R1+0xda8] ;  /* 0x000da80001df7983 */ /* 0x000ea80000300800 */
[----:B------:R-:W2:Y:S01]  /*195d0*/  LDL.LU R230, [R1+0xda4] ;  /* 0x000da40001e67983 */ /* 0x000ea20000300800 */
[----:B------:R-:W-:-:S03]  /*195e0*/  IMAD R129, R231, c[0x0][0x190], RZ ;  /* 0x00006400e7817a24 */ /* 0x000fc600078e02ff */
[----:B------:R-:W2:Y:S01]  /*195f0*/  LDL.LU R231, [R1+0xda0] ;  /* 0x000da00001e77983 */ /* 0x000ea20000300800 */
[----:B------:R-:W-:-:S03]  /*19600*/  IMAD R16, R245, c[0x0][0x190], RZ ;  /* 0x00006400f5107a24 */ /* 0x000fc600078e02ff */
[----:B------:R-:W2:Y:S01]  /*19610*/  LDL.LU R245, [R1+0xd9c] ;  /* 0x000d9c0001f57983 */ /* 0x000ea20000300800 */
[----:B------:R-:W-:-:S03]  /*19620*/  IMAD R36, R236, c[0x0][0x190], RZ ;  /* 0x00006400ec247a24 */ /* 0x000fc600078e02ff */
[----:B------:R-:W-:Y:S01]  /*19630*/  STL [R1+0xde4], R142 ;  /* 0x000de48e01007387 */ /* 0x000fe20000100800 */
[----:B------:R-:W-:Y:S02]  /*19640*/  IMAD R123, R239, c[0x0][0x190], RZ ;  /* 0x00006400ef7b7a24 */ /* 0x000fe400078e02ff */
[----:B----4-:R-:W-:Y:S02]  /*19650*/  IMAD R122, R10, c[0x0][0x190], RZ ;  /* 0x000064000a7a7a24 */ /* 0x010fe400078e02ff */
        /* <DEDUP_REMOVED lines=9> */
[----:B------:R-:W3:Y:S04]  /*196f0*/  LDL.LU R236, [R1+0xd88] ;  /* 0x000d880001ec7983 */ /* 0x000ee80000300800 */
[----:B------:R-:W3:Y:S01]  /*19700*/  LDL.LU R237, [R1+0xd84] ;  /* 0x000d840001ed7983 */ /* 0x000ee20000300800 */
[----:B------:R-:W-:Y:S02]  /*19710*/  IMAD R29, R149, c[0x0][0x190], RZ ;  /* 0x00006400951d7a24 */ /* 0x000fe400078e02ff */
[----:B------:R-:W-:Y:S01]  /*19720*/  IMAD R12, R214, c[0x0][0x190], RZ ;  /* 0x00006400d60c7a24 */ /* 0x000fe200078e02ff */
[----:B------:R-:W-:Y:S04]  /*19730*/  STL [R1+0xdc8], R135 ;  /* 0x000dc88701007387 */ /* 0x000fe80000100800 */
[----:B------:R1:W-:Y:S01]  /*19740*/  STL [R1+0xdc0], R12 ;  /* 0x000dc00c01007387 */ /* 0x0003e20000100800 */
[----:B------:R-:W-:-:S03]  /*19750*/  IMAD R114, R0, c[0x0][0x190], RZ ;  /* 0x0000640000727a24 */ /* 0x000fc600078e02ff */
[----:B------:R-:W3:Y:S04]  /*19760*/  LDL.LU R0, [R1+0xd80] ;  /* 0x000d800001007983 */ /* 0x000ee80000300800 */
[----:B------:R-:W-:Y:S01]  /*19770*/  STL [R1+0xdc4], R29 ;  /* 0x000dc41d01007387 */ /* 0x000fe20000100800 */
[----:B------:R-:W-:-:S03]  /*19780*/  IMAD R112, R238, c[0x0][0x190], RZ ;  /* 0x00006400ee707a24 */ /* 0x000fc600078e02ff */
[----:B------:R-:W3:Y:S01]  /*19790*/  LDL.LU R238, [R1+0xd7c] ;  /* 0x000d7c0001ee7983 */ /* 0x000ee20000300800 */
[----:B--2---:R-:W-:-:S03]  /*197a0*/  IMAD R134, R244, c[0x0][0x190], RZ ;  /* 0x00006400f4867a24 */ /* 0x004fc600078e02ff */
[----:B------:R-:W2:Y:S01]  /*197b0*/  LDL.LU R244, [R1+0xd78] ;  /* 0x000d780001f47983 */ /* 0x000ea20000300800 */
[----:B------:R-:W-:Y:S02]  /*197c0*/  IMAD R28, R223, c[0x0][0x190], RZ ;  /* 0x00006400df1c7a24 */ /* 0x000fe400078e02ff */
[----:B-1----:R-:W-:Y:S01]  /*197d0*/  IMAD R12, R230, c[0x0][0x190], RZ ;  /* 0x00006400e60c7a24 */ /* 0x002fe200078e02ff */
[----:B------:R-:W-:Y:S04]  /*197e0*/  STL [R1+0xdac], R134 ;  /* 0x000dac8601007387 */ /* 0x000fe80000100800 */
[----:B------:R1:W-:Y:S01]  /*197f0*/  STL [R1+0xda4], R12 ;  /* 0x000da40c01007387 */ /* 0x0003e20000100800 */
[----:B------:R-:W-:-:S03]  /*19800*/  IMAD R106, R245, c[0x0][0x190], RZ ;  /* 0x00006400f56a7a24 */ /* 0x000fc600078e02ff */
[----:B------:R-:W2:Y:S04]  /*19810*/  LDL.LU R119, [R1+0xd74] ;  /* 0x000d740001777983 */ /* 0x000ea80000300800 */
[----:B------:R-:W2:Y:S04]  /*19820*/  LDL.LU R126, [R1+0x10c8] ;  /* 0x0010c800017e7983 */ /* 0x000ea80000300800 */
[----:B------:R-:W2:Y:S04]  /*19830*/  LDL.LU R245, [R1+0xd6c] ;  /* 0x000d6c0001f57983 */ /* 0x000ea80000300800 */
[----:B------:R-:W-:Y:S01]  /*19840*/  STL [R1+0xda8], R28 ;  /* 0x000da81c01007387 */ /* 0x000fe20000100800 */
[----:B----4-:R-:W-:-:S03]  /*19850*/  IMAD R105, R10, c[0x0][0x190], RZ ;  /* 0x000064000a697a24 */ /* 0x010fc600078e02ff */
[----:B------:R-:W4:Y:S01]  /*19860*/  LDL.LU R10, [R1+0xd68] ;  /* 0x000d6800010a7983 */ /* 0x000f220000300800 */
[----:B------:R-:W-:-:S03]  /*19870*/  IMAD R104, R239, c[0x0][0x190], RZ ;  /* 0x00006400ef687a24 */ /* 0x000fc600078e02ff */
[----:B------:R-:W4:Y:S01]  /*19880*/  LDL.LU R239, [R1+0xd64] ;  /* 0x000d640001ef7983 */ /* 0x000f220000300800 */
[----:B---3--:R-:W-:-:S03]  /*19890*/  IMAD R127, R11, c[0x0][0x190], RZ ;  /* 0x000064000b7f7a24 */ /* 0x008fc600078e02ff */
[----:B------:R-:W3:Y:S01]  /*198a0*/  LDL.LU R11, [R1+0xd60] ;  /* 0x000d6000010b7983 */ /* 0x000ee20000300800 */
[----:B------:R-:W-:Y:S02]  /*198b0*/  IMAD R115, R215, c[0x0][0x190], RZ ;  /* 0x00006400d7737a24 */ /* 0x000fe400078e02ff */
[----:B------:R-:W-:Y:S02]  /*198c0*/  IMAD R149, R252, c[0x0][0x190], RZ ;  /* 0x00006400fc957a24 */ /* 0x000fe400078e02ff */
[----:B------:R-:W3:Y:S01]  /*198d0*/  LDL.LU R252, [R1+0xd5c] ;  /* 0x000d5c0001fc7983 */ /* 0x000ee20000300800 */
[----:B------:R-:W-:-:S03]  /*198e0*/  IMAD R107, R231, c[0x0][0x190], RZ ;  /* 0x00006400e76b7a24 */ /* 0x000fc600078e02ff */
[----:B------:R-:W3:Y:S01]  /*198f0*/  LDL.LU R124, [R1+0xd58] ;  /* 0x000d5800017c7983 */ /* 0x000ee20000300800 */
[----:B-1----:R-:W-:-:S03]  /*19900*/  IMAD R12, R237, c[0x0][0x190], RZ ;  /* 0x00006400ed0c7a24 */ /* 0x002fc600078e02ff */
[----:B------:R-:W3:Y:S04]  /*19910*/  LDL.LU R214, [R1+0xd54] ;  /* 0x000d540001d67983 */ /* 0x000ee80000300800 */
[----:B------:R4:W-:Y:S01]  /*19920*/  STL [R1+0xd84], R12 ;  /* 0x000d840c01007387 */ /* 0x0009e20000100800 */
[----:B------:R-:W-:-:S03]  /*19930*/  IMAD R23, R236, c[0x0][0x190], RZ ;  /* 0x00006400ec177a24 */ /* 0x000fc600078e02ff */
[----:B------:R-:W3:Y:S04]  /*19940*/  LDL.LU R215, [R1+0xd50] ;  /* 0x000d500001d77983 */ /* 0x000ee80000300800 */
[----:B------:R-:W3:Y:S01]  /*19950*/  LDL.LU R231, [R1+0xd4c] ;  /* 0x000d4c0001e77983 */ /* 0x000ee20000300800 */
[----:B------:R-:W-:-:S03]  /*19960*/  IMAD R99, R0, c[0x0][0x190], RZ ;  /* 0x0000640000637a24 */ /* 0x000fc600078e02ff */
[----:B------:R-:W3:Y:S01]  /*19970*/  LDL.LU R236, [R1+0xd48] ;  /* 0x000d480001ec7983 */ /* 0x000ee20000300800 */
[----:B------:R-:W-:-:S03]  /*19980*/  IMAD R113, R222, c[0x0][0x190], RZ ;  /* 0x00006400de717a24 */ /* 0x000fc600078e02ff */
[----:B------:R-:W-:Y:S04]  /*19990*/  STL [R1+0xd90], R127 ;  /* 0x000d907f01007387 */ /* 0x000fe80000100800 */
[----:B------:R-:W3:Y:S04]  /*199a0*/  LDL.LU R0, [R1+0xd44] ;  /* 0x000d440001007983 */ /* 0x000ee80000300800 */
[----:B------:R-:W-:Y:S04]  /*199b0*/  STL [R1+0xd8c], R149 ;  /* 0x000d8c9501007387 */ /* 0x000fe80000100800 */
[----:B------:R-:W-:Y:S01]  /*199c0*/  STL [R1+0xd88], R23 ;  /* 0x000d881701007387 */ /* 0x000fe20000100800 */
[----:B------:R-:W-:-:S03]  /*199d0*/  IMAD R98, R238, c[0x0][0x190], RZ ;  /* 0x00006400ee627a24 */ /* 0x000fc600078e02ff */
[----:B------:R-:W3:Y:S04]  /*199e0*/  LDL.LU R222, [R1+0xd40] ;  /* 0x000d400001de7983 */ /* 0x000ee80000300800 */
[----:B------:R-:W3:Y:S04]  /*199f0*/  LDL.LU R223, [R1+0xd3c] ;  /* 0x000d3c0001df7983 */ /* 0x000ee80000300800 */
[----:B------:R-:W3:Y:S01]  /*19a00*/  LDL.LU R230, [R1+0xd38] ;  /* 0x000d380001e67983 */ /* 0x000ee20000300800 */
[----:B--2---:R-:W-:-:S03]  /*19a10*/  IMAD R97, R244, c[0x0][0x190], RZ ;  /* 0x00006400f4617a24 */ /* 0x004fc600078e02ff */
[----:B------:R-:W2:Y:S04]  /*19a20*/  LDL.LU R237, [R1+0xd34] ;  /* 0x000d340001ed7983 */ /* 0x000ea80000300800 */
[----:B------:R-:W2:Y:S04]  /*19a30*/  LDL.LU R238, [R1+0xd30] ;  /* 0x000d300001ee7983 */ /* 0x000ea80000300800 */
[----:B------:R-:W2:Y:S01]  /*19a40*/  LDL.LU R244, [R1+0xd2c] ;  /* 0x000d2c0001f47983 */ /* 0x000ea20000300800 */
[----:B------:R-:W-:Y:S02]  /*19a50*/  IMAD R126, R126, c[0x0][0x190], RZ ;  /* 0x000064007e7e7a24 */ /* 0x000fe400078e02ff */
[----:B------:R-:W-:-:S02]  /*19a60*/  IMAD R22, R245, c[0x0][0x190], RZ ;  /* 0x00006400f5167a24 */ /* 0x000fc400078e02ff */
[----:B------:R-:W2:Y:S01]  /*19a70*/  LDL.LU R245, [R1+0xd28] ;  /* 0x000d280001f57983 */ /* 0x000ea20000300800 */
[----:B----4-:R-:W-:-:S03]  /*19a80*/  IMAD R12, R10, c[0x0][0x190], RZ ;  /* 0x000064000a0c7a24 */ /* 0x010fc600078e02ff */
[----:B------:R-:W4:Y:S01]  /*19a90*/  LDL.LU R10, [R1+0xd24] ;  /* 0x000d2400010a7983 */ /* 0x000f220000300800 */
[----:B------:R-:W-:-:S03]  /*19aa0*/  IMAD R91, R239, c[0x0][0x190], RZ ;  /* 0x00006400ef5b7a24 */ /* 0x000fc600078e02ff */
[----:B------:R1:W-:Y:S04]  /*19ab0*/  STL [R1+0xd68], R12 ;  /* 0x000d680c01007387 */ /* 0x0003e80000100800 */
[----:B------:R-:W-:Y:S04]  /*19ac0*/  STL [R1+0xd70], R126 ;  /* 0x000d707e01007387 */ /* 0x000fe80000100800 */
[----:B------:R-:W-:Y:S04]  /*19ad0*/  STL [R1+0xd6c], R22 ;  /* 0x000d6c1601007387 */ /* 0x000fe80000100800 */
[----:B------:R-:W4:Y:S01]  /*19ae0*/  LDL.LU R239, [R1+0xd20] ;  /* 0x000d200001ef7983 */ /* 0x000f220000300800 */
[----:B---3--:R-:W-:-:S03]  /*19af0*/  IMAD R90, R11, c[0x0][0x190], RZ ;  /* 0x000064000b5a7a24 */ /* 0x008fc600078e02ff */
[----:B------:R-:W3:Y:S01]  /*19b00*/  LDL.LU R11, [R1+0xd1c] ;  /* 0x000d1c00010b7983 */ /* 0x000ee20000300800 */
[----:B------:R-:W-:Y:S02]  /*19b10*/  IMAD R96, R119, c[0x0][0x190], RZ ;  /* 0x0000640077607a24 */ /* 0x000fe400078e02ff */
[----:B------:R-:W-:Y:S02]  /*19b20*/  IMAD R89, R252, c[0x0][0x190], RZ ;  /* 0x00006400fc597a24 */ /* 0x000fe400078e02ff */
[----:B------:R-:W3:Y:S01]  /*19b30*/  LDL.LU R252, [R1+0xd18] ;  /* 0x000d180001fc7983 */ /* 0x000ee20000300800 */
[----:B------:R-:W-:-:S05]  /*19b40*/  IMAD R119, R214, c[0x0][0x190], RZ ;  /* 0x00006400d6777a24 */ /* 0x000fca00078e02ff */
[----:B------:R-:W-:Y:S01]  /*19b50*/  STL [R1+0xd54], R119 ;  /* 0x000d547701007387 */ /* 0x000fe20000100800 */
[----:B-1----:R-:W-:-:S05]  /*19b60*/  IMAD R12, R231, c[0x0][0x190], RZ ;  /* 0x00006400e70c7a24 */ /* 0x002fca00078e02ff */
[----:B------:R1:W-:Y:S04]  /*19b70*/  STL [R1+0xd4c], R12 ;  /* 0x000d4c0c01007387 */ /* 0x0003e80000100800 */
[----:B------:R-:W3:Y:S01]  /*19b80*/  LDL.LU R231, [R1+0xd14] ;  /* 0x000d140001e77983 */ /* 0x000ee20000300800 */
[----:B------:R-:W-:Y:S02]  /*19b90*/  IMAD R15, R215, c[0x0][0x190], RZ ;  /* 0x00006400d70f7a24 */ /* 0x000fe400078e02ff */
[----:B------:R-:W-:Y:S02]  /*19ba0*/  IMAD R83, R236, c[0x0][0x190], RZ ;  /* 0x00006400ec537a24 */ /* 0x000fe400078e02ff */
[----:B------:R-:W-:Y:S01]  /*19bb0*/  IMAD R82, R0, c[0x0][0x190], RZ ;  /* 0x0000640000527a24 */ /* 0x000fe200078e02ff */
[----:B------:R-:W3:Y:S04]  /*19bc0*/  LDL.LU R236, [R1+0xd10] ;  /* 0x000d100001ec7983 */ /* 0x000ee80000300800 */
[----:B------:R-:W3:Y:S04]  /*19bd0*/  LDL.LU R0, [R1+0xd0c] ;  /* 0x000d0c0001007983 */ /* 0x000ee80000300800 */
[----:B------:R-:W-:Y:S01]  /*19be0*/  STL [R1+0xd50], R15 ;  /* 0x000d500f01007387 */ /* 0x000fe20000100800 */
[----:B------:R-:W-:-:S02]  /*19bf0*/  IMAD R118, R230, c[0x0][0x190], RZ ;  /* 0x00006400e6767a24 */ /* 0x000fc400078e02ff */
[----:B--2---:R-:W-:Y:S02]  /*19c00*/  IMAD R14, R237, c[0x0][0x190], RZ ;  /* 0x00006400ed0e7a24 */ /* 0x004fe400078e02ff */
[----:B------:R-:W2:Y:S01]  /*19c10*/  LDL.LU R237, [R1+0xd08] ;  /* 0x000d080001ed7983 */ /* 0x000ea20000300800 */
[----:B-1----:R-:W-:Y:S02]  /*19c20*/  IMAD R12, R238, c[0x0][0x190], RZ ;  /* 0x00006400ee0c7a24 */ /* 0x002fe400078e02ff */
[----:B------:R-:W-:-:S03]  /*19c30*/  IMAD R75, R244, c[0x0][0x190], RZ ;  /* 0x00006400f44b7a24 */ /* 0x000fc600078e02ff */
[----:B------:R3:W-:Y:S04]  /*19c40*/  STL [R1+0xd30], R12 ;  /* 0x000d300c01007387 */ /* 0x0007e80000100800 */
[----:B------:R-:W2:Y:S04]  /*19c50*/  LDL.LU R244, [R1+0xd04] ;  /* 0x000d040001f47983 */ /* 0x000ea80000300800 */
[----:B------:R-:W-:Y:S04]  /*19c60*/  STL [R1+0xd38], R118 ;  /* 0x000d387601007387 */ /* 0x000fe80000100800 */
[----:B------:R-:W-:Y:S01]  /*19c70*/  STL [R1+0xd34], R14 ;  /* 0x000d340e01007387 */ /* 0x000fe20000100800 */
[----:B------:R-:W-:-:S03]  /*19c80*/  IMAD R74, R245, c[0x0][0x190], RZ ;  /* 0x00006400f54a7a24 */ /* 0x000fc600078e02ff */
[----:B------:R-:W2:Y:S01]  /*19c90*/  LDL.LU R95, [R1+0xd00] ;  /* 0x000d0000015f7983 */ /* 0x000ea20000300800 */
[----:B----4-:R-:W-:-:S03]  /*19ca0*/  IMAD R73, R10, c[0x0][0x190], RZ ;  /* 0x000064000a497a24 */ /* 0x010fc600078e02ff */
[----:B------:R-:W4:Y:S04]  /*19cb0*/  LDL.LU R10, [R1+0xcfc] ;  /* 0x000cfc00010a7983 */ /* 0x000f280000300800 */
[----:B------:R-:W4:Y:S04]  /*19cc0*/  LDL.LU R102, [R1+0xcf8] ;  /* 0x000cf80001667983 */ /* 0x000f280000300800 */
[----:B------:R-:W4:Y:S04]  /*19cd0*/  LDL.LU R238, [R1+0xcf4] ;  /* 0x000cf40001ee7983 */ /* 0x000f280000300800 */
[----:B------:R-:W4:Y:S04]  /*19ce0*/  LDL.LU R245, [R1+0xcf0] ;  /* 0x000cf00001f57983 */ /* 0x000f280000300800 */
[----:B------:R-:W4:Y:S01]  /*19cf0*/  LDL.LU R103, [R1+0xcec] ;  /* 0x000cec0001677983 */ /* 0x000f220000300800 */
[----:B------:R-:W-:-:S02]  /*19d00*/  IMAD R88, R124, c[0x0][0x190], RZ ;  /* 0x000064007c587a24 */ /* 0x000fc400078e02ff */
[----:B------:R-:W-:Y:S02]  /*19d10*/  IMAD R72, R239, c[0x0][0x190], RZ ;  /* 0x00006400ef487a24 */ /* 0x000fe400078e02ff */
[----:B---3--:R-:W-:-:S05]  /*19d20*/  IMAD R12, R11, c[0x0][0x190], RZ ;  /* 0x000064000b0c7a24 */ /* 0x008fca00078e02ff */
[----:B------:R1:W-:Y:S04]  /*19d30*/  STL [R1+0xd1c], R12 ;  /* 0x000d1c0c01007387 */ /* 0x0003e80000100800 */
[----:B------:R-:W3:Y:S04]  /*19d40*/  LDL.LU R108, [R1+0xce8] ;  /* 0x000ce800016c7983 */ /* 0x000ee80000300800 */
[----:B------:R-:W3:Y:S04]  /*19d50*/  LDL.LU R110, [R1+0xce4] ;  /* 0x000ce400016e7983 */ /* 0x000ee80000300800 */
[----:B------:R-:W3:Y:S04]  /*19d60*/  LDL.LU R111, [R1+0xce0] ;  /* 0x000ce000016f7983 */ /* 0x000ee80000300800 */
[----:B------:R-:W3:Y:S04]  /*19d70*/  LDL.LU R124, [R1+0xcdc] ;  /* 0x000cdc00017c7983 */ /* 0x000ee80000300800 */
[----:B------:R-:W3:Y:S01]  /*19d80*/  LDL.LU R239, [R1+0xcd8] ;  /* 0x000cd80001ef7983 */ /* 0x000ee20000300800 */
[----:B------:R-:W-:-:S03]  /*19d90*/  IMAD R11, R252, c[0x0][0x190], RZ ;  /* 0x00006400fc0b7a24 */ /* 0x000fc600078e02ff */
[----:B------:R-:W3:Y:S01]  /*19da0*/  LDL.LU R252, [R1+0xcd4] ;  /* 0x000cd40001fc7983 */ /* 0x000ee20000300800 */
[----:B-1----:R-:W-:Y:S02]  /*19db0*/  IMAD R12, R231, c[0x0][0x190], RZ ;  /* 0x00006400e70c7a24 */ /* 0x002fe400078e02ff */
[----:B------:R-:W-:-:S03]  /*19dc0*/  IMAD R81, R222, c[0x0][0x190], RZ ;  /* 0x00006400de517a24 */ /* 0x000fc600078e02ff */
[----:B------:R1:W-:Y:S04]  /*19dd0*/  STL [R1+0xd14], R12 ;  /* 0x000d140c01007387 */ /* 0x0003e80000100800 */
[----:B------:R-:W3:Y:S04]  /*19de0*/  LDL.LU R214, [R1+0xcd0] ;  /* 0x000cd00001d67983 */ /* 0x000ee80000300800 */
[----:B------:R-:W3:Y:S01]  /*19df0*/  LDL.LU R215, [R1+0xc9c] ;  /* 0x000c9c0001d77983 */ /* 0x000ee20000300800 */
[----:B------:R-:W-:-:S03]  /*19e00*/  IMAD R80, R223, c[0x0][0x190], RZ ;  /* 0x00006400df507a24 */ /* 0x000fc600078e02ff */
[----:B------:R-:W3:Y:S04]  /*19e10*/  LDL.LU R222, [R1+0x10c4] ;  /* 0x0010c40001de7983 */ /* 0x000ee80000300800 */
[----:B------:R-:W3:Y:S01]  /*19e20*/  LDL.LU R223, [R1+0x10c0] ;  /* 0x0010c00001df7983 */ /* 0x000ee20000300800 */
[----:B------:R-:W-:-:S03]  /*19e30*/  IMAD R66, R0, c[0x0][0x190], RZ ;  /* 0x0000640000427a24 */ /* 0x000fc600078e02ff */
[----:B------:R-:W3:Y:S04]  /*19e40*/  LDL.LU R230, [R1+0x10bc] ;  /* 0x0010bc0001e67983 */ /* 0x000ee80000300800 */
[----:B------:R-:W3:Y:S01]  /*19e50*/  LDL.LU R231, [R1+0x10b8] ;  /* 0x0010b80001e77983 */ /* 0x000ee20000300800 */
[----:B------:R-:W-:-:S03]  /*19e60*/  IMAD R67, R236, c[0x0][0x190], RZ ;  /* 0x00006400ec437a24 */ /* 0x000fc600078e02ff */
[----:B------:R-:W3:Y:S01]  /*19e70*/  LDL.LU R0, [R1+0x10b4] ;  /* 0x0010b40001007983 */ /* 0x000ee20000300800 */
[----:B--2---:R-:W-:-:S03]  /*19e80*/  IMAD R65, R237, c[0x0][0x190], RZ ;  /* 0x00006400ed417a24 */ /* 0x004fc600078e02ff */
[----:B------:R-:W-:Y:S01]  /*19e90*/  STL [R1+0xd18], R11 ;  /* 0x000d180b01007387 */ /* 0x000fe20000100800 */
[----:B------:R-:W-:-:S03]  /*19ea0*/  IMAD R64, R244, c[0x0][0x190], RZ ;  /* 0x00006400f4407a24 */ /* 0x000fc600078e02ff */
[----:B------:R-:W2:Y:S04]  /*19eb0*/  LDL.LU R236, [R1+0x10b0] ;  /* 0x0010b00001ec7983 */ /* 0x000ea80000300800 */
[----:B------:R-:W2:Y:S04]  /*19ec0*/  LDL.LU R237, [R1+0x10ac] ;  /* 0x0010ac0001ed7983 */ /* 0x000ea80000300800 */
[----:B------:R-:W2:Y:S01]  /*19ed0*/  LDL.LU R244, [R1+0x10a8] ;  /* 0x0010a80001f47983 */ /* 0x000ea20000300800 */
[----:B------:R-:W-:Y:S02]  /*19ee0*/  IMAD R13, R95, c[0x0][0x190], RZ ;  /* 0x000064005f0d7a24 */ /* 0x000fe400078e02ff */
[----:B----4-:R-:W-:-:S02]  /*19ef0*/  IMAD R10, R10, c[0x0][0x190], RZ ;  /* 0x000064000a0a7a24 */ /* 0x010fc400078e02ff */
[----:B-1----:R-:W-:Y:S01]  /*19f00*/  IMAD R12, R102, c[0x0][0x190], RZ ;  /* 0x00006400660c7a24 */ /* 0x002fe200078e02ff */
[----:B------:R3:W-:Y:S04]  /*19f10*/  STL [R1+0xd00], R13 ;  /* 0x000d000d01007387 */ /* 0x0007e80000100800 */
[----:B------:R1:W-:Y:S01]  /*19f20*/  STL [R1+0xcf8], R12 ;  /* 0x000cf80c01007387 */ /* 0x0003e20000100800 */
[----:B------:R-:W-:Y:S02]  /*19f30*/  IMAD R59, R238, c[0x0][0x190], RZ ;  /* 0x00006400ee3b7a24 */ /* 0x000fe400078e02ff */
[----:B------:R-:W-:Y:S02]  /*19f40*/  IMAD R58, R245, c[0x0][0x190], RZ ;  /* 0x00006400f53a7a24 */ /* 0x000fe400078e02ff */
[----:B------:R-:W4:Y:S04]  /*19f50*/  LDL.LU R245, [R1+0x10a4] ;  /* 0x0010a40001f57983 */ /* 0x000f280000300800 */
[----:B------:R-:W4:Y:S04]  /*19f60*/  LDL.LU R238, [R1+0x10a0] ;  /* 0x0010a00001ee7983 */ /* 0x000f280000300800 */
[----:B------:R-:W-:Y:S01]  /*19f70*/  STL [R1+0xcfc], R10 ;  /* 0x000cfc0a01007387 */ /* 0x000fe20000100800 */
[----:B---3--:R-:W-:-:S02]  /*19f80*/  IMAD R13, R110, c[0x0][0x190], RZ ;  /* 0x000064006e0d7a24 */ /* 0x008fc400078e02ff */
[----:B-1----:R-:W-:-:S03]  /*19f90*/  IMAD R12, R124, c[0x0][0x190], RZ ;  /* 0x000064007c0c7a24 */ /* 0x002fc600078e02ff */
[----:B------:R-:W-:Y:S01]  /*19fa0*/  STL [R1+0xce4], R13 ;  /* 0x000ce40d01007387 */ /* 0x000fe20000100800 */
[----:B------:R-:W-:-:S03]  /*19fb0*/  IMAD R51, R239, c[0x0][0x190], RZ ;  /* 0x00006400ef337a24 */ /* 0x000fc600078e02ff */
[----:B------:R1:W-:Y:S04]  /*19fc0*/  STL [R1+0xcdc], R12 ;  /* 0x000cdc0c01007387 */ /* 0x0003e80000100800 */
[----:B------:R-:W3:Y:S01]  /*19fd0*/  LDL.LU R239, [R1+0x109c] ;  /* 0x00109c0001ef7983 */ /* 0x000ee20000300800 */
[----:B------:R-:W-:Y:S02]  /*19fe0*/  IMAD R111, R111, c[0x0][0x190], RZ ;  /* 0x000064006f6f7a24 */ /* 0x000fe400078e02ff */
[----:B------:R-:W-:Y:S02]  /*19ff0*/  IMAD R50, R252, c[0x0][0x190], RZ ;  /* 0x00006400fc327a24 */ /* 0x000fe400078e02ff */
[----:B------:R-:W3:Y:S04]  /*1a000*/  LDL.LU R252, [R1+0x1098] ;  /* 0x0010980001fc7983 */ /* 0x000ee80000300800 */
[----:B------:R-:W-:Y:S01]  /*1a010*/  STL [R1+0xce0], R111 ;  /* 0x000ce06f01007387 */ /* 0x000fe20000100800 */
[----:B-1----:R-:W-:-:S05]  /*1a020*/  IMAD R12, R222, c[0x0][0x190], RZ ;  /* 0x00006400de0c7a24 */ /* 0x002fca00078e02ff */
[----:B------:R1:W-:Y:S01]  /*1a030*/  STL [R1+0xc98], R12 ;  /* 0x000c980c01007387 */ /* 0x0003e20000100800 */
[----:B------:R-:W-:Y:S02]  /*1a040*/  IMAD R124, R223, c[0x0][0x190], RZ ;  /* 0x00006400df7c7a24 */ /* 0x000fe400078e02ff */
[----:B------:R-:W-:Y:S02]  /*1a050*/  IMAD R110, R230, c[0x0][0x190], RZ ;  /* 0x00006400e66e7a24 */ /* 0x000fe400078e02ff */
[----:B-1----:R-:W-:Y:S02]  /*1a060*/  IMAD R12, R231, c[0x0][0x190], RZ ;  /* 0x00006400e70c7a24 */ /* 0x002fe400078e02ff */
[----:B------:R-:W-:Y:S02]  /*1a070*/  IMAD R43, R0, c[0x0][0x190], RZ ;  /* 0x00006400002b7a24 */ /* 0x000fe400078e02ff */
[----:B------:R-:W3:Y:S04]  /*1a080*/  LDL.LU R0, [R1+0x1094] ;  /* 0x0010940001007983 */ /* 0x000ee80000300800 */
[----:B------:R3:W-:Y:S04]  /*1a090*/  STL [R1+0xc6c], R12 ;  /* 0x000c6c0c01007387 */ /* 0x0007e80000100800 */
[----:B------:R-:W-:Y:S04]  /*1a0a0*/  STL [R1+0xc94], R124 ;  /* 0x000c947c01007387 */ /* 0x000fe80000100800 */
[----:B------:R-:W-:Y:S01]  /*1a0b0*/  STL [R1+0xc90], R110 ;  /* 0x000c906e01007387 */ /* 0x000fe20000100800 */
[----:B--2---:R-:W-:-:S03]  /*1a0c0*/  IMAD R40, R244, c[0x0][0x190], RZ ;  /* 0x00006400f4287a24 */ /* 0x004fc600078e02ff */
[----:B------:R-:W2:Y:S04]  /*1a0d0*/  LDL.LU R33, [R1+0x1090] ;  /* 0x0010900001217983 */ /* 0x000ea80000300800 */
[----:B------:R-:W2:Y:S04]  /*1a0e0*/  LDL.LU R32, [R1+0x108c] ;  /* 0x00108c0001207983 */ /* 0x000ea80000300800 */
[----:B------:R-:W2:Y:S04]  /*1a0f0*/  LDL.LU R244, [R1+0x1088] ;  /* 0x0010880001f47983 */ /* 0x000ea80000300800 */
[----:B------:R-:W2:Y:S04]  /*1a100*/  LDL.LU R102, [R1+0x1084] ;  /* 0x0010840001667983 */ /* 0x000ea80000300800 */
[----:B------:R-:W2:Y:S01]  /*1a110*/  LDL.LU R19, [R1+0x1080] ;  /* 0x0010800001137983 */ /* 0x000ea20000300800 */
[----:B------:R-:W-:-:S03]  /*1a120*/  IMAD R41, R237, c[0x0][0x190], RZ ;  /* 0x00006400ed297a24 */ /* 0x000fc600078e02ff */
[----:B------:R-:W2:Y:S04]  /*1a130*/  LDL.LU R27, [R1+0x107c] ;  /* 0x00107c00011b7983 */ /* 0x000ea80000300800 */
[----:B------:R-:W2:Y:S04]  /*1a140*/  LDL.LU R26, [R1+0x1078] ;  /* 0x00107800011a7983 */ /* 0x000ea80000300800 */
[----:B------:R-:W2:Y:S01]  /*1a150*/  LDL.LU R20, [R1+0x1074] ;  /* 0x0010740001147983 */ /* 0x000ea20000300800 */
[----:B------:R-:W-:-:S03]  /*1a160*/  IMAD R56, R108, c[0x0][0x190], RZ ;  /* 0x000064006c387a24 */ /* 0x000fc600078e02ff */
[----:B------:R-:W2:Y:S01]  /*1a170*/  LDL.LU R21, [R1+0x1070] ;  /* 0x0010700001157983 */ /* 0x000ea20000300800 */
[----:B------:R-:W-:-:S03]  /*1a180*/  IMAD R49, R214, c[0x0][0x190], RZ ;  /* 0x00006400d6317a24 */ /* 0x000fc600078e02ff */
[----:B------:R-:W2:Y:S04]  /*1a190*/  LDL.LU R237, [R1+0x106c] ;  /* 0x00106c0001ed7983 */ /* 0x000ea80000300800 */
[----:B------:R-:W2:Y:S01]  /*1a1a0*/  LDL.LU R95, [R1+0x1068] ;  /* 0x00106800015f7983 */ /* 0x000ea20000300800 */
[----:B------:R-:W-:-:S03]  /*1a1b0*/  IMAD R48, R215, c[0x0][0x190], RZ ;  /* 0x00006400d7307a24 */ /* 0x000fc600078e02ff */
[----:B------:R-:W2:Y:S04]  /*1a1c0*/  LDL.LU R94, [R1+0x1064] ;  /* 0x00106400015e7983 */ /* 0x000ea80000300800 */
[----:B------:R-:W2:Y:S01]  /*1a1d0*/  LDL.LU R108, [R1+0x1060] ;  /* 0x00106000016c7983 */ /* 0x000ea20000300800 */
[----:B------:R-:W-:-:S03]  /*1a1e0*/  IMAD R42, R236, c[0x0][0x190], RZ ;  /* 0x00006400ec2a7a24 */ /* 0x000fc600078e02ff */
[----:B------:R-:W2:Y:S01]  /*1a1f0*/  LDL.LU R214, [R1+0x105c] ;  /* 0x00105c0001d67983 */ /* 0x000ea20000300800 */
[----:B------:R-:W-:Y:S02]  /*1a200*/  IMAD R57, R103, c[0x0][0x190], RZ ;  /* 0x0000640067397a24 */ /* 0x000fe400078e02ff */
[----:B----4-:R-:W-:Y:S02]  /*1a210*/  IMAD R245, R245, c[0x0][0x190], RZ ;  /* 0x00006400f5f57a24 */ /* 0x010fe400078e02ff */
[----:B------:R-:W-:Y:S02]  /*1a220*/  IMAD R103, R238, c[0x0][0x190], RZ ;  /* 0x00006400ee677a24 */ /* 0x000fe400078e02ff */
[----:B---3--:R-:W-:-:S05]  /*1a230*/  IMAD R12, R239, c[0x0][0x190], RZ ;  /* 0x00006400ef0c7a24 */ /* 0x008fca00078e02ff */
[----:B------:R1:W-:Y:S04]  /*1a240*/  STL [R1+0xc1c], R12 ;  /* 0x000c1c0c01007387 */ /* 0x0003e80000100800 */
[----:B------:R-:W3:Y:S04]  /*1a250*/  LDL.LU R215, [R1+0x1058] ;  /* 0x0010580001d77983 */ /* 0x000ee80000300800 */
[----:B------:R-:W4:Y:S04]  /*1a260*/  LDL.LU R222, [R1+0x1054] ;  /* 0x0010540001de7983 */ /* 0x000f280000300800 */
[----:B------:R-:W4:Y:S04]  /*1a270*/  LDL.LU R236, [R1+0x1050] ;  /* 0x0010500001ec7983 */ /* 0x000f280000300800 */
[----:B------:R-:W4:Y:S04]  /*1a280*/  LDL.LU R223, [R1+0x104c] ;  /* 0x00104c0001df7983 */ /* 0x000f280000300800 */
[----:B------:R-:W4:Y:S04]  /*1a290*/  LDL.LU R230, [R1+0x1048] ;  /* 0x0010480001e67983 */ /* 0x000f280000300800 */
[----:B------:R-:W4:Y:S04]  /*1a2a0*/  LDL.LU R231, [R1+0x1044] ;  /* 0x0010440001e77983 */ /* 0x000f280000300800 */
[----:B------:R-:W4:Y:S04]  /*1a2b0*/  LDL.LU R238, [R1+0x1040] ;  /* 0x0010400001ee7983 */ /* 0x000f280000300800 */
[----:B------:R-:W-:Y:S04]  /*1a2c0*/  STL [R1+0xc50], R245 ;  /* 0x000c50f501007387 */ /* 0x000fe80000100800 */
[----:B------:R-:W-:Y:S04]  /*1a2d0*/  STL [R1+0xc24], R103 ;  /* 0x000c246701007387 */ /* 0x000fe80000100800 */
[----:B------:R-:W4:Y:S01]  /*1a2e0*/  LDL.LU R239, [R1+0x103c] ;  /* 0x00103c0001ef7983 */ /* 0x000f220000300800 */
[----:B------:R-:W-:-:S02]  /*1a2f0*/  IMAD R35, R252, c[0x0][0x190], RZ ;  /* 0x00006400fc237a24 */ /* 0x000fc400078e02ff */
[----:B------:R-:W-:Y:S01]  /*1a300*/  IMAD R34, R0, c[0x0][0x190], RZ ;  /* 0x0000640000227a24 */ /* 0x000fe200078e02ff */
[----:B------:R-:W4:Y:S04]  /*1a310*/  LDL.LU R252, [R1+0x1038] ;  /* 0x0010380001fc7983 */ /* 0x000f280000300800 */
[----:B------:R-:W4:Y:S01]  /*1a320*/  LDL.LU R0, [R1+0x10cc] ;  /* 0x0010cc0001007983 */ /* 0x000f220000300800 */
[----:B--2---:R-:W-:Y:S02]  /*1a330*/  IMAD R244, R244, c[0x0][0x190], RZ ;  /* 0x00006400f4f47a24 */ /* 0x004fe400078e02ff */
[----:B------:R-:W-:Y:S02]  /*1a340*/  IMAD R102, R102, c[0x0][0x190], RZ ;  /* 0x0000640066667a24 */ /* 0x000fe400078e02ff */
[----:B-1----:R-:W-:Y:S01]  /*1a350*/  IMAD R12, R19, c[0x0][0x190], RZ ;  /* 0x00006400130c7a24 */ /* 0x002fe200078e02ff */
[----:B------:R-:W-:Y:S04]  /*1a360*/  STL [R1+0xc08], R244 ;  /* 0x000c08f401007387 */ /* 0x000fe80000100800 */
[----:B------:R1:W-:Y:S04]  /*1a370*/  STL [R1+0xc00], R12 ;  /* 0x000c000c01007387 */ /* 0x0003e80000100800 */
[----:B------:R-:W-:Y:S01]  /*1a380*/  STL [R1+0xc04], R102 ;  /* 0x000c046601007387 */ /* 0x000fe20000100800 */
[----:B------:R-:W-:-:S02]  /*1a390*/  IMAD R13, R20, c[0x0][0x190], RZ ;  /* 0x00006400140d7a24 */ /* 0x000fc400078e02ff */
[----:B-1----:R-:W-:Y:S02]  /*1a3a0*/  IMAD R12, R21, c[0x0][0x190], RZ ;  /* 0x00006400150c7a24 */ /* 0x002fe400078e02ff */
[----:B------:R-:W-:Y:S02]  /*1a3b0*/  IMAD R237, R237, c[0x0][0x190], RZ ;  /* 0x00006400eded7a24 */ /* 0x000fe400078e02ff */
[----:B------:R-:W-:Y:S02]  /*1a3c0*/  IMAD R95, R95, c[0x0][0x190], RZ ;  /* 0x000064005f5f7a24 */ /* 0x000fe400078e02ff */
[----:B------:R-:W-:Y:S01]  /*1a3d0*/  IMAD R18, R94, c[0x0][0x190], RZ ;  /* 0x000064005e127a24 */ /* 0x000fe200078e02ff */
[----:B------:R-:W-:Y:S01]  /*1a3e0*/  STL [R1+0xbec], R237 ;  /* 0x000beced01007387 */ /* 0x000fe20000100800 */
[----:B------:R-:W-:-:S03]  /*1a3f0*/  IMAD R21, R108, c[0x0][0x190], RZ ;  /* 0x000064006c157a24 */ /* 0x000fc600078e02ff */
[----:B------:R1:W-:Y:S01]  /*1a400*/  STL [R1+0xbe4], R18 ;  /* 0x000be41201007387 */ /* 0x0003e20000100800 */
[----:B------:R-:W-:-:S03]  /*1a410*/  IMAD R20, R214, c[0x0][0x190], RZ ;  /* 0x00006400d6147a24 */ /* 0x000fc600078e02ff */
[----:B------:R-:W-:Y:S01]  /*1a420*/  STL [R1+0xbe8], R95 ;  /* 0x000be85f01007387 */ /* 0x000fe20000100800 */
[----:B---3--:R-:W-:Y:S02]  /*1a430*/  IMAD R19, R215, c[0x0][0x190], RZ ;  /* 0x00006400d7137a24 */ /* 0x008fe400078e02ff */
[----:B----4-:R-:W-:Y:S02]  /*1a440*/  IMAD R236, R236, c[0x0][0x190], RZ ;  /* 0x00006400ecec7a24 */ /* 0x010fe400078e02ff */
[----:B------:R-:W-:-:S03]  /*1a450*/  IMAD R108, R223, c[0x0][0x190], RZ ;  /* 0x00006400df6c7a24 */ /* 0x000fc600078e02ff */
[----:B------:R-:W-:Y:S01]  /*1a460*/  STL [R1+0xbd0], R236 ;  /* 0x000bd0ec01007387 */ /* 0x000fe20000100800 */
[----:B------:R-:W-:Y:S02]  /*1a470*/  IMAD R94, R230, c[0x0][0x190], RZ ;  /* 0x00006400e65e7a24 */ /* 0x000fe400078e02ff */
[----:B------:R-:W-:Y:S02]  /*1a480*/  IMAD R215, R231, c[0x0][0x190], RZ ;  /* 0x00006400e7d77a24 */ /* 0x000fe400078e02ff */
[----:B------:R-:W-:-:S03]  /*1a490*/  IMAD R214, R238, c[0x0][0x190], RZ ;  /* 0x00006400eed67a24 */ /* 0x000fc600078e02ff */
[----:B------:R-:W-:Y:S04]  /*1a4a0*/  STL [R1+0xbc4], R215 ;  /* 0x000bc4d701007387 */ /* 0x000fe80000100800 */
[----:B------:R-:W-:Y:S04]  /*1a4b0*/  STL [R1+0xbc8], R94 ;  /* 0x000bc85e01007387 */ /* 0x000fe80000100800 */
[----:B------:R-:W-:Y:S01]  /*1a4c0*/  STL [R1+0xbcc], R108 ;  /* 0x000bcc6c01007387 */ /* 0x000fe20000100800 */
[----:B------:R-:W-:-:S03]  /*1a4d0*/  IMAD.WIDE R230, R207, 0x4, R248 ;  /* 0x00000004cfe67825 */ /* 0x000fc600078e02f8 */
[----:B------:R2:W-:Y:S01]  /*1a4e0*/  STL [R1+0xbc0], R214 ;  /* 0x000bc0d601007387 */ /* 0x0005e20000100800 */
[----:B-1----:R-:W-:Y:S02]  /*1a4f0*/  IMAD R18, R222, c[0x0][0x190], RZ ;  /* 0x00006400de127a24 */ /* 0x002fe400078e02ff */
[----:B------:R-:W-:-:S04]  /*1a500*/  IMAD.WIDE R222, R207, 0x4, R250 ;  /* 0x00000004cfde7825 */ /* 0x000fc800078e02fa */
[----:B--2---:R-:W-:-:S05]  /*1a510*/  IMAD R214, R239, c[0x0][0x190], RZ ;  /* 0x00006400efd67a24 */ /* 0x004fca00078e02ff */
[----:B------:R1:W-:Y:S04]  /*1a520*/  STL [R1+0xbbc], R214 ;  /* 0x000bbcd601007387 */ /* 0x0003e80000100800 */
[----:B------:R-:W-:Y:S04]  /*1a530*/  STL.64 [R1+0x1668], R230 ;  /* 0x001668e601007387 */ /* 0x000fe80000100a00 */
[----:B------:R2:W-:Y:S01]  /*1a540*/  STL [R1+0x6c4c], R246 ;  /* 0x006c4cf601007387 */ /* 0x0005e20000100800 */
[----:B-1----:R-:W-:-:S03]  /*1a550*/  IMAD.WIDE R214, R207, 0x4, R246 ;  /* 0x00000004cfd67825 */ /* 0x002fc600078e02f6 */
[----:B------:R-:W-:Y:S04]  /*1a560*/  STL.64 [R1+0x1670], R222 ;  /* 0x001670de01007387 */ /* 0x000fe80000100a00 */
[----:B--2---:R-:W2:Y:S04]  /*1a570*/  LDL R246, [R1+0xce4] ;  /* 0x000ce40001f67983 */ /* 0x004ea80000100800 */
[----:B------:R1:W-:Y:S04]  /*1a580*/  STL.64 [R1+0x1680], R214 ;  /* 0x001680d601007387 */ /* 0x0003e80000100a00 */
[----:B------:R3:W-:Y:S01]  /*1a590*/  STL [R1+0x6c48], R247 ;  /* 0x006c48f701007387 */ /* 0x0007e20000100800 */
[----:B-1----:R-:W-:-:S03]  /*1a5a0*/  IMAD.WIDE R214, R207, 0x4, R2 ;  /* 0x00000004cfd67825 */ /* 0x002fc600078e0202 */
[----:B---3--:R-:W3:Y:S04]  /*1a5b0*/  LDL R247, [R1+0xc98] ;  /* 0x000c980001f77983 */ /* 0x008ee80000100800 */
[----:B------:R1:W-:Y:S04]  /*1a5c0*/  STL [R1+0x6c54], R2 ;  /* 0x006c540201007387 */ /* 0x0003e80000100800 */
[----:B-1----:R-:W4:Y:S04]  /*1a5d0*/  LDL R2, [R1+0xd1c] ;  /* 0x000d1c0001027983 */ /* 0x002f280000100800 */
[----:B------:R-:W-:Y:S04]  /*1a5e0*/  STL.64 [R1+0x1678], R214 ;  /* 0x001678d601007387 */ /* 0x000fe80000100a00 */
[----:B------:R1:W-:Y:S04]  /*1a5f0*/  STL [R1+0x6c50], R3 ;  /* 0x006c500301007387 */ /* 0x0003e80000100800 */
[----:B-1----:R-:W3:Y:S01]  /*1a600*/  LDL R3, [R1+0xd00] ;  /* 0x000d000001037983 */ /* 0x002ee20000100800 */
[----:B------:R-:W-:-:S04]  /*1a610*/  IMAD.WIDE R222, R206, 0x4, R248 ;  /* 0x00000004cede7825 */ /* 0x000fc800078e02f8 */
[--C-:B------:R-:W-:Y:S01]  /*1a620*/  IMAD.WIDE R214, R199, 0x4, R248.reuse ;  /* 0x00000004c7d67825 */ /* 0x100fe200078e02f8 */
[----:B------:R-:W-:Y:S03]  /*1a630*/  STL.64 [R1+0x16a0], R222 ;  /* 0x0016a0de01007387 */ /* 0x000fe60000100a00 */
[--C-:B------:R-:W-:Y:S01]  /*1a640*/  IMAD.WIDE R206, R198, 0x4, R248.reuse ;  /* 0x00000004c6ce7825 */ /* 0x100fe200078e02f8 */
[----:B------:R-:W-:Y:S03]  /*1a650*/  STL.64 [R1+0x1e28], R214 ;  /* 0x001e28d601007387 */ /* 0x000fe60000100a00 */
[--C-:B------:R-:W-:Y:S01]  /*1a660*/  IMAD.WIDE R198, R191, 0x4, R248.reuse ;  /* 0x00000004bfc67825 */ /* 0x100fe200078e02f8 */
[----:B------:R1:W-:Y:S03]  /*1a670*/  STL.64 [R1+0x1e68], R206 ;  /* 0x001e68ce01007387 */ /* 0x0003e60000100a00 */
[--C-:B------:R-:W-:Y:S01]  /*1a680*/  IMAD.WIDE R190, R190, 0x4, R248.reuse ;  /* 0x00000004bebe7825 */ /* 0x100fe200078e02f8 */
[----:B------:R1:W-:Y:S04]  /*1a690*/  STL.64 [R1+0x1e88], R198 ;  /* 0x001e88c601007387 */ /* 0x0003e80000100a00 */
[----:B------:R1:W-:Y:S02]  /*1a6a0*/  STL.64 [R1+0x22b8], R190 ;  /* 0x0022b8be01007387 */ /* 0x0003e40000100a00 */
[----:B-1----:R-:W-:-:S04]  /*1a6b0*/  IMAD.WIDE R206, R183, 0x4, R248 ;  /* 0x00000004b7ce7825 */ /* 0x002fc800078e02f8 */
[--C-:B------:R-:W-:Y:S01]  /*1a6c0*/  IMAD.WIDE R198, R182, 0x4, R248.reuse ;  /* 0x00000004b6c67825 */ /* 0x100fe200078e02f8 */
[----:B------:R-:W-:Y:S03]  /*1a6d0*/  STL.64 [R1+0x23b8], R206 ;  /* 0x0023b8ce01007387 */ /* 0x000fe60000100a00 */
        /* <DEDUP_REMOVED lines=29> */
[----:B------:R-:W-:Y:S03]  /*1a8b0*/  STL.64 [R1+0x3780], R134 ;  /* 0x0037808601007387 */ /* 0x000fe60000100a00 */
[--C-:B------:R-:W-:Y:S01]  /*1a8c0*/  IMAD.WIDE R118, R118, 0x4, R248.reuse ;  /* 0x0000000476767825 */ /* 0x100fe200078e02f8 */
[----:B------:R-:W-:Y:S04]  /*1a8d0*/  STL.64 [R1+0x3788], R126 ;  /* 0x0037887e01007387 */ /* 0x000fe80000100a00 */
[----:B------:R2:W-:Y:S02]  /*1a8e0*/  STL.64 [R1+0x3790], R118 ;  /* 0x0037907601007387 */ /* 0x0005e40000100a00 */
[----:B--2---:R-:W-:-:S04]  /*1a8f0*/  IMAD.WIDE R118, R246, 0x4, R248 ;  /* 0x00000004f6767825 */ /* 0x004fc800078e02f8 */
[----:B----4-:R-:W-:-:S05]  /*1a900*/  IMAD.WIDE R134, R2, 0x4, R248 ;  /* 0x0000000402867825 */ /* 0x010fca00078e02f8 */
[----:B------:R1:W-:Y:S01]  /*1a910*/  STL.64 [R1+0x3798], R134 ;  /* 0x0037988601007387 */ /* 0x0003e20000100a00 */
[----:B---3--:R-:W-:-:S04]  /*1a920*/  IMAD.WIDE R126, R3, 0x4, R248 ;  /* 0x00000004037e7825 */ /* 0x008fc800078e02f8 */
[--C-:B-1----:R-:W-:Y:S01]  /*1a930*/  IMAD.WIDE R134, R247, 0x4, R248.reuse ;  /* 0x00000004f7867825 */ /* 0x102fe200078e02f8 */
[----:B------:R1:W-:Y:S04]  /*1a940*/  STL.64 [R1+0x37a0], R126 ;  /* 0x0037a07e01007387 */ /* 0x0003e80000100a00 */
[----:B------:R2:W-:Y:S04]  /*1a950*/  STL.64 [R1+0x3488], R118 ;  /* 0x0034887601007387 */ /* 0x0005e80000100a00 */
[----:B------:R3:W-:Y:S01]  /*1a960*/  STL.64 [R1+0x3480], R134 ;  /* 0x0034808601007387 */ /* 0x0007e20000100a00 */
[----:B-1----:R-:W-:-:S04]  /*1a970*/  IMAD.WIDE R126, R245, 0x4, R248 ;  /* 0x00000004f57e7825 */ /* 0x002fc800078e02f8 */
[--C-:B--2---:R-:W-:Y:S01]  /*1a980*/  IMAD.WIDE R118, R244, 0x4, R248.reuse ;  /* 0x00000004f4767825 */ /* 0x104fe200078e02f8 */
[----:B------:R1:W-:Y:S03]  /*1a990*/  STL.64 [R1+0x3478], R126 ;  /* 0x0034787e01007387 */ /* 0x0003e60000100a00 */
[--C-:B---3--:R-:W-:Y:S01]  /*1a9a0*/  IMAD.WIDE R134, R237, 0x4, R248.reuse ;  /* 0x00000004ed867825 */ /* 0x108fe200078e02f8 */
        /* <DEDUP_REMOVED lines=121> */
[----:B------:R-:W-:Y:S01]  /*1b140*/  STL.64 [R1+0x3450], R134 ;  /* 0x0034508601007387 */ /* 0x000fe20000100a00 */
[----:B-1----:R-:W-:-:S04]  /*1b150*/  IMAD.WIDE R126, R110, 0x4, R248 ;  /* 0x000000046e7e7825 */ /* 0x002fc800078e02f8 */
[--C-:B--2---:R-:W-:Y:S01]  /*1b160*/  IMAD.WIDE R118, R103, 0x4, R248.reuse ;  /* 0x0000000467767825 */ /* 0x104fe200078e02f8 */
[----:B------:R-:W-:Y:S03]  /*1b170*/  STL.64 [R1+0x3430], R126 ;  /* 0x0034307e01007387 */ /* 0x000fe60000100a00 */
[--C-:B------:R-:W-:Y:S01]  /*1b180*/  IMAD.WIDE R110, R102, 0x4, R248.reuse ;  /* 0x00000004666e7825 */ /* 0x100fe200078e02f8 */
[----:B------:R-:W-:Y:S03]  /*1b190*/  STL.64 [R1+0x3418], R118 ;  /* 0x0034187601007387 */ /* 0x000fe60000100a00 */
[--C-:B------:R-:W-:Y:S01]  /*1b1a0*/  IMAD.WIDE R102, R95, 0x4, R248.reuse ;  /* 0x000000045f667825 */ /* 0x100fe200078e02f8 */
[----:B------:R1:W-:Y:S03]  /*1b1b0*/  STL.64 [R1+0x3400], R110 ;  /* 0x0034006e01007387 */ /* 0x0003e60000100a00 */
[--C-:B------:R-:W-:Y:S01]  /*1b1c0*/  IMAD.WIDE R94, R94, 0x4, R248.reuse ;  /* 0x000000045e5e7825 */ /* 0x100fe200078e02f8 */
[----:B------:R2:W-:Y:S04]  /*1b1d0*/  STL.64 [R1+0x33e8], R102 ;  /* 0x0033e86601007387 */ /* 0x0005e80000100a00 */
[----:B------:R3:W-:Y:S01]  /*1b1e0*/  STL.64 [R1+0x33c8], R94 ;  /* 0x0033c85e01007387 */ /* 0x0007e20000100a00 */
[----:B-1----:R-:W-:-:S04]  /*1b1f0*/  IMAD.WIDE R110, R87, 0x4, R248 ;  /* 0x00000004576e7825 */ /* 0x002fc800078e02f8 */
[--C-:B--2---:R-:W-:Y:S01]  /*1b200*/  IMAD.WIDE R102, R86, 0x4, R248.reuse ;  /* 0x0000000456667825 */ /* 0x104fe200078e02f8 */
[----:B------:R-:W-:Y:S03]  /*1b210*/  STL.64 [R1+0x1f08], R110 ;  /* 0x001f086e01007387 */ /* 0x000fe60000100a00 */
[--C-:B---3--:R-:W-:Y:S01]  /*1b220*/  IMAD.WIDE R94, R79, 0x4, R248.reuse ;  /* 0x000000044f5e7825 */ /* 0x108fe200078e02f8 */
[----:B------:R-:W-:Y:S03]  /*1b230*/  STL.64 [R1+0x1f18], R102 ;  /* 0x001f186601007387 */ /* 0x000fe60000100a00 */
[----:B------:R-:W-:Y:S01]  /*1b240*/  IMAD.WIDE R86, R78, 0x4, R248 ;  /* 0x000000044e567825 */ /* 0x000fe200078e02f8 */
[----:B------:R1:W-:Y:S03]  /*1b250*/  STL.64 [R1+0x1f28], R94 ;  /* 0x001f285e01007387 */ /* 0x0003e60000100a00 */
[----:B------:R-:W-:-:S02]  /*1b260*/  IMAD R9, R9, c[0x0][0x190], RZ ;  /* 0x0000640009097a24 */ /* 0x000fc400078e02ff */
[--C-:B------:R-:W-:Y:S01]  /*1b270*/  IMAD.WIDE R78, R71, 0x4, R248.reuse ;  /* 0x00000004474e7825 */ /* 0x100fe200078e02f8 */
[----:B------:R2:W-:Y:S03]  /*1b280*/  STL.64 [R1+0x1f38], R86 ;  /* 0x001f385601007387 */ /* 0x0005e60000100a00 */
[----:B------:R-:W-:Y:S01]  /*1b290*/  IMAD R7, R7, c[0x0][0x190], RZ ;  /* 0x0000640007077a24 */ /* 0x000fe200078e02ff */
[----:B------:R3:W-:Y:S01]  /*1b2a0*/  STL.64 [R1+0x1f88], R78 ;  /* 0x001f884e01007387 */ /* 0x0007e20000100a00 */
[----:B-1----:R-:W-:-:S04]  /*1b2b0*/  IMAD.WIDE R94, R5, 0x4, R248 ;  /* 0x00000004055e7825 */ /* 0x002fc800078e02f8 */
[----:B------:R-:W-:Y:S02]  /*1b2c0*/  IMAD R6, R6, c[0x0][0x190], RZ ;  /* 0x0000640006067a24 */ /* 0x000fe400078e02ff */
[--C-:B--2---:R-:W-:Y:S01]  /*1b2d0*/  IMAD.WIDE R86, R9, 0x4, R248.reuse ;  /* 0x0000000409567825 */ /* 0x104fe200078e02f8 */
[----:B------:R1:W-:Y:S03]  /*1b2e0*/  STL.64 [R1+0x1fc0], R94 ;  /* 0x001fc05e01007387 */ /* 0x0003e60000100a00 */
[--C-:B---3--:R-:W-:Y:S01]  /*1b2f0*/  IMAD.WIDE R78, R8, 0x4, R248.reuse ;  /* 0x00000004084e7825 */ /* 0x108fe200078e02f8 */
[----:B------:R2:W-:Y:S03]  /*1b300*/  STL.64 [R1+0x1fe0], R86 ;  /* 0x001fe05601007387 */ /* 0x0005e60000100a00 */
[----:B------:R-:W-:Y:S01]  /*1b310*/  IMAD R242, R242, c[0x0][0x190], RZ ;  /* 0x00006400f2f27a24 */ /* 0x000fe200078e02ff */
[----:B------:R3:W-:Y:S01]  /*1b320*/  STL.64 [R1+0x2000], R78 ;  /* 0x0020004e01007387 */ /* 0x0007e20000100a00 */
[----:B-1----:R-:W-:-:S04]  /*1b330*/  IMAD.WIDE R94, R7, 0x4, R248 ;  /* 0x00000004075e7825 */ /* 0x002fc800078e02f8 */
[--C-:B--2---:R-:W-:Y:S01]  /*1b340*/  IMAD.WIDE R86, R6, 0x4, R248.reuse ;  /* 0x0000000406567825 */ /* 0x104fe200078e02f8 */
[----:B------:R-:W-:Y:S03]  /*1b350*/  STL.64 [R1+0x2020], R94 ;  /* 0x0020205e01007387 */ /* 0x000fe60000100a00 */
[--C-:B---3--:R-:W-:Y:S01]  /*1b360*/  IMAD.WIDE R78, R4, 0x4, R248.reuse ;  /* 0x00000004044e7825 */ /* 0x108fe200078e02f8 */
[----:B------:R1:W-:Y:S03]  /*1b370*/  STL.64 [R1+0x2088], R86 ;  /* 0x0020885601007387 */ /* 0x0003e60000100a00 */
[----:B------:R-:W-:Y:S02]  /*1b380*/  IMAD R241, R241, c[0x0][0x190], RZ ;  /* 0x00006400f1f17a24 */ /* 0x000fe400078e02ff */
[--C-:B------:R-:W-:Y:S01]  /*1b390*/  IMAD.WIDE R4, R243, 0x4, R248.reuse ;  /* 0x00000004f3047825 */ /* 0x100fe200078e02f8 */
[----:B------:R2:W-:Y:S03]  /*1b3a0*/  STL.64 [R1+0x20c0], R78 ;  /* 0x0020c04e01007387 */ /* 0x0005e60000100a00 */
[--C-:B-1----:R-:W-:Y:S01]  /*1b3b0*/  IMAD.WIDE R86, R242, 0x4, R248.reuse ;  /* 0x00000004f2567825 */ /* 0x102fe200078e02f8 */
[----:B------:R1:W-:Y:S03]  /*1b3c0*/  STL.64 [R1+0x20d0], R4 ;  /* 0x0020d00401007387 */ /* 0x0003e60000100a00 */
[--C-:B--2---:R-:W-:Y:S01]  /*1b3d0*/  IMAD.WIDE R78, R241, 0x4, R248.reuse ;  /* 0x00000004f14e7825 */ /* 0x104fe200078e02f8 */
[----:B------:R2:W-:Y:S04]  /*1b3e0*/  STL.64 [R1+0x20f0], R86 ;  /* 0x0020f05601007387 */ /* 0x0005e80000100a00 */
[----:B------:R3:W-:Y:S01]  /*1b3f0*/  STL.64 [R1+0x2110], R78 ;  /* 0x0021104e01007387 */ /* 0x0007e20000100a00 */
[----:B-1----:R-:W-:-:S04]  /*1b400*/  IMAD.WIDE R4, R240, 0x4, R248 ;  /* 0x00000004f0047825 */ /* 0x002fc800078e02f8 */
[----:B--2---:R-:W-:-:S04]  /*1b410*/  IMAD.WIDE R86, R70, 0x4, R248 ;  /* 0x0000000446567825 */ /* 0x004fc800078e02f8 */
[--C-:B---3--:R-:W-:Y:S01]  /*1b420*/  IMAD.WIDE R78, R235, 0x4, R248.reuse ;  /* 0x00000004eb4e7825 */ /* 0x108fe200078e02f8 */
[----:B------:R-:W-:Y:S03]  /*1b430*/  STL.64 [R1+0x2160], R86 ;  /* 0x0021605601007387 */ /* 0x000fe60000100a00 */
[----:B------:R-:W-:Y:S01]  /*1b440*/  IMAD.WIDE R70, R234, 0x4, R248 ;  /* 0x00000004ea467825 */ /* 0x000fe200078e02f8 */
[----:B------:R-:W-:Y:S03]  /*1b450*/  STL.64 [R1+0x2140], R4 ;  /* 0x0021400401007387 */ /* 0x000fe60000100a00 */
[----:B------:R-:W-:Y:S01]  /*1b460*/  IMAD R232, R232, c[0x0][0x190], RZ ;  /* 0x00006400e8e87a24 */ /* 0x000fe200078e02ff */
[----:B------:R1:W-:Y:S01]  /*1b470*/  STL.64 [R1+0x2170], R78 ;  /* 0x0021704e01007387 */ /* 0x0003e20000100a00 */
[----:B------:R-:W-:-:S03]  /*1b480*/  IMAD R226, R226, c[0x0][0x190], RZ ;  /* 0x00006400e2e27a24 */ /* 0x000fc600078e02ff */
[----:B------:R2:W-:Y:S01]  /*1b490*/  STL.64 [R1+0x6618], R4 ;  /* 0x0066180401007387 */ /* 0x0005e20000100a00 */
[----:B------:R-:W-:-:S03]  /*1b4a0*/  IMAD.WIDE R238, R232, 0x4, R248 ;  /* 0x00000004e8ee7825 */ /* 0x000fc600078e02f8 */
[----:B------:R3:W-:Y:S01]  /*1b4b0*/  STL.64 [R1+0x2180], R70 ;  /* 0x0021804601007387 */ /* 0x0007e20000100a00 */
[----:B-1----:R-:W-:-:S04]  /*1b4c0*/  IMAD.WIDE R78, R63, 0x4, R248 ;  /* 0x000000043f4e7825 */ /* 0x002fc800078e02f8 */
[----:B--2---:R-:W-:-:S04]  /*1b4d0*/  IMAD.WIDE R4, R233, 0x4, R248 ;  /* 0x00000004e9047825 */ /* 0x004fc800078e02f8 */
[--C-:B---3--:R-:W-:Y:S01]  /*1b4e0*/  IMAD.WIDE R70, R227, 0x4, R248.reuse ;  /* 0x00000004e3467825 */ /* 0x108fe200078e02f8 */
[----:B------:R1:W-:Y:S04]  /*1b4f0*/  STL.64 [R1+0x21c0], R4 ;  /* 0x0021c00401007387 */ /* 0x0003e80000100a00 */
[----:B------:R-:W-:Y:S04]  /*1b500*/  STL.64 [R1+0x2220], R78 ;  /* 0x0022204e01007387 */ /* 0x000fe80000100a00 */
[----:B------:R-:W-:Y:S01]  /*1b510*/  STL.64 [R1+0x21e0], R238 ;  /* 0x0021e0ee01007387 */ /* 0x000fe20000100a00 */
[----:B-1----:R-:W-:-:S03]  /*1b520*/  IMAD.WIDE R4, R226, 0x4, R248 ;  /* 0x00000004e2047825 */ /* 0x002fc600078e02f8 */
[----:B------:R1:W-:Y:S04]  /*1b530*/  STL.64 [R1+0x2240], R70 ;  /* 0x0022404601007387 */ /* 0x0003e80000100a00 */
[----:B------:R-:W-:Y:S04]  /*1b540*/  STL.64 [R1+0x6620], R238 ;  /* 0x006620ee01007387 */ /* 0x000fe80000100a00 */
[----:B------:R2:W-:Y:S01]  /*1b550*/  STL.64 [R1+0x2250], R4 ;  /* 0x0022500401007387 */ /* 0x0005e20000100a00 */
[----:B------:R-:W-:-:S04]  /*1b560*/  IMAD.WIDE R230, R224, 0x4, R248 ;  /* 0x00000004e0e67825 */ /* 0x000fc800078e02f8 */
[----:B-1----:R-:W-:-:S04]  /*1b570*/  IMAD.WIDE R70, R62, 0x4, R248 ;  /* 0x000000043e467825 */ /* 0x002fc800078e02f8 */
[----:B--2---:R-:W-:-:S04]  /*1b580*/  IMAD.WIDE R4, R225, 0x4, R248 ;  /* 0x00000004e1047825 */ /* 0x004fc800078e02f8 */
[--C-:B------:R-:W-:Y:S01]  /*1b590*/  IMAD.WIDE R62, R219, 0x4, R248.reuse ;  /* 0x00000004db3e7825 */ /* 0x100fe200078e02f8 */
[----:B------:R1:W-:Y:S04]  /*1b5a0*/  STL.64 [R1+0x2260], R4 ;  /* 0x0022600401007387 */ /* 0x0003e80000100a00 */
[----:B------:R2:W-:Y:S04]  /*1b5b0*/  STL.64 [R1+0x2318], R70 ;  /* 0x0023184601007387 */ /* 0x0005e80000100a00 */
[----:B------:R-:W-:Y:S01]  /*1b5c0*/  STL.64 [R1+0x2278], R230 ;  /* 0x002278e601007387 */ /* 0x000fe20000100a00 */
[----:B-1----:R-:W-:-:S03]  /*1b5d0*/  IMAD.WIDE R4, R218, 0x4, R248 ;  /* 0x00000004da047825 */ /* 0x002fc600078e02f8 */
[----:B------:R1:W-:Y:S04]  /*1b5e0*/  STL.64 [R1+0x2338], R62 ;  /* 0x0023383e01007387 */ /* 0x0003e80000100a00 */
[----:B------:R-:W-:Y:S01]  /*1b5f0*/  STL.64 [R1+0x6628], R230 ;  /* 0x006628e601007387 */ /* 0x000fe20000100a00 */
[----:B--2---:R-:W-:-:S03]  /*1b600*/  IMAD.WIDE R70, R55, 0x4, R248 ;  /* 0x0000000437467825 */ /* 0x004fc600078e02f8 */
[----:B------:R2:W-:Y:S01]  /*1b610*/  STL.64 [R1+0x2348], R4 ;  /* 0x0023480401007387 */ /* 0x0005e20000100a00 */
[----:B------:R-:W-:-:S04]  /*1b620*/  IMAD.WIDE R222, R216, 0x4, R248 ;  /* 0x00000004d8de7825 */ /* 0x000fc800078e02f8 */
[----:B-1----:R-:W-:-:S04]  /*1b630*/  IMAD.WIDE R62, R211, 0x4, R248 ;  /* 0x00000004d33e7825 */ /* 0x002fc800078e02f8 */
[----:B--2---:R-:W-:-:S05]  /*1b640*/  IMAD.WIDE R4, R217, 0x4, R248 ;  /* 0x00000004d9047825 */ /* 0x004fca00078e02f8 */
        /* <DEDUP_REMOVED lines=115> */
[----:B------:R2:W-:Y:S04]  /*1bd80*/  STL.64 [R1+0x6680], R142 ;  /* 0x0066808e01007387 */ /* 0x0005e80000100a00 */
[----:B------:R3:W-:Y:S01]  /*1bd90*/  STL.64 [R1+0x3668], R4 ;  /* 0x0036680401007387 */ /* 0x0007e20000100a00 */
[----:B-1----:R-:W-:-:S03]  /*1bda0*/  IMAD.WIDE R24, R129, 0x4, R248 ;  /* 0x0000000481187825 */ /* 0x002fc600078e02f8 */
[----:B--2---:R-:W2:Y:S01]  /*1bdb0*/  LDL.LU R142, [R1+0xd84] ;  /* 0x000d8400018e7983 */ /* 0x004ea20000300800 */
[----:B------:R-:W-:-:S04]  /*1bdc0*/  IMAD.WIDE R134, R128, 0x4, R248 ;  /* 0x0000000480867825 */ /* 0x000fc800078e02f8 */
[--C-:B---3--:R-:W-:Y:S01]  /*1bdd0*/  IMAD.WIDE R4, R16, 0x4, R248.reuse ;  /* 0x0000000410047825 */ /* 0x108fe200078e02f8 */
[----:B------:R-:W-:Y:S03]  /*1bde0*/  STL.64 [R1+0x3660], R24 ;  /* 0x0036601801007387 */ /* 0x000fe60000100a00 */
[--C-:B------:R-:W-:Y:S01]  /*1bdf0*/  IMAD.WIDE R16, R123, 0x4, R248.reuse ;  /* 0x000000047b107825 */ /* 0x100fe200078e02f8 */
[----:B------:R-:W3:Y:S04]  /*1be00*/  LDL.LU R143, [R1+0xd68] ;  /* 0x000d6800018f7983 */ /* 0x000ee80000300800 */
[----:B------:R1:W-:Y:S04]  /*1be10*/  STL.64 [R1+0x3940], R4 ;  /* 0x0039400401007387 */ /* 0x0003e80000100a00 */
[----:B------:R-:W-:Y:S04]  /*1be20*/  STL.64 [R1+0x3658], R134 ;  /* 0x0036588601007387 */ /* 0x000fe80000100a00 */
[----:B------:R-:W-:Y:S01]  /*1be30*/  STL.64 [R1+0x3938], R16 ;  /* 0x0039381001007387 */ /* 0x000fe20000100a00 */
[----:B-1----:R-:W-:-:S03]  /*1be40*/  IMAD.WIDE R4, R122, 0x4, R248 ;  /* 0x000000047a047825 */ /* 0x002fc600078e02f8 */
[----:B------:R1:W-:Y:S04]  /*1be50*/  STL.64 [R1+0x6688], R134 ;  /* 0x0066888601007387 */ /* 0x0003e80000100a00 */
[----:B------:R-:W-:Y:S04]  /*1be60*/  STL.64 [R1+0x3930], R4 ;  /* 0x0039300401007387 */ /* 0x000fe80000100a00 */
[----:B-1----:R-:W4:Y:S04]  /*1be70*/  LDL.LU R134, [R1+0xdc0] ;  /* 0x000dc00001867983 */ /* 0x002f280000300800 */
[----:B------:R-:W2:Y:S01]  /*1be80*/  LDL.LU R135, [R1+0xda4] ;  /* 0x000da40001877983 */ /* 0x000ea20000300800 */
[----:B------:R-:W-:-:S05]  /*1be90*/  IMAD.WIDE R16, R121, 0x4, R248 ;  /* 0x0000000479107825 */ /* 0x000fca00078e02f8 */
[----:B------:R1:W-:Y:S04]  /*1bea0*/  STL.64 [R1+0x3928], R16 ;  /* 0x0039281001007387 */ /* 0x0003e80000100a00 */
[----:B------:R-:W2:Y:S01]  /*1beb0*/  LDL.LU R214, [R1+0xd4c] ;  /* 0x000d4c0001d67983 */ /* 0x000ea20000300800 */
[----:B------:R-:W-:-:S04]  /*1bec0*/  IMAD.WIDE R126, R120, 0x4, R248 ;  /* 0x00000004787e7825 */ /* 0x000fc800078e02f8 */
[----:B-1----:R-:W-:-:S04]  /*1bed0*/  IMAD.WIDE R16, R115, 0x4, R248 ;  /* 0x0000000473107825 */ /* 0x002fc800078e02f8 */
[----:B------:R-:W-:-:S04]  /*1bee0*/  IMAD.WIDE R118, R112, 0x4, R248 ;  /* 0x0000000470767825 */ /* 0x000fc800078e02f8 */
[----:B------:R-:W-:-:S04]  /*1bef0*/  IMAD.WIDE R110, R104, 0x4, R248 ;  /* 0x00000004686e7825 */ /* 0x000fc800078e02f8 */
[----:B------:R-:W-:-:S04]  /*1bf00*/  IMAD.WIDE R24, R99, 0x4, R248 ;  /* 0x0000000463187825 */ /* 0x000fc800078e02f8 */
[----:B------:R-:W-:-:S04]  /*1bf10*/  IMAD.WIDE R102, R96, 0x4, R248 ;  /* 0x0000000460667825 */ /* 0x000fc800078e02f8 */
[----:B------:R-:W-:-:S04]  /*1bf20*/  IMAD.WIDE R94, R88, 0x4, R248 ;  /* 0x00000004585e7825 */ /* 0x000fc800078e02f8 */
[----:B----4-:R-:W-:-:S05]  /*1bf30*/  IMAD.WIDE R4, R134, 0x4, R248 ;  /* 0x0000000486047825 */ /* 0x010fca00078e02f8 */
[----:B------:R1:W-:Y:S04]  /*1bf40*/  STL.64 [R1+0x3918], R4 ;  /* 0x0039180401007387 */ /* 0x0003e80000100a00 */
[----:B------:R-:W-:Y:S04]  /*1bf50*/  STL.64 [R1+0x3920], R126 ;  /* 0x0039207e01007387 */ /* 0x000fe80000100a00 */
[----:B------:R4:W-:Y:S01]  /*1bf60*/  STL.64 [R1+0x3910], R16 ;  /* 0x0039101001007387 */ /* 0x0009e20000100a00 */
[----:B-1----:R-:W-:-:S03]  /*1bf70*/  IMAD.WIDE R4, R114, 0x4, R248 ;  /* 0x0000000472047825 */ /* 0x002fc600078e02f8 */
[----:B------:R-:W-:Y:S04]  /*1bf80*/  STL.64 [R1+0x6690], R126 ;  /* 0x0066907e01007387 */ /* 0x000fe80000100a00 */
[----:B------:R2:W-:Y:S01]  /*1bf90*/  STL.64 [R1+0x3908], R4 ;  /* 0x0039080401007387 */ /* 0x0005e20000100a00 */
[----:B----4-:R-:W-:-:S05]  /*1bfa0*/  IMAD.WIDE R16, R113, 0x4, R248 ;  /* 0x0000000471107825 */ /* 0x010fca00078e02f8 */
[----:B------:R1:W-:Y:S01]  /*1bfb0*/  STL.64 [R1+0x3900], R16 ;  /* 0x0039001001007387 */ /* 0x0003e20000100a00 */
[----:B--2---:R-:W-:-:S03]  /*1bfc0*/  IMAD.WIDE R4, R135, 0x4, R248 ;  /* 0x0000000487047825 */ /* 0x004fc600078e02f8 */
[----:B------:R-:W2:Y:S04]  /*1bfd0*/  LDL.LU R215, [R1+0xd30] ;  /* 0x000d300001d77983 */ /* 0x000ea80000300800 */
[----:B------:R4:W-:Y:S01]  /*1bfe0*/  STL.64 [R1+0x38f0], R4 ;  /* 0x0038f00401007387 */ /* 0x0009e20000100a00 */
[----:B-1----:R-:W-:-:S03]  /*1bff0*/  IMAD.WIDE R16, R107, 0x4, R248 ;  /* 0x000000046b107825 */ /* 0x002fc600078e02f8 */
[----:B------:R-:W-:Y:S04]  /*1c000*/  STL.64 [R1+0x38f8], R118 ;  /* 0x0038f87601007387 */ /* 0x000fe80000100a00 */
[----:B------:R1:W-:Y:S01]  /*1c010*/  STL.64 [R1+0x38e8], R16 ;  /* 0x0038e81001007387 */ /* 0x0003e20000100a00 */
[----:B----4-:R-:W-:-:S03]  /*1c020*/  IMAD.WIDE R4, R106, 0x4, R248 ;  /* 0x000000046a047825 */ /* 0x010fc600078e02f8 */
[----:B------:R-:W-:Y:S04]  /*1c030*/  STL.64 [R1+0x6698], R118 ;  /* 0x0066987601007387 */ /* 0x000fe80000100a00 */
[----:B------:R4:W-:Y:S01]  /*1c040*/  STL.64 [R1+0x38e0], R4 ;  /* 0x0038e00401007387 */ /* 0x0009e20000100a00 */
[----:B-1----:R-:W-:-:S04]  /*1c050*/  IMAD.WIDE R16, R142, 0x4, R248 ;  /* 0x000000048e107825 */ /* 0x002fc800078e02f8 */
[----:B----4-:R-:W-:-:S05]  /*1c060*/  IMAD.WIDE R4, R105, 0x4, R248 ;  /* 0x0000000469047825 */ /* 0x010fca00078e02f8 */
[----:B------:R1:W-:Y:S04]  /*1c070*/  STL.64 [R1+0x38d8], R4 ;  /* 0x0038d80401007387 */ /* 0x0003e80000100a00 */
[----:B-1----:R-:W4:Y:S04]  /*1c080*/  LDL.LU R4, [R1+0xd14] ;  /* 0x000d140001047983 */ /* 0x002f280000300800 */
[----:B------:R1:W-:Y:S04]  /*1c090*/  STL.64 [R1+0x38c8], R16 ;  /* 0x0038c81001007387 */ /* 0x0003e80000100a00 */
[----:B------:R-:W-:Y:S04]  /*1c0a0*/  STL.64 [R1+0x38d0], R110 ;  /* 0x0038d06e01007387 */ /* 0x000fe80000100a00 */
[----:B------:R3:W-:Y:S01]  /*1c0b0*/  STL.64 [R1+0x38c0], R24 ;  /* 0x0038c01801007387 */ /* 0x0007e20000100a00 */
[----:B-1----:R-:W-:-:S03]  /*1c0c0*/  IMAD.WIDE R16, R98, 0x4, R248 ;  /* 0x0000000462107825 */ /* 0x002fc600078e02f8 */
[----:B------:R-:W-:Y:S04]  /*1c0d0*/  STL.64 [R1+0x66a0], R110 ;  /* 0x0066a06e01007387 */ /* 0x000fe80000100a00 */
[----:B------:R1:W-:Y:S01]  /*1c0e0*/  STL.64 [R1+0x38b8], R16 ;  /* 0x0038b81001007387 */ /* 0x0003e20000100a00 */
[----:B---3--:R-:W-:-:S05]  /*1c0f0*/  IMAD.WIDE R24, R97, 0x4, R248 ;  /* 0x0000000461187825 */ /* 0x008fca00078e02f8 */
[----:B------:R3:W-:Y:S01]  /*1c100*/  STL.64 [R1+0x38b0], R24 ;  /* 0x0038b01801007387 */ /* 0x0007e20000100a00 */
[----:B-1----:R-:W-:-:S03]  /*1c110*/  IMAD.WIDE R16, R143, 0x4, R248 ;  /* 0x000000048f107825 */ /* 0x002fc600078e02f8 */
[----:B------:R-:W4:Y:S04]  /*1c120*/  LDL.LU R5, [R1+0xcf8] ;  /* 0x000cf80001057983 */ /* 0x000f280000300800 */
[----:B------:R1:W-:Y:S01]  /*1c130*/  STL.64 [R1+0x38a0], R16 ;  /* 0x0038a01001007387 */ /* 0x0003e20000100a00 */
[----:B---3--:R-:W-:-:S03]  /*1c140*/  IMAD.WIDE R24, R91, 0x4, R248 ;  /* 0x000000045b187825 */ /* 0x008fc600078e02f8 */
        /* <DEDUP_REMOVED lines=14> */
[----:B------:R-:W-:Y:S01]  /*1c230*/  STL.64 [R1+0x66b0], R94 ;  /* 0x0066b05e01007387 */ /* 0x000fe20000100a00 */
[----:B---3--:R-:W-:-:S03]  /*1c240*/  IMAD.WIDE R24, R81, 0x4, R248 ;  /* 0x0000000451187825 */ /* 0x008fc600078e02f8 */
[----:B------:R-:W-:Y:S04]  /*1c250*/  STL.64 [R1+0x3868], R16 ;  /* 0x0038681001007387 */ /* 0x000fe80000100a00 */
[----:B------:R1:W-:Y:S04]  /*1c260*/  STL.64 [R1+0x3860], R24 ;  /* 0x0038601801007387 */ /* 0x0003e80000100a00 */
[----:B------:R-:W3:Y:S01]  /*1c270*/  LDL.LU R167, [R1+0xc6c] ;  /* 0x000c6c0001a77983 */ /* 0x000ee20000300800 */
[----:B------:R-:W-:-:S04]  /*1c280*/  IMAD.WIDE R86, R80, 0x4, R248 ;  /* 0x0000000450567825 */ /* 0x000fc800078e02f8 */
[----:B-1----:R-:W-:-:S04]  /*1c290*/  IMAD.WIDE R24, R75, 0x4, R248 ;  /* 0x000000044b187825 */ /* 0x002fc800078e02f8 */
[----:B------:R-:W-:-:S04]  /*1c2a0*/  IMAD.WIDE R78, R72, 0x4, R248 ;  /* 0x00000004484e7825 */ /* 0x000fc800078e02f8 */
[----:B------:R-:W-:-:S04]  /*1c2b0*/  IMAD.WIDE R70, R64, 0x4, R248 ;  /* 0x0000000440467825 */ /* 0x000fc800078e02f8 */
[----:B------:R-:W-:-:S04]  /*1c2c0*/  IMAD.WIDE R62, R56, 0x4, R248 ;  /* 0x00000004383e7825 */ /* 0x000fc800078e02f8 */
[----:B------:R-:W-:-:S04]  /*1c2d0*/  IMAD.WIDE R54, R48, 0x4, R248 ;  /* 0x0000000430367825 */ /* 0x000fc800078e02f8 */
[----:B--2---:R-:W-:-:S05]  /*1c2e0*/  IMAD.WIDE R16, R215, 0x4, R248 ;  /* 0x00000004d7107825 */ /* 0x004fca00078e02f8 */
[----:B------:R1:W-:Y:S04]  /*1c2f0*/  STL.64 [R1+0x3858], R16 ;  /* 0x0038581001007387 */ /* 0x0003e80000100a00 */
[----:B------:R-:W-:Y:S04]  /*1c300*/  STL.64 [R1+0x3950], R86 ;  /* 0x0039505601007387 */ /* 0x000fe80000100a00 */
[----:B------:R2:W-:Y:S01]  /*1c310*/  STL.64 [R1+0x3850], R24 ;  /* 0x0038501801007387 */ /* 0x0005e20000100a00 */
[----:B-1----:R-:W-:-:S03]  /*1c320*/  IMAD.WIDE R16, R74, 0x4, R248 ;  /* 0x000000044a107825 */ /* 0x002fc600078e02f8 */
[----:B------:R-:W-:Y:S04]  /*1c330*/  STL.64 [R1+0x66b8], R86 ;  /* 0x0066b85601007387 */ /* 0x000fe80000100a00 */
[----:B------:R-:W-:Y:S01]  /*1c340*/  STL.64 [R1+0x3960], R16 ;  /* 0x0039601001007387 */ /* 0x000fe20000100a00 */
[----:B--2---:R-:W-:-:S05]  /*1c350*/  IMAD.WIDE R24, R73, 0x4, R248 ;  /* 0x0000000449187825 */ /* 0x004fca00078e02f8 */
[----:B------:R1:W-:Y:S04]  /*1c360*/  STL.64 [R1+0x3970], R24 ;  /* 0x0039701801007387 */ /* 0x0003e80000100a00 */
[----:B------:R-:W2:Y:S01]  /*1c370*/  LDL.LU R174, [R1+0xc1c] ;  /* 0x000c1c0001ae7983 */ /* 0x000ea20000300800 */
[----:B-1----:R-:W-:-:S04]  /*1c380*/  IMAD.WIDE R24, R67, 0x4, R248 ;  /* 0x0000000443187825 */ /* 0x002fc800078e02f8 */
[----:B----4-:R-:W-:-:S05]  /*1c390*/  IMAD.WIDE R16, R4, 0x4, R248 ;  /* 0x0000000404107825 */ /* 0x010fca00078e02f8 */
[----:B------:R1:W-:Y:S04]  /*1c3a0*/  STL.64 [R1+0x3848], R16 ;  /* 0x0038481001007387 */ /* 0x0003e80000100a00 */
[----:B------:R-:W-:Y:S04]  /*1c3b0*/  STL.64 [R1+0x3980], R78 ;  /* 0x0039804e01007387 */ /* 0x000fe80000100a00 */
[----:B------:R4:W-:Y:S01]  /*1c3c0*/  STL.64 [R1+0x3840], R24 ;  /* 0x0038401801007387 */ /* 0x0009e20000100a00 */
[----:B-1----:R-:W-:-:S03]  /*1c3d0*/  IMAD.WIDE R16, R66, 0x4, R248 ;  /* 0x0000000442107825 */ /* 0x002fc600078e02f8 */
[----:B------:R-:W-:Y:S04]  /*1c3e0*/  STL.64 [R1+0x66c0], R78 ;  /* 0x0066c04e01007387 */ /* 0x000fe80000100a00 */
[----:B------:R1:W-:Y:S01]  /*1c3f0*/  STL.64 [R1+0x3990], R16 ;  /* 0x0039901001007387 */ /* 0x0003e20000100a00 */
[----:B----4-:R-:W-:-:S04]  /*1c400*/  IMAD.WIDE R24, R59, 0x4, R248 ;  /* 0x000000043b187825 */ /* 0x010fc800078e02f8 */
[----:B-1----:R-:W-:-:S04]  /*1c410*/  IMAD.WIDE R16, R65, 0x4, R248 ;  /* 0x0000000441107825 */ /* 0x002fc800078e02f8 */
[--C-:B------:R-:W-:Y:S01]  /*1c420*/  IMAD.WIDE R30, R5, 0x4, R248.reuse ;  /* 0x00000004051e7825 */ /* 0x100fe200078e02f8 */
[----:B------:R1:W-:Y:S04]  /*1c430*/  STL.64 [R1+0x3a10], R16 ;  /* 0x003a101001007387 */ /* 0x0003e80000100a00 */
[----:B------:R-:W-:Y:S04]  /*1c440*/  STL.64 [R1+0x3838], R30 ;  /* 0x0038381e01007387 */ /* 0x000fe80000100a00 */
[----:B------:R-:W4:Y:S01]  /*1c450*/  LDL.LU R175, [R1+0xc00] ;  /* 0x000c000001af7983 */ /* 0x000f220000300800 */
[----:B-1----:R-:W-:-:S03]  /*1c460*/  IMAD.WIDE R16, R58, 0x4, R248 ;  /* 0x000000043a107825 */ /* 0x002fc600078e02f8 */
[----:B------:R1:W-:Y:S04]  /*1c470*/  STL.64 [R1+0x3830], R24 ;  /* 0x0038301801007387 */ /* 0x0003e80000100a00 */
[----:B------:R-:W-:Y:S04]  /*1c480*/  STL.64 [R1+0x3a20], R70 ;  /* 0x003a204601007387 */ /* 0x000fe80000100a00 */
[----:B------:R1:W-:Y:S04]  /*1c490*/  STL.64 [R1+0x39a0], R16 ;  /* 0x0039a01001007387 */ /* 0x0003e80000100a00 */
[----:B------:R-:W-:Y:S01]  /*1c4a0*/  STL.64 [R1+0x66c8], R70 ;  /* 0x0066c84601007387 */ /* 0x000fe20000100a00 */
[----:B-1----:R-:W-:-:S04]  /*1c4b0*/  IMAD.WIDE R24, R51, 0x4, R248 ;  /* 0x0000000433187825 */ /* 0x002fc800078e02f8 */
[----:B------:R-:W-:-:S04]  /*1c4c0*/  IMAD.WIDE R30, R166, 0x4, R248 ;  /* 0x00000004a61e7825 */ /* 0x000fc800078e02f8 */
[----:B------:R-:W-:-:S05]  /*1c4d0*/  IMAD.WIDE R16, R57, 0x4, R248 ;  /* 0x0000000439107825 */ /* 0x000fca00078e02f8 */
[----:B------:R1:W-:Y:S04]  /*1c4e0*/  STL.64 [R1+0x3a30], R16 ;  /* 0x003a301001007387 */ /* 0x0003e80000100a00 */
[----:B------:R3:W-:Y:S04]  /*1c4f0*/  STL.64 [R1+0x3828], R30 ;  /* 0x0038281e01007387 */ /* 0x0007e80000100a00 */
[----:B------:R-:W4:Y:S01]  /*1c500*/  LDL.LU R198, [R1+0xbe4] ;  /* 0x000be40001c67983 */ /* 0x000f220000300800 */
[----:B-1----:R-:W-:-:S03]  /*1c510*/  IMAD.WIDE R16, R50, 0x4, R248 ;  /* 0x0000000432107825 */ /* 0x002fc600078e02f8 */
[----:B------:R-:W-:Y:S04]  /*1c520*/  STL.64 [R1+0x3820], R24 ;  /* 0x0038201801007387 */ /* 0x000fe80000100a00 */
[----:B------:R-:W-:Y:S04]  /*1c530*/  STL.64 [R1+0x3a40], R62 ;  /* 0x003a403e01007387 */ /* 0x000fe80000100a00 */
[----:B------:R1:W-:Y:S01]  /*1c540*/  STL.64 [R1+0x39b0], R16 ;  /* 0x0039b01001007387 */ /* 0x0003e20000100a00 */
[----:B---3--:R-:W-:-:S03]  /*1c550*/  IMAD.WIDE R30, R167, 0x4, R248 ;  /* 0x00000004a71e7825 */ /* 0x008fc600078e02f8 */
[----:B------:R-:W-:Y:S01]  /*1c560*/  STL.64 [R1+0x66d0], R62 ;  /* 0x0066d03e01007387 */ /* 0x000fe20000100a00 */
[----:B-1----:R-:W-:-:S05]  /*1c570*/  IMAD.WIDE R16, R49, 0x4, R248 ;  /* 0x0000000431107825 */ /* 0x002fca00078e02f8 */
[----:B------:R1:W-:Y:S01]  /*1c580*/  STL.64 [R1+0x3a50], R16 ;  /* 0x003a501001007387 */ /* 0x0003e20000100a00 */
[----:B------:R-:W-:-:S03]  /*1c590*/  IMAD.WIDE R24, R43, 0x4, R248 ;  /* 0x000000042b187825 */ /* 0x000fc600078e02f8 */
[----:B------:R-:W-:Y:S04]  /*1c5a0*/  STL.64 [R1+0x3818], R30 ;  /* 0x0038181e01007387 */ /* 0x000fe80000100a00 */
[----:B------:R-:W3:Y:S01]  /*1c5b0*/  LDL.LU R199, [R1+0xbc4] ;  /* 0x000bc40001c77983 */ /* 0x000ee20000300800 */
[----:B-1----:R-:W-:-:S03]  /*1c5c0*/  IMAD.WIDE R16, R42, 0x4, R248 ;  /* 0x000000042a107825 */ /* 0x002fc600078e02f8 */
[----:B------:R-:W-:Y:S04]  /*1c5d0*/  STL.64 [R1+0x3810], R24 ;  /* 0x0038101801007387 */ /* 0x000fe80000100a00 */
[----:B------:R-:W-:Y:S04]  /*1c5e0*/  STL.64 [R1+0x3a60], R54 ;  /* 0x003a603601007387 */ /* 0x000fe80000100a00 */
[----:B------:R1:W-:Y:S04]  /*1c5f0*/  STL.64 [R1+0x39c0], R16 ;  /* 0x0039c01001007387 */ /* 0x0003e80000100a00 */
[----:B------:R1:W-:Y:S04]  /*1c600*/  STL.64 [R1+0x66d8], R54 ;  /* 0x0066d83601007387 */ /* 0x0003e80000100a00 */
[----:B------:R-:W3:Y:S01]  /*1c610*/  LDL.LU R206, [R1+0xbc0] ;  /* 0x000bc00001ce7983 */ /* 0x000ee20000300800 */
[----:B-1----:R-:W-:-:S04]  /*1c620*/  IMAD.WIDE R16, R35, 0x4, R248 ;  /* 0x0000000423107825 */ /* 0x002fc800078e02f8 */
[----:B------:R-:W-:-:S04]  /*1c630*/  IMAD.WIDE R54, R41, 0x4, R248 ;  /* 0x0000000429367825 */ /* 0x000fc800078e02f8 */
[----:B------:R-:W-:-:S04]  /*1c640*/  IMAD.WIDE R46, R40, 0x4, R248 ;  /* 0x00000004282e7825 */ /* 0x000fc800078e02f8 */
[----:B------:R-:W-:Y:S02]  /*1c650*/  IMAD R33, R33, c[0x0][0x190], RZ ;  /* 0x0000640021217a24 */ /* 0x000fe400078e02ff */
[----:B------:R-:W-:Y:S02]  /*1c660*/  IMAD R27, R27, c[0x0][0x190], RZ ;  /* 0x000064001b1b7a24 */ /* 0x000fe400078e02ff */
[----:B------:R-:W-:-:S04]  /*1c670*/  IMAD.WIDE R86, R33, 0x4, R248 ;  /* 0x0000000421567825 */ /* 0x000fc800078e02f8 */
[----:B------:R-:W-:Y:S02]  /*1c680*/  IMAD R32, R32, c[0x0][0x190], RZ ;  /* 0x0000640020207a24 */ /* 0x000fe400078e02ff */
[----:B------:R-:W-:Y:S02]  /*1c690*/  IMAD R26, R26, c[0x0][0x190], RZ ;  /* 0x000064001a1a7a24 */ /* 0x000fe400078e02ff */
[----:B------:R-:W-:-:S04]  /*1c6a0*/  IMAD.WIDE R38, R32, 0x4, R248 ;  /* 0x0000000420267825 */ /* 0x000fc800078e02f8 */
[----:B------:R-:W-:-:S04]  /*1c6b0*/  IMAD.WIDE R118, R13, 0x4, R248 ;  /* 0x000000040d767825 */ /* 0x000fc800078e02f8 */
[----:B------:R-:W-:-:S04]  /*1c6c0*/  IMAD.WIDE R30, R12, 0x4, R248 ;  /* 0x000000040c1e7825 */ /* 0x000fc800078e02f8 */
[----:B------:R-:W-:-:S04]  /*1c6d0*/  IMAD.WIDE R150, R19, 0x4, R248 ;  /* 0x0000000413967825 */ /* 0x000fc800078e02f8 */
[----:B--2---:R-:W-:-:S05]  /*1c6e0*/  IMAD.WIDE R24, R174, 0x4, R248 ;  /* 0x00000004ae187825 */ /* 0x004fca00078e02f8 */
[----:B------:R-:W-:Y:S04]  /*1c6f0*/  STL.64 [R1+0x3808], R24 ;  /* 0x0038081801007387 */ /* 0x000fe80000100a00 */
[----:B------:R-:W2:Y:S04]  /*1c700*/  LDL.LU R207, [R1+0xbbc] ;  /* 0x000bbc0001cf7983 */ /* 0x000ea80000300800 */
[----:B------:R1:W-:Y:S04]  /*1c710*/  STL.64 [R1+0x3800], R16 ;  /* 0x0038001001007387 */ /* 0x0003e80000100a00 */
[----:B------:R-:W-:Y:S04]  /*1c720*/  STL.64 [R1+0x3a70], R54 ;  /* 0x003a703601007387 */ /* 0x000fe80000100a00 */
[----:B------:R-:W-:Y:S01]  /*1c730*/  STL.64 [R1+0x66e0], R54 ;  /* 0x0066e03601007387 */ /* 0x000fe20000100a00 */
[----:B-1----:R-:W-:-:S03]  /*1c740*/  IMAD.WIDE R16, R34, 0x4, R248 ;  /* 0x0000000422107825 */ /* 0x002fc600078e02f8 */
[----:B------:R-:W-:Y:S04]  /*1c750*/  STL.64 [R1+0x3a80], R46 ;  /* 0x003a802e01007387 */ /* 0x000fe80000100a00 */
[----:B------:R-:W-:Y:S04]  /*1c760*/  STL.64 [R1+0x66e8], R46 ;  /* 0x0066e82e01007387 */ /* 0x000fe80000100a00 */
[----:B------:R1:W-:Y:S04]  /*1c770*/  STL.64 [R1+0x39d0], R16 ;  /* 0x0039d01001007387 */ /* 0x0003e80000100a00 */
[----:B------:R-:W-:Y:S01]  /*1c780*/  STL.64 [R1+0x3a90], R86 ;  /* 0x003a905601007387 */ /* 0x000fe20000100a00 */
[----:B-1----:R-:W-:-:S04]  /*1c790*/  IMAD.WIDE R16, R27, 0x4, R248 ;  /* 0x000000041b107825 */ /* 0x002fc800078e02f8 */
[----:B----4-:R-:W-:-:S05]  /*1c7a0*/  IMAD.WIDE R24, R175, 0x4, R248 ;  /* 0x00000004af187825 */ /* 0x010fca00078e02f8 */
[----:B------:R-:W-:Y:S04]  /*1c7b0*/  STL.64 [R1+0x37f8], R24 ;  /* 0x0037f81801007387 */ /* 0x000fe80000100a00 */
[----:B------:R-:W-:Y:S04]  /*1c7c0*/  STL.64 [R1+0x66f0], R86 ;  /* 0x0066f05601007387 */ /* 0x000fe80000100a00 */
[----:B------:R1:W-:Y:S04]  /*1c7d0*/  STL.64 [R1+0x37f0], R16 ;  /* 0x0037f01001007387 */ /* 0x0003e80000100a00 */
[----:B------:R-:W-:Y:S04]  /*1c7e0*/  STL.64 [R1+0x3ad0], R38 ;  /* 0x003ad02601007387 */ /* 0x000fe80000100a00 */
[----:B------:R-:W-:Y:S01]  /*1c7f0*/  STL.64 [R1+0x66f8], R38 ;  /* 0x0066f82601007387 */ /* 0x000fe20000100a00 */
[----:B-1----:R-:W-:-:S05]  /*1c800*/  IMAD.WIDE R16, R26, 0x4, R248 ;  /* 0x000000041a107825 */ /* 0x002fca00078e02f8 */
[----:B------:R1:W-:Y:S04]  /*1c810*/  STL.64 [R1+0x39e0], R16 ;  /* 0x0039e01001007387 */ /* 0x0003e80000100a00 */
[----:B------:R-:W-:Y:S01]  /*1c820*/  STL.64 [R1+0x3aa0], R118 ;  /* 0x003aa07601007387 */ /* 0x000fe20000100a00 */
[----:B------:R-:W-:-:S04]  /*1c830*/  IMAD.WIDE R24, R198, 0x4, R248 ;  /* 0x00000004c6187825 */ /* 0x000fc800078e02f8 */
[--C-:B-1----:R-:W-:Y:S01]  /*1c840*/  IMAD.WIDE R16, R21, 0x4, R248.reuse ;  /* 0x0000000415107825 */ /* 0x102fe200078e02f8 */
[----:B------:R-:W-:Y:S04]  /*1c850*/  STL.64 [R1+0x37e8], R24 ;  /* 0x0037e81801007387 */ /* 0x000fe80000100a00 */
[----:B------:R-:W-:Y:S04]  /*1c860*/  STL.64 [R1+0x6700], R118 ;  /* 0x0067007601007387 */ /* 0x000fe80000100a00 */
[----:B------:R1:W-:Y:S04]  /*1c870*/  STL.64 [R1+0x37e0], R16 ;  /* 0x0037e01001007387 */ /* 0x0003e80000100a00 */
[----:B------:R-:W-:Y:S04]  /*1c880*/  STL.64 [R1+0x3ae0], R30 ;  /* 0x003ae01e01007387 */ /* 0x000fe80000100a00 */
[----:B------:R3:W-:Y:S01]  /*1c890*/  STL.64 [R1+0x6708], R30 ;  /* 0x0067081e01007387 */ /* 0x0007e20000100a00 */
[----:B-1----:R-:W-:-:S05]  /*1c8a0*/  IMAD.WIDE R16, R20, 0x4, R248 ;  /* 0x0000000414107825 */ /* 0x002fca00078e02f8 */
[----:B------:R-:W-:Y:S04]  /*1c8b0*/  STL.64 [R1+0x39f0], R16 ;  /* 0x0039f01001007387 */ /* 0x000fe80000100a00 */
[----:B------:R-:W4:Y:S01]  /*1c8c0*/  LDL R63, [R1+0xf90] ;  /* 0x000f9000013f7983 */ /* 0x000f220000100800 */
[----:B---3--:R-:W-:-:S03]  /*1c8d0*/  IMAD.WIDE R30, R199, 0x4, R248 ;  /* 0x00000004c71e7825 */ /* 0x008fc600078e02f8 */
[----:B------:R-:W3:Y:S04]  /*1c8e0*/  LDL R70, [R1+0xf74] ;  /* 0x000f740001467983 */ /* 0x000ee80000100800 */
[----:B------:R1:W-:Y:S04]  /*1c8f0*/  STL.64 [R1+0x37d8], R30 ;  /* 0x0037d81e01007387 */ /* 0x0003e80000100a00 */
[----:B------:R-:W3:Y:S04]  /*1c900*/  LDL R71, [R1+0xf58] ;  /* 0x000f580001477983 */ /* 0x000ee80000100800 */
[----:B------:R-:W-:Y:S04]  /*1c910*/  STL.64 [R1+0x3ab0], R150 ;  /* 0x003ab09601007387 */ /* 0x000fe80000100a00 */
[----:B------:R-:W-:Y:S01]  /*1c920*/  STL.64 [R1+0x6710], R150 ;  /* 0x0067109601007387 */ /* 0x000fe20000100a00 */
[----:B-1----:R-:W-:-:S03]  /*1c930*/  IMAD.WIDE R30, R206, 0x4, R248 ;  /* 0x00000004ce1e7825 */ /* 0x002fc600078e02f8 */
[----:B------:R-:W3:Y:S04]  /*1c940*/  LDL R78, [R1+0xf3c] ;  /* 0x000f3c00014e7983 */ /* 0x000ee80000100800 */
[----:B------:R-:W3:Y:S04]  /*1c950*/  LDL R79, [R1+0xf20] ;  /* 0x000f2000014f7983 */ /* 0x000ee80000100800 */
[----:B------:R-:W-:Y:S04]  /*1c960*/  STL.64 [R1+0x37d0], R30 ;  /* 0x0037d01e01007387 */ /* 0x000fe80000100a00 */
[----:B------:R-:W3:Y:S04]  /*1c970*/  LDL R94, [R1+0xf08] ;  /* 0x000f0800015e7983 */ /* 0x000ee80000100800 */
        /* <DEDUP_REMOVED lines=16> */
[----:B------:R-:W3:Y:S01]  /*1ca80*/  LDL R239, [R1+0xd38] ;  /* 0x000d380001ef7983 */ /* 0x000ee20000100800 */
[----:B------:R-:W-:-:S04]  /*1ca90*/  IMAD.WIDE R24, R18, 0x4, R248 ;  /* 0x0000000412187825 */ /* 0x000fc800078e02f8 */
[----:B------:R-:W-:Y:S01]  /*1caa0*/  IMAD R0, R0, c[0x0][0x190], RZ ;  /* 0x0000640000007a24 */ /* 0x000fe200078e02ff */
[----:B------:R-:W-:Y:S03]  /*1cab0*/  STL.64 [R1+0x3af0], R24 ;  /* 0x003af01801007387 */ /* 0x000fe60000100a00 */
[--C-:B------:R-:W-:Y:S01]  /*1cac0*/  IMAD.WIDE R16, R0, 0x4, R248.reuse ;  /* 0x0000000400107825 */ /* 0x100fe200078e02f8 */
[----:B------:R2:W-:Y:S03]  /*1cad0*/  STL.64 [R1+0x6718], R24 ;  /* 0x0067181801007387 */ /* 0x0005e60000100a00 */
[----:B------:R-:W-:Y:S01]  /*1cae0*/  IMAD R252, R252, c[0x0][0x190], RZ ;  /* 0x00006400fcfc7a24 */ /* 0x000fe200078e02ff */
[----:B------:R-:W-:Y:S03]  /*1caf0*/  STL.64 [R1+0x3b00], R16 ;  /* 0x003b001001007387 */ /* 0x000fe60000100a00 */
[--C-:B------:R-:W-:Y:S01]  /*1cb00*/  IMAD.WIDE R182, R252, 0x4, R248.reuse ;  /* 0x00000004fcb67825 */ /* 0x100fe200078e02f8 */
[----:B------:R-:W-:Y:S03]  /*1cb10*/  STL.64 [R1+0x6720], R16 ;  /* 0x0067201001007387 */ /* 0x000fe60000100a00 */
[----:B--2---:R-:W-:-:S05]  /*1cb20*/  IMAD.WIDE R24, R207, 0x4, R248 ;  /* 0x00000004cf187825 */ /* 0x004fca00078e02f8 */
[----:B------:R3:W-:Y:S01]  /*1cb30*/  STL.64 [R1+0x3a00], R24 ;  /* 0x003a001801007387 */ /* 0x0007e20000100a00 */
[----:B----4-:R-:W-:-:S04]  /*1cb40*/  IMAD.WIDE R30, R63, 0x4, R250 ;  /* 0x000000043f1e7825 */ /* 0x010fc800078e02fa */
[--C-:B---3--:R-:W-:Y:S01]  /*1cb50*/  IMAD.WIDE R24, R70, 0x4, R250.reuse ;  /* 0x0000000446187825 */ /* 0x108fe200078e02fa */
[----:B------:R1:W-:Y:S04]  /*1cb60*/  STL.64 [R1+0x1698], R30 ;  /* 0x0016981e01007387 */ /* 0x0003e80000100a00 */
[----:B------:R-:W-:Y:S01]  /*1cb70*/  STL.64 [R1+0x3ac0], R182 ;  /* 0x003ac0b601007387 */ /* 0x000fe20000100a00 */
[----:B------:R-:W-:-:S03]  /*1cb80*/  IMAD.WIDE R16, R71, 0x4, R250 ;  /* 0x0000000447107825 */ /* 0x000fc600078e02fa */
[----:B------:R-:W-:Y:S04]  /*1cb90*/  STL.64 [R1+0x1e20], R24 ;  /* 0x001e201801007387 */ /* 0x000fe80000100a00 */
[----:B------:R-:W-:Y:S04]  /*1cba0*/  STL.64 [R1+0x6728], R182 ;  /* 0x006728b601007387 */ /* 0x000fe80000100a00 */
[----:B------:R2:W-:Y:S01]  /*1cbb0*/  STL.64 [R1+0x1e60], R16 ;  /* 0x001e601001007387 */ /* 0x0005e20000100a00 */
[----:B-1----:R-:W-:-:S05]  /*1cbc0*/  IMAD.WIDE R30, R78, 0x4, R250 ;  /* 0x000000044e1e7825 */ /* 0x002fca00078e02fa */
[----:B------:R1:W-:Y:S01]  /*1cbd0*/  STL.64 [R1+0x1e80], R30 ;  /* 0x001e801e01007387 */ /* 0x0003e20000100a00 */
[----:B--2---:R-:W-:-:S04]  /*1cbe0*/  IMAD.WIDE R16, R79, 0x4, R250 ;  /* 0x000000044f107825 */ /* 0x004fc800078e02fa */
[--C-:B------:R-:W-:Y:S01]  /*1cbf0*/  IMAD.WIDE R24, R94, 0x4, R250.reuse ;  /* 0x000000045e187825 */ /* 0x100fe200078e02fa */
[----:B------:R2:W-:Y:S03]  /*1cc00*/  STL.64 [R1+0x22b0], R16 ;  /* 0x0022b01001007387 */ /* 0x0005e60000100a00 */
[--C-:B-1----:R-:W-:Y:S01]  /*1cc10*/  IMAD.WIDE R30, R95, 0x4, R250.reuse ;  /* 0x000000045f1e7825 */ /* 0x102fe200078e02fa */
[----:B------:R1:W-:Y:S04]  /*1cc20*/  STL.64 [R1+0x23b0], R24 ;  /* 0x0023b01801007387 */ /* 0x0003e80000100a00 */
[----:B------:R3:W-:Y:S01]  /*1cc30*/  STL.64 [R1+0x2490], R30 ;  /* 0x0024901e01007387 */ /* 0x0007e20000100a00 */
[----:B--2---:R-:W-:-:S04]  /*1cc40*/  IMAD.WIDE R16, R102, 0x4, R250 ;  /* 0x0000000466107825 */ /* 0x004fc800078e02fa */
[--C-:B-1----:R-:W-:Y:S01]  /*1cc50*/  IMAD.WIDE R24, R103, 0x4, R250.reuse ;  /* 0x0000000467187825 */ /* 0x102fe200078e02fa */
        /* <DEDUP_REMOVED lines=29> */
[--C-:B--2---:R-:W-:Y:S02]  /*1ce30*/  IMAD.WIDE R24, R2, 0x4, R250.reuse ;  /* 0x0000000402187825 */ /* 0x104fe400078e02fa */
[----:B------:R-:W2:Y:S04]  /*1ce40*/  LDL.LU R2, [R1+0x6c54] ;  /* 0x006c540001027983 */ /* 0x000ea80000300800 */
[----:B------:R1:W-:Y:S01]  /*1ce50*/  STL.64 [R1+0x31e0], R16 ;  /* 0x0031e01001007387 */ /* 0x0003e20000100a00 */
[----:B---3--:R-:W-:-:S04]  /*1ce60*/  IMAD.WIDE R30, R245, 0x4, R250 ;  /* 0x00000004f51e7825 */ /* 0x008fc800078e02fa */
[--C-:B-1----:R-:W-:Y:S02]  /*1ce70*/  IMAD.WIDE R16, R3, 0x4, R250.reuse ;  /* 0x0000000403107825 */ /* 0x102fe400078e02fa */
[----:B------:R-:W2:Y:S04]  /*1ce80*/  LDL.LU R3, [R1+0x6c50] ;  /* 0x006c500001037983 */ /* 0x000ea80000300800 */
[----:B------:R1:W-:Y:S02]  /*1ce90*/  STL.64 [R1+0x31c8], R24 ;  /* 0x0031c81801007387 */ /* 0x0003e40000100a00 */
[--C-:B-1----:R-:W-:Y:S02]  /*1cea0*/  IMAD.WIDE R24, R246, 0x4, R250.reuse ;  /* 0x00000004f6187825 */ /* 0x102fe400078e02fa */
[----:B------:R-:W3:Y:S04]  /*1ceb0*/  LDL.LU R246, [R1+0x6c4c] ;  /* 0x006c4c0001f67983 */ /* 0x000ee80000300800 */
[----:B------:R1:W-:Y:S02]  /*1cec0*/  STL.64 [R1+0x31b0], R16 ;  /* 0x0031b01001007387 */ /* 0x0003e40000100a00 */
[----:B-1----:R-:W-:-:S02]  /*1ced0*/  IMAD.WIDE R16, R247, 0x4, R250 ;  /* 0x00000004f7107825 */ /* 0x002fc400078e02fa */
[----:B------:R-:W3:Y:S04]  /*1cee0*/  LDL.LU R247, [R1+0x6c48] ;  /* 0x006c480001f77983 */ /* 0x000ee80000300800 */
[----:B------:R1:W-:Y:S04]  /*1cef0*/  STL.64 [R1+0x3198], R24 ;  /* 0x0031981801007387 */ /* 0x0003e80000100a00 */
[----:B------:R4:W-:Y:S04]  /*1cf00*/  STL.64 [R1+0x3190], R16 ;  /* 0x0031901001007387 */ /* 0x0009e80000100a00 */
[----:B------:R4:W-:Y:S01]  /*1cf10*/  STL.64 [R1+0x3188], R30 ;  /* 0x0031881e01007387 */ /* 0x0009e20000100a00 */
[----:B-1----:R-:W-:-:S04]  /*1cf20*/  IMAD.WIDE R24, R244, 0x4, R250 ;  /* 0x00000004f4187825 */ /* 0x002fc800078e02fa */
[--C-:B----4-:R-:W-:Y:S01]  /*1cf30*/  IMAD.WIDE R16, R237, 0x4, R250.reuse ;  /* 0x00000004ed107825 */ /* 0x110fe200078e02fa */
[----:B------:R1:W-:Y:S03]  /*1cf40*/  STL.64 [R1+0x3180], R24 ;  /* 0x0031801801007387 */ /* 0x0003e60000100a00 */
[--C-:B------:R-:W-:Y:S01]  /*1cf50*/  IMAD.WIDE R30, R236, 0x4, R250.reuse ;  /* 0x00000004ec1e7825 */ /* 0x100fe200078e02fa */
        /* <DEDUP_REMOVED lines=79> */
[----:B------:R-:W-:Y:S01]  /*1d450*/  STL.64 [R1+0x23f0], R30 ;  /* 0x0023f01e01007387 */ /* 0x000fe20000100a00 */
[----:B-1----:R-:W-:-:S03]  /*1d460*/  IMAD.WIDE R24, R76, 0x4, R250 ;  /* 0x000000044c187825 */ /* 0x002fc600078e02fa */
[----:B------:R-:W2:Y:S01]  /*1d470*/  LDL.LU R182, [R1+0xce0] ;  /* 0x000ce00001b67983 */ /* 0x000ea20000300800 */
[----:B----4-:R-:W-:-:S03]  /*1d480*/  IMAD.WIDE R16, R69, 0x4, R250 ;  /* 0x0000000445107825 */ /* 0x010fc600078e02fa */
[----:B------:R1:W-:Y:S04]  /*1d490*/  STL.64 [R1+0x24d0], R24 ;  /* 0x0024d01801007387 */ /* 0x0003e80000100a00 */
[----:B------:R-:W4:Y:S04]  /*1d4a0*/  LDL.LU R183, [R1+0xc90] ;  /* 0x000c900001b77983 */ /* 0x000f280000300800 */
[----:B------:R1:W-:Y:S04]  /*1d4b0*/  STL.64 [R1+0x25d0], R16 ;  /* 0x0025d01001007387 */ /* 0x0003e80000100a00 */
[----:B------:R-:W3:Y:S04]  /*1d4c0*/  LDL.LU R248, [R1+0xc24] ;  /* 0x000c240001f87983 */ /* 0x000ee80000300800 */
[----:B------:R-:W3:Y:S04]  /*1d4d0*/  LDL.LU R249, [R1+0xc04] ;  /* 0x000c040001f97983 */ /* 0x000ee80000300800 */
[----:B-1----:R-:W3:Y:S01]  /*1d4e0*/  LDL.LU R24, [R1+0xbe8] ;  /* 0x000be80001187983 */ /* 0x002ee20000300800 */
[----:B------:R-:W-:-:S03]  /*1d4f0*/  IMAD.WIDE R16, R68, 0x4, R250 ;  /* 0x0000000444107825 */ /* 0x000fc600078e02fa */
[----:B------:R-:W3:Y:S04]  /*1d500*/  LDL.LU R25, [R1+0xbc8] ;  /* 0x000bc80001197983 */ /* 0x000ee80000300800 */
[----:B------:R-:W3:Y:S04]  /*1d510*/  LDL.LU R150, [R1+0xfa4] ;  /* 0x000fa40001967983 */ /* 0x000ee80000300800 */
[----:B------:R1:W-:Y:S04]  /*1d520*/  STL.64 [R1+0x26d8], R16 ;  /* 0x0026d81001007387 */ /* 0x0003e80000100a00 */
[----:B------:R-:W3:Y:S04]  /*1d530*/  LDL.LU R230, [R1+0xfa0] ;  /* 0x000fa00001e67983 */ /* 0x000ee80000300800 */
[----:B------:R-:W3:Y:S04]  /*1d540*/  LDL.LU R231, [R1+0xf9c] ;  /* 0x000f9c0001e77983 */ /* 0x000ee80000300800 */
[----:B------:R-:W3:Y:S01]  /*1d550*/  LDL.LU R238, [R1+0xf98] ;  /* 0x000f980001ee7983 */ /* 0x000ee20000300800 */
[----:B------:R-:W-:-:S03]  /*1d560*/  IMAD.WIDE R30, R61, 0x4, R250 ;  /* 0x000000043d1e7825 */ /* 0x000fc600078e02fa */
[----:B------:R-:W3:Y:S01]  /*1d570*/  LDL.LU R239, [R1+0xf94] ;  /* 0x000f940001ef7983 */ /* 0x000ee20000300800 */
[----:B------:R-:W-:-:S03]  /*1d580*/  IMAD.WIDE R38, R60, 0x4, R250 ;  /* 0x000000043c267825 */ /* 0x000fc600078e02fa */
[----:B------:R-:W3:Y:S01]  /*1d590*/  LDL.LU R151, [R1+0xf88] ;  /* 0x000f880001977983 */ /* 0x000ee20000300800 */
[----:B-1----:R-:W-:-:S03]  /*1d5a0*/  IMAD.WIDE R16, R53, 0x4, R250 ;  /* 0x0000000435107825 */ /* 0x002fc600078e02fa */
[----:B------:R1:W-:Y:S04]  /*1d5b0*/  STL.64 [R1+0x27c0], R30 ;  /* 0x0027c01e01007387 */ /* 0x0003e80000100a00 */
[----:B------:R1:W-:Y:S04]  /*1d5c0*/  STL.64 [R1+0x2fb0], R38 ;  /* 0x002fb02601007387 */ /* 0x0003e80000100a00 */
[----:B------:R1:W-:Y:S02]  /*1d5d0*/  STL.64 [R1+0x33a0], R16 ;  /* 0x0033a01001007387 */ /* 0x0003e40000100a00 */
[----:B-1----:R-:W-:-:S04]  /*1d5e0*/  IMAD.WIDE R30, R52, 0x4, R250 ;  /* 0x00000004341e7825 */ /* 0x002fc800078e02fa */
[--C-:B------:R-:W-:Y:S01]  /*1d5f0*/  IMAD.WIDE R38, R45, 0x4, R250.reuse ;  /* 0x000000042d267825 */ /* 0x100fe200078e02fa */
[----:B------:R1:W-:Y:S04]  /*1d600*/  STL.64 [R1+0x3360], R30 ;  /* 0x0033601e01007387 */ /* 0x0003e80000100a00 */
[----:B------:R-:W-:Y:S04]  /*1d610*/  STL.64 [R1+0x3320], R38 ;  /* 0x0033202601007387 */ /* 0x000fe80000100a00 */
[----:B------:R-:W3:Y:S01]  /*1d620*/  LDL.LU R118, [R1+0xf6c] ;  /* 0x000f6c0001767983 */ /* 0x000ee20000300800 */
[----:B------:R-:W-:-:S04]  /*1d630*/  IMAD.WIDE R16, R44, 0x4, R250 ;  /* 0x000000042c107825 */ /* 0x000fc800078e02fa */
[--C-:B-1----:R-:W-:Y:S01]  /*1d640*/  IMAD.WIDE R30, R37, 0x4, R250.reuse ;  /* 0x00000004251e7825 */ /* 0x102fe200078e02fa */
[----:B------:R1:W-:Y:S04]  /*1d650*/  STL.64 [R1+0x32e0], R16 ;  /* 0x0032e01001007387 */ /* 0x0003e80000100a00 */
[----:B------:R1:W-:Y:S02]  /*1d660*/  STL.64 [R1+0x32a0], R30 ;  /* 0x0032a01e01007387 */ /* 0x0003e40000100a00 */
[----:B-1----:R-:W-:-:S04]  /*1d670*/  IMAD.WIDE R16, R36, 0x4, R250 ;  /* 0x0000000424107825 */ /* 0x002fc800078e02fa */
[--C-:B------:R-:W-:Y:S01]  /*1d680*/  IMAD.WIDE R36, R29, 0x4, R250.reuse ;  /* 0x000000041d247825 */ /* 0x100fe200078e02fa */
[----:B------:R1:W-:Y:S03]  /*1d690*/  STL.64 [R1+0x3260], R16 ;  /* 0x0032601001007387 */ /* 0x0003e60000100a00 */
[--C-:B------:R-:W-:Y:S01]  /*1d6a0*/  IMAD.WIDE R30, R28, 0x4, R250.reuse ;  /* 0x000000041c1e7825 */ /* 0x100fe200078e02fa */
[----:B------:R-:W-:Y:S03]  /*1d6b0*/  STL.64 [R1+0x3248], R36 ;  /* 0x0032482401007387 */ /* 0x000fe60000100a00 */
[--C-:B------:R-:W-:Y:S01]  /*1d6c0*/  IMAD.WIDE R28, R22, 0x4, R250.reuse ;  /* 0x00000004161c7825 */ /* 0x100fe200078e02fa */
[----:B------:R-:W-:Y:S03]  /*1d6d0*/  STL.64 [R1+0x3230], R30 ;  /* 0x0032301e01007387 */ /* 0x000fe60000100a00 */
[----:B-1----:R-:W-:-:S04]  /*1d6e0*/  IMAD.WIDE R16, R23, 0x4, R250 ;  /* 0x0000000417107825 */ /* 0x002fc800078e02fa */
[--C-:B------:R-:W-:Y:S01]  /*1d6f0*/  IMAD.WIDE R22, R15, 0x4, R250.reuse ;  /* 0x000000040f167825 */ /* 0x100fe200078e02fa */
[----:B------:R1:W-:Y:S04]  /*1d700*/  STL.64 [R1+0x3218], R16 ;  /* 0x0032181001007387 */ /* 0x0003e80000100a00 */
[----:B------:R-:W-:Y:S04]  /*1d710*/  STL.64 [R1+0x3200], R28 ;  /* 0x0032001c01007387 */ /* 0x000fe80000100a00 */
[----:B------:R-:W3:Y:S01]  /*1d720*/  LDL.LU R119, [R1+0xf50] ;  /* 0x000f500001777983 */ /* 0x000ee20000300800 */
[----:B-1----:R-:W-:-:S03]  /*1d730*/  IMAD.WIDE R16, R14, 0x4, R250 ;  /* 0x000000040e107825 */ /* 0x002fc600078e02fa */
[----:B------:R-:W-:Y:S01]  /*1d740*/  STL.64 [R1+0x31e8], R22 ;  /* 0x0031e81601007387 */ /* 0x000fe20000100a00 */
[----:B------:R-:W-:-:S03]  /*1d750*/  IMAD.WIDE R14, R11, 0x4, R250 ;  /* 0x000000040b0e7825 */ /* 0x000fc600078e02fa */
[----:B------:R1:W-:Y:S04]  /*1d760*/  STL.64 [R1+0x31d0], R16 ;  /* 0x0031d01001007387 */ /* 0x0003e80000100a00 */
[----:B------:R4:W-:Y:S01]  /*1d770*/  STL.64 [R1+0x31b8], R14 ;  /* 0x0031b80e01007387 */ /* 0x0009e20000100a00 */
[----:B-1----:R-:W-:-:S05]  /*1d780*/  IMAD.WIDE R16, R10, 0x4, R250 ;  /* 0x000000040a107825 */ /* 0x002fca00078e02fa */
[----:B------:R3:W-:Y:S01]  /*1d790*/  STL.64 [R1+0x31a0], R16 ;  /* 0x0031a01001007387 */ /* 0x0007e20000100a00 */
[----:B--2---:R-:W-:-:S04]  /*1d7a0*/  IMAD.WIDE R10, R182, 0x4, R250 ;  /* 0x00000004b60a7825 */ /* 0x004fc800078e02fa */
[--C-:B----4-:R-:W-:Y:S01]  /*1d7b0*/  IMAD.WIDE R14, R183, 0x4, R250.reuse ;  /* 0x00000004b70e7825 */ /* 0x110fe200078e02fa */
[----:B------:R1:W-:Y:S04]  /*1d7c0*/  STL.64 [R1+0x3160], R10 ;  /* 0x0031600a01007387 */ /* 0x0003e80000100a00 */
[----:B------:R2:W-:Y:S01]  /*1d7d0*/  STL.64 [R1+0x3150], R14 ;  /* 0x0031500e01007387 */ /* 0x0005e20000100a00 */
[----:B---3--:R-:W-:-:S04]  /*1d7e0*/  IMAD.WIDE R16, R248, 0x4, R250 ;  /* 0x00000004f8107825 */ /* 0x008fc800078e02fa */
[--C-:B-1----:R-:W-:Y:S01]  /*1d7f0*/  IMAD.WIDE R10, R249, 0x4, R250.reuse ;  /* 0x00000004f90a7825 */ /* 0x102fe200078e02fa */
[----:B------:R-:W-:Y:S03]  /*1d800*/  STL.64 [R1+0x3140], R16 ;  /* 0x0031401001007387 */ /* 0x000fe60000100a00 */
[--C-:B--2---:R-:W-:Y:S01]  /*1d810*/  IMAD.WIDE R14, R24, 0x4, R250.reuse ;  /* 0x00000004180e7825 */ /* 0x104fe200078e02fa */
[----:B------:R-:W2:Y:S04]  /*1d820*/  LDL.LU R38, [R1+0xf34] ;  /* 0x000f340001267983 */ /* 0x000ea80000300800 */
[----:B------:R1:W-:Y:S04]  /*1d830*/  STL.64 [R1+0x3130], R10 ;  /* 0x0031300a01007387 */ /* 0x0003e80000100a00 */
[----:B------:R3:W-:Y:S01]  /*1d840*/  STL.64 [R1+0x3120], R14 ;  /* 0x0031200e01007387 */ /* 0x0007e20000100a00 */
[----:B-1----:R-:W-:-:S04]  /*1d850*/  IMAD.WIDE R10, R25, 0x4, R250 ;  /* 0x00000004190a7825 */ /* 0x002fc800078e02fa */
[--C-:B---3--:R-:W-:Y:S01]  /*1d860*/  IMAD.WIDE R14, R150, 0x4, R250.reuse ;  /* 0x00000004960e7825 */ /* 0x108fe200078e02fa */
[----:B------:R1:W-:Y:S03]  /*1d870*/  STL.64 [R1+0x3110], R10 ;  /* 0x0031100a01007387 */ /* 0x0003e60000100a00 */
[--C-:B------:R-:W-:Y:S01]  /*1d880*/  IMAD.WIDE R16, R230, 0x4, R250.reuse ;  /* 0x00000004e6107825 */ /* 0x100fe200078e02fa */
[----:B------:R3:W-:Y:S04]  /*1d890*/  STL.64 [R1+0x1f00], R14 ;  /* 0x001f000e01007387 */ /* 0x0007e80000100a00 */
[----:B------:R-:W-:Y:S01]  /*1d8a0*/  STL.64 [R1+0x1f10], R16 ;  /* 0x001f101001007387 */ /* 0x000fe20000100a00 */
[----:B-1----:R-:W-:-:S04]  /*1d8b0*/  IMAD.WIDE R10, R231, 0x4, R250 ;  /* 0x00000004e70a7825 */ /* 0x002fc800078e02fa */
[--C-:B---3--:R-:W-:Y:S01]  /*1d8c0*/  IMAD.WIDE R14, R238, 0x4, R250.reuse ;  /* 0x00000004ee0e7825 */ /* 0x108fe200078e02fa */
[----:B------:R1:W-:Y:S04]  /*1d8d0*/  STL.64 [R1+0x1f20], R10 ;  /* 0x001f200a01007387 */ /* 0x0003e80000100a00 */
[----:B------:R3:W-:Y:S04]  /*1d8e0*/  STL.64 [R1+0x1f30], R14 ;  /* 0x001f300e01007387 */ /* 0x0007e80000100a00 */
[----:B------:R-:W4:Y:S01]  /*1d8f0*/  LDL.LU R39, [R1+0xf1c] ;  /* 0x000f1c0001277983 */ /* 0x000f220000300800 */
[----:B------:R-:W-:-:S04]  /*1d900*/  IMAD.WIDE R222, R239, 0x4, R250 ;  /* 0x00000004efde7825 */ /* 0x000fc800078e02fa */
[----:B-1----:R-:W-:-:S04]  /*1d910*/  IMAD.WIDE R10, R151, 0x4, R250 ;  /* 0x00000004970a7825 */ /* 0x002fc800078e02fa */
[--C-:B---3--:R-:W-:Y:S01]  /*1d920*/  IMAD.WIDE R14, R9, 0x4, R250.reuse ;  /* 0x00000004090e7825 */ /* 0x108fe200078e02fa */
[----:B------:R1:W-:Y:S03]  /*1d930*/  STL.64 [R1+0x1fb8], R10 ;  /* 0x001fb80a01007387 */ /* 0x0003e60000100a00 */
[--C-:B------:R-:W-:Y:S01]  /*1d940*/  IMAD.WIDE R16, R7, 0x4, R250.reuse ;  /* 0x0000000407107825 */ /* 0x100fe200078e02fa */
[----:B------:R-:W-:Y:S04]  /*1d950*/  STL.64 [R1+0x1f80], R222 ;  /* 0x001f80de01007387 */ /* 0x000fe80000100a00 */
[----:B------:R3:W-:Y:S01]  /*1d960*/  STL.64 [R1+0x1fc8], R14 ;  /* 0x001fc80e01007387 */ /* 0x0007e20000100a00 */
[----:B-1----:R-:W-:-:S03]  /*1d970*/  IMAD.WIDE R10, R8, 0x4, R250 ;  /* 0x00000004080a7825 */ /* 0x002fc600078e02fa */
[----:B------:R-:W-:Y:S04]  /*1d980*/  STL.64 [R1+0x6730], R222 ;  /* 0x006730de01007387 */ /* 0x000fe80000100a00 */
[----:B------:R1:W-:Y:S01]  /*1d990*/  STL.64 [R1+0x1fe8], R10 ;  /* 0x001fe80a01007387 */ /* 0x0003e20000100a00 */
[----:B---3--:R-:W-:-:S03]  /*1d9a0*/  IMAD.WIDE R14, R118, 0x4, R250 ;  /* 0x00000004760e7825 */ /* 0x008fc600078e02fa */
[----:B------:R3:W-:Y:S04]  /*1d9b0*/  STL.64 [R1+0x2008], R16 ;  /* 0x0020081001007387 */ /* 0x0007e80000100a00 */
[----:B------:R-:W4:Y:S01]  /*1d9c0*/  LDL.LU R46, [R1+0xf04] ;  /* 0x000f0400012e7983 */ /* 0x000f220000300800 */
[----:B-1----:R-:W-:-:S03]  /*1d9d0*/  IMAD.WIDE R10, R6, 0x4, R250 ;  /* 0x00000004060a7825 */ /* 0x002fc600078e02fa */
[----:B------:R1:W-:Y:S01]  /*1d9e0*/  STL.64 [R1+0x20b0], R14 ;  /* 0x0020b00e01007387 */ /* 0x0003e20000100a00 */
[----:B---3--:R-:W-:-:S03]  /*1d9f0*/  IMAD.WIDE R16, R243, 0x4, R250 ;  /* 0x00000004f3107825 */ /* 0x008fc600078e02fa */
[----:B------:R-:W-:Y:S04]  /*1da00*/  STL.64 [R1+0x2028], R10 ;  /* 0x0020280a01007387 */ /* 0x000fe80000100a00 */
[----:B------:R-:W-:Y:S01]  /*1da10*/  STL.64 [R1+0x20c8], R16 ;  /* 0x0020c81001007387 */ /* 0x000fe20000100a00 */
[----:B-1----:R-:W-:-:S03]  /*1da20*/  IMAD.WIDE R14, R242, 0x4, R250 ;  /* 0x00000004f20e7825 */ /* 0x002fc600078e02fa */
[----:B------:R-:W-:Y:S04]  /*1da30*/  STL.64 [R1+0x6738], R10 ;  /* 0x0067380a01007387 */ /* 0x000fe80000100a00 */
[----:B------:R1:W-:Y:S02]  /*1da40*/  STL.64 [R1+0x20e8], R14 ;  /* 0x0020e80e01007387 */ /* 0x0003e40000100a00 */
[----:B-1----:R-:W-:-:S05]  /*1da50*/  IMAD.WIDE R14, R241, 0x4, R250 ;  /* 0x00000004f10e7825 */ /* 0x002fca00078e02fa */
[----:B------:R1:W-:Y:S04]  /*1da60*/  STL.64 [R1+0x2108], R14 ;  /* 0x0021080e01007387 */ /* 0x0003e80000100a00 */
[----:B------:R-:W3:Y:S01]  /*1da70*/  LDL.LU R47, [R1+0xeec] ;  /* 0x000eec00012f7983 */ /* 0x000ee20000300800 */
[----:B------:R-:W-:-:S04]  /*1da80*/  IMAD.WIDE R10, R119, 0x4, R250 ;  /* 0x00000004770a7825 */ /* 0x000fc800078e02fa */
[--C-:B------:R-:W-:Y:S01]  /*1da90*/  IMAD.WIDE R244, R240, 0x4, R250.reuse ;  /* 0x00000004f0f47825 */ /* 0x100fe200078e02fa */
[----:B------:R1:W-:Y:S03]  /*1daa0*/  STL.64 [R1+0x2158], R10 ;  /* 0x0021580a01007387 */ /* 0x0003e60000100a00 */
[--C-:B-1----:R-:W-:Y:S01]  /*1dab0*/  IMAD.WIDE R14, R235, 0x4, R250.reuse ;  /* 0x00000004eb0e7825 */ /* 0x102fe200078e02fa */
[----:B------:R-:W-:Y:S04]  /*1dac0*/  STL.64 [R1+0x2128], R244 ;  /* 0x002128f401007387 */ /* 0x000fe80000100a00 */
[----:B------:R1:W-:Y:S01]  /*1dad0*/  STL.64 [R1+0x2168], R14 ;  /* 0x0021680e01007387 */ /* 0x0003e20000100a00 */
[----:B------:R-:W-:-:S03]  /*1dae0*/  IMAD.WIDE R10, R234, 0x4, R250 ;  /* 0x00000004ea0a7825 */ /* 0x000fc600078e02fa */
[----:B------:R-:W-:Y:S04]  /*1daf0*/  STL.64 [R1+0x6740], R244 ;  /* 0x006740f401007387 */ /* 0x000fe80000100a00 */
[----:B------:R-:W-:Y:S01]  /*1db00*/  STL.64 [R1+0x2178], R10 ;  /* 0x0021780a01007387 */ /* 0x000fe20000100a00 */
[----:B-1----:R-:W-:-:S04]  /*1db10*/  IMAD.WIDE R14, R233, 0x4, R250 ;  /* 0x00000004e90e7825 */ /* 0x002fc800078e02fa */
[--C-:B------:R-:W-:Y:S01]  /*1db20*/  IMAD.WIDE R236, R232, 0x4, R250.reuse ;  /* 0x00000004e8ec7825 */ /* 0x100fe200078e02fa */
[----:B------:R1:W-:Y:S04]  /*1db30*/  STL.64 [R1+0x21a8], R14 ;  /* 0x0021a80e01007387 */ /* 0x0003e80000100a00 */
[----:B------:R-:W3:Y:S01]  /*1db40*/  LDL.LU R54, [R1+0xed4] ;  /* 0x000ed40001367983 */ /* 0x000ee20000300800 */
[----:B-1----:R-:W-:-:S04]  /*1db50*/  IMAD.WIDE R14, R227, 0x4, R250 ;  /* 0x00000004e30e7825 */ /* 0x002fc800078e02fa */
        /* <DEDUP_REMOVED lines=19> */
[----:B------:R-:W-:Y:S01]  /*1dc90*/  STL.64 [R1+0x6750], R228 ;  /* 0x006750e401007387 */ /* 0x000fe20000100a00 */
[----:B----4-:R-:W-:-:S03]  /*1dca0*/  IMAD.WIDE R14, R217, 0x4, R250 ;  /* 0x00000004d90e7825 */ /* 0x010fc600078e02fa */
[----:B------:R1:W-:Y:S04]  /*1dcb0*/  STL.64 [R1+0x2340], R10 ;  /* 0x0023400a01007387 */ /* 0x0003e80000100a00 */
[----:B------:R4:W-:Y:S04]  /*1dcc0*/  STL.64 [R1+0x2350], R14 ;  /* 0x0023500e01007387 */ /* 0x0009e80000100a00 */
[----:B------:R-:W2:Y:S01]  /*1dcd0*/  LDL.LU R70, [R1+0xea0] ;  /* 0x000ea00001467983 */ /* 0x000ea20000300800 */
[----:B-1----:R-:W-:-:S04]  /*1dce0*/  IMAD.WIDE R10, R46, 0x4, R250 ;  /* 0x000000042e0a7825 */ /* 0x002fc800078e02fa */
[--C-:B----4-:R-:W-:Y:S01]  /*1dcf0*/  IMAD.WIDE R14, R211, 0x4, R250.reuse ;  /* 0x00000004d30e7825 */ /* 0x110fe200078e02fa */
        /* <DEDUP_REMOVED lines=8> */
[----:B------:R-:W4:Y:S01]  /*1dd80*/  LDL.LU R71, [R1+0xe84] ;  /* 0x000e840001477983 */ /* 0x000f220000300800 */
[----:B---3--:R-:W-:-:S04]  /*1dd90*/  IMAD.WIDE R10, R47, 0x4, R250 ;  /* 0x000000042f0a7825 */ /* 0x008fc800078e02fa */
[--C-:B-1----:R-:W-:Y:S01]  /*1dda0*/  IMAD.WIDE R14, R203, 0x4, R250.reuse ;  /* 0x00000004cb0e7825 */ /* 0x102fe200078e02fa */
[----:B------:R1:W-:Y:S04]  /*1ddb0*/  STL.64 [R1+0x24f0], R10 ;  /* 0x0024f00a01007387 */ /* 0x0003e80000100a00 */
[----:B------:R3:W-:Y:S04]  /*1ddc0*/  STL.64 [R1+0x2510], R14 ;  /* 0x0025100e01007387 */ /* 0x0007e80000100a00 */
[----:B------:R-:W-:Y:S01]  /*1ddd0*/  STL.64 [R1+0x2460], R212 ;  /* 0x002460d401007387 */ /* 0x000fe20000100a00 */
[----:B-1----:R-:W-:-:S03]  /*1dde0*/  IMAD.WIDE R10, R202, 0x4, R250 ;  /* 0x00000004ca0a7825 */ /* 0x002fc600078e02fa */
[----:B------:R-:W-:Y:S01]  /*1ddf0*/  STL.64 [R1+0x6760], R212 ;  /* 0x006760d401007387 */ /* 0x000fe20000100a00 */
[----:B---3--:R-:W-:-:S03]  /*1de00*/  IMAD.WIDE R14, R201, 0x4, R250 ;  /* 0x00000004c90e7825 */ /* 0x008fc600078e02fa */
[----:B------:R1:W-:Y:S04]  /*1de10*/  STL.64 [R1+0x2530], R10 ;  /* 0x0025300a01007387 */ /* 0x0003e80000100a00 */
[----:B------:R3:W-:Y:S04]  /*1de20*/  STL.64 [R1+0x2540], R14 ;  /* 0x0025400e01007387 */ /* 0x0007e80000100a00 */
[----:B------:R-:W4:Y:S01]  /*1de30*/  LDL.LU R78, [R1+0xe68] ;  /* 0x000e6800014e7983 */ /* 0x000f220000300800 */
[----:B------:R-:W-:-:S04]  /*1de40*/  IMAD.WIDE R204, R200, 0x4, R250 ;  /* 0x00000004c8cc7825 */ /* 0x000fc800078e02fa */
[----:B-1----:R-:W-:-:S04]  /*1de50*/  IMAD.WIDE R10, R54, 0x4, R250 ;  /* 0x00000004360a7825 */ /* 0x002fc800078e02fa */
[--C-:B---3--:R-:W-:Y:S01]  /*1de60*/  IMAD.WIDE R14, R195, 0x4, R250.reuse ;  /* 0x00000004c30e7825 */ /* 0x108fe200078e02fa */
[----:B------:R1:W-:Y:S04]  /*1de70*/  STL.64 [R1+0x25f0], R10 ;  /* 0x0025f00a01007387 */ /* 0x0003e80000100a00 */
[----:B------:R3:W-:Y:S04]  /*1de80*/  STL.64 [R1+0x2610], R14 ;  /* 0x0026100e01007387 */ /* 0x0007e80000100a00 */
[----:B------:R-:W-:Y:S01]  /*1de90*/  STL.64 [R1+0x2570], R204 ;  /* 0x002570cc01007387 */ /* 0x000fe20000100a00 */
[----:B-1----:R-:W-:-:S03]  /*1dea0*/  IMAD.WIDE R10, R194, 0x4, R250 ;  /* 0x00000004c20a7825 */ /* 0x002fc600078e02fa */
[----:B------:R-:W-:Y:S01]  /*1deb0*/  STL.64 [R1+0x6768], R204 ;  /* 0x006768cc01007387 */ /* 0x000fe20000100a00 */
[----:B---3--:R-:W-:-:S03]  /*1dec0*/  IMAD.WIDE R14, R193, 0x4, R250 ;  /* 0x00000004c10e7825 */ /* 0x008fc600078e02fa */
[----:B------:R-:W-:Y:S04]  /*1ded0*/  STL.64 [R1+0x2630], R10 ;  /* 0x0026300a01007387 */ /* 0x000fe80000100a00 */
[----:B------:R1:W-:Y:S01]  /*1dee0*/  STL.64 [R1+0x2650], R14 ;  /* 0x0026500e01007387 */ /* 0x0003e20000100a00 */
[----:B------:R-:W-:-:S03]  /*1def0*/  IMAD.WIDE R196, R192, 0x4, R250 ;  /* 0x00000004c0c47825 */ /* 0x000fc600078e02fa */
[----:B------:R-:W3:Y:S01]  /*1df00*/  LDL.LU R79, [R1+0xe4c] ;  /* 0x000e4c00014f7983 */ /* 0x000ee20000300800 */
[----:B-1----:R-:W-:-:S04]  /*1df10*/  IMAD.WIDE R14, R187, 0x4, R250 ;  /* 0x00000004bb0e7825 */ /* 0x002fc800078e02fa */
[----:B------:R-:W-:-:S04]  /*1df20*/  IMAD.WIDE R188, R184, 0x4, R250 ;  /* 0x00000004b8bc7825 */ /* 0x000fc800078e02fa */
[----:B------:R-:W-:-:S04]  /*1df30*/  IMAD.WIDE R180, R176, 0x4, R250 ;  /* 0x00000004b0b47825 */ /* 0x000fc800078e02fa */
[----:B------:R-:W-:-:S04]  /*1df40*/  IMAD.WIDE R172, R168, 0x4, R250 ;  /* 0x00000004a8ac7825 */ /* 0x000fc800078e02fa */
[----:B--2---:R-:W-:-:S05]  /*1df50*/  IMAD.WIDE R10, R55, 0x4, R250 ;  /* 0x00000004370a7825 */ /* 0x004fca00078e02fa */
[----:B------:R1:W-:Y:S04]  /*1df60*/  STL.64 [R1+0x26f0], R10 ;  /* 0x0026f00a01007387 */ /* 0x0003e80000100a00 */
[----:B------:R2:W-:Y:S04]  /*1df70*/  STL.64 [R1+0x2710], R14 ;  /* 0x0027100e01007387 */ /* 0x0005e80000100a00 */
[----:B------:R-:W-:Y:S01]  /*1df80*/  STL.64 [R1+0x2670], R196 ;  /* 0x002670c401007387 */ /* 0x000fe20000100a00 */
[----:B-1----:R-:W-:-:S03]  /*1df90*/  IMAD.WIDE R10, R186, 0x4, R250 ;  /* 0x00000004ba0a7825 */ /* 0x002fc600078e02fa */
[----:B------:R-:W-:Y:S01]  /*1dfa0*/  STL.64 [R1+0x6770], R196 ;  /* 0x006770c401007387 */ /* 0x000fe20000100a00 */
[----:B--2---:R-:W-:-:S03]  /*1dfb0*/  IMAD.WIDE R14, R185, 0x4, R250 ;  /* 0x00000004b90e7825 */ /* 0x004fc600078e02fa */
[----:B------:R-:W-:Y:S04]  /*1dfc0*/  STL.64 [R1+0x2730], R10 ;  /* 0x0027300a01007387 */ /* 0x000fe80000100a00 */
[----:B------:R1:W-:Y:S04]  /*1dfd0*/  STL.64 [R1+0x2750], R14 ;  /* 0x0027500e01007387 */ /* 0x0003e80000100a00 */
[----:B------:R-:W2:Y:S01]  /*1dfe0*/  LDL.LU R102, [R1+0xe30] ;  /* 0x000e300001667983 */ /* 0x000ea20000300800 */
[----:B-1----:R-:W-:-:S04]  /*1dff0*/  IMAD.WIDE R14, R179, 0x4, R250 ;  /* 0x00000004b30e7825 */ /* 0x002fc800078e02fa */
[----:B------:R-:W-:-:S05]  /*1e000*/  IMAD.WIDE R10, R70, 0x4, R250 ;  /* 0x00000004460a7825 */ /* 0x000fca00078e02fa */
[----:B------:R1:W-:Y:S04]  /*1e010*/  STL.64 [R1+0x27e0], R10 ;  /* 0x0027e00a01007387 */ /* 0x0003e80000100a00 */
[----:B------:R-:W-:Y:S04]  /*1e020*/  STL.64 [R1+0x2760], R188 ;  /* 0x002760bc01007387 */ /* 0x000fe80000100a00 */
[----:B------:R1:W-:Y:S02]  /*1e030*/  STL.64 [R1+0x2800], R14 ;  /* 0x0028000e01007387 */ /* 0x0003e40000100a00 */
[----:B-1----:R-:W-:-:S02]  /*1e040*/  IMAD.WIDE R10, R178, 0x4, R250 ;  /* 0x00000004b20a7825 */ /* 0x002fc400078e02fa */
[----:B------:R-:W-:Y:S04]  /*1e050*/  STL.64 [R1+0x6778], R188 ;  /* 0x006778bc01007387 */ /* 0x000fe80000100a00 */
[----:B------:R1:W-:Y:S01]  /*1e060*/  STL.64 [R1+0x2820], R10 ;  /* 0x0028200a01007387 */ /* 0x0003e20000100a00 */
[----:B------:R-:W-:-:S03]  /*1e070*/  IMAD.WIDE R14, R171, 0x4, R250 ;  /* 0x00000004ab0e7825 */ /* 0x000fc600078e02fa */
[----:B------:R-:W2:Y:S01]  /*1e080*/  LDL.LU R103, [R1+0xe14] ;  /* 0x000e140001677983 */ /* 0x000ea20000300800 */
[----:B-1----:R-:W-:-:S04]  /*1e090*/  IMAD.WIDE R10, R177, 0x4, R250 ;  /* 0x00000004b10a7825 */ /* 0x002fc800078e02fa */
[--C-:B----4-:R-:W-:Y:S01]  /*1e0a0*/  IMAD.WIDE R16, R71, 0x4, R250.reuse ;  /* 0x0000000447107825 */ /* 0x110fe200078e02fa */
[----:B------:R1:W-:Y:S04]  /*1e0b0*/  STL.64 [R1+0x2850], R10 ;  /* 0x0028500a01007387 */ /* 0x0003e80000100a00 */
[----:B------:R-:W-:Y:S04]  /*1e0c0*/  STL.64 [R1+0x3008], R16 ;  /* 0x0030081001007387 */ /* 0x000fe80000100a00 */
[----:B------:R-:W-:Y:S01]  /*1e0d0*/  STL.64 [R1+0x2f28], R180 ;  /* 0x002f28b401007387 */ /* 0x000fe20000100a00 */
[----:B-1----:R-:W-:-:S03]  /*1e0e0*/  IMAD.WIDE R10, R170, 0x4, R250 ;  /* 0x00000004aa0a7825 */ /* 0x002fc600078e02fa */
[----:B------:R1:W-:Y:S04]  /*1e0f0*/  STL.64 [R1+0x3058], R14 ;  /* 0x0030580e01007387 */ /* 0x0003e80000100a00 */
[----:B------:R-:W-:Y:S04]  /*1e100*/  STL.64 [R1+0x6780], R180 ;  /* 0x006780b401007387 */ /* 0x000fe80000100a00 */
[----:B------:R4:W-:Y:S04]  /*1e110*/  STL.64 [R1+0x30a0], R10 ;  /* 0x0030a00a01007387 */ /* 0x0009e80000100a00 */
[----:B------:R-:W2:Y:S01]  /*1e120*/  LDL.LU R110, [R1+0xdf8] ;  /* 0x000df800016e7983 */ /* 0x000ea20000300800 */
[----:B-1----:R-:W-:-:S04]  /*1e130*/  IMAD.WIDE R14, R163, 0x4, R250 ;  /* 0x00000004a30e7825 */ /* 0x002fc800078e02fa */
[----:B----4-:R-:W-:-:S04]  /*1e140*/  IMAD.WIDE R10, R169, 0x4, R250 ;  /* 0x00000004a90a7825 */ /* 0x010fc800078e02fa */
[--C-:B------:R-:W-:Y:S01]  /*1e150*/  IMAD.WIDE R16, R78, 0x4, R250.reuse ;  /* 0x000000044e107825 */ /* 0x100fe200078e02fa */
[----:B------:R1:W-:Y:S04]  /*1e160*/  STL.64 [R1+0x30e0], R10 ;  /* 0x0030e00a01007387 */ /* 0x0003e80000100a00 */
[----:B------:R-:W-:Y:S04]  /*1e170*/  STL.64 [R1+0x3398], R16 ;  /* 0x0033981001007387 */ /* 0x000fe80000100a00 */
[----:B------:R-:W-:Y:S01]  /*1e180*/  STL.64 [R1+0x30f0], R172 ;  /* 0x0030f0ac01007387 */ /* 0x000fe20000100a00 */
[----:B-1----:R-:W-:-:S03]  /*1e190*/  IMAD.WIDE R10, R162, 0x4, R250 ;  /* 0x00000004a20a7825 */ /* 0x002fc600078e02fa */
[----:B------:R-:W-:Y:S04]  /*1e1a0*/  STL.64 [R1+0x3390], R14 ;  /* 0x0033900e01007387 */ /* 0x000fe80000100a00 */
[----:B------:R-:W-:Y:S04]  /*1e1b0*/  STL.64 [R1+0x6788], R172 ;  /* 0x006788ac01007387 */ /* 0x000fe80000100a00 */
        /* <DEDUP_REMOVED lines=15> */
[----:B---3--:R-:W-:-:S05]  /*1e2b0*/  IMAD.WIDE R10, R153, 0x4, R250 ;  /* 0x00000004990a7825 */ /* 0x008fca00078e02fa */
[----:B------:R1:W-:Y:S01]  /*1e2c0*/  STL.64 [R1+0x3340], R10 ;  /* 0x0033400a01007387 */ /* 0x0003e20000100a00 */
[----:B------:R-:W-:-:S04]  /*1e2d0*/  IMAD.WIDE R148, R144, 0x4, R250 ;  /* 0x0000000490947825 */ /* 0x000fc800078e02fa */
[----:B-1----:R-:W-:-:S04]  /*1e2e0*/  IMAD.WIDE R10, R146, 0x4, R250 ;  /* 0x00000004920a7825 */ /* 0x002fc800078e02fa */
[----:B------:R-:W-:-:S04]  /*1e2f0*/  IMAD.WIDE R204, R137, 0x4, R250 ;  /* 0x0000000489cc7825 */ /* 0x000fc800078e02fa */
[----:B------:R-:W-:-:S04]  /*1e300*/  IMAD.WIDE R140, R136, 0x4, R250 ;  /* 0x00000004888c7825 */ /* 0x000fc800078e02fa */
[----:B------:R-:W-:-:S04]  /*1e310*/  IMAD.WIDE R132, R128, 0x4, R250 ;  /* 0x0000000480847825 */ /* 0x000fc800078e02fa */
[----:B------:R-:W-:-:S04]  /*1e320*/  IMAD.WIDE R124, R120, 0x4, R250 ;  /* 0x00000004787c7825 */ /* 0x000fc800078e02fa */
[----:B------:R-:W-:-:S04]  /*1e330*/  IMAD.WIDE R116, R112, 0x4, R250 ;  /* 0x0000000470747825 */ /* 0x000fc800078e02fa */
[----:B------:R-:W-:-:S04]  /*1e340*/  IMAD.WIDE R108, R104, 0x4, R250 ;  /* 0x00000004686c7825 */ /* 0x000fc800078e02fa */
[----:B------:R-:W-:-:S04]  /*1e350*/  IMAD.WIDE R100, R96, 0x4, R250 ;  /* 0x0000000460647825 */ /* 0x000fc800078e02fa */
[----:B--2---:R-:W-:-:S05]  /*1e360*/  IMAD.WIDE R16, R102, 0x4, R250 ;  /* 0x0000000466107825 */ /* 0x004fca00078e02fa */
[----:B------:R-:W-:Y:S04]  /*1e370*/  STL.64 [R1+0x3318], R16 ;  /* 0x0033181001007387 */ /* 0x000fe80000100a00 */
[----:B------:R-:W-:Y:S04]  /*1e380*/  STL.64 [R1+0x3338], R156 ;  /* 0x0033389c01007387 */ /* 0x000fe80000100a00 */
[----:B------:R1:W-:Y:S04]  /*1e390*/  STL.64 [R1+0x3310], R14 ;  /* 0x0033100e01007387 */ /* 0x0003e80000100a00 */
[----:B------:R-:W-:Y:S04]  /*1e3a0*/  STL.64 [R1+0x6798], R156 ;  /* 0x0067989c01007387 */ /* 0x000fe80000100a00 */
[----:B------:R2:W-:Y:S01]  /*1e3b0*/  STL.64 [R1+0x3308], R10 ;  /* 0x0033080a01007387 */ /* 0x0005e20000100a00 */
[----:B-1----:R-:W-:-:S04]  /*1e3c0*/  IMAD.WIDE R14, R139, 0x4, R250 ;  /* 0x000000048b0e7825 */ /* 0x002fc800078e02fa */
[----:B--2---:R-:W-:-:S05]  /*1e3d0*/  IMAD.WIDE R10, R145, 0x4, R250 ;  /* 0x00000004910a7825 */ /* 0x004fca00078e02fa */
[----:B------:R1:W-:Y:S01]  /*1e3e0*/  STL.64 [R1+0x3300], R10 ;  /* 0x0033000a01007387 */ /* 0x0003e20000100a00 */
[----:B------:R-:W-:-:S05]  /*1e3f0*/  IMAD.WIDE R16, R103, 0x4, R250 ;  /* 0x0000000467107825 */ /* 0x000fca00078e02fa */
[----:B------:R-:W-:Y:S01]  /*1e400*/  STL.64 [R1+0x32d8], R16 ;  /* 0x0032d81001007387 */ /* 0x000fe20000100a00 */
[----:B-1----:R-:W-:-:S03]  /*1e410*/  IMAD.WIDE R10, R138, 0x4, R250 ;  /* 0x000000048a0a7825 */ /* 0x002fc600078e02fa */
[----:B------:R-:W-:Y:S04]  /*1e420*/  STL.64 [R1+0x32f8], R148 ;  /* 0x0032f89401007387 */ /* 0x000fe80000100a00 */
[----:B------:R-:W-:Y:S04]  /*1e430*/  STL.64 [R1+0x32d0], R14 ;  /* 0x0032d00e01007387 */ /* 0x000fe80000100a00 */
[----:B------:R-:W-:Y:S04]  /*1e440*/  STL.64 [R1+0x67a0], R148 ;  /* 0x0067a09401007387 */ /* 0x000fe80000100a00 */
[----:B------:R1:W-:Y:S04]  /*1e450*/  STL.64 [R1+0x32c8], R10 ;  /* 0x0032c80a01007387 */ /* 0x0003e80000100a00 */
[----:B------:R-:W-:Y:S01]  /*1e460*/  STL.64 [R1+0x32c0], R204 ;  /* 0x0032c0cc01007387 */ /* 0x000fe20000100a00 */
[----:B-1----:R-:W-:-:S04]  /*1e470*/  IMAD.WIDE R10, R131, 0x4, R250 ;  /* 0x00000004830a7825 */ /* 0x002fc800078e02fa */
[----:B------:R-:W-:-:S05]  /*1e480*/  IMAD.WIDE R14, R110, 0x4, R250 ;  /* 0x000000046e0e7825 */ /* 0x000fca00078e02fa */
[----:B------:R-:W-:Y:S04]  /*1e490*/  STL.64 [R1+0x3298], R14 ;  /* 0x0032980e01007387 */ /* 0x000fe80000100a00 */
[----:B------:R-:W-:Y:S04]  /*1e4a0*/  STL.64 [R1+0x6820], R204 ;  /* 0x006820cc01007387 */ /* 0x000fe80000100a00 */
[----:B------:R1:W-:Y:S04]  /*1e4b0*/  STL.64 [R1+0x3290], R10 ;  /* 0x0032900a01007387 */ /* 0x0003e80000100a00 */
[----:B------:R-:W-:Y:S04]  /*1e4c0*/  STL.64 [R1+0x32b8], R140 ;  /* 0x0032b88c01007387 */ /* 0x000fe80000100a00 */
[----:B------:R-:W-:Y:S01]  /*1e4d0*/  STL.64 [R1+0x67a8], R140 ;  /* 0x0067a88c01007387 */ /* 0x000fe20000100a00 */
[----:B-1----:R-:W-:-:S05]  /*1e4e0*/  IMAD.WIDE R10, R130, 0x4, R250 ;  /* 0x00000004820a7825 */ /* 0x002fca00078e02fa */
[----:B------:R1:W-:Y:S01]  /*1e4f0*/  STL.64 [R1+0x3288], R10 ;  /* 0x0032880a01007387 */ /* 0x0003e20000100a00 */
[----:B------:R-:W-:-:S04]  /*1e500*/  IMAD.WIDE R14, R123, 0x4, R250 ;  /* 0x000000047b0e7825 */ /* 0x000fc800078e02fa */
[----:B----4-:R-:W-:-:S04]  /*1e510*/  IMAD.WIDE R16, R111, 0x4, R250 ;  /* 0x000000046f107825 */ /* 0x010fc800078e02fa */
[----:B-1----:R-:W-:-:S05]  /*1e520*/  IMAD.WIDE R10, R129, 0x4, R250 ;  /* 0x00000004810a7825 */ /* 0x002fca00078e02fa */
        /* <DEDUP_REMOVED lines=8> */
[----:B-1----:R-:W-:-:S04]  /*1e5b0*/  IMAD.WIDE R14, R115, 0x4, R250 ;  /* 0x00000004730e7825 */ /* 0x002fc800078e02fa */
[----:B--2---:R-:W-:-:S05]  /*1e5c0*/  IMAD.WIDE R10, R121, 0x4, R250 ;  /* 0x00000004790a7825 */ /* 0x004fca00078e02fa */
        /* <DEDUP_REMOVED lines=17> */
[----:B-1----:R-:W-:-:S04]  /*1e6e0*/  IMAD.WIDE R14, R142, 0x4, R250 ;  /* 0x000000048e0e7825 */ /* 0x002fc800078e02fa */
[----:B--2---:R-:W-:-:S04]  /*1e6f0*/  IMAD.WIDE R116, R105, 0x4, R250 ;  /* 0x0000000469747825 */ /* 0x004fc800078e02fa */
[--C-:B---3--:R-:W-:Y:S01]  /*1e700*/  IMAD.WIDE R10, R99, 0x4, R250.reuse ;  /* 0x00000004630a7825 */ /* 0x108fe200078e02fa */
[----:B------:R-:W-:Y:S04]  /*1e710*/  STL.64 [R1+0x35a0], R116 ;  /* 0x0035a07401007387 */ /* 0x000fe80000100a00 */
[----:B------:R1:W-:Y:S04]  /*1e720*/  STL.64 [R1+0x3578], R14 ;  /* 0x0035780e01007387 */ /* 0x0003e80000100a00 */
[----:B------:R-:W-:Y:S04]  /*1e730*/  STL.64 [R1+0x67c8], R116 ;  /* 0x0067c87401007387 */ /* 0x000fe80000100a00 */
[----:B------:R2:W-:Y:S01]  /*1e740*/  STL.64 [R1+0x3570], R10 ;  /* 0x0035700a01007387 */ /* 0x0005e20000100a00 */
[----:B------:R-:W-:-:S03]  /*1e750*/  IMAD.WIDE R148, R97, 0x4, R250 ;  /* 0x0000000461947825 */ /* 0x000fc600078e02fa */
[----:B------:R-:W-:Y:S01]  /*1e760*/  STL.64 [R1+0x3598], R108 ;  /* 0x0035986c01007387 */ /* 0x000fe20000100a00 */
[----:B-1----:R-:W-:-:S03]  /*1e770*/  IMAD.WIDE R14, R143, 0x4, R250 ;  /* 0x000000048f0e7825 */ /* 0x002fc600078e02fa */
[----:B------:R-:W-:Y:S01]  /*1e780*/  STL.64 [R1+0x67d0], R108 ;  /* 0x0067d06c01007387 */ /* 0x000fe20000100a00 */
[----:B--2---:R-:W-:-:S05]  /*1e790*/  IMAD.WIDE R10, R98, 0x4, R250 ;  /* 0x00000004620a7825 */ /* 0x004fca00078e02fa */
[----:B------:R1:W-:Y:S04]  /*1e7a0*/  STL.64 [R1+0x3568], R10 ;  /* 0x0035680a01007387 */ /* 0x0003e80000100a00 */
[----:B------:R-:W-:Y:S04]  /*1e7b0*/  STL.64 [R1+0x3560], R148 ;  /* 0x0035609401007387 */ /* 0x000fe80000100a00 */
[----:B------:R2:W-:Y:S01]  /*1e7c0*/  STL.64 [R1+0x3540], R14 ;  /* 0x0035400e01007387 */ /* 0x0005e20000100a00 */
[----:B-1----:R-:W-:-:S03]  /*1e7d0*/  IMAD.WIDE R10, R91, 0x4, R250 ;  /* 0x000000045b0a7825 */ /* 0x002fc600078e02fa */
[----:B------:R-:W-:Y:S04]  /*1e7e0*/  STL.64 [R1+0x67d8], R148 ;  /* 0x0067d89401007387 */ /* 0x000fe80000100a00 */
[----:B------:R1:W-:Y:S01]  /*1e7f0*/  STL.64 [R1+0x3538], R10 ;  /* 0x0035380a01007387 */ /* 0x0003e20000100a00 */
[----:B------:R-:W-:-:S03]  /*1e800*/  IMAD.WIDE R180, R89, 0x4, R250 ;  /* 0x0000000459b47825 */ /* 0x000fc600078e02fa */
[----:B------:R-:W-:Y:S01]  /*1e810*/  STL.64 [R1+0x3558], R100 ;  /* 0x0035586401007387 */ /* 0x000fe20000100a00 */
[----:B--2---:R-:W-:-:S03]  /*1e820*/  IMAD.WIDE R14, R214, 0x4, R250 ;  /* 0x00000004d60e7825 */ /* 0x004fc600078e02fa */
[----:B------:R-:W-:Y:S01]  /*1e830*/  STL.64 [R1+0x67e0], R100 ;  /* 0x0067e06401007387 */ /* 0x000fe20000100a00 */
[----:B-1----:R-:W-:-:S05]  /*1e840*/  IMAD.WIDE R10, R90, 0x4, R250 ;  /* 0x000000045a0a7825 */ /* 0x002fca00078e02fa */
[----:B------:R1:W-:Y:S01]  /*1e850*/  STL.64 [R1+0x3530], R10 ;  /* 0x0035300a01007387 */ /* 0x0003e20000100a00 */
[----:B------:R-:W-:-:S03]  /*1e860*/  IMAD.WIDE R92, R88, 0x4, R250 ;  /* 0x00000004585c7825 */ /* 0x000fc600078e02fa */
        /* <DEDUP_REMOVED lines=82> */
[----:B------:R1:W-:Y:S04]  /*1ed90*/  STL.64 [R1+0x39c8], R10 ;  /* 0x0039c80a01007387 */ /* 0x0003e80000100a00 */
[----:B------:R-:W-:Y:S04]  /*1eda0*/  STL.64 [R1+0x3a88], R94 ;  /* 0x003a885e01007387 */ /* 0x000fe80000100a00 */
[----:B------:R-:W-:Y:S01]  /*1edb0*/  STL.64 [R1+0x33f8], R14 ;  /* 0x0033f80e01007387 */ /* 0x000fe20000100a00 */
[----:B-1----:R-:W-:-:S03]  /*1edc0*/  IMAD.WIDE R10, R27, 0x4, R250 ;  /* 0x000000041b0a7825 */ /* 0x002fc600078e02fa */
[----:B------:R-:W-:Y:S04]  /*1edd0*/  STL.64 [R1+0x6860], R94 ;  /* 0x0068605e01007387 */ /* 0x000fe80000100a00 */
[----:B------:R1:W-:Y:S04]  /*1ede0*/  STL.64 [R1+0x33f0], R10 ;  /* 0x0033f00a01007387 */ /* 0x0003e80000100a00 */
[----:B------:R-:W2:Y:S01]  /*1edf0*/  LDL.LU R236, [R1+0xf90] ;  /* 0x000f900001ec7983 */ /* 0x000ea20000300800 */
[----:B------:R-:W-:-:S04]  /*1ee00*/  IMAD.WIDE R36, R32, 0x4, R250 ;  /* 0x0000000420247825 */ /* 0x000fc800078e02fa */
[--C-:B-1----:R-:W-:Y:S01]  /*1ee10*/  IMAD.WIDE R10, R26, 0x4, R250.reuse ;  /* 0x000000041a0a7825 */ /* 0x102fe200078e02fa */
[----:B------:R-:W-:Y:S03]  /*1ee20*/  STL.64 [R1+0x3ac8], R36 ;  /* 0x003ac82401007387 */ /* 0x000fe60000100a00 */
[--C-:B------:R-:W-:Y:S01]  /*1ee30*/  IMAD.WIDE R14, R198, 0x4, R250.reuse ;  /* 0x00000004c60e7825 */ /* 0x100fe200078e02fa */
[----:B------:R1:W-:Y:S03]  /*1ee40*/  STL.64 [R1+0x39d8], R10 ;  /* 0x0039d80a01007387 */ /* 0x0003e60000100a00 */
[--C-:B------:R-:W-:Y:S01]  /*1ee50*/  IMAD.WIDE R126, R13, 0x4, R250.reuse ;  /* 0x000000040d7e7825 */ /* 0x100fe200078e02fa */
[----:B------:R-:W-:Y:S04]  /*1ee60*/  STL.64 [R1+0x6868], R36 ;  /* 0x0068682401007387 */ /* 0x000fe80000100a00 */
[----:B------:R-:W3:Y:S01]  /*1ee70*/  LDL.LU R221, [R1+0xf74] ;  /* 0x000f740001dd7983 */ /* 0x000ee20000300800 */
[----:B-1----:R-:W-:-:S03]  /*1ee80*/  IMAD.WIDE R10, R21, 0x4, R250 ;  /* 0x00000004150a7825 */ /* 0x002fc600078e02fa */
[----:B------:R1:W-:Y:S04]  /*1ee90*/  STL.64 [R1+0x33e0], R14 ;  /* 0x0033e00e01007387 */ /* 0x0003e80000100a00 */
[----:B------:R-:W-:Y:S04]  /*1eea0*/  STL.64 [R1+0x3a98], R126 ;  /* 0x003a987e01007387 */ /* 0x000fe80000100a00 */
[----:B------:R4:W-:Y:S04]  /*1eeb0*/  STL.64 [R1+0x33d8], R10 ;  /* 0x0033d80a01007387 */ /* 0x0009e80000100a00 */
[----:B------:R-:W-:Y:S04]  /*1eec0*/  STL.64 [R1+0x6870], R126 ;  /* 0x0068707e01007387 */ /* 0x000fe80000100a00 */
[----:B------:R-:W3:Y:S01]  /*1eed0*/  LDL.LU R237, [R1+0xf58] ;  /* 0x000f580001ed7983 */ /* 0x000ee20000300800 */
[----:B-1----:R-:W-:-:S03]  /*1eee0*/  IMAD.WIDE R14, R20, 0x4, R250 ;  /* 0x00000004140e7825 */ /* 0x002fc600078e02fa */
[----:B----4-:R-:W4:Y:S01]  /*1eef0*/  LDL.LU R10, [R1+0xf3c] ;  /* 0x000f3c00010a7983 */ /* 0x010f220000300800 */
[----:B------:R-:W-:-:S03]  /*1ef00*/  IMAD.WIDE R28, R12, 0x4, R250 ;  /* 0x000000040c1c7825 */ /* 0x000fc600078e02fa */
[----:B------:R1:W-:Y:S01]  /*1ef10*/  STL.64 [R1+0x39e8], R14 ;  /* 0x0039e80e01007387 */ /* 0x0003e20000100a00 */
[----:B------:R-:W-:-:S03]  /*1ef20*/  IMAD.WIDE R16, R199, 0x4, R250 ;  /* 0x00000004c7107825 */ /* 0x000fc600078e02fa */
[----:B------:R-:W-:Y:S04]  /*1ef30*/  STL.64 [R1+0x3ad8], R28 ;  /* 0x003ad81c01007387 */ /* 0x000fe80000100a00 */
[----:B------:R-:W-:Y:S04]  /*1ef40*/  STL.64 [R1+0x6878], R28 ;  /* 0x0068781c01007387 */ /* 0x000fe80000100a00 */
[----:B------:R-:W4:Y:S01]  /*1ef50*/  LDL.LU R11, [R1+0xf20] ;  /* 0x000f2000010b7983 */ /* 0x000f220000300800 */
[----:B------:R-:W-:-:S03]  /*1ef60*/  IMAD.WIDE R158, R19, 0x4, R250 ;  /* 0x00000004139e7825 */ /* 0x000fc600078e02fa */
[----:B------:R-:W-:Y:S01]  /*1ef70*/  STL.64 [R1+0x33c0], R16 ;  /* 0x0033c01001007387 */ /* 0x000fe20000100a00 */
[----:B-1----:R-:W-:-:S03]  /*1ef80*/  IMAD.WIDE R14, R206, 0x4, R250 ;  /* 0x00000004ce0e7825 */ /* 0x002fc600078e02fa */
[----:B------:R-:W4:Y:S04]  /*1ef90*/  LDL.LU R222, [R1+0xf08] ;  /* 0x000f080001de7983 */ /* 0x000f280000300800 */
[----:B------:R-:W-:Y:S04]  /*1efa0*/  STL.64 [R1+0x3aa8], R158 ;  /* 0x003aa89e01007387 */ /* 0x000fe80000100a00 */
[----:B------:R1:W-:Y:S04]  /*1efb0*/  STL.64 [R1+0x33b8], R14 ;  /* 0x0033b80e01007387 */ /* 0x0003e80000100a00 */
[----:B------:R-:W-:Y:S04]  /*1efc0*/  STL.64 [R1+0x6880], R158 ;  /* 0x0068809e01007387 */ /* 0x000fe80000100a00 */
[----:B------:R-:W4:Y:S04]  /*1efd0*/  LDL.LU R228, [R1+0xef0] ;  /* 0x000ef00001e47983 */ /* 0x000f280000300800 */
[----:B------:R-:W4:Y:S01]  /*1efe0*/  LDL.LU R223, [R1+0xed8] ;  /* 0x000ed80001df7983 */ /* 0x000f220000300800 */
[----:B-1----:R-:W-:-:S04]  /*1eff0*/  IMAD.WIDE R14, R207, 0x4, R250 ;  /* 0x00000004cf0e7825 */ /* 0x002fc800078e02fa */
[--C-:B------:R-:W-:Y:S01]  /*1f000*/  IMAD.WIDE R22, R18, 0x4, R250.reuse ;  /* 0x0000000412167825 */ /* 0x100fe200078e02fa */
[----:B------:R1:W-:Y:S04]  /*1f010*/  STL.64 [R1+0x39f8], R14 ;  /* 0x0039f80e01007387 */ /* 0x0003e80000100a00 */
[----:B------:R-:W4:Y:S04]  /*1f020*/  LDL.LU R197, [R1+0xec0] ;  /* 0x000ec00001c57983 */ /* 0x000f280000300800 */
[----:B------:R-:W-:Y:S04]  /*1f030*/  STL.64 [R1+0x3ae8], R22 ;  /* 0x003ae81601007387 */ /* 0x000fe80000100a00 */
[----:B------:R2:W-:Y:S04]  /*1f040*/  STL.64 [R1+0x6888], R22 ;  /* 0x0068881601007387 */ /* 0x0005e80000100a00 */
[----:B------:R-:W4:Y:S01]  /*1f050*/  LDL.LU R229, [R1+0xea8] ;  /* 0x000ea80001e57983 */ /* 0x000f220000300800 */
[----:B-1----:R-:W-:-:S04]  /*1f060*/  IMAD.WIDE R14, R0, 0x4, R250 ;  /* 0x00000004000e7825 */ /* 0x002fc800078e02fa */
[----:B------:R-:W-:-:S04]  /*1f070*/  IMAD.WIDE R190, R252, 0x4, R250 ;  /* 0x00000004fcbe7825 */ /* 0x000fc800078e02fa */
[----:B--2---:R-:W-:-:S04]  /*1f080*/  IMAD.WIDE R22, R236, 0x4, R246 ;  /* 0x00000004ec167825 */ /* 0x004fc800078e02f6 */
[--C-:B------:R-:W-:Y:S01]  /*1f090*/  IMAD.WIDE R16, R236, 0x4, R2.reuse ;  /* 0x00000004ec107825 */ /* 0x100fe200078e0202 */
[----:B------:R-:W-:Y:S04]  /*1f0a0*/  STL.64 [R1+0x1690], R22 ;  /* 0x0016901601007387 */ /* 0x000fe80000100a00 */
[----:B------:R-:W2:Y:S04]  /*1f0b0*/  LDL.LU R236, [R1+0xe8c] ;  /* 0x000e8c0001ec7983 */ /* 0x000ea80000300800 */
[----:B------:R3:W-:Y:S04]  /*1f0c0*/  STL.64 [R1+0x1688], R16 ;  /* 0x0016881001007387 */ /* 0x0007e80000100a00 */
[----:B------:R-:W2:Y:S04]  /*1f0d0*/  LDL.LU R220, [R1+0xe70] ;  /* 0x000e700001dc7983 */ /* 0x000ea80000300800 */
[----:B------:R-:W-:Y:S04]  /*1f0e0*/  STL.64 [R1+0x3af8], R14 ;  /* 0x003af80e01007387 */ /* 0x000fe80000100a00 */
[----:B------:R1:W-:Y:S01]  /*1f0f0*/  STL.64 [R1+0x6890], R14 ;  /* 0x0068900e01007387 */ /* 0x0003e20000100a00 */
[----:B---3--:R-:W-:-:S03]  /*1f100*/  IMAD.WIDE R16, R221, 0x4, R2 ;  /* 0x00000004dd107825 */ /* 0x008fc600078e0202 */
[----:B------:R-:W-:Y:S04]  /*1f110*/  STL.64 [R1+0x3ab8], R190 ;  /* 0x003ab8be01007387 */ /* 0x000fe80000100a00 */
[----:B------:R-:W-:Y:S01]  /*1f120*/  STL.64 [R1+0x6898], R190 ;  /* 0x006898be01007387 */ /* 0x000fe20000100a00 */
[----:B-1----:R-:W-:-:S03]  /*1f130*/  IMAD.WIDE R14, R221, 0x4, R246 ;  /* 0x00000004dd0e7825 */ /* 0x002fc600078e02f6 */
[----:B------:R-:W3:Y:S04]  /*1f140*/  LDL.LU R221, [R1+0xe54] ;  /* 0x000e540001dd7983 */ /* 0x000ee80000300800 */
[----:B------:R1:W-:Y:S04]  /*1f150*/  STL.64 [R1+0x1e18], R14 ;  /* 0x001e180e01007387 */ /* 0x0003e80000100a00 */
[----:B------:R1:W-:Y:S02]  /*1f160*/  STL.64 [R1+0x1e10], R16 ;  /* 0x001e101001007387 */ /* 0x0003e40000100a00 */
[----:B-1----:R-:W-:-:S04]  /*1f170*/  IMAD.WIDE R14, R237, 0x4, R246 ;  /* 0x00000004ed0e7825 */ /* 0x002fc800078e02f6 */
[----:B------:R-:W-:Y:S02]  /*1f180*/  IMAD.WIDE R16, R237, 0x4, R2 ;  /* 0x00000004ed107825 */ /* 0x000fe400078e0202 */
[----:B------:R-:W3:Y:S04]  /*1f190*/  LDL.LU R237, [R1+0xe38] ;  /* 0x000e380001ed7983 */ /* 0x000ee80000300800 */
[----:B------:R4:W-:Y:S04]  /*1f1a0*/  STL.64 [R1+0x1e38], R14 ;  /* 0x001e380e01007387 */ /* 0x0009e80000100a00 */
[----:B------:R1:W-:Y:S01]  /*1f1b0*/  STL.64 [R1+0x1e30], R16 ;  /* 0x001e301001007387 */ /* 0x0003e20000100a00 */
[----:B----4-:R-:W-:-:S04]  /*1f1c0*/  IMAD.WIDE R14, R10, 0x4, R246 ;  /* 0x000000040a0e7825 */ /* 0x010fc800078e02f6 */
[----:B-1----:R-:W-:Y:S02]  /*1f1d0*/  IMAD.WIDE R16, R10, 0x4, R2 ;  /* 0x000000040a107825 */ /* 0x002fe400078e0202 */
[----:B------:R-:W4:Y:S04]  /*1f1e0*/  LDL.LU R10, [R1+0xe1c] ;  /* 0x000e1c00010a7983 */ /* 0x000f280000300800 */
[----:B------:R1:W-:Y:S04]  /*1f1f0*/  STL.64 [R1+0x1e78], R14 ;  /* 0x001e780e01007387 */ /* 0x0003e80000100a00 */
[----:B------:R1:W-:Y:S02]  /*1f200*/  STL.64 [R1+0x1e70], R16 ;  /* 0x001e701001007387 */ /* 0x0003e40000100a00 */
[----:B-1----:R-:W-:-:S04]  /*1f210*/  IMAD.WIDE R14, R11, 0x4, R246 ;  /* 0x000000040b0e7825 */ /* 0x002fc800078e02f6 */
[----:B------:R-:W-:Y:S02]  /*1f220*/  IMAD.WIDE R16, R11, 0x4, R2 ;  /* 0x000000040b107825 */ /* 0x000fe400078e0202 */
        /* <DEDUP_REMOVED lines=27> */
[----:B------:R1:W-:Y:S01]  /*1f3e0*/  STL.64 [R1+0x2740], R16 ;  /* 0x0027401001007387 */ /* 0x0003e20000100a00 */
[----:B--2---:R-:W-:-:S04]  /*1f3f0*/  IMAD.WIDE R14, R236, 0x4, R246 ;  /* 0x00000004ec0e7825 */ /* 0x004fc800078e02f6 */
[----:B-1----:R-:W-:Y:S02]  /*1f400*/  IMAD.WIDE R16, R236, 0x4, R2 ;  /* 0x00000004ec107825 */ /* 0x002fe400078e0202 */
[----:B------:R-:W2:Y:S04]  /*1f410*/  LDL.LU R236, [R1+0xd54] ;  /* 0x000d540001ec7983 */ /* 0x000ea80000300800 */
[----:B------:R1:W-:Y:S04]  /*1f420*/  STL.64 [R1+0x2848], R14 ;  /* 0x0028480e01007387 */ /* 0x0003e80000100a00 */
[----:B------:R1:W-:Y:S02]  /*1f430*/  STL.64 [R1+0x2840], R16 ;  /* 0x0028401001007387 */ /* 0x0003e40000100a00 */
[----:B-1----:R-:W-:-:S04]  /*1f440*/  IMAD.WIDE R14, R220, 0x4, R246 ;  /* 0x00000004dc0e7825 */ /* 0x002fc800078e02f6 */
[----:B------:R-:W-:Y:S02]  /*1f450*/  IMAD.WIDE R16, R220, 0x4, R2 ;  /* 0x00000004dc107825 */ /* 0x000fe400078e0202 */
[----:B------:R-:W2:Y:S04]  /*1f460*/  LDL.LU R220, [R1+0xd38] ;  /* 0x000d380001dc7983 */ /* 0x000ea80000300800 */
[----:B------:R3:W-:Y:S04]  /*1f470*/  STL.64 [R1+0x30c8], R14 ;  /* 0x0030c80e01007387 */ /* 0x0007e80000100a00 */
[----:B------:R1:W-:Y:S01]  /*1f480*/  STL.64 [R1+0x30c0], R16 ;  /* 0x0030c01001007387 */ /* 0x0003e20000100a00 */
[----:B---3--:R-:W-:-:S04]  /*1f490*/  IMAD.WIDE R14, R221, 0x4, R246 ;  /* 0x00000004dd0e7825 */ /* 0x008fc800078e02f6 */
[----:B-1----:R-:W-:Y:S02]  /*1f4a0*/  IMAD.WIDE R16, R221, 0x4, R2 ;  /* 0x00000004dd107825 */ /* 0x002fe400078e0202 */
        /* <DEDUP_REMOVED lines=52> */
[----:B------:R1:W-:Y:S04]  /*1f7f0*/  STL.64 [R1+0x2ff0], R16 ;  /* 0x002ff01001007387 */ /* 0x0003e80000100a00 */
[----:B------:R-:W2:Y:S01]  /*1f800*/  LDL.LU R196, [R1+0xf54] ;  /* 0x000f540001c47983 */ /* 0x000ea20000300800 */
[----:B---3--:R-:W-:-:S04]  /*1f810*/  IMAD.WIDE R14, R221, 0x4, R246 ;  /* 0x00000004dd0e7825 */ /* 0x008fc800078e02f6 */
[----:B-1----:R-:W-:Y:S01]  /*1f820*/  IMAD.WIDE R16, R221, 0x4, R2 ;  /* 0x00000004dd107825 */ /* 0x002fe200078e0202 */
[----:B------:R1:W-:Y:S04]  /*1f830*/  STL.64 [R1+0x2fe8], R14 ;  /* 0x002fe80e01007387 */ /* 0x0003e80000100a00 */
[----:B------:R3:W-:Y:S01]  /*1f840*/  STL.64 [R1+0x2fe0], R16 ;  /* 0x002fe01001007387 */ /* 0x0007e20000100a00 */
[----:B-1----:R-:W-:-:S04]  /*1f850*/  IMAD.WIDE R14, R237, 0x4, R246 ;  /* 0x00000004ed0e7825 */ /* 0x002fc800078e02f6 */
[----:B---3--:R-:W-:Y:S02]  /*1f860*/  IMAD.WIDE R16, R237, 0x4, R2 ;  /* 0x00000004ed107825 */ /* 0x008fe400078e0202 */
        /* <DEDUP_REMOVED lines=17> */
[----:B------:R1:W-:Y:S04]  /*1f980*/  STL.64 [R1+0x2f90], R16 ;  /* 0x002f901001007387 */ /* 0x0003e80000100a00 */
[----:B------:R-:W4:Y:S01]  /*1f990*/  LDL.LU R221, [R1+0xfb8] ;  /* 0x000fb80001dd7983 */ /* 0x000f220000300800 */
[----:B-1----:R-:W-:-:S04]  /*1f9a0*/  IMAD.WIDE R14, R228, 0x4, R246 ;  /* 0x00000004e40e7825 */ /* 0x002fc800078e02f6 */
[----:B------:R-:W-:Y:S01]  /*1f9b0*/  IMAD.WIDE R16, R228, 0x4, R2 ;  /* 0x00000004e4107825 */ /* 0x000fe200078e0202 */
        /* <DEDUP_REMOVED lines=11> */
[----:B------:R-:W4:Y:S04]  /*1fa70*/  LDL.LU R197, [R1+0xfc4] ;  /* 0x000fc40001c57983 */ /* 0x000f280000300800 */
[----:B------:R1:W-:Y:S02]  /*1fa80*/  STL.64 [R1+0x2f50], R16 ;  /* 0x002f501001007387 */ /* 0x0003e40000100a00 */
[----:B-1----:R-:W-:-:S04]  /*1fa90*/  IMAD.WIDE R14, R229, 0x4, R246 ;  /* 0x00000004e50e7825 */ /* 0x002fc800078e02f6 */
[----:B------:R-:W-:Y:S01]  /*1faa0*/  IMAD.WIDE R16, R229, 0x4, R2 ;  /* 0x00000004e5107825 */ /* 0x000fe200078e0202 */
[----:B------:R2:W-:Y:S04]  /*1fab0*/  STL.64 [R1+0x15c0], R14 ;  /* 0x0015c00e01007387 */ /* 0x0005e80000100a00 */
[----:B------:R-:W4:Y:S04]  /*1fac0*/  LDL.LU R229, [R1+0xfc8] ;  /* 0x000fc80001e57983 */ /* 0x000f280000300800 */
[----:B------:R1:W-:Y:S01]  /*1fad0*/  STL.64 [R1+0x1528], R16 ;  /* 0x0015281001007387 */ /* 0x0003e20000100a00 */
[----:B--2---:R-:W-:-:S04]  /*1fae0*/  IMAD.WIDE R14, R236, 0x4, R246 ;  /* 0x00000004ec0e7825 */ /* 0x004fc800078e02f6 */
[----:B-1----:R-:W-:Y:S01]  /*1faf0*/  IMAD.WIDE R16, R236, 0x4, R2 ;  /* 0x00000004ec107825 */ /* 0x002fe200078e0202 */
[----:B------:R1:W-:Y:S04]  /*1fb00*/  STL.64 [R1+0x15f0], R14 ;  /* 0x0015f00e01007387 */ /* 0x0003e80000100a00 */
[----:B------:R-:W2:Y:S04]  /*1fb10*/  LDL.LU R236, [R1+0xfcc] ;  /* 0x000fcc0001ec7983 */ /* 0x000ea80000300800 */
[----:B------:R1:W-:Y:S02]  /*1fb20*/  STL.64 [R1+0x15d8], R16 ;  /* 0x0015d81001007387 */ /* 0x0003e40000100a00 */
[----:B-1----:R-:W-:-:S04]  /*1fb30*/  IMAD.WIDE R14, R220, 0x4, R246 ;  /* 0x00000004dc0e7825 */ /* 0x002fc800078e02f6 */
[--C-:B------:R-:W-:Y:S01]  /*1fb40*/  IMAD.WIDE R16, R220, 0x4, R2.reuse ;  /* 0x00000004dc107825 */ /* 0x100fe200078e0202 */
[----:B------:R1:W-:Y:S04]  /*1fb50*/  STL.64 [R1+0x1610], R14 ;  /* 0x0016100e01007387 */ /* 0x0003e80000100a00 */
[----:B------:R-:W2:Y:S01]  /*1fb60*/  LDL.LU R220, [R1+0xfd0] ;  /* 0x000fd00001dc7983 */ /* 0x000ea20000300800 */
[----:B------:R-:W-:-:S03]  /*1fb70*/  IMAD.WIDE R22, R196, 0x4, R2 ;  /* 0x00000004c4167825 */ /* 0x000fc600078e0202 */
[----:B------:R3:W-:Y:S01]  /*1fb80*/  STL.64 [R1+0x1608], R16 ;  /* 0x0016081001007387 */ /* 0x0007e20000100a00 */
[----:B-1----:R-:W-:-:S05]  /*1fb90*/  IMAD.WIDE R14, R196, 0x4, R246 ;  /* 0x00000004c40e7825 */ /* 0x002fca00078e02f6 */
[----:B------:R1:W-:Y:S04]  /*1fba0*/  STL.64 [R1+0x1630], R14 ;  /* 0x0016300e01007387 */ /* 0x0003e80000100a00 */
[----:B------:R-:W-:Y:S01]  /*1fbb0*/  STL.64 [R1+0x1628], R22 ;  /* 0x0016281601007387 */ /* 0x000fe20000100a00 */
[----:B---3--:R-:W-:-:S04]  /*1fbc0*/  IMAD.WIDE R16, R237, 0x4, R246 ;  /* 0x00000004ed107825 */ /* 0x008fc800078e02f6 */
[----:B-1----:R-:W-:Y:S02]  /*1fbd0*/  IMAD.WIDE R14, R237, 0x4, R2 ;  /* 0x00000004ed0e7825 */ /* 0x002fe400078e0202 */
        /* <DEDUP_REMOVED lines=23> */
[----:B------:R-:W-:-:S04]  /*1fd50*/  IMAD.WIDE R22, R223, 0x4, R246 ;  /* 0x00000004df167825 */ /* 0x000fc800078e02f6 */
[----:B-1----:R-:W-:Y:S01]  /*1fd60*/  IMAD.WIDE R16, R223, 0x4, R2 ;  /* 0x00000004df107825 */ /* 0x002fe200078e0202 */
[----:B------:R-:W-:Y:S04]  /*1fd70*/  STL.64 [R1+0x2560], R22 ;  /* 0x0025601601007387 */ /* 0x000fe80000100a00 */
[----:B------:R-:W4:Y:S01]  /*1fd80*/  LDL.LU R223, [R1+0xd8c] ;  /* 0x000d8c0001df7983 */ /* 0x000f220000300800 */
[----:B------:R-:W-:-:S03]  /*1fd90*/  IMAD.WIDE R14, R228, 0x4, R246 ;  /* 0x00000004e40e7825 */ /* 0x000fc600078e02f6 */
[----:B------:R1:W-:Y:S04]  /*1fda0*/  STL.64 [R1+0x2568], R16 ;  /* 0x0025681001007387 */ /* 0x0003e80000100a00 */
[----:B------:R1:W-:Y:S02]  /*1fdb0*/  STL.64 [R1+0x2660], R14 ;  /* 0x0026600e01007387 */ /* 0x0003e40000100a00 */
[----:B-1----:R-:W-:Y:S02]  /*1fdc0*/  IMAD.WIDE R16, R228, 0x4, R2 ;  /* 0x00000004e4107825 */ /* 0x002fe400078e0202 */
[----:B------:R-:W4:Y:S02]  /*1fdd0*/  LDL.LU R228, [R1+0xfe8] ;  /* 0x000fe80001e47983 */ /* 0x000f240000300800 */
[----:B------:R-:W-:-:S02]  /*1fde0*/  IMAD.WIDE R14, R197, 0x4, R246 ;  /* 0x00000004c50e7825 */ /* 0x000fc400078e02f6 */
[----:B------:R1:W-:Y:S04]  /*1fdf0*/  STL.64 [R1+0x2668], R16 ;  /* 0x0026681001007387 */ /* 0x0003e80000100a00 */
[----:B------:R1:W-:Y:S04]  /*1fe00*/  STL.64 [R1+0x2768], R14 ;  /* 0x0027680e01007387 */ /* 0x0003e80000100a00 */
[----:B------:R-:W4:Y:S01]  /*1fe10*/  LDL.LU R189, [R1+0xfec] ;  /* 0x000fec0001bd7983 */ /* 0x000f220000300800 */
[----:B-1----:R-:W-:-:S04]  /*1fe20*/  IMAD.WIDE R16, R197, 0x4, R2 ;  /* 0x00000004c5107825 */ /* 0x002fc800078e0202 */
[C---:B------:R-:W-:Y:S01]  /*1fe30*/  IMAD.WIDE R14, R229.reuse, 0x4, R246 ;  /* 0x00000004e50e7825 */ /* 0x040fe200078e02f6 */
[----:B------:R1:W-:Y:S04]  /*1fe40*/  STL.64 [R1+0x2770], R16 ;  /* 0x0027701001007387 */ /* 0x0003e80000100a00 */
[----:B------:R2:W-:Y:S01]  /*1fe50*/  STL.64 [R1+0x2f18], R14 ;  /* 0x002f180e01007387 */ /* 0x0005e20000100a00 */
[----:B-1----:R-:W-:-:S03]  /*1fe60*/  IMAD.WIDE R16, R229, 0x4, R2 ;  /* 0x00000004e5107825 */ /* 0x002fc600078e0202 */
        /* <DEDUP_REMOVED lines=8> */
[----:B------:R-:W-:Y:S01]  /*1fef0*/  IMAD.WIDE R16, R220, 0x4, R2 ;  /* 0x00000004dc107825 */ /* 0x000fe200078e0202 */
[----:B------:R3:W-:Y:S04]  /*1ff00*/  STL.64 [R1+0x2ef8], R14 ;  /* 0x002ef80e01007387 */ /* 0x0007e80000100a00 */
[----:B------:R-:W2:Y:S04]  /*1ff10*/  LDL.LU R196, [R1+0xff8] ;  /* 0x000ff80001c47983 */ /* 0x000ea80000300800 */
[----:B------:R1:W-:Y:S01]  /*1ff20*/  STL.64 [R1+0x2ef0], R16 ;  /* 0x002ef01001007387 */ /* 0x0003e20000100a00 */
        /* <DEDUP_REMOVED lines=33> */
[--C-:B------:R-:W-:Y:S01]  /*20140*/  IMAD.WIDE R16, R228, 0x4, R2.reuse ;  /* 0x00000004e4107825 */ /* 0x100fe200078e0202 */
[----:B------:R1:W-:Y:S04]  /*20150*/  STL.64 [R1+0x2e90], R14 ;  /* 0x002e900e01007387 */ /* 0x0003e80000100a00 */
[----:B------:R1:W-:Y:S04]  /*20160*/  STL.64 [R1+0x2e78], R16 ;  /* 0x002e781001007387 */ /* 0x0003e80000100a00 */
[----:B------:R-:W4:Y:S01]  /*20170*/  LDL.LU R228, [R1+0x1014] ;  /* 0x0010140001e47983 */ /* 0x000f220000300800 */
[----:B------:R-:W-:-:S04]  /*20180*/  IMAD.WIDE R22, R189, 0x4, R2 ;  /* 0x00000004bd167825 */ /* 0x000fc800078e0202 */
[----:B-1----:R-:W-:-:S05]  /*20190*/  IMAD.WIDE R14, R189, 0x4, R246 ;  /* 0x00000004bd0e7825 */ /* 0x002fca00078e02f6 */
[----:B------:R1:W-:Y:S04]  /*201a0*/  STL.64 [R1+0x2e80], R14 ;  /* 0x002e800e01007387 */ /* 0x0003e80000100a00 */
[----:B------:R2:W-:Y:S01]  /*201b0*/  STL.64 [R1+0x2e68], R22 ;  /* 0x002e681601007387 */ /* 0x0005e20000100a00 */
[----:B------:R-:W-:-:S04]  /*201c0*/  IMAD.WIDE R16, R229, 0x4, R246 ;  /* 0x00000004e5107825 */ /* 0x000fc800078e02f6 */
[----:B-1----:R-:W-:Y:S02]  /*201d0*/  IMAD.WIDE R14, R229, 0x4, R2 ;  /* 0x00000004e50e7825 */ /* 0x002fe400078e0202 */
[----:B------:R-:W4:Y:S04]  /*201e0*/  LDL.LU R229, [R1+0x1018] ;  /* 0x0010180001e57983 */ /* 0x000f280000300800 */
[----:B------:R1:W-:Y:S04]  /*201f0*/  STL.64 [R1+0x2e70], R16 ;  /* 0x002e701001007387 */ /* 0x0003e80000100a00 */
[----:B------:R1:W-:Y:S01]  /*20200*/  STL.64 [R1+0x2e58], R14 ;  /* 0x002e580e01007387 */ /* 0x0003e20000100a00 */
[----:B--2---:R-:W-:-:S04]  /*20210*/  IMAD.WIDE R22, R236, 0x4, R246 ;  /* 0x00000004ec167825 */ /* 0x004fc800078e02f6 */
[----:B-1----:R-:W-:Y:S01]  /*20220*/  IMAD.WIDE R16, R236, 0x4, R2 ;  /* 0x00000004ec107825 */ /* 0x002fe200078e0202 */
[----:B------:R1:W-:Y:S04]  /*20230*/  STL.64 [R1+0x2e60], R22 ;  /* 0x002e601601007387 */ /* 0x0003e80000100a00 */
[----:B------:R-:W2:Y:S04]  /*20240*/  LDL.LU R236, [R1+0x101c] ;  /* 0x00101c0001ec7983 */ /* 0x000ea80000300800 */
[----:B------:R3:W-:Y:S01]  /*20250*/  STL.64 [R1+0x2e48], R16 ;  /* 0x002e481001007387 */ /* 0x0007e20000100a00 */
[----:B------:R-:W-:-:S04]  /*20260*/  IMAD.WIDE R14, R196, 0x4, R246 ;  /* 0x00000004c40e7825 */ /* 0x000fc800078e02f6 */
[----:B-1----:R-:W-:Y:S01]  /*20270*/  IMAD.WIDE R22, R196, 0x4, R2 ;  /* 0x00000004c4167825 */ /* 0x002fe200078e0202 */
[----:B------:R1:W-:Y:S04]  /*20280*/  STL.64 [R1+0x2e50], R14 ;  /* 0x002e500e01007387 */ /* 0x0003e80000100a00 */
[----:B------:R4:W-:Y:S01]  /*20290*/  STL.64 [R1+0x2e38], R22 ;  /* 0x002e381601007387 */ /* 0x0009e20000100a00 */
[----:B---3--:R-:W-:-:S04]  /*202a0*/  IMAD.WIDE R16, R237, 0x4, R246 ;  /* 0x00000004ed107825 */ /* 0x008fc800078e02f6 */
[----:B-1----:R-:W-:Y:S02]  /*202b0*/  IMAD.WIDE R14, R237, 0x4, R2 ;  /* 0x00000004ed0e7825 */ /* 0x002fe400078e0202 */
[----:B------:R-:W3:Y:S04]  /*202c0*/  LDL.LU R237, [R1+0x1020] ;  /* 0x0010200001ed7983 */ /* 0x000ee80000300800 */
[----:B------:R1:W-:Y:S04]  /*202d0*/  STL.64 [R1+0x2e40], R16 ;  /* 0x002e401001007387 */ /* 0x0003e80000100a00 */
[----:B------:R1:W-:Y:S01]  /*202e0*/  STL.64 [R1+0x2e30], R14 ;  /* 0x002e300e01007387 */ /* 0x0003e20000100a00 */
[----:B----4-:R-:W-:-:S04]  /*202f0*/  IMAD.WIDE R22, R10, 0x4, R246 ;  /* 0x000000040a167825 */ /* 0x010fc800078e02f6 */
[----:B-1----:R-:W-:Y:S01]  /*20300*/  IMAD.WIDE R16, R10, 0x4, R2 ;  /* 0x000000040a107825 */ /* 0x002fe200078e0202 */
[----:B------:R1:W-:Y:S04]  /*20310*/  STL.64 [R1+0x2e28], R22 ;  /* 0x002e281601007387 */ /* 0x0003e80000100a00 */
[----:B------:R-:W4:Y:S01]  /*20320*/  LDL.LU R10, [R1+0x1024] ;  /* 0x00102400010a7983 */ /* 0x000f220000300800 */
[----:B------:R-:W-:-:S03]  /*20330*/  IMAD.WIDE R14, R197, 0x4, R246 ;  /* 0x00000004c50e7825 */ /* 0x000fc600078e02f6 */
[----:B------:R1:W-:Y:S02]  /*20340*/  STL.64 [R1+0x2e20], R16 ;  /* 0x002e201001007387 */ /* 0x0003e40000100a00 */
[----:B-1----:R-:W-:Y:S02]  /*20350*/  IMAD.WIDE R22, R197, 0x4, R2 ;  /* 0x00000004c5167825 */ /* 0x002fe400078e0202 */
[----:B------:R1:W-:Y:S04]  /*20360*/  STL.64 [R1+0x2e18], R14 ;  /* 0x002e180e01007387 */ /* 0x0003e80000100a00 */
[----:B------:R1:W-:Y:S01]  /*20370*/  STL.64 [R1+0x2e10], R22 ;  /* 0x002e101601007387 */ /* 0x0003e20000100a00 */
[----:B------:R-:W-:-:S04]  /*20380*/  IMAD.WIDE R16, R11, 0x4, R246 ;  /* 0x000000040b107825 */ /* 0x000fc800078e02f6 */
[----:B-1----:R-:W-:Y:S02]  /*20390*/  IMAD.WIDE R14, R11, 0x4, R2 ;  /* 0x000000040b0e7825 */ /* 0x002fe400078e0202 */
[----:B------:R-:W4:Y:S04]  /*203a0*/  LDL.LU R11, [R1+0x1028] ;  /* 0x00102800010b7983 */ /* 0x000f280000300800 */
[----:B------:R1:W-:Y:S04]  /*203b0*/  STL.64 [R1+0x2e08], R16 ;  /* 0x002e081001007387 */ /* 0x0003e80000100a00 */
[----:B------:R1:W-:Y:S01]  /*203c0*/  STL.64 [R1+0x2e00], R14 ;  /* 0x002e000e01007387 */ /* 0x0003e20000100a00 */
[----:B------:R-:W-:-:S04]  /*203d0*/  IMAD.WIDE R22, R222, 0x4, R246 ;  /* 0x00000004de167825 */ /* 0x000fc800078e02f6 */
[----:B-1----:R-:W-:Y:S01]  /*203e0*/  IMAD.WIDE R16, R222, 0x4, R2 ;  /* 0x00000004de107825 */ /* 0x002fe200078e0202 */
[----:B------:R1:W-:Y:S04]  /*203f0*/  STL.64 [R1+0x2df8], R22 ;  /* 0x002df81601007387 */ /* 0x0003e80000100a00 */
[----:B------:R-:W4:Y:S04]  /*20400*/  LDL.LU R222, [R1+0x102c] ;  /* 0x00102c0001de7983 */ /* 0x000f280000300800 */
[----:B------:R1:W-:Y:S01]  /*20410*/  STL.64 [R1+0x2df0], R16 ;  /* 0x002df01001007387 */ /* 0x0003e20000100a00 */
[----:B------:R-:W-:-:S04]  /*20420*/  IMAD.WIDE R14, R220, 0x4, R246 ;  /* 0x00000004dc0e7825 */ /* 0x000fc800078e02f6 */
[----:B-1----:R-:W-:Y:S01]  /*20430*/  IMAD.WIDE R22, R220, 0x4, R2 ;  /* 0x00000004dc167825 */ /* 0x002fe200078e0202 */
[----:B------:R1:W-:Y:S04]  /*20440*/  STL.64 [R1+0x2de8], R14 ;  /* 0x002de80e01007387 */ /* 0x0003e80000100a00 */
[----:B------:R1:W-:Y:S01]  /*20450*/  STL.64 [R1+0x2de0], R22 ;  /* 0x002de01601007387 */ /* 0x0003e20000100a00 */
[----:B------:R-:W-:-:S04]  /*20460*/  IMAD.WIDE R16, R223, 0x4, R246 ;  /* 0x00000004df107825 */ /* 0x000fc800078e02f6 */
[----:B-1----:R-:W-:Y:S02]  /*20470*/  IMAD.WIDE R14, R223, 0x4, R2 ;  /* 0x00000004df0e7825 */ /* 0x002fe400078e0202 */
[----:B------:R-:W4:Y:S04]  /*20480*/  LDL.LU R223, [R1+0x1030] ;  /* 0x0010300001df7983 */ /* 0x000f280000300800 */
[----:B------:R1:W-:Y:S01]  /*20490*/  STL.64 [R1+0x14e0], R16 ;  /* 0x0014e01001007387 */ /* 0x0003e20000100a00 */
[----:B------:R-:W-:-:S03]  /*204a0*/  IMAD.WIDE R22, R221, 0x4, R246 ;  /* 0x00000004dd167825 */ /* 0x000fc600078e02f6 */
[----:B------:R1:W-:Y:S04]  /*204b0*/  STL.64 [R1+0x14d8], R14 ;  /* 0x0014d80e01007387 */ /* 0x0003e80000100a00 */
[----:B------:R-:W-:Y:S01]  /*204c0*/  STL.64 [R1+0x1650], R22 ;  /* 0x0016501601007387 */ /* 0x000fe20000100a00 */
[----:B-1----:R-:W-:-:S03]  /*204d0*/  IMAD.WIDE R16, R221, 0x4, R2 ;  /* 0x00000004dd107825 */ /* 0x002fc600078e0202 */
[----:B------:R-:W4:Y:S01]  /*204e0*/  LDL.LU R172, [R1+0xea4] ;  /* 0x000ea40001ac7983 */ /* 0x000f220000300800 */
[----:B------:R-:W-:-:S03]  /*204f0*/  IMAD.WIDE R14, R228, 0x4, R246 ;  /* 0x00000004e40e7825 */ /* 0x000fc600078e02f6 */
[----:B------:R1:W-:Y:S04]  /*20500*/  STL.64 [R1+0x1648], R16 ;  /* 0x0016481001007387 */ /* 0x0003e80000100a00 */
[----:B------:R1:W-:Y:S04]  /*20510*/  STL.64 [R1+0x1ea8], R14 ;  /* 0x001ea80e01007387 */ /* 0x0003e80000100a00 */
[----:B------:R-:W4:Y:S01]  /*20520*/  LDL.LU R173, [R1+0xe88] ;  /* 0x000e880001ad7983 */ /* 0x000f220000300800 */
[----:B-1----:R-:W-:-:S05]  /*20530*/  IMAD.WIDE R16, R228, 0x4, R2 ;  /* 0x00000004e4107825 */ /* 0x002fca00078e0202 */
[----:B------:R1:W-:Y:S04]  /*20540*/  STL.64 [R1+0x1ea0], R16 ;  /* 0x001ea01001007387 */ /* 0x0003e80000100a00 */
[----:B------:R-:W4:Y:S01]  /*20550*/  LDL.LU R188, [R1+0xe6c] ;  /* 0x000e6c0001bc7983 */ /* 0x000f220000300800 */
[----:B------:R-:W-:-:S04]  /*20560*/  IMAD.WIDE R14, R229, 0x4, R246 ;  /* 0x00000004e50e7825 */ /* 0x000fc800078e02f6 */
[----:B-1----:R-:W-:Y:S01]  /*20570*/  IMAD.WIDE R16, R229, 0x4, R2 ;  /* 0x00000004e5107825 */ /* 0x002fe200078e0202 */
[----:B------:R2:W-:Y:S04]  /*20580*/  STL.64 [R1+0x1f90], R14 ;  /* 0x001f900e01007387 */ /* 0x0005e80000100a00 */
[----:B------:R-:W4:Y:S04]  /*20590*/  LDL.LU R189, [R1+0xe50] ;  /* 0x000e500001bd7983 */ /* 0x000f280000300800 */
[----:B------:R1:W-:Y:S04]  /*205a0*/  STL.64 [R1+0x1f98], R16 ;  /* 0x001f981001007387 */ /* 0x0003e80000100a00 */
[----:B------:R-:W4:Y:S01]  /*205b0*/  LDL.LU R196, [R1+0xe34] ;  /* 0x000e340001c47983 */ /* 0x000f220000300800 */
[----:B--2---:R-:W-:-:S04]  /*205c0*/  IMAD.WIDE R14, R236, 0x4, R246 ;  /* 0x00000004ec0e7825 */ /* 0x004fc800078e02f6 */
[----:B-1----:R-:W-:Y:S01]  /*205d0*/  IMAD.WIDE R16, R236, 0x4, R2 ;  /* 0x00000004ec107825 */ /* 0x002fe200078e0202 */
[----:B------:R3:W-:Y:S04]  /*205e0*/  STL.64 [R1+0x2098], R14 ;  /* 0x0020980e01007387 */ /* 0x0007e80000100a00 */
[----:B------:R-:W2:Y:S04]  /*205f0*/  LDL.LU R197, [R1+0xe18] ;  /* 0x000e180001c57983 */ /* 0x000ea80000300800 */
[----:B------:R1:W-:Y:S04]  /*20600*/  STL.64 [R1+0x20a0], R16 ;  /* 0x0020a01001007387 */ /* 0x0003e80000100a00 */
[----:B------:R-:W2:Y:S01]  /*20610*/  LDL.LU R220, [R1+0xdfc] ;  /* 0x000dfc0001dc7983 */ /* 0x000ea20000300800 */
[----:B---3--:R-:W-:-:S04]  /*20620*/  IMAD.WIDE R14, R237, 0x4, R246 ;  /* 0x00000004ed0e7825 */ /* 0x008fc800078e02f6 */
[----:B-1----:R-:W-:Y:S01]  /*20630*/  IMAD.WIDE R16, R237, 0x4, R2 ;  /* 0x00000004ed107825 */ /* 0x002fe200078e0202 */
[----:B------:R4:W-:Y:S04]  /*20640*/  STL.64 [R1+0x2190], R14 ;  /* 0x0021900e01007387 */ /* 0x0009e80000100a00 */
[----:B------:R-:W3:Y:S04]  /*20650*/  LDL.LU R221, [R1+0xde0] ;  /* 0x000de00001dd7983 */ /* 0x000ee80000300800 */
[----:B------:R1:W-:Y:S04]  /*20660*/  STL.64 [R1+0x2198], R16 ;  /* 0x0021981001007387 */ /* 0x0003e80000100a00 */
[----:B------:R-:W3:Y:S01]  /*20670*/  LDL.LU R228, [R1+0xdc4] ;  /* 0x000dc40001e47983 */ /* 0x000ee20000300800 */
[----:B----4-:R-:W-:-:S04]  /*20680*/  IMAD.WIDE R14, R10, 0x4, R246 ;  /* 0x000000040a0e7825 */ /* 0x010fc800078e02f6 */
[----:B-1----:R-:W-:Y:S01]  /*20690*/  IMAD.WIDE R16, R10, 0x4, R2 ;  /* 0x000000040a107825 */ /* 0x002fe200078e0202 */
[----:B------:R1:W-:Y:S04]  /*206a0*/  STL.64 [R1+0x2290], R14 ;  /* 0x0022900e01007387 */ /* 0x0003e80000100a00 */
[----:B------:R-:W4:Y:S04]  /*206b0*/  LDL.LU R229, [R1+0xda8] ;  /* 0x000da80001e57983 */ /* 0x000f280000300800 */
[----:B------:R1:W-:Y:S04]  /*206c0*/  STL.64 [R1+0x2298], R16 ;  /* 0x0022981001007387 */ /* 0x0003e80000100a00 */
[----:B------:R-:W4:Y:S01]  /*206d0*/  LDL.LU R236, [R1+0xd88] ;  /* 0x000d880001ec7983 */ /* 0x000f220000300800 */
[----:B-1----:R-:W-:-:S04]  /*206e0*/  IMAD.WIDE R14, R11, 0x4, R246 ;  /* 0x000000040b0e7825 */ /* 0x002fc800078e02f6 */
[----:B------:R-:W-:Y:S01]  /*206f0*/  IMAD.WIDE R10, R11, 0x4, R2 ;  /* 0x000000040b0a7825 */ /* 0x000fe200078e0202 */
[----:B------:R-:W-:Y:S04]  /*20700*/  STL.64 [R1+0x2380], R14 ;  /* 0x0023800e01007387 */ /* 0x000fe80000100a00 */
[----:B------:R-:W4:Y:S04]  /*20710*/  LDL.LU R237, [R1+0xd6c] ;  /* 0x000d6c0001ed7983 */ /* 0x000f280000300800 */
[----:B------:R1:W-:Y:S01]  /*20720*/  STL.64 [R1+0x2388], R10 ;  /* 0x0023880a01007387 */ /* 0x0003e20000100a00 */
[----:B------:R-:W-:-:S03]  /*20730*/  IMAD.WIDE R16, R222, 0x4, R246 ;  /* 0x00000004de107825 */ /* 0x000fc600078e02f6 */
[----:B-1----:R-:W4:Y:S01]  /*20740*/  LDL.LU R10, [R1+0xd50] ;  /* 0x000d5000010a7983 */ /* 0x002f220000300800 */
[----:B------:R-:W-:-:S03]  /*20750*/  IMAD.WIDE R14, R222, 0x4, R2 ;  /* 0x00000004de0e7825 */ /* 0x000fc600078e0202 */
[----:B------:R1:W-:Y:S04]  /*20760*/  STL.64 [R1+0x2480], R16 ;  /* 0x0024801001007387 */ /* 0x0003e80000100a00 */
[----:B------:R-:W4:Y:S04]  /*20770*/  LDL.LU R11, [R1+0xd34] ;  /* 0x000d3400010b7983 */ /* 0x000f280000300800 */
[----:B------:R1:W-:Y:S04]  /*20780*/  STL.64 [R1+0x2488], R14 ;  /* 0x0024880e01007387 */ /* 0x0003e80000100a00 */
[----:B------:R-:W4:Y:S01]  /*20790*/  LDL.LU R222, [R1+0xd18] ;  /* 0x000d180001de7983 */ /* 0x000f220000300800 */
[----:B-1----:R-:W-:-:S04]  /*207a0*/  IMAD.WIDE R16, R223, 0x4, R246 ;  /* 0x00000004df107825 */ /* 0x002fc800078e02f6 */
[----:B------:R-:W-:Y:S01]  /*207b0*/  IMAD.WIDE R14, R223, 0x4, R2 ;  /* 0x00000004df0e7825 */ /* 0x000fe200078e0202 */
        /* <DEDUP_REMOVED lines=17> */
[----:B------:R1:W-:Y:S03]  /*208d0*/  STL.64 [R1+0x2dc8], R22 ;  /* 0x002dc81601007387 */ /* 0x0003e60000100a00 */
[C---:B------:R-:W-:Y:S01]  /*208e0*/  IMAD.WIDE R14, R196.reuse, 0x4, R246 ;  /* 0x00000004c40e7825 */ /* 0x040fe200078e02f6 */
[----:B------:R2:W-:Y:S04]  /*208f0*/  STL.64 [R1+0x2dc0], R16 ;  /* 0x002dc01001007387 */ /* 0x0005e80000100a00 */
[----:B------:R2:W-:Y:S01]  /*20900*/  STL.64 [R1+0x2db8], R14 ;  /* 0x002db80e01007387 */ /* 0x0005e20000100a00 */
[----:B-1----:R-:W-:-:S05]  /*20910*/  IMAD.WIDE R22, R196, 0x4, R2 ;  /* 0x00000004c4167825 */ /* 0x002fca00078e0202 */
[----:B------:R1:W-:Y:S01]  /*20920*/  STL.64 [R1+0x2db0], R22 ;  /* 0x002db01601007387 */ /* 0x0003e20000100a00 */
[----:B--2---:R-:W-:-:S04]  /*20930*/  IMAD.WIDE R16, R197, 0x4, R246 ;  /* 0x00000004c5107825 */ /* 0x004fc800078e02f6 */
[----:B------:R-:W-:Y:S01]  /*20940*/  IMAD.WIDE R14, R197, 0x4, R2 ;  /* 0x00000004c50e7825 */ /* 0x000fe200078e0202 */
[----:B------:R2:W-:Y:S03]  /*20950*/  STL.64 [R1+0x2da8], R16 ;  /* 0x002da81001007387 */ /* 0x0005e60000100a00 */
[C---:B-1----:R-:W-:Y:S01]  /*20960*/  IMAD.WIDE R22, R220.reuse, 0x4, R246 ;  /* 0x00000004dc167825 */ /* 0x042fe200078e02f6 */
[----:B------:R3:W-:Y:S04]  /*20970*/  STL.64 [R1+0x2da0], R14 ;  /* 0x002da00e01007387 */ /* 0x0007e80000100a00 */
[----:B------:R1:W-:Y:S01]  /*20980*/  STL.64 [R1+0x2d98], R22 ;  /* 0x002d981601007387 */ /* 0x0003e20000100a00 */
[----:B--2---:R-:W-:-:S05]  /*20990*/  IMAD.WIDE R16, R220, 0x4, R2 ;  /* 0x00000004dc107825 */ /* 0x004fca00078e0202 */
[----:B------:R2:W-:Y:S01]  /*209a0*/  STL.64 [R1+0x2d90], R16 ;  /* 0x002d901001007387 */ /* 0x0005e20000100a00 */
[----:B---3--:R-:W-:-:S04]  /*209b0*/  IMAD.WIDE R14, R221, 0x4, R246 ;  /* 0x00000004dd0e7825 */ /* 0x008fc800078e02f6 */
[----:B-1----:R-:W-:Y:S01]  /*209c0*/  IMAD.WIDE R22, R221, 0x4, R2 ;  /* 0x00000004dd167825 */ /* 0x002fe200078e0202 */
[----:B------:R1:W-:Y:S03]  /*209d0*/  STL.64 [R1+0x2d88], R14 ;  /* 0x002d880e01007387 */ /* 0x0003e60000100a00 */
[C---:B--2---:R-:W-:Y:S01]  /*209e0*/  IMAD.WIDE R16, R228.reuse, 0x4, R246 ;  /* 0x00000004e4107825 */ /* 0x044fe200078e02f6 */
[----:B------:R4:W-:Y:S04]  /*209f0*/  STL.64 [R1+0x2d80], R22 ;  /* 0x002d801601007387 */ /* 0x0009e80000100a00 */
[----:B------:R2:W-:Y:S01]  /*20a00*/  STL.64 [R1+0x2d78], R16 ;  /* 0x002d781001007387 */ /* 0x0005e20000100a00 */
[----:B-1----:R-:W-:-:S05]  /*20a10*/  IMAD.WIDE R14, R228, 0x4, R2 ;  /* 0x00000004e40e7825 */ /* 0x002fca00078e0202 */
[----:B------:R1:W-:Y:S01]  /*20a20*/  STL.64 [R1+0x2d70], R14 ;  /* 0x002d700e01007387 */ /* 0x0003e20000100a00 */
[----:B----4-:R-:W-:-:S04]  /*20a30*/  IMAD.WIDE R22, R229, 0x4, R246 ;  /* 0x00000004e5167825 */ /* 0x010fc800078e02f6 */
[----:B--2---:R-:W-:Y:S01]  /*20a40*/  IMAD.WIDE R16, R229, 0x4, R2 ;  /* 0x00000004e5107825 */ /* 0x004fe200078e0202 */
[----:B------:R2:W-:Y:S03]  /*20a50*/  STL.64 [R1+0x2d68], R22 ;  /* 0x002d681601007387 */ /* 0x0005e60000100a00 */
[C---:B-1----:R-:W-:Y:S01]  /*20a60*/  IMAD.WIDE R14, R236.reuse, 0x4, R246 ;  /* 0x00000004ec0e7825 */ /* 0x042fe200078e02f6 */
[----:B------:R1:W-:Y:S04]  /*20a70*/  STL.64 [R1+0x2d60], R16 ;  /* 0x002d601001007387 */ /* 0x0003e80000100a00 */
[----:B------:R3:W-:Y:S01]  /*20a80*/  STL.64 [R1+0x2d58], R14 ;  /* 0x002d580e01007387 */ /* 0x0007e20000100a00 */
[----:B--2---:R-:W-:-:S04]  /*20a90*/  IMAD.WIDE R22, R236, 0x4, R2 ;  /* 0x00000004ec167825 */ /* 0x004fc800078e0202 */
[C---:B-1----:R-:W-:Y:S01]  /*20aa0*/  IMAD.WIDE R16, R237.reuse, 0x4, R246 ;  /* 0x00000004ed107825 */ /* 0x042fe200078e02f6 */
[----:B------:R1:W-:Y:S03]  /*20ab0*/  STL.64 [R1+0x2d50], R22 ;  /* 0x002d501601007387 */ /* 0x0003e60000100a00 */
[----:B---3--:R-:W-:Y:S01]  /*20ac0*/  IMAD.WIDE R14, R237, 0x4, R2 ;  /* 0x00000004ed0e7825 */ /* 0x008fe200078e0202 */
[----:B------:R2:W-:Y:S04]  /*20ad0*/  STL.64 [R1+0x2d48], R16 ;  /* 0x002d481001007387 */ /* 0x0005e80000100a00 */
[----:B------:R3:W-:Y:S01]  /*20ae0*/  STL.64 [R1+0x2d40], R14 ;  /* 0x002d400e01007387 */ /* 0x0007e20000100a00 */
[----:B-1----:R-:W-:-:S04]  /*20af0*/  IMAD.WIDE R22, R10, 0x4, R246 ;  /* 0x000000040a167825 */ /* 0x002fc800078e02f6 */
[----:B--2---:R-:W-:Y:S01]  /*20b00*/  IMAD.WIDE R16, R10, 0x4, R2 ;  /* 0x000000040a107825 */ /* 0x004fe200078e0202 */
[----:B------:R-:W-:Y:S03]  /*20b10*/  STL.64 [R1+0x2d38], R22 ;  /* 0x002d381601007387 */ /* 0x000fe60000100a00 */
[C---:B---3--:R-:W-:Y:S01]  /*20b20*/  IMAD.WIDE R14, R11.reuse, 0x4, R246 ;  /* 0x000000040b0e7825 */ /* 0x048fe200078e02f6 */
[----:B------:R1:W-:Y:S03]  /*20b30*/  STL.64 [R1+0x2d30], R16 ;  /* 0x002d301001007387 */ /* 0x0003e60000100a00 */
[----:B------:R-:W-:Y:S01]  /*20b40*/  IMAD.WIDE R10, R11, 0x4, R2 ;  /* 0x000000040b0a7825 */ /* 0x000fe200078e0202 */
[----:B------:R2:W-:Y:S04]  /*20b50*/  STL.64 [R1+0x2d28], R14 ;  /* 0x002d280e01007387 */ /* 0x0005e80000100a00 */
[----:B------:R-:W-:Y:S01]  /*20b60*/  STL.64 [R1+0x2d20], R10 ;  /* 0x002d200a01007387 */ /* 0x000fe20000100a00 */
[----:B-1----:R-:W-:-:S04]  /*20b70*/  IMAD.WIDE R16, R222, 0x4, R246 ;  /* 0x00000004de107825 */ /* 0x002fc800078e02f6 */
[----:B--2---:R-:W-:Y:S01]  /*20b80*/  IMAD.WIDE R14, R222, 0x4, R2 ;  /* 0x00000004de0e7825 */ /* 0x004fe200078e0202 */
[----:B------:R-:W-:Y:S04]  /*20b90*/  STL.64 [R1+0x2d18], R16 ;  /* 0x002d181001007387 */ /* 0x000fe80000100a00 */
[----:B------:R1:W-:Y:S02]  /*20ba0*/  STL.64 [R1+0x2d10], R14 ;  /* 0x002d100e01007387 */ /* 0x0003e40000100a00 */
[----:B-1----:R-:W-:-:S04]  /*20bb0*/  IMAD.WIDE R14, R182, 0x4, R246 ;  /* 0x00000004b60e7825 */ /* 0x002fc800078e02f6 */
[----:B------:R-:W-:-:S04]  /*20bc0*/  IMAD.WIDE R10, R223, 0x4, R246 ;  /* 0x00000004df0a7825 */ /* 0x000fc800078e02f6 */
[--C-:B------:R-:W-:Y:S01]  /*20bd0*/  IMAD.WIDE R16, R223, 0x4, R2.reuse ;  /* 0x00000004df107825 */ /* 0x100fe200078e0202 */
[----:B------:R1:W-:Y:S04]  /*20be0*/  STL.64 [R1+0x2d08], R10 ;  /* 0x002d080a01007387 */ /* 0x0003e80000100a00 */
[----:B------:R2:W-:Y:S04]  /*20bf0*/  STL.64 [R1+0x2d00], R16 ;  /* 0x002d001001007387 */ /* 0x0005e80000100a00 */
[----:B------:R3:W-:Y:S01]  /*20c00*/  STL.64 [R1+0x2cf8], R14 ;  /* 0x002cf80e01007387 */ /* 0x0007e20000100a00 */
[----:B-1----:R-:W-:-:S04]  /*20c10*/  IMAD.WIDE R10, R182, 0x4, R2 ;  /* 0x00000004b60a7825 */ /* 0x002fc800078e0202 */
[C---:B--2---:R-:W-:Y:S01]  /*20c20*/  IMAD.WIDE R16, R183.reuse, 0x4, R246 ;  /* 0x00000004b7107825 */ /* 0x044fe200078e02f6 */
[----:B------:R1:W-:Y:S03]  /*20c30*/  STL.64 [R1+0x2cf0], R10 ;  /* 0x002cf00a01007387 */ /* 0x0003e60000100a00 */
[----:B---3--:R-:W-:Y:S01]  /*20c40*/  IMAD.WIDE R14, R183, 0x4, R2 ;  /* 0x00000004b70e7825 */ /* 0x008fe200078e0202 */
[----:B------:R2:W-:Y:S04]  /*20c50*/  STL.64 [R1+0x2ce8], R16 ;  /* 0x002ce81001007387 */ /* 0x0005e80000100a00 */
[----:B------:R3:W-:Y:S01]  /*20c60*/  STL.64 [R1+0x2ce0], R14 ;  /* 0x002ce00e01007387 */ /* 0x0007e20000100a00 */
[----:B-1----:R-:W-:-:S04]  /*20c70*/  IMAD.WIDE R10, R248, 0x4, R246 ;  /* 0x00000004f80a7825 */ /* 0x002fc800078e02f6 */
[----:B--2---:R-:W-:Y:S01]  /*20c80*/  IMAD.WIDE R16, R248, 0x4, R2 ;  /* 0x00000004f8107825 */ /* 0x004fe200078e0202 */
[----:B------:R1:W-:Y:S03]  /*20c90*/  STL.64 [R1+0x2cd8], R10 ;  /* 0x002cd80a01007387 */ /* 0x0003e60000100a00 */
[C---:B---3--:R-:W-:Y:S01]  /*20ca0*/  IMAD.WIDE R14, R249.reuse, 0x4, R246 ;  /* 0x00000004f90e7825 */ /* 0x048fe200078e02f6 */
        /* <DEDUP_REMOVED lines=23> */
[C-C-:B---3--:R-:W-:Y:S01]  /*20e20*/  IMAD.WIDE R14, R238.reuse, 0x4, R246.reuse ;  /* 0x00000004ee0e7825 */ /* 0x148fe200078e02f6 */
[----:B------:R-:W-:Y:S03]  /*20e30*/  STL.64 [R1+0x1368], R16 ;  /* 0x0013681001007387 */ /* 0x000fe60000100a00 */
[----:B------:R-:W-:Y:S01]  /*20e40*/  IMAD.WIDE R230, R239, 0x4, R246 ;  /* 0x00000004efe67825 */ /* 0x000fe200078e02f6 */
[----:B------:R2:W-:Y:S03]  /*20e50*/  STL.64 [R1+0x1380], R14 ;  /* 0x0013800e01007387 */ /* 0x0005e60000100a00 */
[----:B-1----:R-:W-:-:S05]  /*20e60*/  IMAD.WIDE R10, R238, 0x4, R2 ;  /* 0x00000004ee0a7825 */ /* 0x002fca00078e0202 */
[----:B------:R1:W-:Y:S01]  /*20e70*/  STL.64 [R1+0x1378], R10 ;  /* 0x0013780a01007387 */ /* 0x0003e20000100a00 */
[----:B--2---:R-:W-:-:S03]  /*20e80*/  IMAD.WIDE R14, R151, 0x4, R246 ;  /* 0x00000004970e7825 */ /* 0x004fc600078e02f6 */
[----:B------:R-:W-:Y:S01]  /*20e90*/  STL.64 [R1+0x1390], R230 ;  /* 0x001390e601007387 */ /* 0x000fe20000100a00 */
[----:B------:R-:W-:-:S03]  /*20ea0*/  IMAD.WIDE R238, R239, 0x4, R2 ;  /* 0x00000004efee7825 */ /* 0x000fc600078e0202 */
[----:B------:R2:W-:Y:S01]  /*20eb0*/  STL.64 [R1+0x13a0], R14 ;  /* 0x0013a00e01007387 */ /* 0x0005e20000100a00 */
[----:B-1----:R-:W-:-:S03]  /*20ec0*/  IMAD.WIDE R10, R151, 0x4, R2 ;  /* 0x00000004970a7825 */ /* 0x002fc600078e0202 */
[----:B------:R-:W-:Y:S04]  /*20ed0*/  STL.64 [R1+0x68a0], R230 ;  /* 0x0068a0e601007387 */ /* 0x000fe80000100a00 */
[----:B------:R1:W-:Y:S01]  /*20ee0*/  STL.64 [R1+0x1398], R10 ;  /* 0x0013980a01007387 */ /* 0x0003e20000100a00 */
[----:B--2---:R-:W-:-:S03]  /*20ef0*/  IMAD.WIDE R14, R9, 0x4, R2 ;  /* 0x00000004090e7825 */ /* 0x004fc600078e0202 */
[----:B------:R-:W-:Y:S04]  /*20f00*/  STL.64 [R1+0x1388], R238 ;  /* 0x001388ee01007387 */ /* 0x000fe80000100a00 */
[----:B------:R-:W-:Y:S01]  /*20f10*/  STL.64 [R1+0x68a8], R238 ;  /* 0x0068a8ee01007387 */ /* 0x000fe20000100a00 */
[----:B-1----:R-:W-:-:S05]  /*20f20*/  IMAD.WIDE R10, R9, 0x4, R246 ;  /* 0x00000004090a7825 */ /* 0x002fca00078e02f6 */
[----:B------:R1:W-:Y:S04]  /*20f30*/  STL.64 [R1+0x1440], R10 ;  /* 0x0014400a01007387 */ /* 0x0003e80000100a00 */
[----:B------:R2:W-:Y:S01]  /*20f40*/  STL.64 [R1+0x13a8], R14 ;  /* 0x0013a80e01007387 */ /* 0x0005e20000100a00 */
[----:B-1----:R-:W-:-:S04]  /*20f50*/  IMAD.WIDE R10, R8, 0x4, R246 ;  /* 0x00000004080a7825 */ /* 0x002fc800078e02f6 */
[----:B------:R-:W-:Y:S01]  /*20f60*/  IMAD.WIDE R8, R8, 0x4, R2 ;  /* 0x0000000408087825 */ /* 0x000fe200078e0202 */
[----:B------:R1:W-:Y:S03]  /*20f70*/  STL.64 [R1+0x1450], R10 ;  /* 0x0014500a01007387 */ /* 0x0003e60000100a00 */
[C---:B--2---:R-:W-:Y:S01]  /*20f80*/  IMAD.WIDE R14, R7.reuse, 0x4, R246 ;  /* 0x00000004070e7825 */ /* 0x044fe200078e02f6 */
[----:B------:R2:W-:Y:S04]  /*20f90*/  STL.64 [R1+0x1448], R8 ;  /* 0x0014480801007387 */ /* 0x0005e80000100a00 */
[----:B------:R3:W-:Y:S01]  /*20fa0*/  STL.64 [R1+0x14d0], R14 ;  /* 0x0014d00e01007387 */ /* 0x0007e20000100a00 */
[----:B-1----:R-:W-:-:S04]  /*20fb0*/  IMAD.WIDE R10, R7, 0x4, R2 ;  /* 0x00000004070a7825 */ /* 0x002fc800078e0202 */
[--C-:B--2---:R-:W-:Y:S01]  /*20fc0*/  IMAD.WIDE R8, R6, 0x4, R246.reuse ;  /* 0x0000000406087825 */ /* 0x104fe200078e02f6 */
[----:B------:R1:W-:Y:S03]  /*20fd0*/  STL.64 [R1+0x1458], R10 ;  /* 0x0014580a01007387 */ /* 0x0003e60000100a00 */
[----:B---3--:R-:W-:Y:S01]  /*20fe0*/  IMAD.WIDE R14, R118, 0x4, R246 ;  /* 0x00000004760e7825 */ /* 0x008fe200078e02f6 */
[----:B------:R-:W-:Y:S03]  /*20ff0*/  STL.64 [R1+0x1510], R8 ;  /* 0x0015100801007387 */ /* 0x000fe60000100a00 */
[--C-:B------:R-:W-:Y:S01]  /*21000*/  IMAD.WIDE R6, R6, 0x4, R2.reuse ;  /* 0x0000000406067825 */ /* 0x100fe200078e0202 */
[----:B------:R-:W-:Y:S03]  /*21010*/  STL.64 [R1+0x1520], R14 ;  /* 0x0015200e01007387 */ /* 0x000fe60000100a00 */
[----:B-1----:R-:W-:Y:S01]  /*21020*/  IMAD.WIDE R10, R118, 0x4, R2 ;  /* 0x00000004760a7825 */ /* 0x002fe200078e0202 */
[----:B------:R1:W-:Y:S04]  /*21030*/  STL.64 [R1+0x68b0], R8 ;  /* 0x0068b00801007387 */ /* 0x0003e80000100a00 */
[----:B------:R2:W-:Y:S04]  /*21040*/  STL.64 [R1+0x1518], R10 ;  /* 0x0015180a01007387 */ /* 0x0005e80000100a00 */
[----:B------:R-:W-:Y:S01]  /*21050*/  STL.64 [R1+0x14e8], R6 ;  /* 0x0014e80601007387 */ /* 0x000fe20000100a00 */
[----:B-1----:R-:W-:-:S03]  /*21060*/  IMAD.WIDE R8, R243, 0x4, R246 ;  /* 0x00000004f3087825 */ /* 0x002fc600078e02f6 */
[----:B------:R1:W-:Y:S01]  /*21070*/  STL.64 [R1+0x68b8], R6 ;  /* 0x0068b80601007387 */ /* 0x0003e20000100a00 */
[----:B--2---:R-:W-:-:S03]  /*21080*/  IMAD.WIDE R10, R242, 0x4, R246 ;  /* 0x00000004f20a7825 */ /* 0x004fc600078e02f6 */
[----:B------:R2:W-:Y:S01]  /*21090*/  STL.64 [R1+0x15d0], R8 ;  /* 0x0015d00801007387 */ /* 0x0005e20000100a00 */
[----:B-1----:R-:W-:-:S04]  /*210a0*/  IMAD.WIDE R6, R243, 0x4, R2 ;  /* 0x00000004f3067825 */ /* 0x002fc800078e0202 */
[--C-:B--2---:R-:W-:Y:S01]  /*210b0*/  IMAD.WIDE R8, R242, 0x4, R2.reuse ;  /* 0x00000004f2087825 */ /* 0x104fe200078e0202 */
[----:B------:R1:W-:Y:S03]  /*210c0*/  STL.64 [R1+0x15c8], R6 ;  /* 0x0015c80601007387 */ /* 0x0003e60000100a00 */
[C---:B------:R-:W-:Y:S01]  /*210d0*/  IMAD.WIDE R52, R241.reuse, 0x4, R2 ;  /* 0x00000004f1347825 */ /* 0x040fe200078e0202 */
[----:B------:R-:W-:Y:S04]  /*210e0*/  STL.64 [R1+0x1600], R10 ;  /* 0x0016000a01007387 */ /* 0x000fe80000100a00 */
[----:B------:R-:W-:Y:S01]  /*210f0*/  STL.64 [R1+0x15f8], R8 ;  /* 0x0015f80801007387 */ /* 0x000fe20000100a00 */
[----:B-1----:R-:W-:-:S05]  /*21100*/  IMAD.WIDE R6, R241, 0x4, R246 ;  /* 0x00000004f1067825 */ /* 0x002fca00078e02f6 */
[----:B------:R1:W-:Y:S01]  /*21110*/  STL.64 [R1+0x1620], R6 ;  /* 0x0016200601007387 */ /* 0x0003e20000100a00 */
[----:B------:R-:W-:-:S03]  /*21120*/  IMAD.WIDE R242, R240, 0x4, R246 ;  /* 0x00000004f0f27825 */ /* 0x000fc600078e02f6 */
        /* <DEDUP_REMOVED lines=8> */
[----:B------:R1:W-:Y:S04]  /*211b0*/  STL.64 [R1+0x16a8], R6 ;  /* 0x0016a80601007387 */ /* 0x0003e80000100a00 */
[----:B------:R-:W-:Y:S04]  /*211c0*/  STL.64 [R1+0x1638], R240 ;  /* 0x001638f001007387 */ /* 0x000fe80000100a00 */
[----:B------:R-:W-:Y:S01]  /*211d0*/  STL.64 [R1+0x68c8], R240 ;  /* 0x0068c8f001007387 */ /* 0x000fe20000100a00 */
[----:B-1----:R-:W-:-:S05]  /*211e0*/  IMAD.WIDE R6, R235, 0x4, R246 ;  /* 0x00000004eb067825 */ /* 0x002fca00078e02f6 */
[----:B------:R1:W-:Y:S01]  /*211f0*/  STL.64 [R1+0x1fd0], R6 ;  /* 0x001fd00601007387 */ /* 0x0003e20000100a00 */
[----:B------:R-:W-:-:S04]  /*21200*/  IMAD.WIDE R10, R234, 0x4, R246 ;  /* 0x00000004ea0a7825 */ /* 0x000fc800078e02f6 */
[----:B------:R-:W-:-:S04]  /*21210*/  IMAD.WIDE R8, R234, 0x4, R2 ;  /* 0x00000004ea087825 */ /* 0x000fc800078e0202 */
        /* <DEDUP_REMOVED lines=18> */
[----:B------:R-:W-:Y:S01]  /*21340*/  STL.64 [R1+0x2038], R232 ;  /* 0x002038e801007387 */ /* 0x000fe20000100a00 */
[----:B------:R-:W-:-:S03]  /*21350*/  IMAD.WIDE R8, R226, 0x4, R246 ;  /* 0x00000004e2087825 */ /* 0x000fc600078e02f6 */
        /* <DEDUP_REMOVED lines=10> */
[----:B------:R-:W-:Y:S04]  /*21400*/  STL.64 [R1+0x2118], R126 ;  /* 0x0021187e01007387 */ /* 0x000fe80000100a00 */
[----:B------:R-:W-:Y:S01]  /*21410*/  STL.64 [R1+0x68e8], R126 ;  /* 0x0068e87e01007387 */ /* 0x000fe20000100a00 */
[----:B-1----:R-:W-:-:S03]  /*21420*/  IMAD.WIDE R6, R39, 0x4, R246 ;  /* 0x0000000427067825 */ /* 0x002fc600078e02f6 */
[----:B------:R-:W-:Y:S04]  /*21430*/  STL.64 [R1+0x2120], R28 ;  /* 0x0021201c01007387 */ /* 0x000fe80000100a00 */
[----:B------:R-:W-:Y:S04]  /*21440*/  STL.64 [R1+0x68f8], R28 ;  /* 0x0068f81c01007387 */ /* 0x000fe80000100a00 */
        /* <DEDUP_REMOVED lines=86> */
[----:B------:R-:W-:-:S04]  /*219b0*/  IMAD.WIDE R30, R193, 0x4, R2 ;  /* 0x00000004c11e7825 */ /* 0x000fc800078e0202 */
[----:B-1----:R-:W-:-:S05]  /*219c0*/  IMAD.WIDE R6, R194, 0x4, R246 ;  /* 0x00000004c2067825 */ /* 0x002fca00078e02f6 */
[----:B------:R1:W-:Y:S04]  /*219d0*/  STL.64 [R1+0x24e0], R6 ;  /* 0x0024e00601007387 */ /* 0x0003e80000100a00 */
[----:B------:R-:W-:Y:S04]  /*219e0*/  STL.64 [R1+0x24e8], R230 ;  /* 0x0024e8e601007387 */ /* 0x000fe80000100a00 */
[----:B------:R-:W-:Y:S01]  /*219f0*/  STL.64 [R1+0x6a60], R230 ;  /* 0x006a60e601007387 */ /* 0x000fe20000100a00 */
[----:B-1----:R-:W-:-:S03]  /*21a00*/  IMAD.WIDE R6, R55, 0x4, R246 ;  /* 0x0000000437067825 */ /* 0x002fc600078e02f6 */
[----:B------:R-:W-:Y:S04]  /*21a10*/  STL.64 [R1+0x2500], R60 ;  /* 0x0025003c01007387 */ /* 0x000fe80000100a00 */
[----:B------:R-:W-:Y:S01]  /*21a20*/  STL.64 [R1+0x6970], R60 ;  /* 0x0069703c01007387 */ /* 0x000fe20000100a00 */
[----:B------:R-:W-:-:S03]  /*21a30*/  IMAD.WIDE R194, R192, 0x4, R246 ;  /* 0x00000004c0c27825 */ /* 0x000fc600078e02f6 */
        /* <DEDUP_REMOVED lines=76> */
[----:B------:R-:W-:Y:S01]  /*21f00*/  STL.64 [R1+0x69d8], R94 ;  /* 0x0069d85e01007387 */ /* 0x000fe20000100a00 */
[----:B------:R-:W-:-:S03]  /*21f10*/  IMAD.WIDE R168, R168, 0x4, R2 ;  /* 0x00000004a8a87825 */ /* 0x000fc600078e0202 */
        /* <DEDUP_REMOVED lines=12> */
[----:B------:R1:W-:Y:S01]  /*21fe0*/  STL.64 [R1+0x2c80], R6 ;  /* 0x002c800601007387 */ /* 0x0003e20000100a00 */
[----:B------:R-:W-:-:S04]  /*21ff0*/  IMAD.WIDE R44, R161, 0x4, R246 ;  /* 0x00000004a12c7825 */ /* 0x000fc800078e02f6 */
        /* <DEDUP_REMOVED lines=42> */
[----:B------:R1:W-:Y:S04]  /*222a0*/  STL.64 [R1+0x2bf0], R6 ;  /* 0x002bf00601007387 */ /* 0x0003e80000100a00 */
[----:B------:R-:W-:Y:S01]  /*222b0*/  STL.64 [R1+0x2c00], R152 ;  /* 0x002c009801007387 */ /* 0x000fe20000100a00 */
[----:B------:R-:W-:-:S03]  /*222c0*/  IMAD.WIDE R162, R146, 0x4, R246 ;  /* 0x0000000492a27825 */ /* 0x000fc600078e02f6 */
        /* <DEDUP_REMOVED lines=8> */
[----:B------:R-:W-:Y:S01]  /*22350*/  STL.64 [R1+0x2bd8], R162 ;  /* 0x002bd8a201007387 */ /* 0x000fe20000100a00 */
[----:B------:R-:W-:-:S03]  /*22360*/  IMAD.WIDE R210, R103, 0x4, R246 ;  /* 0x0000000467d27825 */ /* 0x000fc600078e02f6 */
[----:B------:R-:W-:Y:S04]  /*22370*/  STL.64 [R1+0x6a50], R162 ;  /* 0x006a50a201007387 */ /* 0x000fe80000100a00 */
[----:B------:R-:W-:Y:S01]  /*22380*/  STL.64 [R1+0x2bd0], R236 ;  /* 0x002bd0ec01007387 */ /* 0x000fe20000100a00 */
[----:B-1----:R-:W-:-:S03]  /*22390*/  IMAD.WIDE R6, R103, 0x4, R2 ;  /* 0x0000000467067825 */ /* 0x002fc600078e0202 */
[----:B------:R-:W-:Y:S01]  /*223a0*/  STL.64 [R1+0x6a68], R236 ;  /* 0x006a68ec01007387 */ /* 0x000fe20000100a00 */
[----:B------:R-:W-:-:S03]  /*223b0*/  IMAD.WIDE R146, R144, 0x4, R246 ;  /* 0x0000000490927825 */ /* 0x000fc600078e02f6 */
[----:B------:R-:W-:Y:S04]  /*223c0*/  STL.64 [R1+0x2bc8], R172 ;  /* 0x002bc8ac01007387 */ /* 0x000fe80000100a00 */
[----:B------:R-:W-:Y:S01]  /*223d0*/  STL.64 [R1+0x6a70], R172 ;  /* 0x006a70ac01007387 */ /* 0x000fe20000100a00 */
[----:B------:R-:W-:-:S03]  /*223e0*/  IMAD.WIDE R144, R144, 0x4, R2 ;  /* 0x0000000490907825 */ /* 0x000fc600078e0202 */
[----:B------:R-:W-:Y:S04]  /*223f0*/  STL.64 [R1+0x2bc0], R68 ;  /* 0x002bc04401007387 */ /* 0x000fe80000100a00 */
[----:B------:R-:W-:Y:S04]  /*22400*/  STL.64 [R1+0x6a78], R68 ;  /* 0x006a784401007387 */ /* 0x000fe80000100a00 */
[----:B------:R-:W-:Y:S04]  /*22410*/  STL.64 [R1+0x2ba8], R210 ;  /* 0x002ba8d201007387 */ /* 0x000fe80000100a00 */
[----:B------:R-:W-:Y:S04]  /*22420*/  STL.64 [R1+0x6c30], R210 ;  /* 0x006c30d201007387 */ /* 0x000fe80000100a00 */
        /* <DEDUP_REMOVED lines=11> */
[----:B------:R1:W-:Y:S01]  /*224e0*/  STL.64 [R1+0x2b90], R6 ;  /* 0x002b900601007387 */ /* 0x0003e20000100a00 */
[----:B------:R-:W-:-:S03]  /*224f0*/  IMAD.WIDE R76, R137, 0x4, R2 ;  /* 0x00000004894c7825 */ /* 0x000fc600078e0202 */
[----:B------:R-:W-:Y:S04]  /*22500*/  STL.64 [R1+0x2b88], R44 ;  /* 0x002b882c01007387 */ /* 0x000fe80000100a00 */
[----:B------:R-:W-:Y:S04]  /*22510*/  STL.64 [R1+0x6a90], R44 ;  /* 0x006a902c01007387 */ /* 0x000fe80000100a00 */
[----:B------:R-:W-:Y:S01]  /*22520*/  STL.64 [R1+0x2b80], R168 ;  /* 0x002b80a801007387 */ /* 0x000fe20000100a00 */
[----:B-1----:R-:W-:-:S03]  /*22530*/  IMAD.WIDE R6, R110, 0x4, R246 ;  /* 0x000000046e067825 */ /* 0x002fc600078e02f6 */
[----:B------:R-:W-:Y:S01]  /*22540*/  STL.64 [R1+0x6a98], R168 ;  /* 0x006a98a801007387 */ /* 0x000fe20000100a00 */
[----:B------:R-:W-:-:S03]  /*22550*/  IMAD.WIDE R138, R136, 0x4, R246 ;  /* 0x00000004888a7825 */ /* 0x000fc600078e02f6 */
[----:B------:R-:W-:Y:S04]  /*22560*/  STL.64 [R1+0x2b78], R16 ;  /* 0x002b781001007387 */ /* 0x000fe80000100a00 */
[----:B------:R-:W-:Y:S04]  /*22570*/  STL.64 [R1+0x6aa0], R16 ;  /* 0x006aa01001007387 */ /* 0x000fe80000100a00 */
        /* <DEDUP_REMOVED lines=25> */
[----:B------:R1:W-:Y:S04]  /*22710*/  STL.64 [R1+0x6ad0], R84 ;  /* 0x006ad05401007387 */ /* 0x0003e80000100a00 */
[----:B------:R-:W-:Y:S04]  /*22720*/  STL.64 [R1+0x2b20], R182 ;  /* 0x002b20b601007387 */ /* 0x000fe80000100a00 */
[----:B------:R-:W-:Y:S04]  /*22730*/  STL.64 [R1+0x6ad8], R182 ;  /* 0x006ad8b601007387 */ /* 0x000fe80000100a00 */
[----:B------:R2:W-:Y:S01]  /*22740*/  STL.64 [R1+0x2b10], R6 ;  /* 0x002b100601007387 */ /* 0x0005e20000100a00 */
[----:B------:R-:W-:-:S03]  /*22750*/  IMAD.WIDE R128, R128, 0x4, R2 ;  /* 0x0000000480807825 */ /* 0x000fc600078e0202 */
[----:B------:R-:W-:Y:S01]  /*22760*/  STL.64 [R1+0x2b18], R130 ;  /* 0x002b188201007387 */ /* 0x000fe20000100a00 */
[----:B-1----:R-:W-:-:S03]  /*22770*/  IMAD.WIDE R84, R123, 0x4, R2 ;  /* 0x000000047b547825 */ /* 0x002fc600078e0202 */
[----:B------:R-:W-:Y:S01]  /*22780*/  STL.64 [R1+0x6ae0], R130 ;  /* 0x006ae08201007387 */ /* 0x000fe20000100a00 */
[----:B--2---:R-:W-:-:S05]  /*22790*/  IMAD.WIDE R6, R111, 0x4, R2 ;  /* 0x000000046f067825 */ /* 0x004fca00078e0202 */
        /* <DEDUP_REMOVED lines=24> */
[----:B------:R-:W-:Y:S01]  /*22920*/  STL.64 [R1+0x2ad0], R122 ;  /* 0x002ad07a01007387 */ /* 0x000fe20000100a00 */
[----:B------:R-:W-:-:S03]  /*22930*/  IMAD.WIDE R184, R115, 0x4, R2 ;  /* 0x0000000473b87825 */ /* 0x000fc600078e0202 */
[----:B------:R1:W-:Y:S01]  /*22940*/  STL.64 [R1+0x6b10], R122 ;  /* 0x006b107a01007387 */ /* 0x0003e20000100a00 */
[----:B------:R-:W-:-:S03]  /*22950*/  IMAD.WIDE R178, R114, 0x4, R246 ;  /* 0x0000000472b27825 */ /* 0x000fc600078e02f6 */
[----:B------:R-:W-:Y:S04]  /*22960*/  STL.64 [R1+0x2ab8], R242 ;  /* 0x002ab8f201007387 */ /* 0x000fe80000100a00 */
[----:B------:R-:W-:Y:S01]  /*22970*/  STL.64 [R1+0x6c10], R242 ;  /* 0x006c10f201007387 */ /* 0x000fe20000100a00 */
[----:B-1----:R-:W-:-:S03]  /*22980*/  IMAD.WIDE R122, R115, 0x4, R246 ;  /* 0x00000004737a7825 */ /* 0x002fc600078e02f6 */
[----:B------:R-:W-:Y:S04]  /*22990*/  STL.64 [R1+0x2ac8], R120 ;  /* 0x002ac87801007387 */ /* 0x000fe80000100a00 */
[----:B------:R-:W-:Y:S01]  /*229a0*/  STL.64 [R1+0x6b18], R120 ;  /* 0x006b187801007387 */ /* 0x000fe20000100a00 */
[----:B------:R-:W-:-:S03]  /*229b0*/  IMAD.WIDE R60, R114, 0x4, R2 ;  /* 0x00000004723c7825 */ /* 0x000fc600078e0202 */
[----:B------:R-:W-:Y:S01]  /*229c0*/  STL.64 [R1+0x2ab0], R122 ;  /* 0x002ab07a01007387 */ /* 0x000fe20000100a00 */
[----:B------:R-:W-:-:S03]  /*229d0*/  IMAD.WIDE R108, R113, 0x4, R246 ;  /* 0x00000004716c7825 */ /* 0x000fc600078e02f6 */
        /* <DEDUP_REMOVED lines=10> */
[----:B------:R-:W-:Y:S04]  /*22a80*/  STL.64 [R1+0x2a90], R108 ;  /* 0x002a906c01007387 */ /* 0x000fe80000100a00 */
[----:B------:R-:W-:Y:S04]  /*22a90*/  STL.64 [R1+0x6b48], R108 ;  /* 0x006b486c01007387 */ /* 0x000fe80000100a00 */
[----:B------:R-:W-:Y:S01]  /*22aa0*/  STL.64 [R1+0x2a88], R38 ;  /* 0x002a882601007387 */ /* 0x000fe20000100a00 */
[----:B------:R-:W-:-:S03]  /*22ab0*/  IMAD.WIDE R112, R112, 0x4, R2 ;  /* 0x0000000470707825 */ /* 0x000fc600078e0202 */
[----:B------:R-:W-:Y:S04]  /*22ac0*/  STL.64 [R1+0x6b50], R38 ;  /* 0x006b502601007387 */ /* 0x000fe80000100a00 */
        /* <DEDUP_REMOVED lines=30> */
[----:B------:R1:W-:Y:S01]  /*22cb0*/  STL.64 [R1+0x2a20], R6 ;  /* 0x002a200601007387 */ /* 0x0003e20000100a00 */
        /* <DEDUP_REMOVED lines=27> */
[----:B------:R1:W-:Y:S04]  /*22e70*/  STL.64 [R1+0x6be0], R164 ;  /* 0x006be0a401007387 */ /* 0x0003e80000100a00 */
[----:B------:R2:W-:Y:S01]  /*22e80*/  STL.64 [R1+0x29d0], R6 ;  /* 0x0029d00601007387 */ /* 0x0005e20000100a00 */
        /* <DEDUP_REMOVED lines=16> */
[----:B------:R-:W-:Y:S01]  /*22f90*/  STL.64 [R1+0x29b0], R186 ;  /* 0x0029b0ba01007387 */ /* 0x000fe20000100a00 */
[----:B-1----:R-:W-:-:S03]  /*22fa0*/  IMAD.WIDE R164, R214, 0x4, R246 ;  /* 0x00000004d6a47825 */ /* 0x002fc600078e02f6 */
[----:B------:R-:W-:Y:S01]  /*22fb0*/  STL.64 [R1+0x6c20], R186 ;  /* 0x006c20ba01007387 */ /* 0x000fe20000100a00 */
[----:B------:R-:W-:-:S03]  /*22fc0*/  IMAD.WIDE R88, R88, 0x4, R2 ;  /* 0x0000000458587825 */ /* 0x000fc600078e0202 */
[----:B------:R-:W-:Y:S01]  /*22fd0*/  STL.64 [R1+0x29a8], R240 ;  /* 0x0029a8f001007387 */ /* 0x000fe20000100a00 */
[----:B------:R-:W-:-:S03]  /*22fe0*/  IMAD.WIDE R156, R214, 0x4, R2 ;  /* 0x00000004d69c7825 */ /* 0x000fc600078e0202 */
[----:B------:R1:W-:Y:S01]  /*22ff0*/  STL.64 [R1+0x6c28], R240 ;  /* 0x006c28f001007387 */ /* 0x0003e20000100a00 */
[----:B------:R-:W-:-:S03]  /*23000*/  IMAD.WIDE R182, R83, 0x4, R246 ;  /* 0x0000000453b67825 */ /* 0x000fc600078e02f6 */
[----:B------:R-:W-:Y:S01]  /*23010*/  STL.64 [R1+0x29a0], R188 ;  /* 0x0029a0bc01007387 */ /* 0x000fe20000100a00 */
[----:B------:R-:W-:-:S03]  /*23020*/  IMAD.WIDE R230, R83, 0x4, R2 ;  /* 0x0000000453e67825 */ /* 0x000fc600078e0202 */
[----:B------:R-:W-:Y:S01]  /*23030*/  STL.64 [R1+0x6c38], R188 ;  /* 0x006c38bc01007387 */ /* 0x000fe20000100a00 */
[----:B------:R-:W-:-:S03]  /*23040*/  IMAD.WIDE R204, R82, 0x4, R246 ;  /* 0x0000000452cc7825 */ /* 0x000fc600078e02f6 */
[----:B------:R-:W-:Y:S01]  /*23050*/  STL.64 [R1+0x2998], R196 ;  /* 0x002998c401007387 */ /* 0x000fe20000100a00 */
[----:B--2---:R-:W-:-:S03]  /*23060*/  IMAD.WIDE R6, R82, 0x4, R2 ;  /* 0x0000000452067825 */ /* 0x004fc600078e0202 */
[----:B------:R2:W-:Y:S01]  /*23070*/  STL.64 [R1+0x6c40], R196 ;  /* 0x006c40c401007387 */ /* 0x0005e20000100a00 */
[----:B------:R-:W-:-:S03]  /*23080*/  IMAD.WIDE R220, R81, 0x4, R246 ;  /* 0x0000000451dc7825 */ /* 0x000fc600078e02f6 */
[----:B------:R-:W-:Y:S01]  /*23090*/  STL.64 [R1+0x2990], R90 ;  /* 0x0029905a01007387 */ /* 0x000fe20000100a00 */
[----:B------:R-:W-:-:S03]  /*230a0*/  IMAD.WIDE R228, R81, 0x4, R2 ;  /* 0x0000000451e47825 */ /* 0x000fc600078e0202 */
        /* <DEDUP_REMOVED lines=160> */
[----:B------:R1:W-:Y:S04]  /*23ab0*/  STL.64 [R1+0xd98], R180 ;  /* 0x000d98b401007387 */ /* 0x0003e80000100a00 */
        /* <DEDUP_REMOVED lines=8> */
[----:B------:R-:W2:Y:S04]  /*23b40*/  LDL.64 R130, [R1+0x1668] ;  /* 0x0016680001827983 */ /* 0x000ea80000100a00 */
[----:B------:R-:W4:Y:S04]  /*23b50*/  LDL.64 R168, [R1+0x1670] ;  /* 0x0016700001a87983 */ /* 0x000f280000100a00 */
[----:B------:R-:W4:Y:S04]  /*23b60*/  LDL.64 R210, [R1+0x1680] ;  /* 0x0016800001d27983 */ /* 0x000f280000100a00 */
[----:B------:R-:W4:Y:S04]  /*23b70*/  LDL.64 R242, [R1+0x1678] ;  /* 0x0016780001f27983 */ /* 0x000f280000100a00 */
[----:B------:R-:W1:Y:S01]  /*23b80*/  S2R R251, SR_TID.X ;  /* 0x0000000000fb7919 */ /* 0x000e620000002100 */
[----:B------:R-:W-:-:S04]  /*23b90*/  IMAD.WIDE R20, R18, 0x4, R246 ;  /* 0x0000000412147825 */ /* 0x000fc800078e02f6 */
[C---:B------:R-:W-:Y:S01]  /*23ba0*/  IMAD.WIDE R112, R199.reuse, 0x4, R246 ;  /* 0x00000004c7707825 */ /* 0x040fe200078e02f6 */
[----:B------:R-:W-:Y:S03]  /*23bb0*/  STL.64 [R1+0xd58], R20 ;  /* 0x000d581401007387 */ /* 0x000fe60000100a00 */
[--C-:B------:R-:W-:Y:S01]  /*23bc0*/  IMAD.WIDE R18, R18, 0x4, R2.reuse ;  /* 0x0000000412127825 */ /* 0x100fe200078e0202 */
[----:B------:R1:W-:Y:S03]  /*23bd0*/  STL.64 [R1+0xd28], R112 ;  /* 0x000d287001007387 */ /* 0x0003e60000100a00 */
[----:B------:R-:W-:Y:S01]  /*23be0*/  IMAD.WIDE R38, R199, 0x4, R2 ;  /* 0x00000004c7267825 */ /* 0x000fe200078e0202 */
[----:B------:R-:W-:Y:S03]  /*23bf0*/  STL.64 [R1+0xd50], R18 ;  /* 0x000d501201007387 */ /* 0x000fe60000100a00 */
[C---:B------:R-:W-:Y:S01]  /*23c00*/  IMAD.WIDE R140, R206.reuse, 0x4, R246 ;  /* 0x00000004ce8c7825 */ /* 0x040fe200078e02f6 */
[----:B------:R2:W-:Y:S03]  /*23c10*/  STL.64 [R1+0xd20], R38 ;  /* 0x000d202601007387 */ /* 0x0005e60000100a00 */
[----:B------:R-:W-:Y:S01]  /*23c20*/  IMAD.WIDE R68, R206, 0x4, R2 ;  /* 0x00000004ce447825 */ /* 0x000fe200078e0202 */
[----:B------:R-:W4:Y:S03]  /*23c30*/  LDL.64 R120, [R1+0x16a0] ;  /* 0x0016a00001787983 */ /* 0x000f260000100a00 */
[----:B------:R-:W-:Y:S01]  /*23c40*/  IMAD.WIDE R218, R207, 0x4, R246 ;  /* 0x00000004cfda7825 */ /* 0x000fe200078e02f6 */
[----:B------:R-:W4:Y:S01]  /*23c50*/  LDL.64 R132, [R1+0x1698] ;  /* 0x0016980001847983 */ /* 0x000f220000100a00 */
[----:B-1----:R-:W-:-:S03]  /*23c60*/  LOP3.LUT R248, R251, 0x1f, RZ, 0xc0, !PT ;  /* 0x0000001ffbf87812 */ /* 0x002fc600078ec0ff */
[----:B------:R1:W-:Y:S04]  /*23c70*/  STL.64 [R1+0xd18], R140 ;  /* 0x000d188c01007387 */ /* 0x0003e80000100a00 */
[----:B------:R-:W4:Y:S04]  /*23c80*/  LDL.64 R124, [R1+0x1690] ;  /* 0x00169000017c7983 */ /* 0x000f280000100a00 */
[----:B---3--:R-:W3:Y:S04]  /*23c90*/  LDL.64 R98, [R1+0x1688] ;  /* 0x0016880001627983 */ /* 0x008ee80000100a00 */
[----:B------:R-:W3:Y:S01]  /*23ca0*/  LDL.64 R52, [R1+0x1e28] ;  /* 0x001e280001347983 */ /* 0x000ee20000100a00 */
[----:B------:R-:W-:-:S03]  /*23cb0*/  IMAD.WIDE R234, R207, 0x4, R2 ;  /* 0x00000004cfea7825 */ /* 0x000fc600078e0202 */
[----:B------:R1:W-:Y:S01]  /*23cc0*/  STL.64 [R1+0xd10], R68 ;  /* 0x000d104401007387 */ /* 0x0003e20000100a00 */
[----:B------:R-:W-:-:S03]  /*23cd0*/  IMAD.SHL.U32 R249, R248, 0x4, RZ ;  /* 0x00000004f8f97824 */ /* 0x000fc600078e00ff */
[----:B------:R1:W-:Y:S01]  /*23ce0*/  STL.64 [R1+0xd08], R218 ;  /* 0x000d08da01007387 */ /* 0x0003e20000100a00 */
[----:B------:R-:W-:-:S03]  /*23cf0*/  IMAD.WIDE R198, R252, 0x4, R246 ;  /* 0x00000004fcc67825 */ /* 0x000fc600078e02f6 */
[----:B------:R-:W3:Y:S04]  /*23d00*/  LDL.64 R184, [R1+0x1e20] ;  /* 0x001e200001b87983 */ /* 0x000ee80000100a00 */
[----:B------:R-:W3:Y:S04]  /*23d10*/  LDL.64 R160, [R1+0x1e18] ;  /* 0x001e180001a07983 */ /* 0x000ee80000100a00 */
[----:B------:R-:W3:Y:S01]  /*23d20*/  LDL.64 R226, [R1+0x1e10] ;  /* 0x001e100001e27983 */ /* 0x000ee20000100a00 */
[----:B------:R-:W-:-:S03]  /*23d30*/  IMAD.WIDE R206, R252, 0x4, R2 ;  /* 0x00000004fcce7825 */ /* 0x000fc600078e0202 */
[----:B------:R-:W3:Y:S04]  /*23d40*/  LDL.64 R100, [R1+0x1e68] ;  /* 0x001e680001647983 */ /* 0x000ee80000100a00 */
[----:B------:R1:W-:Y:S04]  /*23d50*/  STL.64 [R1+0xd00], R234 ;  /* 0x000d00ea01007387 */ /* 0x0003e80000100a00 */
[----:B--2---:R2:W-:Y:S04]  /*23d60*/  LDGSTS.E [R249], [R130.64], P3 ;  /* 0x0000000082f97fae */ /* 0x0045e80009921844 */
[----:B----4-:R4:W-:Y:S04]  /*23d70*/  LDGSTS.E [R249+0x80], [R168.64], P0 ;  /* 0x00080000a8f97fae */ /* 0x0109e80008121844 */
[----:B------:R1:W-:Y:S04]  /*23d80*/  LDGSTS.E [R249+0x100], [R210.64], P5 ;  /* 0x00100000d2f97fae */ /* 0x0003e8000a921844 */
[----:B--2---:R-:W2:Y:S04]  /*23d90*/  LDL.64 R130, [R1+0x1e60] ;  /* 0x001e600001827983 */ /* 0x004ea80000100a00 */
[----:B------:R1:W-:Y:S04]  /*23da0*/  STL.64 [R1+0xce8], R198 ;  /* 0x000ce8c601007387 */ /* 0x0003e80000100a00 */
[----:B------:R-:W2:Y:S04]  /*23db0*/  LDL.64 R240, [R1+0x1e38] ;  /* 0x001e380001f07983 */ /* 0x000ea80000100a00 */
[----:B----4-:R-:W4:Y:S04]  /*23dc0*/  LDL.64 R168, [R1+0x1e30] ;  /* 0x001e300001a87983 */ /* 0x010f280000100a00 */
[----:B------:R2:W-:Y:S04]  /*23dd0*/  STL.64 [R1+0xce0], R206 ;  /* 0x000ce0ce01007387 */ /* 0x0005e80000100a00 */
[----:B-1----:R-:W4:Y:S04]  /*23de0*/  LDL.64 R210, [R1+0x1e88] ;  /* 0x001e880001d27983 */ /* 0x002f280000100a00 */
[----:B------:R1:W-:Y:S04]  /*23df0*/  LDGSTS.E [R249+0x180], [R242.64], P6 ;  /* 0x00180000f2f97fae */ /* 0x0003e8000b121844 */
[----:B------:R-:W4:Y:S04]  /*23e00*/  LDL.64 R186, [R1+0x1e80] ;  /* 0x001e800001ba7983 */ /* 0x000f280000100a00 */
[----:B------:R1:W-:Y:S04]  /*23e10*/  LDGSTS.E [R249+0x1000], [R120.64], P3 ;  /* 0x0100000078f97fae */ /* 0x0003e80009921844 */
[----:B-1----:R-:W4:Y:S04]  /*23e20*/  LDL.64 R242, [R1+0x1e78] ;  /* 0x001e780001f27983 */ /* 0x002f280000100a00 */
[----:B------:R-:W4:Y:S04]  /*23e30*/  LDL.64 R128, [R1+0x1e70] ;  /* 0x001e700001807983 */ /* 0x000f280000100a00 */
[----:B------:R-:W4:Y:S04]  /*23e40*/  LDL.64 R120, [R1+0x22b8] ;  /* 0x0022b80001787983 */ /* 0x000f280000100a00 */
[----:B------:R1:W-:Y:S04]  /*23e50*/  LDGSTS.E [R249+0x1080], [R132.64], P0 ;  /* 0x0108000084f97fae */ /* 0x0003e80008121844 */
[----:B------:R-:W4:Y:S04]  /*23e60*/  LDL.64 R146, [R1+0x22b0] ;  /* 0x0022b00001927983 */ /* 0x000f280000100a00 */
[----:B------:R3:W-:Y:S04]  /*23e70*/  LDGSTS.E [R249+0x1100], [R124.64], P5 ;  /* 0x011000007cf97fae */ /* 0x0007e8000a921844 */
[----:B-1----:R-:W4:Y:S04]  /*23e80*/  LDL.64 R132, [R1+0x2270] ;  /* 0x0022700001847983 */ /* 0x002f280000100a00 */
[----:B------:R-:W4:Y:S04]  /*23e90*/  LDL.64 R150, [R1+0x2268] ;  /* 0x0022680001967983 */ /* 0x000f280000100a00 */
[----:B---3--:R-:W3:Y:S04]  /*23ea0*/  LDL.64 R124, [R1+0x23b8] ;  /* 0x0023b800017c7983 */ /* 0x008ee80000100a00 */
[----:B------:R1:W-:Y:S04]  /*23eb0*/  LDGSTS.E [R249+0x1180], [R98.64], P6 ;  /* 0x0118000062f97fae */ /* 0x0003e8000b121844 */
[----:B------:R1:W-:Y:S04]  /*23ec0*/  LDGSTS.E [R249+0x2000], [R52.64], P3 ;  /* 0x0200000034f97fae */ /* 0x0003e80009921844 */
[----:B------:R1:W-:Y:S04]  /*23ed0*/  LDGSTS.E [R249+0x2080], [R184.64], P0 ;  /* 0x02080000b8f97fae */ /* 0x0003e80008121844 */
[----:B-1----:R-:W3:Y:S04]  /*23ee0*/  LDL.64 R98, [R1+0x23b0] ;  /* 0x0023b00001627983 */ /* 0x002ee80000100a00 */
[----:B------:R-:W3:Y:S04]  /*23ef0*/  LDL.64 R52, [R1+0x2368] ;  /* 0x0023680001347983 */ /* 0x000ee80000100a00 */
[----:B------:R-:W3:Y:S04]  /*23f00*/  LDL.64 R184, [R1+0x2360] ;  /* 0x0023600001b87983 */ /* 0x000ee80000100a00 */
[----:B------:R1:W-:Y:S04]  /*23f10*/  LDGSTS.E [R249+0x2100], [R160.64], P5 ;  /* 0x02100000a0f97fae */ /* 0x0003e8000a921844 */
[----:B------:R1:W-:Y:S04]  /*23f20*/  LDGSTS.E [R249+0x2180], [R226.64], P6 ;  /* 0x02180000e2f97fae */ /* 0x0003e8000b121844 */
[----:B------:R1:W-:Y:S04]  /*23f30*/  LDGSTS.E [R249+0x3000], [R100.64], P3 ;  /* 0x0300000064f97fae */ /* 0x0003e80009921844 */
[----:B-1----:R-:W3:Y:S04]  /*23f40*/  LDL.64 R160, [R1+0x2498] ;  /* 0x0024980001a07983 */ /* 0x002ee80000100a00 */
[----:B------:R-:W3:Y:S04]  /*23f50*/  LDL.64 R96, [R1+0x2490] ;  /* 0x0024900001607983 */ /* 0x000ee80000100a00 */
[----:B------:R-:W3:Y:S04]  /*23f60*/  LDL.64 R100, [R1+0x2458] ;  /* 0x0024580001647983 */ /* 0x000ee80000100a00 */
[----:B------:R-:W3:Y:S04]  /*23f70*/  LDL.64 R226, [R1+0x2450] ;  /* 0x0024500001e27983 */ /* 0x000ee80000100a00 */
[----:B------:R-:W1:Y:S04]  /*23f80*/  S2R R250, SR_TID.X ;  /* 0x0000000000fa7919 */ /* 0x000e680000002100 */
[----:B------:R-:W3:Y:S04]  /*23f90*/  LDL.64 R196, [R1+0x1ec0] ;  /* 0x001ec00001c47983 */ /* 0x000ee80000100a00 */
[----:B------:R-:W3:Y:S04]  /*23fa0*/  LDL.64 R188, [R1+0x1ed8] ;  /* 0x001ed80001bc7983 */ /* 0x000ee80000100a00 */
[----:B--2---:R2:W-:Y:S04]  /*23fb0*/  LDGSTS.E [R249+0x3080], [R130.64], P0 ;  /* 0x0308000082f97fae */ /* 0x0045e80008121844 */
[----:B------:R1:W-:Y:S04]  /*23fc0*/  LDGSTS.E [R249+0x3100], [R240.64], P5 ;  /* 0x03100000f0f97fae */ /* 0x0003e8000a921844 */
[----:B--2---:R-:W2:Y:S04]  /*23fd0*/  LDL.64 R130, [R1+0x2598] ;  /* 0x0025980001827983 */ /* 0x004ea80000100a00 */
[----:B----4-:R4:W-:Y:S04]  /*23fe0*/  LDGSTS.E [R249+0x3180], [R168.64], P6 ;  /* 0x03180000a8f97fae */ /* 0x0109e8000b121844 */
[----:B------:R4:W-:Y:S04]  /*23ff0*/  LDGSTS.E [R249+0x4000], [R210.64], P3 ;  /* 0x04000000d2f97fae */ /* 0x0009e80009921844 */
[----:B-1----:R-:W2:Y:S04]  /*24000*/  LDL.64 R240, [R1+0x2f40] ;  /* 0x002f400001f07983 */ /* 0x002ea80000100a00 */
[----:B----4-:R-:W4:Y:S04]  /*24010*/  LDL.64 R168, [R1+0x2590] ;  /* 0x0025900001a87983 */ /* 0x010f280000100a00 */
[----:B------:R-:W4:Y:S04]  /*24020*/  LDL.64 R210, [R1+0x2558] ;  /* 0x0025580001d27983 */ /* 0x000f280000100a00 */
[----:B------:R1:W-:Y:S04]  /*24030*/  LDGSTS.E [R249+0x4080], [R186.64], P0 ;  /* 0x04080000baf97fae */ /* 0x0003e80008121844 */
[----:B------:R1:W-:Y:S04]  /*24040*/  LDGSTS.E [R249+0x4100], [R242.64], P5 ;  /* 0x04100000f2f97fae */ /* 0x0003e8000a921844 */
[----:B------:R3:W-:Y:S04]  /*24050*/  LDGSTS.E [R249+0x4180], [R128.64], P6 ;  /* 0x0418000080f97fae */ /* 0x0007e8000b121844 */
[----:B------:R1:W-:Y:S04]  /*24060*/  LDGSTS.E [R249+0x5000], [R120.64], P3 ;  /* 0x0500000078f97fae */ /* 0x0003e80009921844 */
[----:B-1----:R-:W4:Y:S04]  /*24070*/  LDL.64 R242, [R1+0x2550] ;  /* 0x0025500001f27983 */ /* 0x002f280000100a00 */
[----:B------:R1:W-:Y:S04]  /*24080*/  LDGSTS.E [R249+0x5080], [R146.64], P0 ;  /* 0x0508000092f97fae */ /* 0x0003e80008121844 */
[----:B------:R-:W4:Y:S04]  /*24090*/  LDL.64 R120, [R1+0x2698] ;  /* 0x0026980001787983 */ /* 0x000f280000100a00 */
[----:B------:R1:W-:Y:S04]  /*240a0*/  LDGSTS.E [R249+0x5100], [R132.64], P5 ;  /* 0x0510000084f97fae */ /* 0x0003e8000a921844 */
[----:B------:R3:W-:Y:S04]  /*240b0*/  LDGSTS.E [R249+0x5180], [R150.64], P6 ;  /* 0x0518000096f97fae */ /* 0x0007e8000b121844 */
[----:B---3--:R3:W-:Y:S04]  /*240c0*/  LDGSTS.E [R249+0x6000], [R124.64], P3 ;  /* 0x060000007cf97fae */ /* 0x0087e80009921844 */
        /* <DEDUP_REMOVED lines=13> */
[----:B------:R1:W-:Y:S04]  /*241a0*/  LDGSTS.E [R249+0x7180], [R226.64], P6 ;  /* 0x07180000e2f97fae */ /* 0x0003e8000b121844 */
[----:B------:R-:W3:Y:S04]  /*241b0*/  LDL.64 R100, [R1+0x2f38] ;  /* 0x002f380001647983 */ /* 0x000ee80000100a00 */
[----:B------:R-:W3:Y:S04]  /*241c0*/  LDL.64 R186, [R1+0x3108] ;  /* 0x0031080001ba7983 */ /* 0x000ee80000100a00 */
[----:B------:R-:W3:Y:S04]  /*241d0*/  LDL.64 R128, [R1+0x30c8] ;  /* 0x0030c80001807983 */ /* 0x000ee80000100a00 */
[----:B------:R-:W3:Y:S04]  /*241e0*/  LDL.64 R146, [R1+0x3748] ;  /* 0x0037480001927983 */ /* 0x000ee80000100a00 */
[----:B-1----:R-:W3:Y:S04]  /*241f0*/  LDL.64 R226, [R1+0x3370] ;  /* 0x0033700001e27983 */ /* 0x002ee80000100a00 */
[----:B------:R-:W3:Y:S04]  /*24200*/  LDL.64 R96, [R1+0x36d0] ;  /* 0x0036d00001607983 */ /* 0x000ee80000100a00 */
[----:B--2---:R1:W-:Y:S04]  /*24210*/  LDGSTS.E [R249+0x8000], [R130.64], P3 ;  /* 0x0800000082f97fae */ /* 0x0043e80009921844 */
[----:B-1----:R-:W2:Y:S04]  /*24220*/  LDL.64 R130, [R1+0x2848] ;  /* 0x0028480001827983 */ /* 0x002ea80000100a00 */
[----:B----4-:R1:W-:Y:S04]  /*24230*/  LDGSTS.E [R249+0x8080], [R168.64], P0 ;  /* 0x08080000a8f97fae */ /* 0x0103e80008121844 */
[----:B------:R4:W-:Y:S04]  /*24240*/  LDGSTS.E [R249+0x8100], [R210.64], P5 ;  /* 0x08100000d2f97fae */ /* 0x0009e8000a921844 */
[----:B-1----:R-:W2:Y:S04]  /*24250*/  LDL.64 R168, [R1+0x2840] ;  /* 0x0028400001a87983 */ /* 0x002ea80000100a00 */
[----:B----4-:R-:W4:Y:S04]  /*24260*/  LDL.64 R210, [R1+0x3100] ;  /* 0x0031000001d27983 */ /* 0x010f280000100a00 */
[----:B------:R1:W-:Y:S04]  /*24270*/  LDGSTS.E [R249+0x8180], [R242.64], P6 ;  /* 0x08180000f2f97fae */ /* 0x0003e8000b121844 */
[----:B------:R1:W-:Y:S04]  /*24280*/  LDGSTS.E [R249+0x9000], [R120.64], P3 ;  /* 0x0900000078f97fae */ /* 0x0003e80009921844 */
[----:B-1----:R-:W4:Y:S04]  /*24290*/  LDL.64 R242, [R1+0x30c0] ;  /* 0x0030c00001f27983 */ /* 0x002f280000100a00 */
        /* <DEDUP_REMOVED lines=12> */
[----:B------:R1:W-:Y:S04]  /*24360*/  LDGSTS.E [R249+0xa180], [R160.64], P6 ;  /* 0x0a180000a0f97fae */ /* 0x0003e8000b121844 */
[----:B------:R-:W3:Y:S04]  /*24370*/  LDL.64 R98, [R1+0x30b0] ;  /* 0x0030b00001627983 */ /* 0x000ee80000100a00 */
[----:B------:R1:W-:Y:S04]  /*24380*/  LDGSTS.E [R249+0xb000], [R100.64], P3 ;  /* 0x0b00000064f97fae */ /* 0x0003e80009921844 */
[----:B-1----:R-:W3:Y:S04]  /*24390*/  LDL.64 R160, [R1+0x32f0] ;  /* 0x0032f00001a07983 */ /* 0x002ee80000100a00 */
[----:B------:R1:W-:Y:S04]  /*243a0*/  LDGSTS.E [R249+0xb080], [R240.64], P0 ;  /* 0x0b080000f0f97fae */ /* 0x0003e80008121844 */
[----:B------:R-:W3:Y:S04]  /*243b0*/  LDL.64 R100, [R1+0x3088] ;  /* 0x0030880001647983 */ /* 0x000ee80000100a00 */
[----:B-1----:R-:W3:Y:S04]  /*243c0*/  LDL.64 R240, [R1+0x35d0] ;  /* 0x0035d00001f07983 */ /* 0x002ee80000100a00 */
[----:B--2---:R1:W-:Y:S04]  /*243d0*/  LDGSTS.E [R249+0xb100], [R130.64], P5 ;  /* 0x0b10000082f97fae */ /* 0x0043e8000a921844 */
[----:B-1----:R-:W2:Y:S04]  /*243e0*/  LDL.64 R130, [R1+0x3690] ;  /* 0x0036900001827983 */ /* 0x002ea80000100a00 */
[----:B------:R1:W-:Y:S04]  /*243f0*/  LDGSTS.E [R249+0xb180], [R168.64], P6 ;  /* 0x0b180000a8f97fae */ /* 0x0003e8000b121844 */
[----:B------:R3:W-:Y:S04]  /*24400*/  LDGSTS.E [R249+0xc000], [R186.64], P3 ;  /* 0x0c000000baf97fae */ /* 0x0007e80009921844 */
[----:B----4-:R4:W-:Y:S04]  /*24410*/  LDGSTS.E [R249+0xc080], [R210.64], P0 ;  /* 0x0c080000d2f97fae */ /* 0x0109e80008121844 */
[----:B-1----:R-:W2:Y:S04]  /*24420*/  LDL.64 R168, [R1+0x32b0] ;  /* 0x0032b00001a87983 */ /* 0x002ea80000100a00 */
[----:B------:R1:W-:Y:S04]  /*24430*/  LDGSTS.E [R249+0xc100], [R128.64], P5 ;  /* 0x0c10000080f97fae */ /* 0x0003e8000a921844 */
[----:B----4-:R-:W4:Y:S04]  /*24440*/  LDL.64 R210, [R1+0x3090] ;  /* 0x0030900001d27983 */ /* 0x010f280000100a00 */
[----:B------:R1:W-:Y:S04]  /*24450*/  LDGSTS.E [R249+0xc180], [R242.64], P6 ;  /* 0x0c180000f2f97fae */ /* 0x0003e8000b121844 */
[----:B------:R3:W-:Y:S04]  /*24460*/  LDGSTS.E [R249+0xd000], [R146.64], P3 ;  /* 0x0d00000092f97fae */ /* 0x0007e80009921844 */
[----:B------:R1:W-:Y:S04]  /*24470*/  LDGSTS.E [R249+0xd080], [R226.64], P0 ;  /* 0x0d080000e2f97fae */ /* 0x0003e80008121844 */
[----:B-1----:R-:W4:Y:S04]  /*24480*/  LDL.64 R242, [R1+0x3078] ;  /* 0x0030780001f27983 */ /* 0x002f280000100a00 */
[----:B------:R1:W-:Y:S04]  /*24490*/  LDGSTS.E [R249+0xd100], [R120.64], P5 ;  /* 0x0d10000078f97fae */ /* 0x0003e8000a921844 */
[----:B------:R-:W4:Y:S04]  /*244a0*/  LDL.64 R226, [R1+0x3650] ;  /* 0x0036500001e27983 */ /* 0x000f280000100a00 */
[----:B------:R3:W-:Y:S04]  /*244b0*/  LDGSTS.E [R249+0xd180], [R132.64], P6 ;  /* 0x0d18000084f97fae */ /* 0x0007e8000b121844 */
[----:B-1----:R-:W4:Y:S04]  /*244c0*/  LDL.64 R120, [R1+0x3270] ;  /* 0x0032700001787983 */ /* 0x002f280000100a00 */
[----:B------:R1:W-:Y:S04]  /*244d0*/  LDGSTS.E [R249+0xe000], [R150.64], P3 ;  /* 0x0e00000096f97fae */ /* 0x0003e80009921844 */
[----:B---3--:R-:W3:Y:S04]  /*244e0*/  LDL.64 R132, [R1+0x3080] ;  /* 0x0030800001847983 */ /* 0x008ee80000100a00 */
        /* <DEDUP_REMOVED lines=16> */
[----:B------:R-:W3:Y:S04]  /*245f0*/  LDL.64 R98, [R1+0x3210] ;  /* 0x0032100001627983 */ /* 0x000ee80000100a00 */
[----:B------:R-:W3:Y:S04]  /*24600*/  LDL.64 R96, [R1+0x3000] ;  /* 0x0030000001607983 */ /* 0x000ee80000100a00 */
[----:B--2---:R1:W-:Y:S04]  /*24610*/  LDGSTS.E [R249+0x10000], [R130.64], P3 ;  /* 0x1000000082f97fae */ /* 0x0043e80009921844 */
[----:B-1----:R-:W2:Y:S04]  /*24620*/  LDL.64 R130, [R1+0x3048] ;  /* 0x0030480001827983 */ /* 0x002ea80000100a00 */
[----:B------:R1:W-:Y:S04]  /*24630*/  LDGSTS.E [R249+0x10080], [R168.64], P0 ;  /* 0x10080000a8f97fae */ /* 0x0003e80008121844 */
[----:B----4-:R4:W-:Y:S04]  /*24640*/  LDGSTS.E [R249+0x10100], [R210.64], P5 ;  /* 0x10100000d2f97fae */ /* 0x0109e8000a921844 */
[----:B-1----:R-:W2:Y:S04]  /*24650*/  LDL.64 R168, [R1+0x3590] ;  /* 0x0035900001a87983 */ /* 0x002ea80000100a00 */
[----:B----4-:R-:W4:Y:S04]  /*24660*/  LDL.64 R210, [R1+0x3038] ;  /* 0x0030380001d27983 */ /* 0x010f280000100a00 */
[----:B------:R1:W-:Y:S04]  /*24670*/  LDGSTS.E [R249+0x10180], [R242.64], P6 ;  /* 0x10180000f2f97fae */ /* 0x0003e8000b121844 */
[----:B------:R3:W-:Y:S04]  /*24680*/  LDGSTS.E [R249+0x11000], [R226.64], P3 ;  /* 0x11000000e2f97fae */ /* 0x0007e80009921844 */
[----:B-1----:R-:W4:Y:S04]  /*24690*/  LDL.64 R242, [R1+0x3780] ;  /* 0x0037800001f27983 */ /* 0x002f280000100a00 */
[----:B------:R1:W-:Y:S04]  /*246a0*/  LDGSTS.E [R249+0x11080], [R120.64], P0 ;  /* 0x1108000078f97fae */ /* 0x0003e80008121844 */
[----:B---3--:R-:W2:Y:S04]  /*246b0*/  LDL.64 R226, [R1+0x3028] ;  /* 0x0030280001e27983 */ /* 0x008ea80000100a00 */
[----:B------:R1:W-:Y:S04]  /*246c0*/  LDGSTS.E [R249+0x11100], [R132.64], P5 ;  /* 0x1110000084f97fae */ /* 0x0003e8000a921844 */
[----:B-1----:R-:W2:Y:S04]  /*246d0*/  LDL.64 R120, [R1+0x3020] ;  /* 0x0030200001787983 */ /* 0x002ea80000100a00 */
[----:B------:R-:W2:Y:S04]  /*246e0*/  LDL.64 R132, [R1+0x3788] ;  /* 0x0037880001847983 */ /* 0x000ea80000100a00 */
[----:B------:R1:W-:Y:S04]  /*246f0*/  LDGSTS.E [R249+0x11180], [R124.64], P6 ;  /* 0x111800007cf97fae */ /* 0x0003e8000b121844 */
[----:B-1----:R-:W2:Y:S04]  /*24700*/  LDL.64 R124, [R1+0x31f8] ;  /* 0x0031f800017c7983 */ /* 0x002ea80000100a00 */
[----:B------:R1:W-:Y:S04]  /*24710*/  LDGSTS.E [R249+0x12000], [R52.64], P3 ;  /* 0x1200000034f97fae */ /* 0x0003e80009921844 */
[----:B------:R1:W-:Y:S04]  /*24720*/  LDGSTS.E [R249+0x12080], [R150.64], P0 ;  /* 0x1208000096f97fae */ /* 0x0003e80008121844 */
[----:B------:R1:W-:Y:S04]  /*24730*/  LDGSTS.E [R249+0x12100], [R184.64], P5 ;  /* 0x12100000b8f97fae */ /* 0x0003e8000a921844 */
[----:B-1----:R-:W2:Y:S04]  /*24740*/  LDL.64 R52, [R1+0x3018] ;  /* 0x0030180001347983 */ /* 0x002ea80000100a00 */
[----:B------:R-:W2:Y:S04]  /*24750*/  LDL.64 R150, [R1+0x31e0] ;  /* 0x0031e00001967983 */ /* 0x000ea80000100a00 */
[----:B------:R-:W2:Y:S04]  /*24760*/  LDL.64 R184, [R1+0x3790] ;  /* 0x0037900001b87983 */ /* 0x000ea80000100a00 */
[----:B------:R1:W-:Y:S04]  /*24770*/  LDGSTS.E [R249+0x12180], [R160.64], P6 ;  /* 0x12180000a0f97fae */ /* 0x0003e8000b121844 */
[----:B------:R1:W-:Y:S04]  /*24780*/  LDGSTS.E [R249+0x13000], [R240.64], P3 ;  /* 0x13000000f0f97fae */ /* 0x0003e80009921844 */
[----:B------:R1:W-:Y:S04]  /*24790*/  LDGSTS.E [R249+0x13080], [R100.64], P0 ;  /* 0x1308000064f97fae */ /* 0x0003e80008121844 */
[----:B-1----:R-:W2:Y:S04]  /*247a0*/  LDL.64 R160, [R1+0x2ff8] ;  /* 0x002ff80001a07983 */ /* 0x002ea80000100a00 */
[----:B------:R-:W2:Y:S04]  /*247b0*/  LDL.64 R240, [R1+0x2fc0] ;  /* 0x002fc00001f07983 */ /* 0x000ea80000100a00 */
[----:B------:R-:W2:Y:S04]  /*247c0*/  LDL.64 R100, [R1+0x2ff0] ;  /* 0x002ff00001647983 */ /* 0x000ea80000100a00 */
[----:B--2---:R1:W-:Y:S04]  /*247d0*/  LDGSTS.E [R249+0x13100], [R130.64], P5 ;  /* 0x1310000082f97fae */ /* 0x0043e8000a921844 */
[----:B------:R2:W-:Y:S04]  /*247e0*/  LDGSTS.E [R249+0x13180], [R186.64], P6 ;  /* 0x13180000baf97fae */ /* 0x0005e8000b121844 */
[----:B-1----:R-:W3:Y:S04]  /*247f0*/  LDL.64 R130, [R1+0x3798] ;  /* 0x0037980001827983 */ /* 0x002ee80000100a00 */
[----:B------:R1:W-:Y:S04]  /*24800*/  LDGSTS.E [R249+0x14000], [R168.64], P3 ;  /* 0x14000000a8f97fae */ /* 0x0003e80009921844 */
[----:B------:R2:W-:Y:S04]  /*24810*/  LDGSTS.E [R249+0x14080], [R128.64], P0 ;  /* 0x1408000080f97fae */ /* 0x0005e80008121844 */
[----:B----4-:R4:W-:Y:S04]  /*24820*/  LDGSTS.E [R249+0x14100], [R210.64], P5 ;  /* 0x14100000d2f97fae */ /* 0x0109e8000a921844 */
[----:B-1----:R-:W3:Y:S04]  /*24830*/  LDL.64 R168, [R1+0x31c8] ;  /* 0x0031c80001a87983 */ /* 0x002ee80000100a00 */
[----:B------:R1:W-:Y:S04]  /*24840*/  LDGSTS.E [R249+0x14180], [R146.64], P6 ;  /* 0x1418000092f97fae */ /* 0x0003e8000b121844 */
[----:B----4-:R-:W4:Y:S04]  /*24850*/  LDL.64 R210, [R1+0x2fe8] ;  /* 0x002fe80001d27983 */ /* 0x010f280000100a00 */
[----:B------:R1:W-:Y:S04]  /*24860*/  LDGSTS.E [R249+0x15000], [R242.64], P3 ;  /* 0x15000000f2f97fae */ /* 0x0003e80009921844 */
[----:B------:R2:W-:Y:S04]  /*24870*/  LDGSTS.E [R249+0x15080], [R98.64], P0 ;  /* 0x1508000062f97fae */ /* 0x0005e80008121844 */
[----:B--2---:R2:W-:Y:S04]  /*24880*/  LDGSTS.E [R249+0x15100], [R226.64], P5 ;  /* 0x15100000e2f97fae */ /* 0x0045e8000a921844 */
[----:B-1----:R-:W4:Y:S04]  /*24890*/  LDL.64 R242, [R1+0x2fe0] ;  /* 0x002fe00001f27983 */ /* 0x002f280000100a00 */
[----:B------:R-:W4:Y:S04]  /*248a0*/  LDL.64 R98, [R1+0x37a0] ;  /* 0x0037a00001627983 */ /* 0x000f280000100a00 */
[----:B------:R1:W-:Y:S04]  /*248b0*/  LDGSTS.E [R249+0x15180], [R120.64], P6 ;  /* 0x1518000078f97fae */ /* 0x0003e8000b121844 */
[----:B--2---:R-:W2:Y:S04]  /*248c0*/  LDL.64 R226, [R1+0x31b0] ;  /* 0x0031b00001e27983 */ /* 0x004ea80000100a00 */
[----:B------:R1:W-:Y:S04]  /*248d0*/  LDGSTS.E [R249+0x16000], [R132.64], P3 ;  /* 0x1600000084f97fae */ /* 0x0003e80009921844 */
[----:B-1----:R-:W2:Y:S04]  /*248e0*/  LDL.64 R120, [R1+0x3488] ;  /* 0x0034880001787983 */ /* 0x002ea80000100a00 */
[----:B------:R-:W2:Y:S04]  /*248f0*/  LDL.64 R186, [R1+0x2fa8] ;  /* 0x002fa80001ba7983 */ /* 0x000ea80000100a00 */
[----:B------:R-:W2:Y:S04]  /*24900*/  LDL.64 R132, [R1+0x2fd8] ;  /* 0x002fd80001847983 */ /* 0x000ea80000100a00 */
[----:B------:R1:W-:Y:S04]  /*24910*/  LDGSTS.E [R249+0x16080], [R124.64], P0 ;  /* 0x160800007cf97fae */ /* 0x0003e80008121844 */
[----:B------:R-:W2:Y:S04]  /*24920*/  LDL.64 R128, [R1+0x3478] ;  /* 0x0034780001807983 */ /* 0x000ea80000100a00 */
[----:B------:R-:W2:Y:S04]  /*24930*/  LDL.64 R146, [R1+0x2f98] ;  /* 0x002f980001927983 */ /* 0x000ea80000100a00 */
[----:B-1----:R-:W2:Y:S04]  /*24940*/  LDL.64 R124, [R1+0x2fc8] ;  /* 0x002fc800017c7983 */ /* 0x002ea80000100a00 */
[----:B------:R1:W-:Y:S04]  /*24950*/  LDGSTS.E [R249+0x16100], [R52.64], P5 ;  /* 0x1610000034f97fae */ /* 0x0003e8000a921844 */
[----:B------:R1:W-:Y:S04]  /*24960*/  LDGSTS.E [R249+0x16180], [R96.64], P6 ;  /* 0x1618000060f97fae */ /* 0x0003e8000b121844 */
[----:B------:R1:W-:Y:S04]  /*24970*/  LDGSTS.E [R249+0x17000], [R184.64], P3 ;  /* 0x17000000b8f97fae */ /* 0x0003e80009921844 */
[----:B-1----:R-:W2:Y:S04]  /*24980*/  LDL.64 R52, [R1+0x3198] ;  /* 0x0031980001347983 */ /* 0x002ea80000100a00 */
[----:B------:R1:W-:Y:S04]  /*24990*/  LDGSTS.E [R249+0x17080], [R150.64], P0 ;  /* 0x1708000096f97fae */ /* 0x0003e80008121844 */
[----:B------:R-:W2:Y:S04]  /*249a0*/  LDL.64 R184, [R1+0x2fd0] ;  /* 0x002fd00001b87983 */ /* 0x000ea80000100a00 */
[----:B------:R1:W-:Y:S04]  /*249b0*/  LDGSTS.E [R249+0x17100], [R160.64], P5 ;  /* 0x17100000a0f97fae */ /* 0x0003e8000a921844 */
[----:B------:R1:W-:Y:S04]  /*249c0*/  LDGSTS.E [R249+0x17180], [R100.64], P6 ;  /* 0x1718000064f97fae */ /* 0x0003e8000b121844 */
[----:B-1----:R-:W2:Y:S04]  /*249d0*/  LDL.64 R150, [R1+0x3470] ;  /* 0x0034700001967983 */ /* 0x002ea80000100a00 */
[----:B------:R-:W2:Y:S04]  /*249e0*/  LDL.64 R160, [R1+0x3480] ;  /* 0x0034800001a07983 */ /* 0x000ea80000100a00 */
[----:B------:R-:W2:Y:S04]  /*249f0*/  LDL.64 R100, [R1+0x3190] ;  /* 0x0031900001647983 */ /* 0x000ea80000100a00 */
[----:B------:R-:W2:Y:S04]  /*24a00*/  LDL.64 R96, [R1+0x2f88] ;  /* 0x002f880001607983 */ /* 0x000ea80000100a00 */
[----:B---3--:R1:W-:Y:S04]  /*24a10*/  LDGSTS.E [R249+0x18000], [R130.64], P3 ;  /* 0x1800000082f97fae */ /* 0x0083e80009921844 */
[----:B-1----:R-:W3:Y:S04]  /*24a20*/  LDL.64 R130, [R1+0x2fa0] ;  /* 0x002fa00001827983 */ /* 0x002ee80000100a00 */
[----:B------:R1:W-:Y:S04]  /*24a30*/  LDGSTS.E [R249+0x18080], [R168.64], P0 ;  /* 0x18080000a8f97fae */ /* 0x0003e80008121844 */
[----:B----4-:R4:W-:Y:S04]  /*24a40*/  LDGSTS.E [R249+0x18100], [R210.64], P5 ;  /* 0x18100000d2f97fae */ /* 0x0109e8000a921844 */
[----:B-1----:R-:W3:Y:S04]  /*24a50*/  LDL.64 R168, [R1+0x3188] ;  /* 0x0031880001a87983 */ /* 0x002ee80000100a00 */
[----:B----4-:R-:W4:Y:S04]  /*24a60*/  LDL.64 R210, [R1+0x2f90] ;  /* 0x002f900001d27983 */ /* 0x010f280000100a00 */
[----:B------:R1:W-:Y:S04]  /*24a70*/  LDGSTS.E [R249+0x18180], [R242.64], P6 ;  /* 0x18180000f2f97fae */ /* 0x0003e8000b121844 */
[----:B------:R2:W-:Y:S04]  /*24a80*/  LDGSTS.E [R249+0x19000], [R98.64], P3 ;  /* 0x1900000062f97fae */ /* 0x0005e80009921844 */
[----:B-1----:R-:W4:Y:S04]  /*24a90*/  LDL.64 R242, [R1+0x3180] ;  /* 0x0031800001f27983 */ /* 0x002f280000100a00 */
[----:B--2---:R1:W-:Y:S04]  /*24aa0*/  LDGSTS.E [R249+0x19080], [R226.64], P0 ;  /* 0x19080000e2f97fae */ /* 0x0043e80008121844 */
[----:B------:R-:W3:Y:S04]  /*24ab0*/  LDL.64 R98, [R1+0x2f78] ;  /* 0x002f780001627983 */ /* 0x000ee80000100a00 */
[----:B-1----:R-:W3:Y:S04]  /*24ac0*/  LDL.64 R226, [R1+0x2f80] ;  /* 0x002f800001e27983 */ /* 0x002ee80000100a00 */
[----:B------:R1:W-:Y:S04]  /*24ad0*/  LDGSTS.E [R249+0x19100], [R132.64], P5 ;  /* 0x1910000084f97fae */ /* 0x0003e8000a921844 */
[----:B-1----:R-:W3:Y:S04]  /*24ae0*/  LDL.64 R132, [R1+0x3468] ;  /* 0x0034680001847983 */ /* 0x002ee80000100a00 */
[----:B------:R1:W-:Y:S04]  /*24af0*/  LDGSTS.E [R249+0x19180], [R124.64], P6 ;  /* 0x191800007cf97fae */ /* 0x0003e8000b121844 */
[----:B------:R1:W-:Y:S04]  /*24b00*/  LDGSTS.E [R249+0x1a000], [R120.64], P3 ;  /* 0x1a00000078f97fae */ /* 0x0003e80009921844 */
[----:B-1----:R-:W3:Y:S04]  /*24b10*/  LDL.64 R124, [R1+0x3178] ;  /* 0x00317800017c7983 */ /* 0x002ee80000100a00 */
[----:B------:R1:W-:Y:S04]  /*24b20*/  LDGSTS.E [R249+0x1a080], [R52.64], P0 ;  /* 0x1a08000034f97fae */ /* 0x0003e80008121844 */
[----:B------:R1:W-:Y:S04]  /*24b30*/  LDGSTS.E [R249+0x1a100], [R184.64], P5 ;  /* 0x1a100000b8f97fae */ /* 0x0003e8000a921844 */
[----:B------:R-:W3:Y:S04]  /*24b40*/  LDL.64 R120, [R1+0x3170] ;  /* 0x0031700001787983 */ /* 0x000ee80000100a00 */
[----:B-1----:R-:W3:Y:S04]  /*24b50*/  LDL.64 R52, [R1+0x2f68] ;  /* 0x002f680001347983 */ /* 0x002ee80000100a00 */
[----:B------:R-:W3:Y:S04]  /*24b60*/  LDL.64 R184, [R1+0x3460] ;  /* 0x0034600001b87983 */ /* 0x000ee80000100a00 */
[----:B------:R1:W-:Y:S04]  /*24b70*/  LDGSTS.E [R249+0x1a180], [R240.64], P6 ;  /* 0x1a180000f0f97fae */ /* 0x0003e8000b121844 */
[----:B------:R1:W-:Y:S04]  /*24b80*/  LDGSTS.E [R249+0x1b000], [R160.64], P3 ;  /* 0x1b000000a0f97fae */ /* 0x0003e80009921844 */
[----:B------:R1:W-:Y:S04]  /*24b90*/  LDGSTS.E [R249+0x1b080], [R100.64], P0 ;  /* 0x1b08000064f97fae */ /* 0x0003e80008121844 */
[----:B------:R1:W-:Y:S04]  /*24ba0*/  LDGSTS.E [R249+0x1b100], [R186.64], P5 ;  /* 0x1b100000baf97fae */ /* 0x0003e8000a921844 */
[----:B-1----:R-:W3:Y:S04]  /*24bb0*/  LDL.64 R160, [R1+0x2f58] ;  /* 0x002f580001a07983 */ /* 0x002ee80000100a00 */
[----:B------:R-:W3:Y:S01]  /*24bc0*/  LDL.64 R100, [R1+0x2f50] ;  /* 0x002f500001647983 */ /* 0x000ee20000100a00 */
[----:B------:R-:W-:-:S03]  /*24bd0*/  LOP3.LUT R250, R250, 0x1f, RZ, 0xc0, !PT ;  /* 0x0000001ffafa7812 */ /* 0x000fc600078ec0ff */
[----:B------:R-:W3:Y:S04]  /*24be0*/  LDL.64 R240, [R1+0x1630] ;  /* 0x0016300001f07983 */ /* 0x000ee80000100a00 */
[----:B------:R-:W3:Y:S04]  /*24bf0*/  LDL.64 R186, [R1+0x1ee8] ;  /* 0x001ee80001ba7983 */ /* 0x000ee80000100a00 */
[----:B---3--:R1:W-:Y:S04]  /*24c00*/  LDGSTS.E [R249+0x1b180], [R130.64], P6 ;  /* 0x1b18000082f97fae */ /* 0x0083e8000b121844 */
[----:B------:R3:W-:Y:S04]  /*24c10*/  LDGSTS.E [R249+0x1c000], [R128.64], P3 ;  /* 0x1c00000080f97fae */ /* 0x0007e80009921844 */
        /* <DEDUP_REMOVED lines=8> */
[----:B-1----:R-:W4:Y:S04]  /*24ca0*/  LDL.64 R150, [R1+0x1528] ;  /* 0x0015280001967983 */ /* 0x002f280000100a00 */
[----:B------:R1:W-:Y:S04]  /*24cb0*/  LDGSTS.E [R249+0x1d100], [R96.64], P5 ;  /* 0x1d10000060f97fae */ /* 0x0003e8000a921844 */
[----:B---3--:R-:W3:Y:S04]  /*24cc0*/  LDL.64 R242, [R1+0x1eb8] ;  /* 0x001eb80001f27983 */ /* 0x008ee80000100a00 */
[----:B------:R1:W-:Y:S01]  /*24cd0*/  LDGSTS.E [R249+0x1d180], [R226.64], P6 ;  /* 0x1d180000e2f97fae */ /* 0x0003e2000b121844 */
[----:B------:R-:W-:-:S03]  /*24ce0*/  IMAD.SHL.U32 R250, R250, 0x4, RZ ;  /* 0x00000004fafa7824 */ /* 0x000fc600078e00ff */
[----:B------:R-:W3:Y:S04]  /*24cf0*/  LDL.64 R128, [R1+0x22d8] ;  /* 0x0022d80001807983 */ /* 0x000ee80000100a00 */
[----:B------:R-:W3:Y:S04]  /*24d00*/  LDL.64 R146, [R1+0x23d8] ;  /* 0x0023d80001927983 */ /* 0x000ee80000100a00 */
[----:B-1----:R-:W3:Y:S04]  /*24d10*/  LDL.64 R226, [R1+0x15f0] ;  /* 0x0015f00001e27983 */ /* 0x002ee80000100a00 */
[----:B------:R1:W-:Y:S04]  /*24d20*/  LDGSTS.E [R249+0x1e000], [R132.64], P3 ;  /* 0x1e00000084f97fae */ /* 0x0003e80009921844 */
[----:B------:R-:W3:Y:S04]  /*24d30*/  LDL.64 R96, [R1+0x2288] ;  /* 0x0022880001607983 */ /* 0x000ee80000100a00 */
[----:B-1----:R-:W3:Y:S04]  /*24d40*/  LDL.64 R132, [R1+0x1eb0] ;  /* 0x001eb00001847983 */ /* 0x002ee80000100a00 */
[----:B------:R1:W-:Y:S04]  /*24d50*/  LDGSTS.E [R249+0x1e080], [R124.64], P0 ;  /* 0x1e0800007cf97fae */ /* 0x0003e80008121844 */
[----:B------:R1:W-:Y:S04]  /*24d60*/  LDGSTS.E [R249+0x1e100], [R98.64], P5 ;  /* 0x1e10000062f97fae */ /* 0x0003e8000a921844 */
[----:B-1----:R-:W3:Y:S04]  /*24d70*/  LDL.64 R124, [R1+0x15d8] ;  /* 0x0015d800017c7983 */ /* 0x002ee80000100a00 */
[----:B------:R1:W-:Y:S04]  /*24d80*/  LDGSTS.E [R249+0x1e180], [R52.64], P6 ;  /* 0x1e18000034f97fae */ /* 0x0003e8000b121844 */
[----:B------:R1:W-:Y:S04]  /*24d90*/  LDGSTS.E [R249+0x1f000], [R184.64], P3 ;  /* 0x1f000000b8f97fae */ /* 0x0003e80009921844 */
[----:B------:R1:W-:Y:S04]  /*24da0*/  LDGSTS.E [R249+0x1f080], [R120.64], P0 ;  /* 0x1f08000078f97fae */ /* 0x0003e80008121844 */
[----:B-1----:R-:W3:Y:S01]  /*24db0*/  LDL.64 R52, [R1+0x1ec8] ;  /* 0x001ec80001347983 */ /* 0x002ee20000100a00 */
[----:B------:R-:W-:-:S03]  /*24dc0*/  LOP3.LUT R184, R250, 0x10, RZ, 0x3c, !PT ;  /* 0x00000010fab87812 */ /* 0x000fc600078e3cff */
[----:B------:R-:W3:Y:S04]  /*24dd0*/  LDL.64 R98, [R1+0x1660] ;  /* 0x0016600001627983 */ /* 0x000ee80000100a00 */
[----:B------:R-:W3:Y:S04]  /*24de0*/  LDL.64 R120, [R1+0x1610] ;  /* 0x0016100001787983 */ /* 0x000ee80000100a00 */
[----:B------:R1:W-:Y:S04]  /*24df0*/  LDGSTS.E [R249+0x1f100], [R160.64], P5 ;  /* 0x1f100000a0f97fae */ /* 0x0003e8000a921844 */
[----:B------:R1:W-:Y:S04]  /*24e00*/  LDGSTS.E [R249+0x1f180], [R100.64], P6 ;  /* 0x1f18000064f97fae */ /* 0x0003e8000b121844 */
[----:B-1----:R-:W3:Y:S04]  /*24e10*/  LDL.64 R160, [R1+0x1608] ;  /* 0x0016080001a07983 */ /* 0x002ee80000100a00 */
[----:B------:R-:W3:Y:S04]  /*24e20*/  LDL.64 R100, [R1+0x1ed0] ;  /* 0x001ed00001647983 */ /* 0x000ee80000100a00 */
[----:B--2---:R1:W-:Y:S04]  /*24e30*/  LDGSTS.E [R184+0x200], [R130.64], P3 ;  /* 0x0020000082b87fae */ /* 0x0043e80009921844 */
[----:B-1----:R-:W2:Y:S04]  /*24e40*/  LDL.64 R130, [R1+0x1628] ;  /* 0x0016280001827983 */ /* 0x002ea80000100a00 */
[----:B------:R1:W-:Y:S04]  /*24e50*/  LDGSTS.E [R184+0x280], [R168.64], P0 ;  /* 0x00280000a8b87fae */ /* 0x0003e80008121844 */
[----:B----4-:R4:W-:Y:S04]  /*24e60*/  LDGSTS.E [R184+0x300], [R210.64], P5 ;  /* 0x00300000d2b87fae */ /* 0x0109e8000a921844 */
[----:B-1----:R-:W2:Y:S04]  /*24e70*/  LDL.64 R168, [R1+0x1ee0] ;  /* 0x001ee00001a87983 */ /* 0x002ea80000100a00 */
[----:B------:R1:W-:Y:S04]  /*24e80*/  LDGSTS.E [R184+0x380], [R150.64], P6 ;  /* 0x0038000096b87fae */ /* 0x0003e8000b121844 */
[----:B----4-:R-:W4:Y:S04]  /*24e90*/  LDL.64 R210, [R1+0x1658] ;  /* 0x0016580001d27983 */ /* 0x010f280000100a00 */
[----:B---3--:R3:W-:Y:S04]  /*24ea0*/  LDGSTS.E [R184+0x1200], [R242.64], P3 ;  /* 0x01200000f2b87fae */ /* 0x0087e80009921844 */
[----:B-1----:R-:W4:Y:S04]  /*24eb0*/  LDL.64 R150, [R1+0x22d0] ;  /* 0x0022d00001967983 */ /* 0x002f280000100a00 */
[----:B---3--:R-:W2:Y:S04]  /*24ec0*/  LDL.64 R242, [R1+0x21a0] ;  /* 0x0021a00001f27983 */ /* 0x008ea80000100a00 */
[----:B------:R1:W-:Y:S04]  /*24ed0*/  LDGSTS.E [R184+0x1280], [R132.64], P0 ;  /* 0x0128000084b87fae */ /* 0x0003e80008121844 */
[----:B------:R1:W-:Y:S04]  /*24ee0*/  LDGSTS.E [R184+0x1300], [R226.64], P5 ;  /* 0x01300000e2b87fae */ /* 0x0003e8000a921844 */
[----:B-1----:R-:W2:Y:S04]  /*24ef0*/  LDL.64 R132, [R1+0x2188] ;  /* 0x0021880001847983 */ /* 0x002ea80000100a00 */
[----:B------:R1:W-:Y:S04]  /*24f00*/  LDGSTS.E [R184+0x1380], [R124.64], P6 ;  /* 0x013800007cb87fae */ /* 0x0003e8000b121844 */
[----:B------:R-:W2:Y:S04]  /*24f10*/  LDL.64 R226, [R1+0x2280] ;  /* 0x0022800001e27983 */ /* 0x000ea80000100a00 */
        /* <DEDUP_REMOVED lines=11> */
[----:B------:R1:W-:Y:S04]  /*24fd0*/  LDGSTS.E [R184+0x3300], [R240.64], P5 ;  /* 0x03300000f0b87fae */ /* 0x0003e8000a921844 */
[----:B------:R-:W2:Y:S04]  /*24fe0*/  LDL.64 R100, [R1+0x2370] ;  /* 0x0023700001647983 */ /* 0x000ea80000100a00 */
[----:B------:R-:W2:Y:S04]  /*24ff0*/  LDL.64 R188, [R1+0x2668] ;  /* 0x0026680001bc7983 */ /* 0x000ea80000100a00 */
[----:B-1----:R-:W2:Y:S04]  /*25000*/  LDL.64 R240, [R1+0x2f60] ;  /* 0x002f600001f07983 */ /* 0x002ea80000100a00 */
[----:B--2---:R1:W-:Y:S04]  /*25010*/  LDGSTS.E [R184+0x3380], [R130.64], P6 ;  /* 0x0338000082b87fae */ /* 0x0043e8000b121844 */
[----:B------:R2:W-:Y:S04]  /*25020*/  LDGSTS.E [R184+0x4200], [R186.64], P3 ;  /* 0x04200000bab87fae */ /* 0x0005e80009921844 */
[----:B-1----:R-:W3:Y:S04]  /*25030*/  LDL.64 R130, [R1+0x25b8] ;  /* 0x0025b80001827983 */ /* 0x002ee80000100a00 */
[----:B------:R1:W-:Y:S04]  /*25040*/  LDGSTS.E [R184+0x4280], [R168.64], P0 ;  /* 0x04280000a8b87fae */ /* 0x0003e80008121844 */
[----:B------:R4:W-:Y:S04]  /*25050*/  LDGSTS.E [R184+0x4300], [R98.64], P5 ;  /* 0x0430000062b87fae */ /* 0x0009e8000a921844 */
[----:B----4-:R4:W-:Y:S04]  /*25060*/  LDGSTS.E [R184+0x4380], [R210.64], P6 ;  /* 0x04380000d2b87fae */ /* 0x0109e8000b121844 */
[----:B-1----:R-:W3:Y:S04]  /*25070*/  LDL.64 R168, [R1+0x25b0] ;  /* 0x0025b00001a87983 */ /* 0x002ee80000100a00 */
[----:B------:R-:W3:Y:S04]  /*25080*/  LDL.64 R98, [R1+0x2478] ;  /* 0x0024780001627983 */ /* 0x000ee80000100a00 */
[----:B----4-:R-:W4:Y:S04]  /*25090*/  LDL.64 R210, [R1+0x2470] ;  /* 0x0024700001d27983 */ /* 0x010f280000100a00 */
[----:B------:R1:W-:Y:S04]  /*250a0*/  LDGSTS.E [R184+0x5200], [R128.64], P3 ;  /* 0x0520000080b87fae */ /* 0x0003e80009921844 */
[----:B------:R1:W-:Y:S04]  /*250b0*/  LDGSTS.E [R184+0x5280], [R150.64], P0 ;  /* 0x0528000096b87fae */ /* 0x0003e80008121844 */
[----:B--2---:R2:W-:Y:S04]  /*250c0*/  LDGSTS.E [R184+0x5300], [R242.64], P5 ;  /* 0x05300000f2b87fae */ /* 0x0045e8000a921844 */
[----:B------:R-:W4:Y:S04]  /*250d0*/  LDL.64 R186, [R1+0x2770] ;  /* 0x0027700001ba7983 */ /* 0x000f280000100a00 */
[----:B-1----:R-:W4:Y:S04]  /*250e0*/  LDL.64 R150, [R1+0x26b0] ;  /* 0x0026b00001967983 */ /* 0x002f280000100a00 */
[----:B--2---:R-:W2:Y:S04]  /*250f0*/  LDL.64 R242, [R1+0x26b8] ;  /* 0x0026b80001f27983 */ /* 0x004ea80000100a00 */
[----:B------:R-:W2:Y:S04]  /*25100*/  LDL.64 R128, [R1+0x2f10] ;  /* 0x002f100001807983 */ /* 0x000ea80000100a00 */
[----:B------:R1:W-:Y:S04]  /*25110*/  LDGSTS.E [R184+0x5380], [R132.64], P6 ;  /* 0x0538000084b87fae */ /* 0x0003e8000b121844 */
[----:B------:R1:W-:Y:S04]  /*25120*/  LDGSTS.E [R184+0x6200], [R146.64], P3 ;  /* 0x0620000092b87fae */ /* 0x0003e80009921844 */
[----:B-1----:R-:W2:Y:S04]  /*25130*/  LDL.64 R132, [R1+0x2560] ;  /* 0x0025600001847983 */ /* 0x002ea80000100a00 */
[----:B------:R1:W-:Y:S04]  /*25140*/  LDGSTS.E [R184+0x6280], [R124.64], P0 ;  /* 0x062800007cb87fae */ /* 0x0003e80008121844 */
[----:B------:R1:W-:Y:S04]  /*25150*/  LDGSTS.E [R184+0x6300], [R96.64], P5 ;  /* 0x0630000060b87fae */ /* 0x0003e8000a921844 */
[----:B------:R1:W-:Y:S04]  /*25160*/  LDGSTS.E [R184+0x6380], [R226.64], P6 ;  /* 0x06380000e2b87fae */ /* 0x0003e8000b121844 */
[----:B-1----:R-:W2:Y:S04]  /*25170*/  LDL.64 R124, [R1+0x2568] ;  /* 0x00256800017c7983 */ /* 0x002ea80000100a00 */
[----:B------:R-:W2:Y:S04]  /*25180*/  LDL.64 R146, [R1+0x2f00] ;  /* 0x002f000001927983 */ /* 0x000ea80000100a00 */
[----:B------:R1:W-:Y:S04]  /*25190*/  LDGSTS.E [R184+0x7200], [R52.64], P3 ;  /* 0x0720000034b87fae */ /* 0x0003e80009921844 */
[----:B------:R-:W2:Y:S04]  /*251a0*/  LDL.64 R226, [R1+0x33a8] ;  /* 0x0033a80001e27983 */ /* 0x000ea80000100a00 */
[----:B------:R1:W-:Y:S04]  /*251b0*/  LDGSTS.E [R184+0x7280], [R120.64], P0 ;  /* 0x0728000078b87fae */ /* 0x0003e80008121844 */
[----:B-1----:R-:W2:Y:S04]  /*251c0*/  LDL.64 R52, [R1+0x27a0] ;  /* 0x0027a00001347983 */ /* 0x002ea80000100a00 */
[----:B------:R-:W2:Y:S04]  /*251d0*/  LDL.64 R96, [R1+0x3328] ;  /* 0x0033280001607983 */ /* 0x000ea80000100a00 */
[----:B------:R-:W2:Y:S04]  /*251e0*/  LDL.64 R120, [R1+0x2660] ;  /* 0x0026600001787983 */ /* 0x000ea80000100a00 */
[----:B------:R1:W-:Y:S04]  /*251f0*/  LDGSTS.E [R184+0x7300], [R160.64], P5 ;  /* 0x07300000a0b87fae */ /* 0x0003e8000a921844 */
[----:B------:R1:W-:Y:S04]  /*25200*/  LDGSTS.E [R184+0x7380], [R100.64], P6 ;  /* 0x0738000064b87fae */ /* 0x0003e8000b121844 */
[----:B-1----:R-:W2:Y:S04]  /*25210*/  LDL.64 R160, [R1+0x2f70] ;  /* 0x002f700001a07983 */ /* 0x002ea80000100a00 */
[----:B------:R-:W2:Y:S04]  /*25220*/  LDL.64 R100, [R1+0x2768] ;  /* 0x0027680001647983 */ /* 0x000ea80000100a00 */
[----:B---3--:R1:W-:Y:S04]  /*25230*/  LDGSTS.E [R184+0x8200], [R130.64], P3 ;  /* 0x0820000082b87fae */ /* 0x0083e80009921844 */
[----:B-1----:R-:W3:Y:S04]  /*25240*/  LDL.64 R130, [R1+0x37a8] ;  /* 0x0037a80001827983 */ /* 0x002ee80000100a00 */
[----:B------:R1:W-:Y:S04]  /*25250*/  LDGSTS.E [R184+0x8280], [R168.64], P0 ;  /* 0x08280000a8b87fae */ /* 0x0003e80008121844 */
[----:B------:R4:W-:Y:S04]  /*25260*/  LDGSTS.E [R184+0x8300], [R98.64], P5 ;  /* 0x0830000062b87fae */ /* 0x0009e8000a921844 */
[----:B----4-:R4:W-:Y:S04]  /*25270*/  LDGSTS.E [R184+0x8380], [R210.64], P6 ;  /* 0x08380000d2b87fae */ /* 0x0109e8000b121844 */
[----:B-1----:R-:W3:Y:S04]  /*25280*/  LDL.64 R168, [R1+0x2f18] ;  /* 0x002f180001a87983 */ /* 0x002ee80000100a00 */
[----:B------:R-:W3:Y:S04]  /*25290*/  LDL.64 R98, [R1+0x37b0] ;  /* 0x0037b00001627983 */ /* 0x000ee80000100a00 */
[----:B----4-:R-:W4:Y:S04]  /*252a0*/  LDL.64 R210, [R1+0x3368] ;  /* 0x0033680001d27983 */ /* 0x010f280000100a00 */
[----:B--2---:R1:W-:Y:S04]  /*252b0*/  LDGSTS.E [R184+0x9200], [R242.64], P3 ;  /* 0x09200000f2b87fae */ /* 0x0043e80009921844 */
[----:B------:R2:W-:Y:S04]  /*252c0*/  LDGSTS.E [R184+0x9280], [R150.64], P0 ;  /* 0x0928000096b87fae */ /* 0x0005e80008121844 */
[----:B-1----:R-:W4:Y:S04]  /*252d0*/  LDL.64 R242, [R1+0x2f08] ;  /* 0x002f080001f27983 */ /* 0x002f280000100a00 */
[----:B--2---:R-:W4:Y:S04]  /*252e0*/  LDL.64 R150, [R1+0x2ef8] ;  /* 0x002ef80001967983 */ /* 0x004f280000100a00 */
[----:B------:R1:W-:Y:S04]  /*252f0*/  LDGSTS.E [R184+0x9300], [R132.64], P5 ;  /* 0x0930000084b87fae */ /* 0x0003e8000a921844 */
[----:B-1----:R-:W4:Y:S04]  /*25300*/  LDL.64 R132, [R1+0x3708] ;  /* 0x0037080001847983 */ /* 0x002f280000100a00 */
[----:B------:R1:W-:Y:S04]  /*25310*/  LDGSTS.E [R184+0x9380], [R124.64], P6 ;  /* 0x093800007cb87fae */ /* 0x0003e8000b121844 */
[----:B------:R1:W-:Y:S04]  /*25320*/  LDGSTS.E [R184+0xa200], [R196.64], P3 ;  /* 0x0a200000c4b87fae */ /* 0x0003e80009921844 */
[----:B-1----:R-:W4:Y:S04]  /*25330*/  LDL.64 R124, [R1+0x2ef0] ;  /* 0x002ef000017c7983 */ /* 0x002f280000100a00 */
[----:B------:R-:W4:Y:S04]  /*25340*/  LDL.64 R196, [R1+0x2ec0] ;  /* 0x002ec00001c47983 */ /* 0x000f280000100a00 */
[----:B------:R1:W-:Y:S04]  /*25350*/  LDGSTS.E [R184+0xa280], [R52.64], P0 ;  /* 0x0a28000034b87fae */ /* 0x0003e80008121844 */
[----:B------:R1:W-:Y:S04]  /*25360*/  LDGSTS.E [R184+0xa300], [R120.64], P5 ;  /* 0x0a30000078b87fae */ /* 0x0003e8000a921844 */
[----:B-1----:R-:W4:Y:S04]  /*25370*/  LDL.64 R52, [R1+0x36c8] ;  /* 0x0036c80001347983 */ /* 0x002f280000100a00 */
[----:B------:R1:W-:Y:S04]  /*25380*/  LDGSTS.E [R184+0xa380], [R188.64], P6 ;  /* 0x0a380000bcb87fae */ /* 0x0003e8000b121844 */
[----:B------:R-:W4:Y:S04]  /*25390*/  LDL.64 R120, [R1+0x32e8] ;  /* 0x0032e80001787983 */ /* 0x000f280000100a00 */
[----:B------:R1:W-:Y:S04]  /*253a0*/  LDGSTS.E [R184+0xb200], [R160.64], P3 ;  /* 0x0b200000a0b87fae */ /* 0x0003e80009921844 */
[----:B------:R1:W-:Y:S04]  /*253b0*/  LDGSTS.E [R184+0xb280], [R240.64], P0 ;  /* 0x0b280000f0b87fae */ /* 0x0003e80008121844 */
[----:B------:R1:W-:Y:S04]  /*253c0*/  LDGSTS.E [R184+0xb300], [R100.64], P5 ;  /* 0x0b30000064b87fae */ /* 0x0003e8000a921844 */
[----:B-1----:R-:W4:Y:S04]  /*253d0*/  LDL.64 R160, [R1+0x2ee8] ;  /* 0x002ee80001a07983 */ /* 0x002f280000100a00 */
[----:B------:R1:W-:Y:S04]  /*253e0*/  LDGSTS.E [R184+0xb380], [R186.64], P6 ;  /* 0x0b380000bab87fae */ /* 0x0003e8000b121844 */
[----:B------:R-:W4:Y:S04]  /*253f0*/  LDL.64 R100, [R1+0x2ee0] ;  /* 0x002ee00001647983 */ /* 0x000f280000100a00 */
[----:B------:R-:W4:Y:S04]  /*25400*/  LDL.64 R188, [R1+0x2eb8] ;  /* 0x002eb80001bc7983 */ /* 0x000f280000100a00 */
[----:B------:R-:W4:Y:S04]  /*25410*/  LDL.64 R240, [R1+0x35c8] ;  /* 0x0035c80001f07983 */ /* 0x000f280000100a00 */
[----:B-1----:R-:W4:Y:S04]  /*25420*/  LDL.64 R186, [R1+0x2ea8] ;  /* 0x002ea80001ba7983 */ /* 0x002f280000100a00 */
[----:B---3--:R1:W-:Y:S04]  /*25430*/  LDGSTS.E [R184+0xc200], [R130.64], P3 ;  /* 0x0c20000082b87fae */ /* 0x0083e80009921844 */
[----:B------:R3:W-:Y:S04]  /*25440*/  LDGSTS.E [R184+0xc280], [R226.64], P0 ;  /* 0x0c280000e2b87fae */ /* 0x0007e80008121844 */
[----:B-1----:R-:W2:Y:S04]  /*25450*/  LDL.64 R130, [R1+0x3688] ;  /* 0x0036880001827983 */ /* 0x002ea80000100a00 */
[----:B------:R1:W-:Y:S04]  /*25460*/  LDGSTS.E [R184+0xc300], [R168.64], P5 ;  /* 0x0c300000a8b87fae */ /* 0x0003e8000a921844 */
[----:B---3--:R-:W3:Y:S04]  /*25470*/  LDL.64 R226, [R1+0x32a8] ;  /* 0x0032a80001e27983 */ /* 0x008ee80000100a00 */
[----:B------:R4:W-:Y:S04]  /*25480*/  LDGSTS.E [R184+0xc380], [R128.64], P6 ;  /* 0x0c38000080b87fae */ /* 0x0009e8000b121844 */
[----:B-1----:R-:W3:Y:S04]  /*25490*/  LDL.64 R168, [R1+0x2ed8] ;  /* 0x002ed80001a87983 */ /* 0x002ee80000100a00 */
[----:B------:R1:W-:Y:S04]  /*254a0*/  LDGSTS.E [R184+0xd200], [R98.64], P3 ;  /* 0x0d20000062b87fae */ /* 0x0003e80009921844 */
[----:B----4-:R4:W-:Y:S04]  /*254b0*/  LDGSTS.E [R184+0xd280], [R210.64], P0 ;  /* 0x0d280000d2b87fae */ /* 0x0109e80008121844 */
[----:B------:R-:W3:Y:S04]  /*254c0*/  LDL.64 R128, [R1+0x2e98] ;  /* 0x002e980001807983 */ /* 0x000ee80000100a00 */
[----:B-1----:R-:W3:Y:S04]  /*254d0*/  LDL.64 R98, [R1+0x3648] ;  /* 0x0036480001627983 */ /* 0x002ee80000100a00 */
[----:B----4-:R-:W4:Y:S04]  /*254e0*/  LDL.64 R210, [R1+0x2ed0] ;  /* 0x002ed00001d27983 */ /* 0x010f280000100a00 */
[----:B------:R1:W-:Y:S04]  /*254f0*/  LDGSTS.E [R184+0xd300], [R242.64], P5 ;  /* 0x0d300000f2b87fae */ /* 0x0003e8000a921844 */
[----:B------:R1:W-:Y:S04]  /*25500*/  LDGSTS.E [R184+0xd380], [R146.64], P6 ;  /* 0x0d38000092b87fae */ /* 0x0003e8000b121844 */
[----:B-1----:R-:W4:Y:S04]  /*25510*/  LDL.64 R242, [R1+0x3268] ;  /* 0x0032680001f27983 */ /* 0x002f280000100a00 */
        /* <DEDUP_REMOVED lines=16> */
[----:B------:R-:W4:Y:S04]  /*25620*/  LDL.64 R100, [R1+0x2ea0] ;  /* 0x002ea00001647983 */ /* 0x000f280000100a00 */
[----:B--2---:R1:W-:Y:S04]  /*25630*/  LDGSTS.E [R184+0x10200], [R130.64], P3 ;  /* 0x1020000082b87fae */ /* 0x0043e80009921844 */
[----:B---3--:R2:W-:Y:S04]  /*25640*/  LDGSTS.E [R184+0x10280], [R226.64], P0 ;  /* 0x10280000e2b87fae */ /* 0x0085e80008121844 */
[----:B-1----:R-:W3:Y:S04]  /*25650*/  LDL.64 R130, [R1+0x3220] ;  /* 0x0032200001827983 */ /* 0x002ee80000100a00 */
[----:B------:R1:W-:Y:S04]  /*25660*/  LDGSTS.E [R184+0x10300], [R168.64], P5 ;  /* 0x10300000a8b87fae */ /* 0x0003e8000a921844 */
[----:B--2---:R-:W2:Y:S04]  /*25670*/  LDL.64 R226, [R1+0x2e88] ;  /* 0x002e880001e27983 */ /* 0x004ea80000100a00 */
[----:B-1----:R-:W2:Y:S04]  /*25680*/  LDL.64 R168, [R1+0x3550] ;  /* 0x0035500001a87983 */ /* 0x002ea80000100a00 */
[----:B----4-:R1:W-:Y:S04]  /*25690*/  LDGSTS.E [R184+0x10380], [R210.64], P6 ;  /* 0x10380000d2b87fae */ /* 0x0103e8000b121844 */
[----:B------:R4:W-:Y:S04]  /*256a0*/  LDGSTS.E [R184+0x11200], [R98.64], P3 ;  /* 0x1120000062b87fae */ /* 0x0009e80009921844 */
[----:B-1----:R-:W2:Y:S04]  /*256b0*/  LDL.64 R210, [R1+0x3208] ;  /* 0x0032080001d27983 */ /* 0x002ea80000100a00 */
[----:B------:R1:W-:Y:S04]  /*256c0*/  LDGSTS.E [R184+0x11280], [R242.64], P0 ;  /* 0x11280000f2b87fae */ /* 0x0003e80008121844 */
[----:B----4-:R-:W2:Y:S04]  /*256d0*/  LDL.64 R98, [R1+0x31f0] ;  /* 0x0031f00001627983 */ /* 0x010ea80000100a00 */
[----:B-1----:R-:W2:Y:S04]  /*256e0*/  LDL.64 R242, [R1+0x2e78] ;  /* 0x002e780001f27983 */ /* 0x002ea80000100a00 */
        /* <DEDUP_REMOVED lines=20> */
[----:B------:R-:W2:Y:S04]  /*25830*/  LDL.64 R240, [R1+0x2e30] ;  /* 0x002e300001f07983 */ /* 0x000ea80000100a00 */
[----:B------:R-:W2:Y:S04]  /*25840*/  LDL.64 R186, [R1+0x3158] ;  /* 0x0031580001ba7983 */ /* 0x000ea80000100a00 */
[----:B---3--:R1:W-:Y:S04]  /*25850*/  LDGSTS.E [R184+0x14280], [R130.64], P0 ;  /* 0x1428000082b87fae */ /* 0x0083e80008121844 */
[----:B------:R3:W-:Y:S04]  /*25860*/  LDGSTS.E [R184+0x14300], [R128.64], P5 ;  /* 0x1430000080b87fae */ /* 0x0007e8000a921844 */
[----:B--2---:R2:W-:Y:S04]  /*25870*/  LDGSTS.E [R184+0x14380], [R226.64], P6 ;  /* 0x14380000e2b87fae */ /* 0x0045e8000b121844 */
[----:B-1----:R-:W4:Y:S04]  /*25880*/  LDL.64 R130, [R1+0x31c0] ;  /* 0x0031c00001827983 */ /* 0x002f280000100a00 */
[----:B------:R1:W-:Y:S04]  /*25890*/  LDGSTS.E [R184+0x15200], [R168.64], P3 ;  /* 0x15200000a8b87fae */ /* 0x0003e80009921844 */
[----:B--2---:R-:W2:Y:S04]  /*258a0*/  LDL.64 R226, [R1+0x2e48] ;  /* 0x002e480001e27983 */ /* 0x004ea80000100a00 */
[----:B---3--:R-:W3:Y:S04]  /*258b0*/  LDL.64 R128, [R1+0x3148] ;  /* 0x0031480001807983 */ /* 0x008ee80000100a00 */
[----:B-1----:R-:W2:Y:S04]  /*258c0*/  LDL.64 R168, [R1+0x2e60] ;  /* 0x002e600001a87983 */ /* 0x002ea80000100a00 */
[----:B------:R1:W-:Y:S04]  /*258d0*/  LDGSTS.E [R184+0x15280], [R210.64], P0 ;  /* 0x15280000d2b87fae */ /* 0x0003e80008121844 */
[----:B------:R1:W-:Y:S04]  /*258e0*/  LDGSTS.E [R184+0x15300], [R146.64], P5 ;  /* 0x1530000092b87fae */ /* 0x0003e8000a921844 */
[----:B-1----:R-:W3:Y:S04]  /*258f0*/  LDL.64 R210, [R1+0x34a8] ;  /* 0x0034a80001d27983 */ /* 0x002ee80000100a00 */
[----:B------:R1:W-:Y:S04]  /*25900*/  LDGSTS.E [R184+0x15380], [R242.64], P6 ;  /* 0x15380000f2b87fae */ /* 0x0003e8000b121844 */
[----:B------:R1:W-:Y:S04]  /*25910*/  LDGSTS.E [R184+0x16200], [R96.64], P3 ;  /* 0x1620000060b87fae */ /* 0x0003e80009921844 */
[----:B------:R1:W-:Y:S04]  /*25920*/  LDGSTS.E [R184+0x16280], [R98.64], P0 ;  /* 0x1628000062b87fae */ /* 0x0003e80008121844 */
[----:B-1----:R-:W3:Y:S04]  /*25930*/  LDL.64 R242, [R1+0x31a8] ;  /* 0x0031a80001f27983 */ /* 0x002ee80000100a00 */
[----:B------:R-:W3:Y:S04]  /*25940*/  LDL.64 R146, [R1+0x2e18] ;  /* 0x002e180001927983 */ /* 0x000ee80000100a00 */
[----:B------:R1:W-:Y:S04]  /*25950*/  LDGSTS.E [R184+0x16300], [R132.64], P5 ;  /* 0x1630000084b87fae */ /* 0x0003e8000a921844 */
[----:B------:R-:W3:Y:S04]  /*25960*/  LDL.64 R98, [R1+0x2e20] ;  /* 0x002e200001627983 */ /* 0x000ee80000100a00 */
[----:B------:R-:W3:Y:S04]  /*25970*/  LDL.64 R96, [R1+0x3138] ;  /* 0x0031380001607983 */ /* 0x000ee80000100a00 */
[----:B-1----:R-:W3:Y:S04]  /*25980*/  LDL.64 R132, [R1+0x2e38] ;  /* 0x002e380001847983 */ /* 0x002ee80000100a00 */
[----:B------:R1:W-:Y:S04]  /*25990*/  LDGSTS.E [R184+0x16380], [R124.64], P6 ;  /* 0x163800007cb87fae */ /* 0x0003e8000b121844 */
[----:B-1----:R-:W3:Y:S04]  /*259a0*/  LDL.64 R124, [R1+0x3458] ;  /* 0x00345800017c7983 */ /* 0x002ee80000100a00 */
[----:B------:R1:W-:Y:S04]  /*259b0*/  LDGSTS.E [R184+0x17200], [R52.64], P3 ;  /* 0x1720000034b87fae */ /* 0x0003e80009921844 */
[----:B------:R1:W-:Y:S04]  /*259c0*/  LDGSTS.E [R184+0x17280], [R120.64], P0 ;  /* 0x1728000078b87fae */ /* 0x0003e80008121844 */
[----:B-1----:R-:W3:Y:S04]  /*259d0*/  LDL.64 R52, [R1+0x2e40] ;  /* 0x002e400001347983 */ /* 0x002ee80000100a00 */
[----:B------:R-:W3:Y:S04]  /*259e0*/  LDL.64 R120, [R1+0x3438] ;  /* 0x0034380001787983 */ /* 0x000ee80000100a00 */
[----:B------:R1:W-:Y:S04]  /*259f0*/  LDGSTS.E [R184+0x17300], [R160.64], P5 ;  /* 0x17300000a0b87fae */ /* 0x0003e8000a921844 */
[----:B------:R1:W-:Y:S04]  /*25a00*/  LDGSTS.E [R184+0x17380], [R100.64], P6 ;  /* 0x1738000064b87fae */ /* 0x0003e8000b121844 */
[----:B-1----:R-:W3:Y:S04]  /*25a10*/  LDL.64 R160, [R1+0x2e28] ;  /* 0x002e280001a07983 */ /* 0x002ee80000100a00 */
[----:B------:R1:W-:Y:S04]  /*25a20*/  LDGSTS.E [R184+0x18200], [R150.64], P3 ;  /* 0x1820000096b87fae */ /* 0x0003e80009921844 */
[----:B------:R-:W3:Y:S04]  /*25a30*/  LDL.64 R100, [R1+0x37b8] ;  /* 0x0037b80001647983 */ /* 0x000ee80000100a00 */
[----:B-1----:R-:W3:Y:S04]  /*25a40*/  LDL.64 R150, [R1+0x2e00] ;  /* 0x002e000001967983 */ /* 0x002ee80000100a00 */
[----:B----4-:R1:W-:Y:S04]  /*25a50*/  LDGSTS.E [R184+0x18280], [R130.64], P0 ;  /* 0x1828000082b87fae */ /* 0x0103e80008121844 */
[----:B-1----:R-:W4:Y:S04]  /*25a60*/  LDL.64 R130, [R1+0x2e10] ;  /* 0x002e100001827983 */ /* 0x002f280000100a00 */
[----:B--2---:R1:W-:Y:S04]  /*25a70*/  LDGSTS.E [R184+0x18300], [R168.64], P5 ;  /* 0x18300000a8b87fae */ /* 0x0043e8000a921844 */
[----:B------:R2:W-:Y:S04]  /*25a80*/  LDGSTS.E [R184+0x18380], [R226.64], P6 ;  /* 0x18380000e2b87fae */ /* 0x0005e8000b121844 */
[----:B-1----:R-:W4:Y:S04]  /*25a90*/  LDL.64 R168, [R1+0x37c0] ;  /* 0x0037c00001a87983 */ /* 0x002f280000100a00 */
[----:B--2---:R-:W2:Y:S04]  /*25aa0*/  LDL.64 R226, [R1+0x37c8] ;  /* 0x0037c80001e27983 */ /* 0x004ea80000100a00 */
[----:B---3--:R1:W-:Y:S04]  /*25ab0*/  LDGSTS.E [R184+0x19200], [R210.64], P3 ;  /* 0x19200000d2b87fae */ /* 0x0083e80009921844 */
[----:B-1----:R-:W3:Y:S04]  /*25ac0*/  LDL.64 R210, [R1+0x2e08] ;  /* 0x002e080001d27983 */ /* 0x002ee80000100a00 */
[----:B------:R1:W-:Y:S04]  /*25ad0*/  LDGSTS.E [R184+0x19280], [R242.64], P0 ;  /* 0x19280000f2b87fae */ /* 0x0003e80008121844 */
[----:B------:R1:W-:Y:S04]  /*25ae0*/  LDGSTS.E [R184+0x19300], [R196.64], P5 ;  /* 0x19300000c4b87fae */ /* 0x0003e8000a921844 */
[----:B-1----:R-:W2:Y:S04]  /*25af0*/  LDL.64 R242, [R1+0x3128] ;  /* 0x0031280001f27983 */ /* 0x002ea80000100a00 */
[----:B------:R-:W2:Y:S04]  /*25b00*/  LDL.64 R196, [R1+0x1fa8] ;  /* 0x001fa80001c47983 */ /* 0x000ea80000100a00 */
[----:B------:R1:W-:Y:S04]  /*25b10*/  LDGSTS.E [R184+0x19380], [R132.64], P6 ;  /* 0x1938000084b87fae */ /* 0x0003e8000b121844 */
[----:B-1----:R-:W2:Y:S04]  /*25b20*/  LDL.64 R132, [R1+0x2df8] ;  /* 0x002df80001847983 */ /* 0x002ea80000100a00 */
[----:B------:R1:W-:Y:S04]  /*25b30*/  LDGSTS.E [R184+0x1a200], [R124.64], P3 ;  /* 0x1a2000007cb87fae */ /* 0x0003e80009921844 */
[----:B------:R1:W-:Y:S04]  /*25b40*/  LDGSTS.E [R184+0x1a280], [R188.64], P0 ;  /* 0x1a280000bcb87fae */ /* 0x0003e80008121844 */
[----:B-1----:R-:W2:Y:S04]  /*25b50*/  LDL.64 R124, [R1+0x2df0] ;  /* 0x002df000017c7983 */ /* 0x002ea80000100a00 */
[----:B------:R-:W1:Y:S04]  /*25b60*/  S2R R250, SR_TID.X ;  /* 0x0000000000fa7919 */ /* 0x000e680000002100 */
        /* <DEDUP_REMOVED lines=12> */
[----:B------:R1:W-:Y:S04]  /*25c30*/  LDGSTS.E [R184+0x1c300], [R146.64], P5 ;  /* 0x1c30000092b87fae */ /* 0x0003e8000a921844 */
[----:B------:R-:W2:Y:S01]  /*25c40*/  LDL.64 R100, [R1+0x1ef8] ;  /* 0x001ef80001647983 */ /* 0x000ea20000100a00 */
[----:B------:R-:W-:-:S03]  /*25c50*/  LOP3.LUT R250, R250, 0x1f, RZ, 0xc0, !PT ;  /* 0x0000001ffafa7812 */ /* 0x000fc600078ec0ff */
[----:B------:R-:W2:Y:S04]  /*25c60*/  LDL.64 R188, [R1+0x1ea8] ;  /* 0x001ea80001bc7983 */ /* 0x000ea80000100a00 */
[----:B------:R-:W2:Y:S04]  /*25c70*/  LDL.64 R240, [R1+0x1f90] ;  /* 0x001f900001f07983 */ /* 0x000ea80000100a00 */
[----:B------:R-:W2:Y:S04]  /*25c80*/  LDL.64 R186, [R1+0x1f98] ;  /* 0x001f980001ba7983 */ /* 0x000ea80000100a00 */
[----:B-1----:R-:W2:Y:S04]  /*25c90*/  LDL.64 R128, [R1+0x2098] ;  /* 0x0020980001807983 */ /* 0x002ea80000100a00 */
[----:B------:R-:W2:Y:S04]  /*25ca0*/  LDL.64 R146, [R1+0x22f8] ;  /* 0x0022f80001927983 */ /* 0x000ea80000100a00 */
[----:B----4-:R1:W-:Y:S04]  /*25cb0*/  LDGSTS.E [R184+0x1c380], [R130.64], P6 ;  /* 0x1c38000082b87fae */ /* 0x0103e8000b121844 */
[----:B-1----:R-:W4:Y:S04]  /*25cc0*/  LDL.64 R130, [R1+0x1ef0] ;  /* 0x001ef00001827983 */ /* 0x002f280000100a00 */
[----:B------:R1:W-:Y:S04]  /*25cd0*/  LDGSTS.E [R184+0x1d200], [R168.64], P3 ;  /* 0x1d200000a8b87fae */ /* 0x0003e80009921844 */
[----:B------:R1:W-:Y:S04]  /*25ce0*/  LDGSTS.E [R184+0x1d280], [R96.64], P0 ;  /* 0x1d28000060b87fae */ /* 0x0003e80008121844 */
[----:B-1----:R-:W4:Y:S01]  /*25cf0*/  LDL.64 R168, [R1+0x14e0] ;  /* 0x0014e00001a87983 */ /* 0x002f220000100a00 */
[----:B------:R-:W-:-:S03]  /*25d00*/  IMAD.SHL.U32 R185, R250, 0x4, RZ ;  /* 0x00000004fab97824 */ /* 0x000fc600078e00ff */
[----:B------:R-:W4:Y:S04]  /*25d10*/  LDL.64 R96, [R1+0x22f0] ;  /* 0x0022f00001607983 */ /* 0x000f280000100a00 */
[----:B---3--:R1:W-:Y:S04]  /*25d20*/  LDGSTS.E [R184+0x1d300], [R210.64], P5 ;  /* 0x1d300000d2b87fae */ /* 0x0083e8000a921844 */
[----:B------:R3:W-:Y:S04]  /*25d30*/  LDGSTS.E [R184+0x1d380], [R150.64], P6 ;  /* 0x1d38000096b87fae */ /* 0x0007e8000b121844 */
[----:B--2---:R2:W-:Y:S04]  /*25d40*/  LDGSTS.E [R184+0x1e200], [R226.64], P3 ;  /* 0x1e200000e2b87fae */ /* 0x0045e80009921844 */
[----:B-1----:R-:W4:Y:S04]  /*25d50*/  LDL.64 R210, [R1+0x14d8] ;  /* 0x0014d80001d27983 */ /* 0x002f280000100a00 */
[----:B------:R1:W-:Y:S04]  /*25d60*/  LDGSTS.E [R184+0x1e280], [R242.64], P0 ;  /* 0x1e280000f2b87fae */ /* 0x0003e80008121844 */
[----:B--2---:R-:W2:Y:S01]  /*25d70*/  LDL.64 R226, [R1+0x1648] ;  /* 0x0016480001e27983 */ /* 0x004ea20000100a00 */
[----:B------:R-:W-:-:S03]  /*25d80*/  LOP3.LUT R250, R185, 0x20, RZ, 0x3c, !PT ;  /* 0x00000020b9fa7812 */ /* 0x000fc600078e3cff */
[----:B---3--:R-:W3:Y:S04]  /*25d90*/  LDL.64 R150, [R1+0x2150] ;  /* 0x0021500001967983 */ /* 0x008ee80000100a00 */
[----:B-1----:R-:W2:Y:S04]  /*25da0*/  LDL.64 R242, [R1+0x1fa0] ;  /* 0x001fa00001f27983 */ /* 0x002ea80000100a00 */
[----:B------:R1:W-:Y:S04]  /*25db0*/  LDGSTS.E [R184+0x1e300], [R132.64], P5 ;  /* 0x1e30000084b87fae */ /* 0x0003e8000a921844 */
        /* <DEDUP_REMOVED lines=15> */
[----:B------:R1:W-:Y:S04]  /*25eb0*/  LDGSTS.E [R250+0x500], [R168.64], P5 ;  /* 0x00500000a8fa7fae */ /* 0x0003e8000a921844 */
[----:B-1----:R-:W4:Y:S04]  /*25ec0*/  LDL.64 R168, [R1+0x20a0] ;  /* 0x0020a00001a87983 */ /* 0x002f280000100a00 */
[----:B------:R1:W-:Y:S04]  /*25ed0*/  LDGSTS.E [R250+0x580], [R210.64], P6 ;  /* 0x00580000d2fa7fae */ /* 0x0003e8000b121844 */
[----:B------:R2:W-:Y:S04]  /*25ee0*/  LDGSTS.E [R250+0x1400], [R196.64], P3 ;  /* 0x01400000c4fa7fae */ /* 0x0005e80009921844 */
[----:B-1----:R-:W4:Y:S04]  /*25ef0*/  LDL.64 R210, [R1+0x2198] ;  /* 0x0021980001d27983 */ /* 0x002f280000100a00 */
[----:B--2---:R1:W-:Y:S04]  /*25f00*/  LDGSTS.E [R250+0x1480], [R242.64], P0 ;  /* 0x01480000f2fa7fae */ /* 0x0043e80008121844 */
[----:B------:R-:W2:Y:S04]  /*25f10*/  LDL.64 R196, [R1+0x2488] ;  /* 0x0024880001c47983 */ /* 0x000ea80000100a00 */
[----:B-1----:R-:W2:Y:S04]  /*25f20*/  LDL.64 R242, [R1+0x23f8] ;  /* 0x0023f80001f27983 */ /* 0x002ea80000100a00 */
[----:B---3--:R1:W-:Y:S04]  /*25f30*/  LDGSTS.E [R250+0x1500], [R132.64], P5 ;  /* 0x0150000084fa7fae */ /* 0x0083e8000a921844 */
[----:B------:R3:W-:Y:S04]  /*25f40*/  LDGSTS.E [R250+0x1580], [R226.64], P6 ;  /* 0x01580000e2fa7fae */ /* 0x0007e8000b121844 */
[----:B-1----:R-:W2:Y:S04]  /*25f50*/  LDL.64 R132, [R1+0x23f0] ;  /* 0x0023f00001847983 */ /* 0x002ea80000100a00 */
[----:B------:R1:W-:Y:S04]  /*25f60*/  LDGSTS.E [R250+0x2400], [R124.64], P3 ;  /* 0x024000007cfa7fae */ /* 0x0003e80009921844 */
[----:B---3--:R-:W2:Y:S04]  /*25f70*/  LDL.64 R226, [R1+0x2290] ;  /* 0x0022900001e27983 */ /* 0x008ea80000100a00 */
        /* <DEDUP_REMOVED lines=8> */
[----:B-1----:R-:W2:Y:S04]  /*26000*/  LDL.64 R150, [R1+0x2380] ;  /* 0x0023800001967983 */ /* 0x002ea80000100a00 */
[----:B------:R1:W-:Y:S04]  /*26010*/  LDGSTS.E [R250+0x3500], [R240.64], P5 ;  /* 0x03500000f0fa7fae */ /* 0x0003e8000a921844 */
[----:B------:R-:W2:Y:S04]  /*26020*/  LDL.64 R160, [R1+0x2388] ;  /* 0x0023880001a07983 */ /* 0x000ea80000100a00 */
[----:B------:R1:W-:Y:S04]  /*26030*/  LDGSTS.E [R250+0x3580], [R186.64], P6 ;  /* 0x03580000bafa7fae */ /* 0x0003e8000b121844 */
[----:B------:R1:W-:Y:S04]  /*26040*/  LDGSTS.E [R250+0x4400], [R100.64], P3 ;  /* 0x0440000064fa7fae */ /* 0x0003e80009921844 */
[----:B------:R-:W2:Y:S04]  /*26050*/  LDL.64 R188, [R1+0x27c0] ;  /* 0x0027c00001bc7983 */ /* 0x000ea80000100a00 */
[----:B-1----:R-:W2:Y:S04]  /*26060*/  LDL.64 R240, [R1+0x2fb0] ;  /* 0x002fb00001f07983 */ /* 0x002ea80000100a00 */
[----:B------:R-:W2:Y:S04]  /*26070*/  LDL.64 R100, [R1+0x25d8] ;  /* 0x0025d80001647983 */ /* 0x000ea80000100a00 */
[----:B------:R-:W2:Y:S04]  /*26080*/  LDL.64 R186, [R1+0x2788] ;  /* 0x0027880001ba7983 */ /* 0x000ea80000100a00 */
[----:B----4-:R1:W-:Y:S04]  /*26090*/  LDGSTS.E [R250+0x4480], [R130.64], P0 ;  /* 0x0448000082fa7fae */ /* 0x0103e80008121844 */
[----:B------:R4:W-:Y:S04]  /*260a0*/  LDGSTS.E [R250+0x4500], [R128.64], P5 ;  /* 0x0450000080fa7fae */ /* 0x0009e8000a921844 */
[----:B-1----:R-:W3:Y:S04]  /*260b0*/  LDL.64 R130, [R1+0x25d0] ;  /* 0x0025d00001827983 */ /* 0x002ee80000100a00 */
[----:B------:R1:W-:Y:S04]  /*260c0*/  LDGSTS.E [R250+0x4580], [R168.64], P6 ;  /* 0x04580000a8fa7fae */ /* 0x0003e8000b121844 */
[----:B------:R2:W-:Y:S04]  /*260d0*/  LDGSTS.E [R250+0x5400], [R146.64], P3 ;  /* 0x0540000092fa7fae */ /* 0x0005e80009921844 */
[----:B------:R2:W-:Y:S04]  /*260e0*/  LDGSTS.E [R250+0x5480], [R96.64], P0 ;  /* 0x0548000060fa7fae */ /* 0x0005e80008121844 */
[----:B-1----:R-:W3:Y:S04]  /*260f0*/  LDL.64 R168, [R1+0x2480] ;  /* 0x0024800001a87983 */ /* 0x002ee80000100a00 */
[----:B------:R1:W-:Y:S04]  /*26100*/  LDGSTS.E [R250+0x5500], [R98.64], P5 ;  /* 0x0550000062fa7fae */ /* 0x0003e8000a921844 */
[----:B------:R1:W-:Y:S04]  /*26110*/  LDGSTS.E [R250+0x5580], [R210.64], P6 ;  /* 0x05580000d2fa7fae */ /* 0x0003e8000b121844 */
[----:B----4-:R-:W4:Y:S04]  /*26120*/  LDL.64 R128, [R1+0x33a0] ;  /* 0x0033a00001807983 */ /* 0x010f280000100a00 */
[----:B-1----:R-:W4:Y:S04]  /*26130*/  LDL.64 R98, [R1+0x2580] ;  /* 0x0025800001627983 */ /* 0x002f280000100a00 */
[----:B------:R-:W4:Y:S04]  /*26140*/  LDL.64 R210, [R1+0x26d0] ;  /* 0x0026d00001d27983 */ /* 0x000f280000100a00 */
[----:B--2---:R1:W-:Y:S04]  /*26150*/  LDGSTS.E [R250+0x6400], [R242.64], P3 ;  /* 0x06400000f2fa7fae */ /* 0x0043e80009921844 */
[----:B------:R-:W2:Y:S04]  /*26160*/  LDL.64 R146, [R1+0x2dd0] ;  /* 0x002dd00001927983 */ /* 0x000ea80000100a00 */
[----:B------:R-:W2:Y:S04]  /*26170*/  LDL.64 R96, [R1+0x3740] ;  /* 0x0037400001607983 */ /* 0x000ea80000100a00 */
        /* <DEDUP_REMOVED lines=9> */
[----:B-1----:R-:W2:Y:S04]  /*26210*/  LDL.64 R52, [R1+0x2680] ;  /* 0x0026800001347983 */ /* 0x002ea80000100a00 */
[----:B------:R1:W-:Y:S04]  /*26220*/  LDGSTS.E [R250+0x7500], [R150.64], P5 ;  /* 0x0750000096fa7fae */ /* 0x0003e8000a921844 */
[----:B------:R-:W2:Y:S04]  /*26230*/  LDL.64 R120, [R1+0x2fb8] ;  /* 0x002fb80001787983 */ /* 0x000ea80000100a00 */
[----:B------:R1:W-:Y:S04]  /*26240*/  LDGSTS.E [R250+0x7580], [R160.64], P6 ;  /* 0x07580000a0fa7fae */ /* 0x0003e8000b121844 */
[----:B-1----:R-:W2:Y:S04]  /*26250*/  LDL.64 R150, [R1+0x3360] ;  /* 0x0033600001967983 */ /* 0x002ea80000100a00 */
[----:B------:R-:W2:Y:S04]  /*26260*/  LDL.64 R160, [R1+0x2790] ;  /* 0x0027900001a07983 */ /* 0x000ea80000100a00 */
[----:B------:R1:W-:Y:S04]  /*26270*/  LDGSTS.E [R250+0x8400], [R100.64], P3 ;  /* 0x0840000064fa7fae */ /* 0x0003e80009921844 */
[----:B-1----:R-:W2:Y:S04]  /*26280*/  LDL.64 R100, [R1+0x3778] ;  /* 0x0037780001647983 */ /* 0x002ea80000100a00 */
[----:B---3--:R1:W-:Y:S04]  /*26290*/  LDGSTS.E [R250+0x8480], [R130.64], P0 ;  /* 0x0848000082fa7fae */ /* 0x0083e80008121844 */
[----:B-1----:R-:W3:Y:S04]  /*262a0*/  LDL.64 R130, [R1+0x2dd8] ;  /* 0x002dd80001827983 */ /* 0x002ee80000100a00 */
[----:B------:R1:W-:Y:S04]  /*262b0*/  LDGSTS.E [R250+0x8500], [R168.64], P5 ;  /* 0x08500000a8fa7fae */ /* 0x0003e8000a921844 */
[----:B------:R1:W-:Y:S04]  /*262c0*/  LDGSTS.E [R250+0x8580], [R196.64], P6 ;  /* 0x08580000c4fa7fae */ /* 0x0003e8000b121844 */
[----:B-1----:R-:W3:Y:S04]  /*262d0*/  LDL.64 R168, [R1+0x2dc8] ;  /* 0x002dc80001a87983 */ /* 0x002ee80000100a00 */
[----:B------:R-:W3:Y:S04]  /*262e0*/  LDL.64 R196, [R1+0x2d98] ;  /* 0x002d980001c47983 */ /* 0x000ee80000100a00 */
[----:B----4-:R1:W-:Y:S04]  /*262f0*/  LDGSTS.E [R250+0x9400], [R210.64], P3 ;  /* 0x09400000d2fa7fae */ /* 0x0103e80009921844 */
[----:B-1----:R-:W4:Y:S04]  /*26300*/  LDL.64 R210, [R1+0x2dc0] ;  /* 0x002dc00001d27983 */ /* 0x002f280000100a00 */
        /* <DEDUP_REMOVED lines=16> */
[----:B------:R1:W-:Y:S04]  /*26410*/  LDGSTS.E [R250+0xb500], [R186.64], P5 ;  /* 0x0b500000bafa7fae */ /* 0x0003e8000a921844 */
[----:B------:R-:W4:Y:S04]  /*26420*/  LDL.64 R120, [R1+0x2da8] ;  /* 0x002da80001787983 */ /* 0x000f280000100a00 */
[----:B------:R1:W-:Y:S04]  /*26430*/  LDGSTS.E [R250+0xb580], [R160.64], P6 ;  /* 0x0b580000a0fa7fae */ /* 0x0003e8000b121844 */
[----:B-1----:R-:W4:Y:S04]  /*26440*/  LDL.64 R240, [R1+0x35c0] ;  /* 0x0035c00001f07983 */ /* 0x002f280000100a00 */
[----:B------:R-:W4:Y:S04]  /*26450*/  LDL.64 R186, [R1+0x3230] ;  /* 0x0032300001ba7983 */ /* 0x000f280000100a00 */
[----:B------:R-:W4:Y:S04]  /*26460*/  LDL.64 R160, [R1+0x2da0] ;  /* 0x002da00001a07983 */ /* 0x000f280000100a00 */
[----:B------:R1:W-:Y:S04]  /*26470*/  LDGSTS.E [R250+0xc400], [R100.64], P3 ;  /* 0x0c40000064fa7fae */ /* 0x0003e80009921844 */
[----:B------:R1:W-:Y:S04]  /*26480*/  LDGSTS.E [R250+0xc480], [R128.64], P0 ;  /* 0x0c48000080fa7fae */ /* 0x0003e80008121844 */
[----:B-1----:R-:W4:Y:S04]  /*26490*/  LDL.64 R100, [R1+0x3680] ;  /* 0x0036800001647983 */ /* 0x002f280000100a00 */
[----:B------:R-:W4:Y:S04]  /*264a0*/  LDL.64 R128, [R1+0x3580] ;  /* 0x0035800001807983 */ /* 0x000f280000100a00 */
[----:B---3--:R1:W-:Y:S04]  /*264b0*/  LDGSTS.E [R250+0xc500], [R130.64], P5 ;  /* 0x0c50000082fa7fae */ /* 0x0083e8000a921844 */
[----:B------:R3:W-:Y:S04]  /*264c0*/  LDGSTS.E [R250+0xc580], [R146.64], P6 ;  /* 0x0c58000092fa7fae */ /* 0x0007e8000b121844 */
[----:B------:R3:W-:Y:S04]  /*264d0*/  LDGSTS.E [R250+0xd400], [R96.64], P3 ;  /* 0x0d40000060fa7fae */ /* 0x0007e80009921844 */
[----:B-1----:R-:W2:Y:S04]  /*264e0*/  LDL.64 R130, [R1+0x32a0] ;  /* 0x0032a00001827983 */ /* 0x002ea80000100a00 */
[----:B------:R1:W-:Y:S04]  /*264f0*/  LDGSTS.E [R250+0xd480], [R150.64], P0 ;  /* 0x0d48000096fa7fae */ /* 0x0003e80008121844 */
[----:B------:R1:W-:Y:S04]  /*26500*/  LDGSTS.E [R250+0xd500], [R168.64], P5 ;  /* 0x0d500000a8fa7fae */ /* 0x0003e8000a921844 */
[----:B---3--:R-:W3:Y:S04]  /*26510*/  LDL.64 R146, [R1+0x2d58] ;  /* 0x002d580001927983 */ /* 0x008ee80000100a00 */
[----:B-1----:R-:W3:Y:S04]  /*26520*/  LDL.64 R150, [R1+0x3260] ;  /* 0x0032600001967983 */ /* 0x002ee80000100a00 */
[----:B------:R-:W3:Y:S04]  /*26530*/  LDL.64 R168, [R1+0x2d90] ;  /* 0x002d900001a87983 */ /* 0x000ee80000100a00 */
[----:B----4-:R1:W-:Y:S04]  /*26540*/  LDGSTS.E [R250+0xd580], [R210.64], P6 ;  /* 0x0d580000d2fa7fae */ /* 0x0103e8000b121844 */
[----:B------:R-:W3:Y:S04]  /*26550*/  LDL.64 R96, [R1+0x2d50] ;  /* 0x002d500001607983 */ /* 0x000ee80000100a00 */
[----:B-1----:R-:W3:Y:S04]  /*26560*/  LDL.64 R210, [R1+0x3640] ;  /* 0x0036400001d27983 */ /* 0x002ee80000100a00 */
[----:B------:R1:W-:Y:S04]  /*26570*/  LDGSTS.E [R250+0xe400], [R242.64], P3 ;  /* 0x0e400000f2fa7fae */ /* 0x0003e80009921844 */
[----:B------:R1:W-:Y:S04]  /*26580*/  LDGSTS.E [R250+0xe480], [R98.64], P0 ;  /* 0x0e48000062fa7fae */ /* 0x0003e80008121844 */
[----:B-1----:R-:W3:Y:S04]  /*26590*/  LDL.64 R242, [R1+0x2d88] ;  /* 0x002d880001f27983 */ /* 0x002ee80000100a00 */
[----:B------:R-:W3:Y:S04]  /*265a0*/  LDL.64 R98, [R1+0x2d78] ;  /* 0x002d780001627983 */ /* 0x000ee80000100a00 */
[----:B------:R1:W-:Y:S04]  /*265b0*/  LDGSTS.E [R250+0xe500], [R132.64], P5 ;  /* 0x0e50000084fa7fae */ /* 0x0003e8000a921844 */
[----:B-1----:R-:W3:Y:S04]  /*265c0*/  LDL.64 R132, [R1+0x2d80] ;  /* 0x002d800001847983 */ /* 0x002ee80000100a00 */
[----:B------:R1:W-:Y:S04]  /*265d0*/  LDGSTS.E [R250+0xe580], [R124.64], P6 ;  /* 0x0e5800007cfa7fae */ /* 0x0003e8000b121844 */
[----:B-1----:R-:W3:Y:S04]  /*265e0*/  LDL.64 R124, [R1+0x3248] ;  /* 0x00324800017c7983 */ /* 0x002ee80000100a00 */
[----:B------:R1:W-:Y:S04]  /*265f0*/  LDGSTS.E [R250+0xf400], [R52.64], P3 ;  /* 0x0f40000034fa7fae */ /* 0x0003e80009921844 */
[----:B------:R1:W-:Y:S04]  /*26600*/  LDGSTS.E [R250+0xf480], [R226.64], P0 ;  /* 0x0f480000e2fa7fae */ /* 0x0003e80008121844 */
[----:B-1----:R-:W3:Y:S04]  /*26610*/  LDL.64 R52, [R1+0x2d70] ;  /* 0x002d700001347983 */ /* 0x002ee80000100a00 */
[----:B------:R1:W-:Y:S04]  /*26620*/  LDGSTS.E [R250+0xf500], [R120.64], P5 ;  /* 0x0f50000078fa7fae */ /* 0x0003e8000a921844 */
[----:B------:R-:W3:Y:S04]  /*26630*/  LDL.64 R226, [R1+0x3218] ;  /* 0x0032180001e27983 */ /* 0x000ee80000100a00 */
[----:B-1----:R-:W3:Y:S04]  /*26640*/  LDL.64 R120, [R1+0x2d68] ;  /* 0x002d680001787983 */ /* 0x002ee80000100a00 */
[----:B------:R1:W-:Y:S04]  /*26650*/  LDGSTS.E [R250+0xf580], [R160.64], P6 ;  /* 0x0f580000a0fa7fae */ /* 0x0003e8000b121844 */
[----:B-1----:R-:W3:Y:S04]  /*26660*/  LDL.64 R160, [R1+0x2d60] ;  /* 0x002d600001a07983 */ /* 0x002ee80000100a00 */
[----:B------:R1:W-:Y:S04]  /*26670*/  LDGSTS.E [R250+0x10400], [R100.64], P3 ;  /* 0x1040000064fa7fae */ /* 0x0003e80009921844 */
[----:B-1----:R-:W3:Y:S04]  /*26680*/  LDL.64 R100, [R1+0x3548] ;  /* 0x0035480001647983 */ /* 0x002ee80000100a00 */
        /* <DEDUP_REMOVED lines=16> */
[----:B------:R1:W-:Y:S04]  /*26790*/  LDGSTS.E [R250+0x12500], [R98.64], P5 ;  /* 0x1250000062fa7fae */ /* 0x0003e8000a921844 */
[----:B------:R-:W2:Y:S04]  /*267a0*/  LDL.64 R188, [R1+0x2d00] ;  /* 0x002d000001bc7983 */ /* 0x000ea80000100a00 */
[----:B-1----:R-:W2:Y:S04]  /*267b0*/  LDL.64 R124, [R1+0x2d30] ;  /* 0x002d3000017c7983 */ /* 0x002ea80000100a00 */
        /* <DEDUP_REMOVED lines=14> */
[----:B------:R1:W-:Y:S04]  /*268a0*/  LDGSTS.E [R250+0x14580], [R96.64], P6 ;  /* 0x1458000060fa7fae */ /* 0x0003e8000b121844 */
[----:B------:R-:W2:Y:S04]  /*268b0*/  LDL.64 R226, [R1+0x34c0] ;  /* 0x0034c00001e27983 */ /* 0x000ea80000100a00 */
[----:B------:R1:W-:Y:S04]  /*268c0*/  LDGSTS.E [R250+0x15400], [R100.64], P3 ;  /* 0x1540000064fa7fae */ /* 0x0003e80009921844 */
[----:B------:R-:W2:Y:S04]  /*268d0*/  LDL.64 R128, [R1+0x2ce0] ;  /* 0x002ce00001807983 */ /* 0x000ea80000100a00 */
[----:B-1----:R-:W2:Y:S04]  /*268e0*/  LDL.64 R146, [R1+0x3140] ;  /* 0x0031400001927983 */ /* 0x002ea80000100a00 */
[----:B------:R-:W2:Y:S04]  /*268f0*/  LDL.64 R100, [R1+0x2d10] ;  /* 0x002d100001647983 */ /* 0x000ea80000100a00 */
[----:B------:R-:W2:Y:S04]  /*26900*/  LDL.64 R96, [R1+0x2cd8] ;  /* 0x002cd80001607983 */ /* 0x000ea80000100a00 */
[----:B----4-:R1:W-:Y:S04]  /*26910*/  LDGSTS.E [R250+0x15480], [R130.64], P0 ;  /* 0x1548000082fa7fae */ /* 0x0103e80008121844 */
[----:B-1----:R-:W4:Y:S04]  /*26920*/  LDL.64 R130, [R1+0x2d18] ;  /* 0x002d180001827983 */ /* 0x002f280000100a00 */
[----:B---3--:R1:W-:Y:S04]  /*26930*/  LDGSTS.E [R250+0x15500], [R168.64], P5 ;  /* 0x15500000a8fa7fae */ /* 0x0083e8000a921844 */
[----:B-1----:R-:W3:Y:S04]  /*26940*/  LDL.64 R168, [R1+0x34a0] ;  /* 0x0034a00001a87983 */ /* 0x002ee80000100a00 */
[----:B--2---:R1:W-:Y:S04]  /*26950*/  LDGSTS.E [R250+0x15580], [R210.64], P6 ;  /* 0x15580000d2fa7fae */ /* 0x0043e8000b121844 */
[----:B------:R2:W-:Y:S04]  /*26960*/  LDGSTS.E [R250+0x16400], [R150.64], P3 ;  /* 0x1640000096fa7fae */ /* 0x0005e80009921844 */
[----:B-1----:R-:W3:Y:S04]  /*26970*/  LDL.64 R210, [R1+0x31a0] ;  /* 0x0031a00001d27983 */ /* 0x002ee80000100a00 */
[----:B------:R1:W-:Y:S04]  /*26980*/  LDGSTS.E [R250+0x16480], [R242.64], P0 ;  /* 0x16480000f2fa7fae */ /* 0x0003e80008121844 */
[----:B--2---:R-:W3:Y:S04]  /*26990*/  LDL.64 R150, [R1+0x3160] ;  /* 0x0031600001967983 */ /* 0x004ee80000100a00 */
        /* <DEDUP_REMOVED lines=12> */
[----:B-1----:R-:W3:Y:S04]  /*26a60*/  LDL.64 R160, [R1+0x3418] ;  /* 0x0034180001a07983 */ /* 0x002ee80000100a00 */
[----:B------:R1:W-:Y:S04]  /*26a70*/  LDGSTS.E [R250+0x18400], [R226.64], P3 ;  /* 0x18400000e2fa7fae */ /* 0x0003e80009921844 */
[----:B------:R1:W-:Y:S04]  /*26a80*/  LDGSTS.E [R250+0x18480], [R196.64], P0 ;  /* 0x18480000c4fa7fae */ /* 0x0003e80008121844 */
[----:B-1----:R-:W3:Y:S04]  /*26a90*/  LDL.64 R226, [R1+0x3400] ;  /* 0x0034000001e27983 */ /* 0x002ee80000100a00 */
[----:B------:R-:W3:Y:S04]  /*26aa0*/  LDL.LU.64 R196, [R1+0x6c40] ;  /* 0x006c400001c47983 */ /* 0x000ee80000300a00 */
[----:B----4-:R1:W-:Y:S04]  /*26ab0*/  LDGSTS.E [R250+0x18500], [R130.64], P5 ;  /* 0x1850000082fa7fae */ /* 0x0103e8000a921844 */
[----:B------:R4:W-:Y:S04]  /*26ac0*/  LDGSTS.E [R250+0x18580], [R100.64], P6 ;  /* 0x1858000064fa7fae */ /* 0x0009e8000b121844 */
[----:B-1----:R-:W2:Y:S04]  /*26ad0*/  LDL.64 R130, [R1+0x3130] ;  /* 0x0031300001827983 */ /* 0x002ea80000100a00 */
[----:B----4-:R-:W4:Y:S04]  /*26ae0*/  LDL.64 R100, [R1+0x2cc8] ;  /* 0x002cc80001647983 */ /* 0x010f280000100a00 */
[----:B---3--:R1:W-:Y:S04]  /*26af0*/  LDGSTS.E [R250+0x19400], [R168.64], P3 ;  /* 0x19400000a8fa7fae */ /* 0x0083e80009921844 */
        /* <DEDUP_REMOVED lines=11> */
[----:B------:R1:W-:Y:S04]  /*26bb0*/  LDGSTS.E [R250+0x1a580], [R240.64], P6 ;  /* 0x1a580000f0fa7fae */ /* 0x0003e8000b121844 */
[----:B------:R-:W3:Y:S04]  /*26bc0*/  LDL.64 R150, [R1+0x2cb0] ;  /* 0x002cb00001967983 */ /* 0x000ee80000100a00 */
[----:B------:R1:W-:Y:S04]  /*26bd0*/  LDGSTS.E [R250+0x1b400], [R186.64], P3 ;  /* 0x1b400000bafa7fae */ /* 0x0003e80009921844 */
[----:B-1----:R-:W3:Y:S04]  /*26be0*/  LDL.64 R124, [R1+0x33c8] ;  /* 0x0033c800017c7983 */ /* 0x002ee80000100a00 */
[----:B------:R1:W-:Y:S04]  /*26bf0*/  LDGSTS.E [R250+0x1b480], [R52.64], P0 ;  /* 0x1b48000034fa7fae */ /* 0x0003e80008121844 */
[----:B------:R-:W3:Y:S01]  /*26c00*/  LDL.64 R240, [R1+0x13a0] ;  /* 0x0013a00001f07983 */ /* 0x000ee20000100a00 */
[----:B------:R-:W-:-:S03]  /*26c10*/  LOP3.LUT R185, R185, 0x30, RZ, 0x3c, !PT ;  /* 0x00000030b9b97812 */ /* 0x000fc600078e3cff */
        /* <DEDUP_REMOVED lines=14> */
[----:B------:R-:W3:Y:S04]  /*26d00*/  LDL.64 R128, [R1+0x16a8] ;  /* 0x0016a80001807983 */ /* 0x000ee80000100a00 */
[----:B------:R-:W3:Y:S04]  /*26d10*/  LDL.64 R146, [R1+0x2220] ;  /* 0x0022200001927983 */ /* 0x000ee80000100a00 */
[----:B--2---:R1:W-:Y:S04]  /*26d20*/  LDGSTS.E [R250+0x1d480], [R130.64], P0 ;  /* 0x1d48000082fa7fae */ /* 0x0043e80008121844 */
[----:B----4-:R2:W-:Y:S04]  /*26d30*/  LDGSTS.E [R250+0x1d500], [R100.64], P5 ;  /* 0x1d50000064fa7fae */ /* 0x0105e8000a921844 */
[----:B-1----:R-:W4:Y:S04]  /*26d40*/  LDL.64 R130, [R1+0x1350] ;  /* 0x0013500001827983 */ /* 0x002f280000100a00 */
[----:B--2---:R-:W2:Y:S04]  /*26d50*/  LDL.64 R100, [R1+0x1fc0] ;  /* 0x001fc00001647983 */ /* 0x004ea80000100a00 */
[----:B---3--:R1:W-:Y:S04]  /*26d60*/  LDGSTS.E [R250+0x1d580], [R168.64], P6 ;  /* 0x1d580000a8fa7fae */ /* 0x0083e8000b121844 */
[----:B-1----:R-:W2:Y:S04]  /*26d70*/  LDL.64 R168, [R1+0x20c0] ;  /* 0x0020c00001a87983 */ /* 0x002ea80000100a00 */
[----:B------:R1:W-:Y:S04]  /*26d80*/  LDGSTS.E [R250+0x1e400], [R210.64], P3 ;  /* 0x1e400000d2fa7fae */ /* 0x0003e80009921844 */
[----:B-1----:R-:W2:Y:S04]  /*26d90*/  LDL.64 R210, [R1+0x1fb8] ;  /* 0x001fb80001d27983 */ /* 0x002ea80000100a00 */
[----:B------:R1:W-:Y:S04]  /*26da0*/  LDGSTS.E [R250+0x1e480], [R242.64], P0 ;  /* 0x1e480000f2fa7fae */ /* 0x0003e80008121844 */
[----:B-1----:R-:W2:Y:S04]  /*26db0*/  LDL.64 R242, [R1+0x1398] ;  /* 0x0013980001f27983 */ /* 0x002ea80000100a00 */
[----:B------:R1:W-:Y:S04]  /*26dc0*/  LDGSTS.E [R250+0x1e500], [R132.64], P5 ;  /* 0x1e50000084fa7fae */ /* 0x0003e8000a921844 */
[----:B-1----:R-:W2:Y:S04]  /*26dd0*/  LDL.64 R132, [R1+0x20b0] ;  /* 0x0020b00001847983 */ /* 0x002ea80000100a00 */
[----:B------:R1:W-:Y:S04]  /*26de0*/  LDGSTS.E [R250+0x1e580], [R150.64], P6 ;  /* 0x1e58000096fa7fae */ /* 0x0003e8000b121844 */
[----:B------:R1:W-:Y:S04]  /*26df0*/  LDGSTS.E [R250+0x1f400], [R124.64], P3 ;  /* 0x1f4000007cfa7fae */ /* 0x0003e80009921844 */
[----:B-1----:R-:W2:Y:S04]  /*26e00*/  LDL.64 R150, [R1+0x2208] ;  /* 0x0022080001967983 */ /* 0x002ea80000100a00 */
[----:B------:R-:W2:Y:S04]  /*26e10*/  LDL.64 R124, [R1+0x1518] ;  /* 0x00151800017c7983 */ /* 0x000ea80000100a00 */
[----:B------:R1:W-:Y:S04]  /*26e20*/  LDGSTS.E [R250+0x1f480], [R52.64], P0 ;  /* 0x1f48000034fa7fae */ /* 0x0003e80008121844 */
[----:B-1----:R-:W2:Y:S04]  /*26e30*/  LDL.64 R52, [R1+0x2160] ;  /* 0x0021600001347983 */ /* 0x002ea80000100a00 */
[----:B------:R1:W-:Y:S04]  /*26e40*/  LDGSTS.E [R250+0x1f500], [R120.64], P5 ;  /* 0x1f50000078fa7fae */ /* 0x0003e8000a921844 */
[----:B-1----:R-:W2:Y:S04]  /*26e50*/  LDL.64 R120, [R1+0x1fb0] ;  /* 0x001fb00001787983 */ /* 0x002ea80000100a00 */
[----:B------:R1:W-:Y:S04]  /*26e60*/  LDGSTS.E [R250+0x1f580], [R160.64], P6 ;  /* 0x1f580000a0fa7fae */ /* 0x0003e8000b121844 */
[----:B------:R1:W-:Y:S04]  /*26e70*/  LDGSTS.E [R185+0x600], [R188.64], P3 ;  /* 0x00600000bcb97fae */ /* 0x0003e80009921844 */
[----:B-1----:R-:W2:Y:S04]  /*26e80*/  LDL.64 R160, [R1+0x20b8] ;  /* 0x0020b80001a07983 */ /* 0x002ea80000100a00 */
[----:B------:R1:W-:Y:S04]  /*26e90*/  LDGSTS.E [R185+0x680], [R98.64], P0 ;  /* 0x0068000062b97fae */ /* 0x0003e80008121844 */
[----:B------:R-:W2:Y:S04]  /*26ea0*/  LDL.64 R188, [R1+0x23a8] ;  /* 0x0023a80001bc7983 */ /* 0x000ea80000100a00 */
[----:B-1----:R-:W2:Y:S04]  /*26eb0*/  LDL.64 R98, [R1+0x2078] ;  /* 0x0020780001627983 */ /* 0x002ea80000100a00 */
[----:B----4-:R1:W-:Y:S04]  /*26ec0*/  LDGSTS.E [R185+0x700], [R130.64], P5 ;  /* 0x0070000082b97fae */ /* 0x0103e8000a921844 */
[----:B------:R4:W-:Y:S04]  /*26ed0*/  LDGSTS.E [R185+0x780], [R226.64], P6 ;  /* 0x00780000e2b97fae */ /* 0x0009e8000b121844 */
[----:B--2---:R2:W-:Y:S04]  /*26ee0*/  LDGSTS.E [R185+0x1600], [R100.64], P3 ;  /* 0x0160000064b97fae */ /* 0x0045e80009921844 */
[----:B-1----:R-:W3:Y:S04]  /*26ef0*/  LDL.64 R130, [R1+0x2318] ;  /* 0x0023180001827983 */ /* 0x002ee80000100a00 */
[----:B----4-:R-:W4:Y:S04]  /*26f00*/  LDL.64 R226, [R1+0x2310] ;  /* 0x0023100001e27983 */ /* 0x010f280000100a00 */
[----:B--2---:R-:W2:Y:S04]  /*26f10*/  LDL.64 R100, [R1+0x21b0] ;  /* 0x0021b00001647983 */ /* 0x004ea80000100a00 */
        /* <DEDUP_REMOVED lines=27> */
[----:B------:R-:W2:Y:S04]  /*270d0*/  LDL.64 R186, [R1+0x27a8] ;  /* 0x0027a80001ba7983 */ /* 0x000ea80000100a00 */
[----:B------:R-:W2:Y:S04]  /*270e0*/  LDL.64 R128, [R1+0x27b0] ;  /* 0x0027b00001807983 */ /* 0x000ea80000100a00 */
[----:B-1----:R-:W2:Y:S04]  /*270f0*/  LDL.64 R98, [R1+0x24a0] ;  /* 0x0024a00001627983 */ /* 0x002ea80000100a00 */
[----:B---3--:R1:W-:Y:S04]  /*27100*/  LDGSTS.E [R185+0x5600], [R130.64], P3 ;  /* 0x0560000082b97fae */ /* 0x0083e80009921844 */
[----:B----4-:R3:W-:Y:S04]  /*27110*/  LDGSTS.E [R185+0x5680], [R226.64], P0 ;  /* 0x05680000e2b97fae */ /* 0x0107e80008121844 */
[----:B--2---:R2:W-:Y:S04]  /*27120*/  LDGSTS.E [R185+0x5700], [R100.64], P5 ;  /* 0x0570000064b97fae */ /* 0x0045e8000a921844 */
[----:B-1----:R-:W4:Y:S04]  /*27130*/  LDL.64 R130, [R1+0x24a8] ;  /* 0x0024a80001827983 */ /* 0x002f280000100a00 */
[----:B---3--:R-:W3:Y:S04]  /*27140*/  LDL.64 R226, [R1+0x26f8] ;  /* 0x0026f80001e27983 */ /* 0x008ee80000100a00 */
[----:B--2---:R-:W2:Y:S04]  /*27150*/  LDL.64 R100, [R1+0x25a0] ;  /* 0x0025a00001647983 */ /* 0x004ea80000100a00 */
[----:B------:R1:W-:Y:S04]  /*27160*/  LDGSTS.E [R185+0x5780], [R210.64], P6 ;  /* 0x05780000d2b97fae */ /* 0x0003e8000b121844 */
[----:B-1----:R-:W2:Y:S04]  /*27170*/  LDL.64 R210, [R1+0x26f0] ;  /* 0x0026f00001d27983 */ /* 0x002ea80000100a00 */
[----:B------:R1:W-:Y:S04]  /*27180*/  LDGSTS.E [R185+0x6600], [R242.64], P3 ;  /* 0x06600000f2b97fae */ /* 0x0003e80009921844 */
[----:B------:R1:W-:Y:S04]  /*27190*/  LDGSTS.E [R185+0x6680], [R168.64], P0 ;  /* 0x06680000a8b97fae */ /* 0x0003e80008121844 */
        /* <DEDUP_REMOVED lines=13> */
[----:B------:R-:W2:Y:S04]  /*27270*/  LDL.LU.64 R188, [R1+0x6c38] ;  /* 0x006c380001bc7983 */ /* 0x000ea80000300a00 */
[----:B------:R1:W-:Y:S04]  /*27280*/  LDGSTS.E [R185+0x8600], [R160.64], P3 ;  /* 0x08600000a0b97fae */ /* 0x0003e80009921844 */
[----:B------:R1:W-:Y:S04]  /*27290*/  LDGSTS.E [R185+0x8680], [R150.64], P0 ;  /* 0x0868000096b97fae */ /* 0x0003e80008121844 */
[----:B-1----:R-:W2:Y:S04]  /*272a0*/  LDL.64 R160, [R1+0x2c98] ;  /* 0x002c980001a07983 */ /* 0x002ea80000100a00 */
[----:B------:R-:W2:Y:S04]  /*272b0*/  LDL.64 R150, [R1+0x2c90] ;  /* 0x002c900001967983 */ /* 0x000ea80000100a00 */
[----:B------:R1:W-:Y:S04]  /*272c0*/  LDGSTS.E [R185+0x8700], [R98.64], P5 ;  /* 0x0870000062b97fae */ /* 0x0003e8000a921844 */
[----:B-1----:R-:W2:Y:S04]  /*272d0*/  LDL.64 R98, [R1+0x3738] ;  /* 0x0037380001627983 */ /* 0x002ea80000100a00 */
[----:B----4-:R1:W-:Y:S04]  /*272e0*/  LDGSTS.E [R185+0x8780], [R130.64], P6 ;  /* 0x0878000082b97fae */ /* 0x0103e8000b121844 */
[----:B---3--:R3:W-:Y:S04]  /*272f0*/  LDGSTS.E [R185+0x9600], [R226.64], P3 ;  /* 0x09600000e2b97fae */ /* 0x0087e80009921844 */
[----:B-1----:R-:W4:Y:S04]  /*27300*/  LDL.64 R130, [R1+0x3358] ;  /* 0x0033580001827983 */ /* 0x002f280000100a00 */
[----:B---3--:R-:W3:Y:S04]  /*27310*/  LDL.64 R226, [R1+0x2c48] ;  /* 0x002c480001e27983 */ /* 0x008ee80000100a00 */
[----:B--2---:R1:W-:Y:S04]  /*27320*/  LDGSTS.E [R185+0x9680], [R210.64], P0 ;  /* 0x09680000d2b97fae */ /* 0x0043e80008121844 */
[----:B------:R2:W-:Y:S04]  /*27330*/  LDGSTS.E [R185+0x9700], [R100.64], P5 ;  /* 0x0970000064b97fae */ /* 0x0005e8000a921844 */
[----:B------:R2:W-:Y:S04]  /*27340*/  LDGSTS.E [R185+0x9780], [R146.64], P6 ;  /* 0x0978000092b97fae */ /* 0x0005e8000b121844 */
[----:B-1----:R-:W3:Y:S04]  /*27350*/  LDL.LU.64 R210, [R1+0x6c30] ;  /* 0x006c300001d27983 */ /* 0x002ee80000300a00 */
[----:B--2---:R-:W2:Y:S04]  /*27360*/  LDL.64 R100, [R1+0x2c40] ;  /* 0x002c400001647983 */ /* 0x004ea80000100a00 */
[----:B------:R1:W-:Y:S04]  /*27370*/  LDGSTS.E [R185+0xa600], [R242.64], P3 ;  /* 0x0a600000f2b97fae */ /* 0x0003e80009921844 */
[----:B------:R-:W2:Y:S04]  /*27380*/  LDL.64 R146, [R1+0x36f8] ;  /* 0x0036f80001927983 */ /* 0x000ea80000100a00 */
        /* <DEDUP_REMOVED lines=19> */
[----:B------:R-:W2:Y:S04]  /*274c0*/  LDL.64 R186, [R1+0x3638] ;  /* 0x0036380001ba7983 */ /* 0x000ea80000100a00 */
[----:B-1----:R-:W2:Y:S04]  /*274d0*/  LDL.64 R160, [R1+0x3298] ;  /* 0x0032980001a07983 */ /* 0x002ea80000100a00 */
[----:B------:R-:W2:Y:S04]  /*274e0*/  LDL.64 R150, [R1+0x2b50] ;  /* 0x002b500001967983 */ /* 0x000ea80000100a00 */
[----:B------:R1:W-:Y:S04]  /*274f0*/  LDGSTS.E [R185+0xd600], [R98.64], P3 ;  /* 0x0d60000062b97fae */ /* 0x0003e80009921844 */
[----:B------:R-:W2:Y:S04]  /*27500*/  LDL.64 R128, [R1+0x35f8] ;  /* 0x0035f80001807983 */ /* 0x000ea80000100a00 */
[----:B-1----:R-:W2:Y:S04]  /*27510*/  LDL.64 R98, [R1+0x2b10] ;  /* 0x002b100001627983 */ /* 0x002ea80000100a00 */
[----:B----4-:R1:W-:Y:S04]  /*27520*/  LDGSTS.E [R185+0xd680], [R130.64], P0 ;  /* 0x0d68000082b97fae */ /* 0x0103e80008121844 */
[----:B---3--:R3:W-:Y:S04]  /*27530*/  LDGSTS.E [R185+0xd700], [R226.64], P5 ;  /* 0x0d700000e2b97fae */ /* 0x0087e8000a921844 */
[----:B-1----:R-:W4:Y:S04]  /*27540*/  LDL.64 R130, [R1+0x3940] ;  /* 0x0039400001827983 */ /* 0x002f280000100a00 */
[----:B---3--:R-:W3:Y:S04]  /*27550*/  LDL.64 R226, [R1+0x2b08] ;  /* 0x002b080001e27983 */ /* 0x008ee80000100a00 */
[----:B--2---:R1:W-:Y:S04]  /*27560*/  LDGSTS.E [R185+0xd780], [R100.64], P6 ;  /* 0x0d78000064b97fae */ /* 0x0043e8000b121844 */
[----:B------:R2:W-:Y:S04]  /*27570*/  LDGSTS.E [R185+0xe600], [R146.64], P3 ;  /* 0x0e60000092b97fae */ /* 0x0005e80009921844 */
[----:B-1----:R-:W3:Y:S04]  /*27580*/  LDL.64 R100, [R1+0x3918] ;  /* 0x0039180001647983 */ /* 0x002ee80000100a00 */
[----:B------:R1:W-:Y:S04]  /*27590*/  LDGSTS.E [R185+0xe680], [R242.64], P0 ;  /* 0x0e680000f2b97fae */ /* 0x0003e80008121844 */
[----:B--2---:R-:W3:Y:S04]  /*275a0*/  LDL.64 R146, [R1+0x2a68] ;  /* 0x002a680001927983 */ /* 0x004ee80000100a00 */
        /* <DEDUP_REMOVED lines=8> */
[----:B------:R1:W-:Y:S04]  /*27630*/  LDGSTS.E [R185+0xf700], [R210.64], P5 ;  /* 0x0f700000d2b97fae */ /* 0x0003e8000a921844 */
[----:B------:R1:W-:Y:S04]  /*27640*/  LDGSTS.E [R185+0xf780], [R240.64], P6 ;  /* 0x0f780000f0b97fae */ /* 0x0003e8000b121844 */
[----:B-1----:R-:W3:Y:S04]  /*27650*/  LDL.64 R52, [R1+0x38c8] ;  /* 0x0038c80001347983 */ /* 0x002ee80000100a00 */
[----:B------:R1:W-:Y:S04]  /*27660*/  LDGSTS.E [R185+0x10600], [R120.64], P3 ;  /* 0x1060000078b97fae */ /* 0x0003e80009921844 */
[----:B------:R-:W3:Y:S04]  /*27670*/  LDL.64 R210, [R1+0x3578] ;  /* 0x0035780001d27983 */ /* 0x000ee80000100a00 */
[----:B------:R-:W3:Y:S04]  /*27680*/  LDL.LU.64 R240, [R1+0x6c28] ;  /* 0x006c280001f07983 */ /* 0x000ee80000300a00 */
[----:B-1----:R-:W3:Y:S04]  /*27690*/  LDL.64 R120, [R1+0x2a20] ;  /* 0x002a200001787983 */ /* 0x002ee80000100a00 */
[----:B------:R1:W-:Y:S04]  /*276a0*/  LDGSTS.E [R185+0x10680], [R160.64], P0 ;  /* 0x10680000a0b97fae */ /* 0x0003e80008121844 */
[----:B------:R1:W-:Y:S04]  /*276b0*/  LDGSTS.E [R185+0x10700], [R96.64], P5 ;  /* 0x1070000060b97fae */ /* 0x0003e8000a921844 */
[----:B------:R1:W-:Y:S04]  /*276c0*/  LDGSTS.E [R185+0x10780], [R150.64], P6 ;  /* 0x1078000096b97fae */ /* 0x0003e8000b121844 */
[----:B-1----:R-:W3:Y:S04]  /*276d0*/  LDL.64 R160, [R1+0x38a0] ;  /* 0x0038a00001a07983 */ /* 0x002ee80000100a00 */
[----:B------:R-:W3:Y:S04]  /*276e0*/  LDL.64 R96, [R1+0x3540] ;  /* 0x0035400001607983 */ /* 0x000ee80000100a00 */
[----:B------:R-:W3:Y:S04]  /*276f0*/  LDL.64 R150, [R1+0x29d0] ;  /* 0x0029d00001967983 */ /* 0x000ee80000100a00 */
[----:B----4-:R1:W-:Y:S04]  /*27700*/  LDGSTS.E [R185+0x11600], [R130.64], P3 ;  /* 0x1160000082b97fae */ /* 0x0103e80009921844 */
[----:B------:R4:W-:Y:S04]  /*27710*/  LDGSTS.E [R185+0x11680], [R186.64], P0 ;  /* 0x11680000bab97fae */ /* 0x0009e80008121844 */
[----:B------:R3:W-:Y:S04]  /*27720*/  LDGSTS.E [R185+0x11700], [R98.64], P5 ;  /* 0x1170000062b97fae */ /* 0x0007e8000a921844 */
[----:B-1----:R-:W2:Y:S04]  /*27730*/  LDL.64 R130, [R1+0x3878] ;  /* 0x0038780001827983 */ /* 0x002ea80000100a00 */
[----:B---3--:R1:W-:Y:S04]  /*27740*/  LDGSTS.E [R185+0x11780], [R226.64], P6 ;  /* 0x11780000e2b97fae */ /* 0x0083e8000b121844 */
[----:B----4-:R-:W3:Y:S04]  /*27750*/  LDL.LU.64 R186, [R1+0x6c20] ;  /* 0x006c200001ba7983 */ /* 0x010ee80000300a00 */
[----:B------:R-:W4:Y:S04]  /*27760*/  LDL.64 R98, [R1+0x3508] ;  /* 0x0035080001627983 */ /* 0x000f280000100a00 */
[----:B-1----:R-:W2:Y:S04]  /*27770*/  LDL.64 R226, [R1+0x3858] ;  /* 0x0038580001e27983 */ /* 0x002ea80000100a00 */
[----:B------:R1:W-:Y:S04]  /*27780*/  LDGSTS.E [R185+0x12600], [R100.64], P3 ;  /* 0x1260000064b97fae */ /* 0x0003e80009921844 */
[----:B------:R1:W-:Y:S04]  /*27790*/  LDGSTS.E [R185+0x12680], [R128.64], P0 ;  /* 0x1268000080b97fae */ /* 0x0003e80008121844 */
[----:B-1----:R-:W2:Y:S04]  /*277a0*/  LDL.64 R100, [R1+0x34d8] ;  /* 0x0034d80001647983 */ /* 0x002ea80000100a00 */
[----:B------:R-:W2:Y:S04]  /*277b0*/  LDL.LU.64 R128, [R1+0x6c18] ;  /* 0x006c180001807983 */ /* 0x000ea80000300a00 */
[----:B------:R1:W-:Y:S04]  /*277c0*/  LDGSTS.E [R185+0x12700], [R242.64], P5 ;  /* 0x12700000f2b97fae */ /* 0x0003e8000a921844 */
[----:B-1----:R-:W2:Y:S04]  /*277d0*/  LDL.LU.64 R242, [R1+0x6c10] ;  /* 0x006c100001f27983 */ /* 0x002ea80000300a00 */
[----:B--2---:R1:W-:Y:S04]  /*277e0*/  LDGSTS.E [R185+0x12780], [R242.64], P6 ;  /* 0x12780000f2b97fae */ /* 0x0043e8000b121844 */
[----:B------:R2:W-:Y:S04]  /*277f0*/  LDGSTS.E [R185+0x13600], [R168.64], P3 ;  /* 0x13600000a8b97fae */ /* 0x0005e80009921844 */
[----:B------:R1:W-:Y:S04]  /*27800*/  LDGSTS.E [R185+0x13680], [R132.64], P0 ;  /* 0x1368000084b97fae */ /* 0x0003e80008121844 */
[----:B------:R2:W-:Y:S04]  /*27810*/  LDGSTS.E [R185+0x13700], [R124.64], P5 ;  /* 0x137000007cb97fae */ /* 0x0005e8000a921844 */
[----:B------:R3:W-:Y:S04]  /*27820*/  LDGSTS.E [R185+0x13780], [R146.64], P6 ;  /* 0x1378000092b97fae */ /* 0x0007e8000b121844 */
[----:B-1----:R-:W4:Y:S04]  /*27830*/  LDL.64 R242, [R1+0x3848] ;  /* 0x0038480001f27983 */ /* 0x002f280000100a00 */
[----:B--2---:R-:W2:Y:S04]  /*27840*/  LDL.64 R168, [R1+0x34b8] ;  /* 0x0034b80001a87983 */ /* 0x004ea80000100a00 */
[----:B------:R-:W2:Y:S04]  /*27850*/  LDL.64 R132, [R1+0x3838] ;  /* 0x0038380001847983 */ /* 0x000ea80000100a00 */
[----:B------:R-:W2:Y:S04]  /*27860*/  LDL.64 R124, [R1+0x3498] ;  /* 0x00349800017c7983 */ /* 0x000ea80000100a00 */
[----:B------:R1:W-:Y:S04]  /*27870*/  LDGSTS.E [R185+0x14600], [R52.64], P3 ;  /* 0x1460000034b97fae */ /* 0x0003e80009921844 */
[----:B---3--:R-:W3:Y:S04]  /*27880*/  LDL.LU.64 R146, [R1+0x6c08] ;  /* 0x006c080001927983 */ /* 0x008ee80000300a00 */
[----:B------:R1:W-:Y:S04]  /*27890*/  LDGSTS.E [R185+0x14680], [R210.64], P0 ;  /* 0x14680000d2b97fae */ /* 0x0003e80008121844 */
[----:B-1----:R-:W2:Y:S04]  /*278a0*/  LDL.64 R52, [R1+0x3828] ;  /* 0x0038280001347983 */ /* 0x002ea80000100a00 */
[----:B------:R1:W-:Y:S04]  /*278b0*/  LDGSTS.E [R185+0x14700], [R120.64], P5 ;  /* 0x1470000078b97fae */ /* 0x0003e8000a921844 */
[----:B------:R-:W2:Y:S04]  /*278c0*/  LDL.64 R210, [R1+0x3448] ;  /* 0x0034480001d27983 */ /* 0x000ea80000100a00 */
[----:B-1----:R-:W2:Y:S04]  /*278d0*/  LDL.LU.64 R120, [R1+0x6c00] ;  /* 0x006c000001787983 */ /* 0x002ea80000300a00 */
[----:B--2---:R1:W-:Y:S04]  /*278e0*/  LDGSTS.E [R185+0x14780], [R120.64], P6 ;  /* 0x1478000078b97fae */ /* 0x0043e8000b121844 */
[----:B------:R2:W-:Y:S04]  /*278f0*/  LDGSTS.E [R185+0x15600], [R160.64], P3 ;  /* 0x15600000a0b97fae */ /* 0x0005e80009921844 */
[----:B------:R3:W-:Y:S04]  /*27900*/  LDGSTS.E [R185+0x15680], [R96.64], P0 ;  /* 0x1568000060b97fae */ /* 0x0007e80008121844 */
[----:B-1----:R-:W4:Y:S04]  /*27910*/  LDL.64 R120, [R1+0x3818] ;  /* 0x0038180001787983 */ /* 0x002f280000100a00 */
[----:B--2---:R-:W2:Y:S04]  /*27920*/  LDL.64 R160, [R1+0x3428] ;  /* 0x0034280001a07983 */ /* 0x004ea80000100a00 */
[----:B---3--:R-:W3:Y:S04]  /*27930*/  LDL.LU.64 R96, [R1+0x6bf8] ;  /* 0x006bf80001607983 */ /* 0x008ee80000300a00 */
[----:B------:R1:W-:Y:S04]  /*27940*/  LDGSTS.E [R185+0x15700], [R150.64], P5 ;  /* 0x1570000096b97fae */ /* 0x0003e8000a921844 */
[----:B-1----:R-:W2:Y:S04]  /*27950*/  LDL.LU.64 R150, [R1+0x6bf0] ;  /* 0x006bf00001967983 */ /* 0x002ea80000300a00 */
[----:B--2---:R1:W-:Y:S04]  /*27960*/  LDGSTS.E [R185+0x15780], [R150.64], P6 ;  /* 0x1578000096b97fae */ /* 0x0043e8000b121844 */
[----:B------:R2:W-:Y:S04]  /*27970*/  LDGSTS.E [R185+0x16600], [R130.64], P3 ;  /* 0x1660000082b97fae */ /* 0x0005e80009921844 */
[----:B----4-:R4:W-:Y:S04]  /*27980*/  LDGSTS.E [R185+0x16680], [R98.64], P0 ;  /* 0x1668000062b97fae */ /* 0x0109e80008121844 */
[----:B-1----:R-:W3:Y:S04]  /*27990*/  LDL.64 R150, [R1+0x3808] ;  /* 0x0038080001967983 */ /* 0x002ee80000100a00 */
[----:B--2---:R-:W2:Y:S04]  /*279a0*/  LDL.64 R130, [R1+0x3410] ;  /* 0x0034100001827983 */ /* 0x004ea80000100a00 */
[----:B----4-:R-:W4:Y:S04]  /*279b0*/  LDL.LU.64 R98, [R1+0x6be8] ;  /* 0x006be80001627983 */ /* 0x010f280000300a00 */
[----:B------:R1:W-:Y:S04]  /*279c0*/  LDGSTS.E [R185+0x16700], [R164.64], P5 ;  /* 0x16700000a4b97fae */ /* 0x0003e8000a921844 */
[----:B------:R1:W-:Y:S04]  /*279d0*/  LDGSTS.E [R185+0x16780], [R156.64], P6 ;  /* 0x167800009cb97fae */ /* 0x0003e8000b121844 */
[----:B------:R1:W-:Y:S04]  /*279e0*/  LDGSTS.E [R185+0x17600], [R226.64], P3 ;  /* 0x17600000e2b97fae */ /* 0x0003e80009921844 */
[----:B-1----:R-:W4:Y:S04]  /*279f0*/  LDL.LU.64 R164, [R1+0x6be0] ;  /* 0x006be00001a47983 */ /* 0x002f280000300a00 */
[----:B------:R-:W4:Y:S04]  /*27a00*/  LDL.LU.64 R156, [R1+0x6bd8] ;  /* 0x006bd800019c7983 */ /* 0x000f280000300a00 */
[----:B------:R-:W4:Y:S04]  /*27a10*/  LDL.LU.64 R226, [R1+0x6bd0] ;  /* 0x006bd00001e27983 */ /* 0x000f280000300a00 */
[----:B------:R1:W-:Y:S04]  /*27a20*/  LDGSTS.E [R185+0x17680], [R100.64], P0 ;  /* 0x1768000064b97fae */ /* 0x0003e80008121844 */
[----:B------:R1:W-:Y:S04]  /*27a30*/  LDGSTS.E [R185+0x17700], [R44.64], P5 ;  /* 0x177000002cb97fae */ /* 0x0003e8000a921844 */
[----:B------:R1:W-:Y:S04]  /*27a40*/  LDGSTS.E [R185+0x17780], [R176.64], P6 ;  /* 0x17780000b0b97fae */ /* 0x0003e8000b121844 */
[----:B-1----:R-:W4:Y:S04]  /*27a50*/  LDL.LU.64 R100, [R1+0x6bc8] ;  /* 0x006bc80001647983 */ /* 0x002f280000300a00 */
[----:B------:R-:W4:Y:S04]  /*27a60*/  LDL.LU.64 R44, [R1+0x6bc0] ;  /* 0x006bc000012c7983 */ /* 0x000f280000300a00 */
[----:B------:R-:W4:Y:S04]  /*27a70*/  LDL.64 R176, [R1+0x37f8] ;  /* 0x0037f80001b07983 */ /* 0x000f280000100a00 */
[----:B------:R1:W-:Y:S04]  /*27a80*/  LDGSTS.E [R185+0x18600], [R242.64], P3 ;  /* 0x18600000f2b97fae */ /* 0x0003e80009921844 */
[----:B------:R1:W-:Y:S04]  /*27a90*/  LDGSTS.E [R185+0x18680], [R168.64], P0 ;  /* 0x18680000a8b97fae */ /* 0x0003e80008121844 */
[----:B------:R1:W-:Y:S04]  /*27aa0*/  LDGSTS.E [R185+0x18700], [R104.64], P5 ;  /* 0x1870000068b97fae */ /* 0x0003e8000a921844 */
[----:B-1----:R-:W4:Y:S04]  /*27ab0*/  LDL.64 R242, [R1+0x33f8] ;  /* 0x0033f80001f27983 */ /* 0x002f280000100a00 */
[----:B------:R-:W4:Y:S04]  /*27ac0*/  LDL.LU.64 R168, [R1+0x6bb8] ;  /* 0x006bb80001a87983 */ /* 0x000f280000300a00 */
[----:B------:R-:W4:Y:S04]  /*27ad0*/  LDL.LU.64 R104, [R1+0x6bb0] ;  /* 0x006bb00001687983 */ /* 0x000f280000300a00 */
        /* <DEDUP_REMOVED lines=15> */
[----:B-1----:R-:W4:Y:S04]  /*27bd0*/  LDL.64 R210, [R1+0x33e0] ;  /* 0x0033e00001d27983 */ /* 0x002f280000100a00 */
[----:B------:R1:W-:Y:S04]  /*27be0*/  LDGSTS.E [R185+0x1b600], [R120.64], P3 ;  /* 0x1b60000078b97fae */ /* 0x0003e80009921844 */
[----:B------:R1:W-:Y:S04]  /*27bf0*/  LDGSTS.E [R185+0x1b680], [R160.64], P0 ;  /* 0x1b680000a0b97fae */ /* 0x0003e80008121844 */
[----:B------:R1:W-:Y:S04]  /*27c00*/  LDGSTS.E [R185+0x1b700], [R114.64], P5 ;  /* 0x1b70000072b97fae */ /* 0x0003e8000a921844 */
[----:B------:R1:W-:Y:S04]  /*27c10*/  LDGSTS.E [R185+0x1b780], [R108.64], P6 ;  /* 0x1b7800006cb97fae */ /* 0x0003e8000b121844 */
[----:B-1----:R-:W4:Y:S04]  /*27c20*/  LDL.64 R160, [R1+0x37d8] ;  /* 0x0037d80001a07983 */ /* 0x002f280000100a00 */
[----:B------:R-:W4:Y:S04]  /*27c30*/  LDL.64 R114, [R1+0x33c0] ;  /* 0x0033c00001727983 */ /* 0x000f280000100a00 */
[----:B------:R-:W4:Y:S04]  /*27c40*/  LDL.64 R108, [R1+0x1f10] ;  /* 0x001f1000016c7983 */ /* 0x000f280000100a00 */
[----:B------:R-:W4:Y:S04]  /*27c50*/  LDL.64 R178, [R1+0x1358] ;  /* 0x0013580001b27983 */ /* 0x000f280000100a00 */
[----:B------:R-:W4:Y:S04]  /*27c60*/  LDL.64 R120, [R1+0x1fc8] ;  /* 0x001fc80001787983 */ /* 0x000f280000100a00 */
[----:B------:R-:W4:Y:S04]  /*27c70*/  LDL.64 R122, [R1+0x1440] ;  /* 0x00144000017a7983 */ /* 0x000f280000100a00 */
[----:B---3--:R1:W-:Y:S04]  /*27c80*/  LDGSTS.E [R185+0x1c600], [R150.64], P3 ;  /* 0x1c60000096b97fae */ /* 0x0083e80009921844 */
[----:B--2---:R2:W-:Y:S04]  /*27c90*/  LDGSTS.E [R185+0x1c680], [R130.64], P0 ;  /* 0x1c68000082b97fae */ /* 0x0045e80008121844 */
[----:B------:R3:W-:Y:S04]  /*27ca0*/  LDGSTS.E [R185+0x1c700], [R84.64], P5 ;  /* 0x1c70000054b97fae */ /* 0x0007e8000a921844 */
[----:B------:R1:W-:Y:S04]  /*27cb0*/  LDGSTS.E [R185+0x1c780], [R60.64], P6 ;  /* 0x1c7800003cb97fae */ /* 0x0003e8000b121844 */
[----:B--2---:R-:W2:Y:S04]  /*27cc0*/  LDL.64 R130, [R1+0x1f18] ;  /* 0x001f180001827983 */ /* 0x004ea80000100a00 */
[----:B---3--:R-:W3:Y:S04]  /*27cd0*/  LDL.64 R84, [R1+0x1fe0] ;  /* 0x001fe00001547983 */ /* 0x008ee80000100a00 */
[----:B-1----:R-:W3:Y:S04]  /*27ce0*/  LDL.64 R60, [R1+0x1360] ;  /* 0x00136000013c7983 */ /* 0x002ee80000100a00 */
[----:B------:R-:W3:Y:S04]  /*27cf0*/  LDL.64 R150, [R1+0x13a8] ;  /* 0x0013a80001967983 */ /* 0x000ee80000100a00 */
[----:B----4-:R1:W-:Y:S01]  /*27d00*/  LDGSTS.E [R185+0x1d600], [R176.64], P3 ;  /* 0x1d600000b0b97fae */ /* 0x0103e20009921844 */
[----:B------:R-:W-:-:S03]  /*27d10*/  LOP3.LUT R251, R251, 0x1f, RZ, 0xc0, !PT ;  /* 0x0000001ffbfb7812 */ /* 0x000fc600078ec0ff */
[----:B-1----:R-:W3:Y:S04]  /*27d20*/  LDL.64 R176, [R1+0x20c8] ;  /* 0x0020c80001b07983 */ /* 0x002ee80000100a00 */
[----:B------:R1:W-:Y:S01]  /*27d30*/  LDGSTS.E [R185+0x1d680], [R242.64], P0 ;  /* 0x1d680000f2b97fae */ /* 0x0003e20008121844 */
[----:B------:R-:W-:-:S03]  /*27d40*/  SHF.L.U32 R250, R251, 0x2, RZ ;  /* 0x00000002fbfa7819 */ /* 0x000fc600000006ff */
[----:B------:R1:W-:Y:S04]  /*27d50*/  LDGSTS.E [R185+0x1d700], [R158.64], P5 ;  /* 0x1d7000009eb97fae */ /* 0x0003e8000a921844 */
[----:B------:R1:W-:Y:S04]  /*27d60*/  LDGSTS.E [R185+0x1d780], [R76.64], P6 ;  /* 0x1d7800004cb97fae */ /* 0x0003e8000b121844 */
[----:B-1----:R-:W3:Y:S04]  /*27d70*/  LDL.64 R242, [R1+0x20d0] ;  /* 0x0020d00001f27983 */ /* 0x002ee80000100a00 */
[----:B------:R-:W3:Y:S01]  /*27d80*/  LDL.64 R158, [R1+0x15d0] ;  /* 0x0015d000019e7983 */ /* 0x000ee20000100a00 */
[----:B------:R-:W-:-:S03]  /*27d90*/  LOP3.LUT R251, R250, 0x40, RZ, 0x3c, !PT ;  /* 0x00000040fafb7812 */ /* 0x000fc600078e3cff */
[----:B------:R-:W3:Y:S04]  /*27da0*/  LDL.64 R76, [R1+0x15c8] ;  /* 0x0015c800014c7983 */ /* 0x000ee80000100a00 */
        /* <DEDUP_REMOVED lines=18> */
[----:B------:R2:W-:Y:S04]  /*27ed0*/  LDGSTS.E [R251+0x880], [R108.64], P0 ;  /* 0x008800006cfb7fae */ /* 0x0005e80008121844 */
[----:B---3--:R3:W-:Y:S04]  /*27ee0*/  LDGSTS.E [R251+0x900], [R60.64], P5 ;  /* 0x009000003cfb7fae */ /* 0x0087e8000a921844 */
[----:B------:R2:W-:Y:S04]  /*27ef0*/  LDGSTS.E [R251+0x980], [R178.64], P6 ;  /* 0x00980000b2fb7fae */ /* 0x0005e8000b121844 */
[----:B-1----:R-:W4:Y:S04]  /*27f00*/  LDL.64 R130, [R1+0x2240] ;  /* 0x0022400001827983 */ /* 0x002f280000100a00 */
[----:B------:R1:W-:Y:S04]  /*27f10*/  LDGSTS.E [R251+0x1800], [R84.64], P3 ;  /* 0x0180000054fb7fae */ /* 0x0003e80009921844 */
[----:B------:R2:W-:Y:S04]  /*27f20*/  LDGSTS.E [R251+0x1880], [R120.64], P0 ;  /* 0x0188000078fb7fae */ /* 0x0005e80008121844 */
[----:B------:R2:W-:Y:S04]  /*27f30*/  LDGSTS.E [R251+0x1900], [R122.64], P5 ;  /* 0x019000007afb7fae */ /* 0x0005e8000a921844 */
[----:B-1----:R-:W4:Y:S04]  /*27f40*/  LDL.64 R84, [R1+0x2228] ;  /* 0x0022280001547983 */ /* 0x002f280000100a00 */
[----:B--2---:R-:W2:Y:S04]  /*27f50*/  LDL.64 R120, [R1+0x20d8] ;  /* 0x0020d80001787983 */ /* 0x004ea80000100a00 */
[----:B------:R1:W-:Y:S04]  /*27f60*/  LDGSTS.E [R251+0x1980], [R150.64], P6 ;  /* 0x0198000096fb7fae */ /* 0x0003e8000b121844 */
[----:B------:R-:W2:Y:S04]  /*27f70*/  LDL.64 R122, [R1+0x23c0] ;  /* 0x0023c000017a7983 */ /* 0x000ea80000100a00 */
[----:B------:R-:W2:Y:S04]  /*27f80*/  LDL.64 R108, [R1+0x2610] ;  /* 0x00261000016c7983 */ /* 0x000ea80000100a00 */
[----:B-1----:R-:W2:Y:S04]  /*27f90*/  LDL.64 R150, [R1+0x20e0] ;  /* 0x0020e00001967983 */ /* 0x002ea80000100a00 */
[----:B---3--:R-:W3:Y:S04]  /*27fa0*/  LDL.64 R60, [R1+0x24c0] ;  /* 0x0024c000013c7983 */ /* 0x008ee80000100a00 */
[----:B------:R-:W3:Y:S04]  /*27fb0*/  LDL.64 R178, [R1+0x2710] ;  /* 0x0027100001b27983 */ /* 0x000ee80000100a00 */
[----:B------:R1:W-:Y:S04]  /*27fc0*/  LDGSTS.E [R251+0x2800], [R242.64], P3 ;  /* 0x02800000f2fb7fae */ /* 0x0003e80009921844 */
[----:B------:R1:W-:Y:S04]  /*27fd0*/  LDGSTS.E [R251+0x2880], [R176.64], P0 ;  /* 0x02880000b0fb7fae */ /* 0x0003e80008121844 */
[----:B------:R1:W-:Y:S04]  /*27fe0*/  LDGSTS.E [R251+0x2900], [R158.64], P5 ;  /* 0x029000009efb7fae */ /* 0x0003e8000a921844 */
[----:B-1----:R-:W3:Y:S04]  /*27ff0*/  LDL.64 R242, [R1+0x2338] ;  /* 0x0023380001f27983 */ /* 0x002ee80000100a00 */
[----:B------:R-:W3:Y:S04]  /*28000*/  LDL.64 R176, [R1+0x2330] ;  /* 0x0023300001b07983 */ /* 0x000ee80000100a00 */
[----:B------:R1:W-:Y:S04]  /*28010*/  LDGSTS.E [R251+0x2980], [R76.64], P6 ;  /* 0x029800004cfb7fae */ /* 0x0003e8000b121844 */
[----:B------:R-:W3:Y:S04]  /*28020*/  LDL.64 R158, [R1+0x2410] ;  /* 0x00241000019e7983 */ /* 0x000ee80000100a00 */
        /* <DEDUP_REMOVED lines=8> */
[----:B------:R-:W3:Y:S04]  /*280b0*/  LDL.64 R184, [R1+0x25c0] ;  /* 0x0025c00001b87983 */ /* 0x000ee80000100a00 */
[----:B----4-:R1:W-:Y:S04]  /*280c0*/  LDGSTS.E [R251+0x4800], [R130.64], P3 ;  /* 0x0480000082fb7fae */ /* 0x0103e80009921844 */
[----:B-1----:R-:W4:Y:S04]  /*280d0*/  LDL.64 R130, [R1+0x24c8] ;  /* 0x0024c80001827983 */ /* 0x002f280000100a00 */
[----:B------:R1:W-:Y:S04]  /*280e0*/  LDGSTS.E [R251+0x4880], [R84.64], P0 ;  /* 0x0488000054fb7fae */ /* 0x0003e80008121844 */
[----:B--2---:R2:W-:Y:S04]  /*280f0*/  LDGSTS.E [R251+0x4900], [R120.64], P5 ;  /* 0x0490000078fb7fae */ /* 0x0045e8000a921844 */
[----:B-1----:R-:W4:Y:S04]  /*28100*/  LDL.64 R84, [R1+0x2718] ;  /* 0x0027180001547983 */ /* 0x002f280000100a00 */
[----:B--2---:R-:W2:Y:S04]  /*28110*/  LDL.64 R120, [R1+0x25c8] ;  /* 0x0025c80001787983 */ /* 0x004ea80000100a00 */
[----:B------:R1:W-:Y:S04]  /*28120*/  LDGSTS.E [R251+0x4980], [R150.64], P6 ;  /* 0x0498000096fb7fae */ /* 0x0003e8000b121844 */
[----:B-1----:R-:W2:Y:S04]  /*28130*/  LDL.64 R150, [R1+0x2800] ;  /* 0x0028000001967983 */ /* 0x002ea80000100a00 */
[----:B---3--:R1:W-:Y:S04]  /*28140*/  LDGSTS.E [R251+0x5800], [R242.64], P3 ;  /* 0x05800000f2fb7fae */ /* 0x0083e80009921844 */
[----:B------:R3:W-:Y:S04]  /*28150*/  LDGSTS.E [R251+0x5880], [R176.64], P0 ;  /* 0x05880000b0fb7fae */ /* 0x0007e80008121844 */
[----:B------:R3:W-:Y:S04]  /*28160*/  LDGSTS.E [R251+0x5900], [R138.64], P5 ;  /* 0x059000008afb7fae */ /* 0x0007e8000a921844 */
[----:B-1----:R-:W2:Y:S04]  /*28170*/  LDL.64 R242, [R1+0x2818] ;  /* 0x0028180001f27983 */ /* 0x002ea80000100a00 */
[----:B---3--:R-:W3:Y:S04]  /*28180*/  LDL.64 R176, [R1+0x26c0] ;  /* 0x0026c00001b07983 */ /* 0x008ee80000100a00 */
[----:B------:R1:W-:Y:S04]  /*28190*/  LDGSTS.E [R251+0x5980], [R76.64], P6 ;  /* 0x059800004cfb7fae */ /* 0x0003e8000b121844 */
[----:B------:R-:W3:Y:S04]  /*281a0*/  LDL.LU.64 R138, [R1+0x6b80] ;  /* 0x006b8000018a7983 */ /* 0x000ee80000300a00 */
[----:B-1----:R-:W3:Y:S04]  /*281b0*/  LDL.64 R76, [R1+0x26c8] ;  /* 0x0026c800014c7983 */ /* 0x002ee80000100a00 */
[----:B------:R1:W-:Y:S04]  /*281c0*/  LDGSTS.E [R251+0x6800], [R210.64], P3 ;  /* 0x06800000d2fb7fae */ /* 0x0003e80009921844 */
[----:B------:R1:W-:Y:S04]  /*281d0*/  LDGSTS.E [R251+0x6880], [R158.64], P0 ;  /* 0x068800009efb7fae */ /* 0x0003e80008121844 */
[----:B------:R1:W-:Y:S04]  /*281e0*/  LDGSTS.E [R251+0x6900], [R180.64], P5 ;  /* 0x06900000b4fb7fae */ /* 0x0003e8000a921844 */
[----:B------:R1:W-:Y:S04]  /*281f0*/  LDGSTS.E [R251+0x6980], [R236.64], P6 ;  /* 0x06980000ecfb7fae */ /* 0x0003e8000b121844 */
[----:B------:R1:W-:Y:S04]  /*28200*/  LDGSTS.E [R251+0x7800], [R112.64], P3 ;  /* 0x0780000070fb7fae */ /* 0x0003e80009921844 */
[----:B------:R1:W-:Y:S04]  /*28210*/  LDGSTS.E [R251+0x7880], [R114.64], P0 ;  /* 0x0788000072fb7fae */ /* 0x0003e80008121844 */
[----:B------:R1:W-:Y:S04]  /*28220*/  LDGSTS.E [R251+0x7900], [R122.64], P5 ;  /* 0x079000007afb7fae */ /* 0x0003e8000a921844 */
[----:B-1----:R-:W3:Y:S04]  /*28230*/  LDL.LU.64 R210, [R1+0x6b78] ;  /* 0x006b780001d27983 */ /* 0x002ee80000300a00 */
[----:B------:R1:W-:Y:S04]  /*28240*/  LDGSTS.E [R251+0x7980], [R160.64], P6 ;  /* 0x07980000a0fb7fae */ /* 0x0003e8000b121844 */
[----:B------:R-:W3:Y:S04]  /*28250*/  LDL.64 R158, [R1+0x3060] ;  /* 0x00306000019e7983 */ /* 0x000ee80000100a00 */
[----:B------:R1:W-:Y:S04]  /*28260*/  LDGSTS.E [R251+0x8800], [R38.64], P3 ;  /* 0x0880000026fb7fae */ /* 0x0003e80009921844 */
[----:B------:R-:W3:Y:S04]  /*28270*/  LDL.64 R236, [R1+0x3058] ;  /* 0x0030580001ec7983 */ /* 0x000ee80000100a00 */
[----:B------:R1:W-:Y:S04]  /*28280*/  LDGSTS.E [R251+0x8880], [R108.64], P0 ;  /* 0x088800006cfb7fae */ /* 0x0003e80008121844 */
[----:B------:R-:W3:Y:S04]  /*28290*/  LDL.64 R122, [R1+0x27c8] ;  /* 0x0027c800017a7983 */ /* 0x000ee80000100a00 */
[----:B------:R1:W-:Y:S04]  /*282a0*/  LDGSTS.E [R251+0x8900], [R60.64], P5 ;  /* 0x089000003cfb7fae */ /* 0x0003e8000a921844 */
[----:B-1----:R-:W3:Y:S04]  /*282b0*/  LDL.64 R160, [R1+0x27d0] ;  /* 0x0027d00001a07983 */ /* 0x002ee80000100a00 */
[----:B------:R-:W3:Y:S04]  /*282c0*/  LDL.64 R180, [R1+0x2c80] ;  /* 0x002c800001b47983 */ /* 0x000ee80000100a00 */
[----:B------:R-:W3:Y:S04]  /*282d0*/  LDL.64 R112, [R1+0x2c30] ;  /* 0x002c300001707983 */ /* 0x000ee80000100a00 */
[----:B------:R-:W3:Y:S04]  /*282e0*/  LDL.64 R114, [R1+0x3310] ;  /* 0x0033100001727983 */ /* 0x000ee80000100a00 */
[----:B------:R-:W3:Y:S04]  /*282f0*/  LDL.64 R38, [R1+0x2be0] ;  /* 0x002be00001267983 */ /* 0x000ee80000100a00 */
[----:B------:R-:W3:Y:S04]  /*28300*/  LDL.64 R108, [R1+0x32d0] ;  /* 0x0032d000016c7983 */ /* 0x000ee80000100a00 */
[----:B------:R-:W3:Y:S04]  /*28310*/  LDL.64 R60, [R1+0x2b98] ;  /* 0x002b9800013c7983 */ /* 0x000ee80000100a00 */
[----:B----4-:R1:W-:Y:S04]  /*28320*/  LDGSTS.E [R251+0x8980], [R130.64], P6 ;  /* 0x0898000082fb7fae */ /* 0x0103e8000b121844 */
[----:B-1----:R-:W4:Y:S04]  /*28330*/  LDL.64 R130, [R1+0x3768] ;  /* 0x0037680001827983 */ /* 0x002f280000100a00 */
[----:B------:R1:W-:Y:S04]  /*28340*/  LDGSTS.E [R251+0x9800], [R84.64], P3 ;  /* 0x0980000054fb7fae */ /* 0x0003e80009921844 */
[----:B------:R2:W-:Y:S04]  /*28350*/  LDGSTS.E [R251+0x9880], [R178.64], P0 ;  /* 0x09880000b2fb7fae */ /* 0x0005e80008121844 */
[----:B------:R2:W-:Y:S04]  /*28360*/  LDGSTS.E [R251+0x9900], [R184.64], P5 ;  /* 0x09900000b8fb7fae */ /* 0x0005e8000a921844 */
[----:B-1----:R-:W4:Y:S04]  /*28370*/  LDL.64 R84, [R1+0x3390] ;  /* 0x0033900001547983 */ /* 0x002f280000100a00 */
[----:B--2---:R1:W-:Y:S04]  /*28380*/  LDGSTS.E [R251+0x9980], [R120.64], P6 ;  /* 0x0998000078fb7fae */ /* 0x0043e8000b121844 */
[----:B------:R-:W2:Y:S04]  /*28390*/  LDL.64 R178, [R1+0x3290] ;  /* 0x0032900001b27983 */ /* 0x000ea80000100a00 */
[----:B------:R-:W2:Y:S04]  /*283a0*/  LDL.64 R184, [R1+0x2b48] ;  /* 0x002b480001b87983 */ /* 0x000ea80000100a00 */
[----:B-1----:R-:W2:Y:S04]  /*283b0*/  LDL.64 R120, [R1+0x3730] ;  /* 0x0037300001787983 */ /* 0x002ea80000100a00 */
[----:B------:R1:W-:Y:S04]  /*283c0*/  LDGSTS.E [R251+0xa800], [R242.64], P3 ;  /* 0x0a800000f2fb7fae */ /* 0x0003e80009921844 */
[----:B------:R3:W-:Y:S04]  /*283d0*/  LDGSTS.E [R251+0xa880], [R150.64], P0 ;  /* 0x0a88000096fb7fae */ /* 0x0007e80008121844 */
[----:B---3--:R3:W-:Y:S04]  /*283e0*/  LDGSTS.E [R251+0xa900], [R176.64], P5 ;  /* 0x0a900000b0fb7fae */ /* 0x0087e8000a921844 */
[----:B-1----:R-:W2:Y:S04]  /*283f0*/  LDL.64 R242, [R1+0x3350] ;  /* 0x0033500001f27983 */ /* 0x002ea80000100a00 */
[----:B------:R-:W2:Y:S04]  /*28400*/  LDL.64 R150, [R1+0x36f0] ;  /* 0x0036f00001967983 */ /* 0x000ea80000100a00 */
[----:B------:R1:W-:Y:S04]  /*28410*/  LDGSTS.E [R251+0xa980], [R76.64], P6 ;  /* 0x0a9800004cfb7fae */ /* 0x0003e8000b121844 */
[----:B---3--:R-:W3:Y:S04]  /*28420*/  LDL.64 R176, [R1+0x36b0] ;  /* 0x0036b00001b07983 */ /* 0x008ee80000100a00 */
[----:B-1----:R-:W3:Y:S04]  /*28430*/  LDL.64 R76, [R1+0x2be8] ;  /* 0x002be800014c7983 */ /* 0x002ee80000100a00 */
[----:B------:R1:W-:Y:S04]  /*28440*/  LDGSTS.E [R251+0xb800], [R158.64], P3 ;  /* 0x0b8000009efb7fae */ /* 0x0003e80009921844 */
[----:B------:R1:W-:Y:S04]  /*28450*/  LDGSTS.E [R251+0xb880], [R236.64], P0 ;  /* 0x0b880000ecfb7fae */ /* 0x0003e80008121844 */
[----:B-1----:R-:W3:Y:S04]  /*28460*/  LDL.64 R158, [R1+0x2b90] ;  /* 0x002b9000019e7983 */ /* 0x002ee80000100a00 */
[----:B------:R1:W-:Y:S04]  /*28470*/  LDGSTS.E [R251+0xb900], [R122.64], P5 ;  /* 0x0b9000007afb7fae */ /* 0x0003e8000a921844 */
[----:B------:R-:W3:Y:S04]  /*28480*/  LDL.64 R236, [R1+0x3670] ;  /* 0x0036700001ec7983 */ /* 0x000ee80000100a00 */
[----:B------:R1:W-:Y:S04]  /*28490*/  LDGSTS.E [R251+0xb980], [R160.64], P6 ;  /* 0x0b980000a0fb7fae */ /* 0x0003e8000b121844 */
[----:B-1----:R-:W3:Y:S04]  /*284a0*/  LDL.64 R122, [R1+0x2b40] ;  /* 0x002b4000017a7983 */ /* 0x002ee80000100a00 */
[----:B------:R-:W3:Y:S04]  /*284b0*/  LDL.64 R160, [R1+0x3938] ;  /* 0x0039380001a07983 */ /* 0x000ee80000100a00 */
[----:B----4-:R1:W-:Y:S04]  /*284c0*/  LDGSTS.E [R251+0xc800], [R130.64], P3 ;  /* 0x0c80000082fb7fae */ /* 0x0103e80009921844 */
[----:B-1----:R-:W2:Y:S04]  /*284d0*/  LDL.64 R130, [R1+0x3630] ;  /* 0x0036300001827983 */ /* 0x002ea80000100a00 */
[----:B------:R1:W-:Y:S04]  /*284e0*/  LDGSTS.E [R251+0xc880], [R84.64], P0 ;  /* 0x0c88000054fb7fae */ /* 0x0003e80008121844 */
[----:B------:R1:W-:Y:S04]  /*284f0*/  LDGSTS.E [R251+0xc900], [R210.64], P5 ;  /* 0x0c900000d2fb7fae */ /* 0x0003e8000a921844 */
[----:B------:R1:W-:Y:S04]  /*28500*/  LDGSTS.E [R251+0xc980], [R180.64], P6 ;  /* 0x0c980000b4fb7fae */ /* 0x0003e8000b121844 */
[----:B-1----:R-:W3:Y:S04]  /*28510*/  LDL.64 R84, [R1+0x2b00] ;  /* 0x002b000001547983 */ /* 0x002ee80000100a00 */
[----:B------:R-:W3:Y:S04]  /*28520*/  LDL.64 R210, [R1+0x3910] ;  /* 0x0039100001d27983 */ /* 0x000ee80000100a00 */
[----:B------:R-:W3:Y:S04]  /*28530*/  LDL.LU.64 R180, [R1+0x6b70] ;  /* 0x006b700001b47983 */ /* 0x000ee80000300a00 */
[----:B--2---:R1:W-:Y:S04]  /*28540*/  LDGSTS.E [R251+0xd800], [R120.64], P3 ;  /* 0x0d80000078fb7fae */ /* 0x0043e80009921844 */
[----:B-1----:R-:W2:Y:S04]  /*28550*/  LDL.64 R120, [R1+0x35f0] ;  /* 0x0035f00001787983 */ /* 0x002ea80000100a00 */
[----:B------:R1:W-:Y:S04]  /*28560*/  LDGSTS.E [R251+0xd880], [R242.64], P0 ;  /* 0x0d880000f2fb7fae */ /* 0x0003e80008121844 */
[----:B-1----:R-:W2:Y:S04]  /*28570*/  LDL.LU.64 R242, [R1+0x6b68] ;  /* 0x006b680001f27983 */ /* 0x002ea80000300a00 */
[----:B--2---:R1:W-:Y:S04]  /*28580*/  LDGSTS.E [R251+0xd900], [R242.64], P5 ;  /* 0x0d900000f2fb7fae */ /* 0x0043e8000a921844 */
[----:B------:R2:W-:Y:S04]  /*28590*/  LDGSTS.E [R251+0xd980], [R112.64], P6 ;  /* 0x0d98000070fb7fae */ /* 0x0005e8000b121844 */
[----:B------:R2:W-:Y:S04]  /*285a0*/  LDGSTS.E [R251+0xe800], [R150.64], P3 ;  /* 0x0e80000096fb7fae */ /* 0x0005e80009921844 */
[----:B-1----:R-:W2:Y:S04]  /*285b0*/  LDL.64 R242, [R1+0x38e8] ;  /* 0x0038e80001f27983 */ /* 0x002ea80000100a00 */
[----:B------:R1:W-:Y:S04]  /*285c0*/  LDGSTS.E [R251+0xe880], [R114.64], P0 ;  /* 0x0e88000072fb7fae */ /* 0x0003e80008121844 */
[----:B--2---:R-:W2:Y:S04]  /*285d0*/  LDL.LU.64 R112, [R1+0x6b60] ;  /* 0x006b600001707983 */ /* 0x004ea80000300a00 */
[----:B---3--:R3:W-:Y:S04]  /*285e0*/  LDGSTS.E [R251+0xe900], [R76.64], P5 ;  /* 0x0e9000004cfb7fae */ /* 0x0087e8000a921844 */
[----:B------:R-:W2:Y:S04]  /*285f0*/  LDL.64 R150, [R1+0x35b0] ;  /* 0x0035b00001967983 */ /* 0x000ea80000100a00 */
[----:B------:R3:W-:Y:S04]  /*28600*/  LDGSTS.E [R251+0xe980], [R38.64], P6 ;  /* 0x0e98000026fb7fae */ /* 0x0007e8000b121844 */
[----:B-1----:R-:W2:Y:S04]  /*28610*/  LDL.LU.64 R114, [R1+0x6b58] ;  /* 0x006b580001727983 */ /* 0x002ea80000300a00 */
[----:B------:R1:W-:Y:S04]  /*28620*/  LDGSTS.E [R251+0xf800], [R176.64], P3 ;  /* 0x0f800000b0fb7fae */ /* 0x0003e80009921844 */
[----:B---3--:R-:W3:Y:S04]  /*28630*/  LDL.64 R76, [R1+0x38c0] ;  /* 0x0038c000014c7983 */ /* 0x008ee80000100a00 */
[----:B------:R1:W-:Y:S04]  /*28640*/  LDGSTS.E [R251+0xf880], [R108.64], P0 ;  /* 0x0f8800006cfb7fae */ /* 0x0003e80008121844 */
[----:B------:R-:W2:Y:S04]  /*28650*/  LDL.LU.64 R38, [R1+0x6b50] ;  /* 0x006b500001267983 */ /* 0x000ea80000300a00 */
[----:B------:R1:W-:Y:S04]  /*28660*/  LDGSTS.E [R251+0xf900], [R60.64], P5 ;  /* 0x0f9000003cfb7fae */ /* 0x0003e8000a921844 */
[----:B-1----:R-:W2:Y:S04]  /*28670*/  LDL.64 R176, [R1+0x3570] ;  /* 0x0035700001b07983 */ /* 0x002ea80000100a00 */
[----:B------:R1:W-:Y:S04]  /*28680*/  LDGSTS.E [R251+0xf980], [R158.64], P6 ;  /* 0x0f9800009efb7fae */ /* 0x0003e8000b121844 */
[----:B------:R-:W2:Y:S04]  /*28690*/  LDL.LU.64 R108, [R1+0x6b48] ;  /* 0x006b4800016c7983 */ /* 0x000ea80000300a00 */
[----:B------:R1:W-:Y:S04]  /*286a0*/  LDGSTS.E [R251+0x10800], [R236.64], P3 ;  /* 0x10800000ecfb7fae */ /* 0x0003e80009921844 */
[----:B------:R-:W2:Y:S04]  /*286b0*/  LDL.LU.64 R60, [R1+0x6b40] ;  /* 0x006b4000013c7983 */ /* 0x000ea80000300a00 */
[----:B------:R1:W-:Y:S04]  /*286c0*/  LDGSTS.E [R251+0x10880], [R178.64], P0 ;  /* 0x10880000b2fb7fae */ /* 0x0003e80008121844 */
[----:B-1----:R-:W2:Y:S04]  /*286d0*/  LDL.64 R158, [R1+0x3898] ;  /* 0x00389800019e7983 */ /* 0x002ea80000100a00 */
[----:B------:R-:W2:Y:S04]  /*286e0*/  LDL.64 R236, [R1+0x3538] ;  /* 0x0035380001ec7983 */ /* 0x000ea80000100a00 */
[----:B------:R1:W-:Y:S04]  /*286f0*/  LDGSTS.E [R251+0x10900], [R184.64], P5 ;  /* 0x10900000b8fb7fae */ /* 0x0003e8000a921844 */
[----:B------:R-:W2:Y:S04]  /*28700*/  LDL.LU.64 R178, [R1+0x6b38] ;  /* 0x006b380001b27983 */ /* 0x000ea80000300a00 */
[----:B------:R1:W-:Y:S04]  /*28710*/  LDGSTS.E [R251+0x10980], [R122.64], P6 ;  /* 0x109800007afb7fae */ /* 0x0003e8000b121844 */
[----:B-1----:R-:W2:Y:S04]  /*28720*/  LDL.LU.64 R184, [R1+0x6b30] ;  /* 0x006b300001b87983 */ /* 0x002ea80000300a00 */
[----:B------:R1:W-:Y:S04]  /*28730*/  LDGSTS.E [R251+0x11800], [R160.64], P3 ;  /* 0x11800000a0fb7fae */ /* 0x0003e80009921844 */
[----:B------:R-:W2:Y:S04]  /*28740*/  LDL.LU.64 R122, [R1+0x6b28] ;  /* 0x006b2800017a7983 */ /* 0x000ea80000300a00 */
        /* <DEDUP_REMOVED lines=10> */
[----:B---3--:R-:W4:Y:S04]  /*287f0*/  LDL.LU.64 R120, [R1+0x6b18] ;  /* 0x006b180001787983 */ /* 0x008f280000300a00 */
[----:B------:R1:W-:Y:S04]  /*28800*/  LDGSTS.E [R251+0x12900], [R122.64], P5 ;  /* 0x129000007afb7fae */ /* 0x0003e8000a921844 */
[----:B------:R1:W-:Y:S04]  /*28810*/  LDGSTS.E [R251+0x12980], [R184.64], P6 ;  /* 0x12980000b8fb7fae */ /* 0x0003e8000b121844 */
[----:B------:R1:W-:Y:S04]  /*28820*/  LDGSTS.E [R251+0x13800], [R242.64], P3 ;  /* 0x13800000f2fb7fae */ /* 0x0003e80009921844 */
[----:B-1----:R-:W4:Y:S04]  /*28830*/  LDL.LU.64 R122, [R1+0x6b10] ;  /* 0x006b1000017a7983 */ /* 0x002f280000300a00 */
[----:B------:R-:W4:Y:S04]  /*28840*/  LDL.64 R184, [R1+0x3840] ;  /* 0x0038400001b87983 */ /* 0x000f280000100a00 */
[----:B------:R-:W4:Y:S04]  /*28850*/  LDL.64 R242, [R1+0x34b0] ;  /* 0x0034b00001f27983 */ /* 0x000f280000100a00 */
[----:B------:R1:W-:Y:S04]  /*28860*/  LDGSTS.E [R251+0x13880], [R150.64], P0 ;  /* 0x1388000096fb7fae */ /* 0x0003e80008121844 */
[----:B------:R1:W-:Y:S04]  /*28870*/  LDGSTS.E [R251+0x13900], [R180.64], P5 ;  /* 0x13900000b4fb7fae */ /* 0x0003e8000a921844 */
[----:B------:R1:W-:Y:S04]  /*28880*/  LDGSTS.E [R251+0x13980], [R138.64], P6 ;  /* 0x139800008afb7fae */ /* 0x0003e8000b121844 */
[----:B-1----:R-:W4:Y:S04]  /*28890*/  LDL.LU.64 R150, [R1+0x6b08] ;  /* 0x006b080001967983 */ /* 0x002f280000300a00 */
[----:B------:R-:W4:Y:S04]  /*288a0*/  LDL.LU.64 R180, [R1+0x6b00] ;  /* 0x006b000001b47983 */ /* 0x000f280000300a00 */
[----:B------:R1:W-:Y:S04]  /*288b0*/  LDGSTS.E [R251+0x14800], [R76.64], P3 ;  /* 0x148000004cfb7fae */ /* 0x0003e80009921844 */
[----:B------:R-:W4:Y:S04]  /*288c0*/  LDL.64 R138, [R1+0x3830] ;  /* 0x00383000018a7983 */ /* 0x000f280000100a00 */
[----:B------:R1:W-:Y:S04]  /*288d0*/  LDGSTS.E [R251+0x14880], [R176.64], P0 ;  /* 0x14880000b0fb7fae */ /* 0x0003e80008121844 */
[----:B-1----:R-:W4:Y:S04]  /*288e0*/  LDL.64 R76, [R1+0x3490] ;  /* 0x00349000014c7983 */ /* 0x002f280000100a00 */
[----:B------:R1:W-:Y:S04]  /*288f0*/  LDGSTS.E [R251+0x14900], [R168.64], P5 ;  /* 0x14900000a8fb7fae */ /* 0x0003e8000a921844 */
[----:B------:R-:W4:Y:S04]  /*28900*/  LDL.LU.64 R176, [R1+0x6af8] ;  /* 0x006af80001b07983 */ /* 0x000f280000300a00 */
[----:B------:R1:W-:Y:S04]  /*28910*/  LDGSTS.E [R251+0x14980], [R44.64], P6 ;  /* 0x149800002cfb7fae */ /* 0x0003e8000b121844 */
[----:B-1----:R-:W4:Y:S04]  /*28920*/  LDL.64 R168, [R1+0x3820] ;  /* 0x0038200001a87983 */ /* 0x002f280000100a00 */
[----:B------:R1:W-:Y:S04]  /*28930*/  LDGSTS.E [R251+0x15800], [R158.64], P3 ;  /* 0x158000009efb7fae */ /* 0x0003e80009921844 */
[----:B------:R-:W4:Y:S04]  /*28940*/  LDL.64 R44, [R1+0x3440] ;  /* 0x00344000012c7983 */ /* 0x000f280000100a00 */
[----:B------:R1:W-:Y:S04]  /*28950*/  LDGSTS.E [R251+0x15880], [R236.64], P0 ;  /* 0x15880000ecfb7fae */ /* 0x0003e80008121844 */
[----:B-1----:R-:W4:Y:S04]  /*28960*/  LDL.LU.64 R158, [R1+0x6af0] ;  /* 0x006af000019e7983 */ /* 0x002f280000300a00 */
        /* <DEDUP_REMOVED lines=9> */
[----:B------:R-:W4:Y:S04]  /*28a00*/  LDL.LU.64 R130, [R1+0x6ae0] ;  /* 0x006ae00001827983 */ /* 0x000f280000300a00 */
[----:B------:R1:W-:Y:S04]  /*28a10*/  LDGSTS.E [R251+0x16980], [R230.64], P6 ;  /* 0x16980000e6fb7fae */ /* 0x0003e8000b121844 */
[----:B-1----:R-:W4:Y:S04]  /*28a20*/  LDL.LU.64 R182, [R1+0x6ad8] ;  /* 0x006ad80001b67983 */ /* 0x002f280000300a00 */
[----:B------:R-:W4:Y:S04]  /*28a30*/  LDL.64 R230, [R1+0x3408] ;  /* 0x0034080001e67983 */ /* 0x000f280000100a00 */
[----:B----4-:R1:W-:Y:S04]  /*28a40*/  LDGSTS.E [R251+0x17800], [R84.64], P3 ;  /* 0x1780000054fb7fae */ /* 0x0103e80009921844 */
[----:B--2---:R2:W-:Y:S04]  /*28a50*/  LDGSTS.E [R251+0x17880], [R210.64], P0 ;  /* 0x17880000d2fb7fae */ /* 0x0045e80008121844 */
[----:B------:R4:W-:Y:S04]  /*28a60*/  LDGSTS.E [R251+0x17900], [R170.64], P5 ;  /* 0x17900000aafb7fae */ /* 0x0009e8000a921844 */
[----:B-1----:R-:W3:Y:S04]  /*28a70*/  LDL.LU.64 R84, [R1+0x6ad0] ;  /* 0x006ad00001547983 */ /* 0x002ee80000300a00 */
[----:B--2---:R-:W2:Y:S04]  /*28a80*/  LDL.64 R210, [R1+0x33f0] ;  /* 0x0033f00001d27983 */ /* 0x004ea80000100a00 */
[----:B----4-:R-:W4:Y:S04]  /*28a90*/  LDL.64 R170, [R1+0x37f0] ;  /* 0x0037f00001aa7983 */ /* 0x010f280000100a00 */
[----:B------:R1:W-:Y:S04]  /*28aa0*/  LDGSTS.E [R251+0x17980], [R94.64], P6 ;  /* 0x179800005efb7fae */ /* 0x0003e8000b121844 */
[----:B------:R1:W-:Y:S04]  /*28ab0*/  LDGSTS.E [R251+0x18800], [R184.64], P3 ;  /* 0x18800000b8fb7fae */ /* 0x0003e80009921844 */
[----:B------:R1:W-:Y:S04]  /*28ac0*/  LDGSTS.E [R251+0x18880], [R242.64], P0 ;  /* 0x18880000f2fb7fae */ /* 0x0003e80008121844 */
[----:B-1----:R-:W3:Y:S04]  /*28ad0*/  LDL.LU.64 R94, [R1+0x6ac8] ;  /* 0x006ac800015e7983 */ /* 0x002ee80000300a00 */
[----:B------:R1:W-:Y:S04]  /*28ae0*/  LDGSTS.E [R251+0x18900], [R232.64], P5 ;  /* 0x18900000e8fb7fae */ /* 0x0003e8000a921844 */
[----:B------:R-:W3:Y:S04]  /*28af0*/  LDL.LU.64 R184, [R1+0x6ac0] ;  /* 0x006ac00001b87983 */ /* 0x000ee80000300a00 */
[----:B------:R1:W-:Y:S04]  /*28b00*/  LDGSTS.E [R251+0x18980], [R136.64], P6 ;  /* 0x1898000088fb7fae */ /* 0x0003e8000b121844 */
[----:B------:R-:W3:Y:S04]  /*28b10*/  LDL.64 R242, [R1+0x37e0] ;  /* 0x0037e00001f27983 */ /* 0x000ee80000100a00 */
[----:B-1----:R-:W3:Y:S04]  /*28b20*/  LDL.64 R232, [R1+0x33d8] ;  /* 0x0033d80001e87983 */ /* 0x002ee80000100a00 */
[----:B------:R1:W-:Y:S04]  /*28b30*/  LDGSTS.E [R251+0x19800], [R138.64], P3 ;  /* 0x198000008afb7fae */ /* 0x0003e80009921844 */
[----:B------:R-:W3:Y:S04]  /*28b40*/  LDL.LU.64 R136, [R1+0x6ab8] ;  /* 0x006ab80001887983 */ /* 0x000ee80000300a00 */
[----:B------:R1:W-:Y:S04]  /*28b50*/  LDGSTS.E [R251+0x19880], [R76.64], P0 ;  /* 0x198800004cfb7fae */ /* 0x0003e80008121844 */
[----:B-1----:R-:W3:Y:S04]  /*28b60*/  LDL.LU.64 R138, [R1+0x6ab0] ;  /* 0x006ab000018a7983 */ /* 0x002ee80000300a00 */
[----:B------:R1:W-:Y:S04]  /*28b70*/  LDGSTS.E [R251+0x19900], [R16.64], P5 ;  /* 0x1990000010fb7fae */ /* 0x0003e8000a921844 */
[----:B------:R-:W3:Y:S04]  /*28b80*/  LDL.LU.64 R76, [R1+0x6aa8] ;  /* 0x006aa800014c7983 */ /* 0x000ee80000300a00 */
[----:B------:R1:W-:Y:S04]  /*28b90*/  LDGSTS.E [R251+0x19980], [R194.64], P6 ;  /* 0x19980000c2fb7fae */ /* 0x0003e8000b121844 */
[----:B-1----:R-:W3:Y:S04]  /*28ba0*/  LDL.LU.64 R16, [R1+0x6aa0] ;  /* 0x006aa00001107983 */ /* 0x002ee80000300a00 */
[----:B------:R1:W-:Y:S04]  /*28bb0*/  LDGSTS.E [R251+0x1a800], [R168.64], P3 ;  /* 0x1a800000a8fb7fae */ /* 0x0003e80009921844 */
[----:B------:R-:W3:Y:S04]  /*28bc0*/  LDL.64 R194, [R1+0x37d0] ;  /* 0x0037d00001c27983 */ /* 0x000ee80000100a00 */
        /* <DEDUP_REMOVED lines=23> */
[----:B------:R-:W3:Y:S04]  /*28d40*/  LDL.64 R236, [R1+0x20f8] ;  /* 0x0020f80001ec7983 */ /* 0x000ee80000100a00 */
[----:B----4-:R1:W-:Y:S04]  /*28d50*/  LDGSTS.E [R251+0x1d800], [R170.64], P3 ;  /* 0x1d800000aafb7fae */ /* 0x0103e80009921844 */
[----:B--2---:R2:W-:Y:S04]  /*28d60*/  LDGSTS.E [R251+0x1d880], [R210.64], P0 ;  /* 0x1d880000d2fb7fae */ /* 0x0045e80008121844 */
[----:B------:R4:W-:Y:S04]  /*28d70*/  LDGSTS.E [R251+0x1d900], [R162.64], P5 ;  /* 0x1d900000a2fb7fae */ /* 0x0009e8000a921844 */
[----:B------:R4:W-:Y:S04]  /*28d80*/  LDGSTS.E [R251+0x1d980], [R62.64], P6 ;  /* 0x1d9800003efb7fae */ /* 0x0009e8000b121844 */
[----:B--2---:R-:W2:Y:S04]  /*28d90*/  LDL.64 R210, [R1+0x2000] ;  /* 0x0020000001d27983 */ /* 0x004ea80000100a00 */
[----:B-1----:R-:W2:Y:S04]  /*28da0*/  LDL.64 R170, [R1+0x1450] ;  /* 0x0014500001aa7983 */ /* 0x002ea80000100a00 */
[----:B----4-:R-:W4:Y:S04]  /*28db0*/  LDL.64 R62, [R1+0x1fe8] ;  /* 0x001fe800013e7983 */ /* 0x010f280000100a00 */
[----:B------:R-:W4:Y:S04]  /*28dc0*/  LDL.64 R162, [R1+0x21f0] ;  /* 0x0021f00001a27983 */ /* 0x000f280000100a00 */
[----:B---3--:R1:W-:Y:S04]  /*28dd0*/  LDGSTS.E [R251+0x1e800], [R242.64], P3 ;  /* 0x1e800000f2fb7fae */ /* 0x0083e80009921844 */
[----:B------:R3:W-:Y:S04]  /*28de0*/  LDGSTS.E [R251+0x1e880], [R232.64], P0 ;  /* 0x1e880000e8fb7fae */ /* 0x0007e80008121844 */
[----:B------:R1:W-:Y:S04]  /*28df0*/  LDGSTS.E [R251+0x1e900], [R92.64], P5 ;  /* 0x1e9000005cfb7fae */ /* 0x0003e8000a921844 */
[----:B------:R3:W-:Y:S04]  /*28e00*/  LDGSTS.E [R251+0x1e980], [R154.64], P6 ;  /* 0x1e9800009afb7fae */ /* 0x0007e8000b121844 */
[----:B---3--:R-:W3:Y:S04]  /*28e10*/  LDL.64 R232, [R1+0x1448] ;  /* 0x0014480001e87983 */ /* 0x008ee80000100a00 */
[----:B-1----:R-:W3:Y:S04]  /*28e20*/  LDL.64 R92, [R1+0x20f0] ;  /* 0x0020f000015c7983 */ /* 0x002ee80000100a00 */
[----:B------:R-:W3:Y:S04]  /*28e30*/  LDL.64 R242, [R1+0x20e8] ;  /* 0x0020e80001f27983 */ /* 0x000ee80000100a00 */
        /* <DEDUP_REMOVED lines=17> */
[----:B--2---:R1:W-:Y:S04]  /*28f50*/  LDGSTS.E [R250+0x1a00], [R210.64], P3 ;  /* 0x01a00000d2fa7fae */ /* 0x0043e80009921844 */
[----:B----4-:R2:W-:Y:S04]  /*28f60*/  LDGSTS.E [R250+0x1a80], [R62.64], P0 ;  /* 0x01a800003efa7fae */ /* 0x0105e80008121844 */
[----:B-1----:R-:W4:Y:S04]  /*28f70*/  LDL.64 R210, [R1+0x2340] ;  /* 0x0023400001d27983 */ /* 0x002f280000100a00 */
[----:B------:R1:W-:Y:S04]  /*28f80*/  LDGSTS.E [R250+0x1b00], [R170.64], P5 ;  /* 0x01b00000aafa7fae */ /* 0x0003e8000a921844 */
[----:B--2---:R-:W2:Y:S04]  /*28f90*/  LDL.64 R62, [R1+0x21f8] ;  /* 0x0021f800013e7983 */ /* 0x004ea80000100a00 */
[----:B-1----:R-:W2:Y:S04]  /*28fa0*/  LDL.64 R170, [R1+0x2430] ;  /* 0x0024300001aa7983 */ /* 0x002ea80000100a00 */
[----:B---3--:R1:W-:Y:S04]  /*28fb0*/  LDGSTS.E [R250+0x1b80], [R232.64], P6 ;  /* 0x01b80000e8fa7fae */ /* 0x0083e8000b121844 */
[----:B------:R3:W-:Y:S04]  /*28fc0*/  LDGSTS.E [R250+0x2a00], [R92.64], P3 ;  /* 0x02a000005cfa7fae */ /* 0x0007e80009921844 */
[----:B------:R3:W-:Y:S04]  /*28fd0*/  LDGSTS.E [R250+0x2a80], [R242.64], P0 ;  /* 0x02a80000f2fa7fae */ /* 0x0007e80008121844 */
[----:B-1----:R-:W2:Y:S04]  /*28fe0*/  LDL.64 R232, [R1+0x2438] ;  /* 0x0024380001e87983 */ /* 0x002ea80000100a00 */
[----:B------:R1:W-:Y:S04]  /*28ff0*/  LDGSTS.E [R250+0x2b00], [R192.64], P5 ;  /* 0x02b00000c0fa7fae */ /* 0x0003e8000a921844 */
[----:B---3--:R-:W2:Y:S04]  /*29000*/  LDL.64 R92, [R1+0x22e0] ;  /* 0x0022e000015c7983 */ /* 0x008ea80000100a00 */
[----:B------:R-:W2:Y:S04]  /*29010*/  LDL.64 R242, [R1+0x22e8] ;  /* 0x0022e80001f27983 */ /* 0x000ea80000100a00 */
[----:B-1----:R-:W2:Y:S04]  /*29020*/  LDL.64 R192, [R1+0x2530] ;  /* 0x0025300001c07983 */ /* 0x002ea80000100a00 */
[----:B------:R1:W-:Y:S04]  /*29030*/  LDGSTS.E [R250+0x2b80], [R194.64], P6 ;  /* 0x02b80000c2fa7fae */ /* 0x0003e8000b121844 */
[----:B------:R1:W-:Y:S04]  /*29040*/  LDGSTS.E [R250+0x3a00], [R154.64], P3 ;  /* 0x03a000009afa7fae */ /* 0x0003e80009921844 */
[----:B-1----:R-:W2:Y:S04]  /*29050*/  LDL.64 R194, [R1+0x23e0] ;  /* 0x0023e00001c27983 */ /* 0x002ea80000100a00 */
[----:B------:R-:W2:Y:S04]  /*29060*/  LDL.64 R154, [R1+0x23e8] ;  /* 0x0023e800019a7983 */ /* 0x000ea80000100a00 */
[----:B------:R1:W-:Y:S04]  /*29070*/  LDGSTS.E [R250+0x3a80], [R140.64], P0 ;  /* 0x03a800008cfa7fae */ /* 0x0003e80008121844 */
[----:B------:R1:W-:Y:S04]  /*29080*/  LDGSTS.E [R250+0x3b00], [R200.64], P5 ;  /* 0x03b00000c8fa7fae */ /* 0x0003e8000a921844 */
[----:B------:R1:W-:Y:S04]  /*29090*/  LDGSTS.E [R250+0x3b80], [R68.64], P6 ;  /* 0x03b8000044fa7fae */ /* 0x0003e8000b121844 */
[----:B-1----:R-:W2:Y:S04]  /*290a0*/  LDL.64 R140, [R1+0x2638] ;  /* 0x00263800018c7983 */ /* 0x002ea80000100a00 */
[----:B------:R-:W2:Y:S04]  /*290b0*/  LDL.64 R200, [R1+0x2630] ;  /* 0x0026300001c87983 */ /* 0x000ea80000100a00 */
[----:B------:R-:W2:Y:S04]  /*290c0*/  LDL.LU.64 R68, [R1+0x6a78] ;  /* 0x006a780001447983 */ /* 0x000ea80000300a00 */
[----:B------:R1:W-:Y:S04]  /*290d0*/  LDGSTS.E [R250+0x4a00], [R172.64], P3 ;  /* 0x04a00000acfa7fae */ /* 0x0003e80009921844 */
[----:B------:R1:W-:Y:S04]  /*290e0*/  LDGSTS.E [R250+0x4a80], [R86.64], P0 ;  /* 0x04a8000056fa7fae */ /* 0x0003e80008121844 */
[----:B------:R1:W-:Y:S04]  /*290f0*/  LDGSTS.E [R250+0x4b00], [R236.64], P5 ;  /* 0x04b00000ecfa7fae */ /* 0x0003e8000a921844 */
[----:B-1----:R-:W2:Y:S04]  /*29100*/  LDL.LU.64 R172, [R1+0x6a70] ;  /* 0x006a700001ac7983 */ /* 0x002ea80000300a00 */
[----:B------:R-:W2:Y:S04]  /*29110*/  LDL.64 R86, [R1+0x24e0] ;  /* 0x0024e00001567983 */ /* 0x000ea80000100a00 */
[----:B------:R-:W2:Y:S04]  /*29120*/  LDL.LU.64 R236, [R1+0x6a68] ;  /* 0x006a680001ec7983 */ /* 0x000ea80000300a00 */
[----:B------:R1:W-:Y:S04]  /*29130*/  LDGSTS.E [R250+0x4b80], [R230.64], P6 ;  /* 0x04b80000e6fa7fae */ /* 0x0003e8000b121844 */
[----:B------:R1:W-:Y:S04]  /*29140*/  LDGSTS.E [R250+0x5a00], [R160.64], P3 ;  /* 0x05a00000a0fa7fae */ /* 0x0003e80009921844 */
[----:B-1----:R-:W2:Y:S04]  /*29150*/  LDL.LU.64 R230, [R1+0x6a60] ;  /* 0x006a600001e67983 */ /* 0x002ea80000300a00 */
[----:B------:R-:W2:Y:S04]  /*29160*/  LDL.64 R160, [R1+0x2738] ;  /* 0x0027380001a07983 */ /* 0x000ea80000100a00 */
        /* <DEDUP_REMOVED lines=8> */
[----:B------:R1:W-:Y:S04]  /*291f0*/  LDGSTS.E [R250+0x6b00], [R92.64], P5 ;  /* 0x06b000005cfa7fae */ /* 0x0003e8000a921844 */
[----:B------:R1:W-:Y:S04]  /*29200*/  LDGSTS.E [R250+0x6b80], [R242.64], P6 ;  /* 0x06b80000f2fa7fae */ /* 0x0003e8000b121844 */
[----:B------:R1:W-:Y:S04]  /*29210*/  LDGSTS.E [R250+0x7a00], [R152.64], P3 ;  /* 0x07a0000098fa7fae */ /* 0x0003e80009921844 */
[----:B------:R1:W-:Y:S04]  /*29220*/  LDGSTS.E [R250+0x7a80], [R192.64], P0 ;  /* 0x07a80000c0fa7fae */ /* 0x0003e80008121844 */
[----:B-1----:R-:W2:Y:S04]  /*29230*/  LDL.64 R232, [R1+0x2820] ;  /* 0x0028200001e87983 */ /* 0x002ea80000100a00 */
[----:B------:R-:W2:Y:S04]  /*29240*/  LDL.64 R170, [R1+0x26e8] ;  /* 0x0026e80001aa7983 */ /* 0x000ea80000100a00 */
[----:B------:R-:W2:Y:S04]  /*29250*/  LDL.64 R242, [R1+0x30a8] ;  /* 0x0030a80001f27983 */ /* 0x000ea80000100a00 */
[----:B------:R-:W2:Y:S04]  /*29260*/  LDL.64 R92, [R1+0x30a0] ;  /* 0x0030a000015c7983 */ /* 0x000ea80000100a00 */
[----:B------:R1:W-:Y:S04]  /*29270*/  LDGSTS.E [R250+0x7b00], [R194.64], P5 ;  /* 0x07b00000c2fa7fae */ /* 0x0003e8000a921844 */
[----:B------:R1:W-:Y:S04]  /*29280*/  LDGSTS.E [R250+0x7b80], [R154.64], P6 ;  /* 0x07b800009afa7fae */ /* 0x0003e8000b121844 */
[----:B------:R-:W2:Y:S04]  /*29290*/  LDL.64 R152, [R1+0x27f0] ;  /* 0x0027f00001987983 */ /* 0x000ea80000100a00 */
        /* <DEDUP_REMOVED lines=12> */
[----:B------:R-:W2:Y:S04]  /*29360*/  LDL.64 R160, [R1+0x3308] ;  /* 0x0033080001a07983 */ /* 0x000ea80000100a00 */
[----:B---3--:R1:W-:Y:S04]  /*29370*/  LDGSTS.E [R250+0x9a80], [R210.64], P0 ;  /* 0x09a80000d2fa7fae */ /* 0x0083e80008121844 */
[----:B-1----:R-:W3:Y:S04]  /*29380*/  LDL.LU.64 R210, [R1+0x6a58] ;  /* 0x006a580001d27983 */ /* 0x002ee80000300a00 */
[----:B---3--:R1:W-:Y:S04]  /*29390*/  LDGSTS.E [R250+0x9b00], [R210.64], P5 ;  /* 0x09b00000d2fa7fae */ /* 0x0083e8000a921844 */
[----:B----4-:R3:W-:Y:S04]  /*293a0*/  LDGSTS.E [R250+0x9b80], [R162.64], P6 ;  /* 0x09b80000a2fa7fae */ /* 0x0107e8000b121844 */
[----:B--2---:R2:W-:Y:S04]  /*293b0*/  LDGSTS.E [R250+0xaa00], [R62.64], P3 ;  /* 0x0aa000003efa7fae */ /* 0x0045e80009921844 */
[----:B-1----:R-:W2:Y:S04]  /*293c0*/  LDL.64 R210, [R1+0x36a8] ;  /* 0x0036a80001d27983 */ /* 0x002ea80000100a00 */
[----:B---3--:R-:W3:Y:S04]  /*293d0*/  LDL.LU.64 R162, [R1+0x6a50] ;  /* 0x006a500001a27983 */ /* 0x008ee80000300a00 */
[----:B--2---:R-:W2:Y:S04]  /*293e0*/  LDL.64 R62, [R1+0x32c8] ;  /* 0x0032c800013e7983 */ /* 0x004ea80000100a00 */
[----:B------:R1:W-:Y:S04]  /*293f0*/  LDGSTS.E [R250+0xaa80], [R232.64], P0 ;  /* 0x0aa80000e8fa7fae */ /* 0x0003e80008121844 */
[----:B-1----:R-:W2:Y:S04]  /*29400*/  LDL.LU.64 R232, [R1+0x6a48] ;  /* 0x006a480001e87983 */ /* 0x002ea80000300a00 */
[----:B--2---:R1:W-:Y:S04]  /*29410*/  LDGSTS.E [R250+0xab00], [R232.64], P5 ;  /* 0x0ab00000e8fa7fae */ /* 0x0043e8000a921844 */
[----:B------:R2:W-:Y:S04]  /*29420*/  LDGSTS.E [R250+0xab80], [R170.64], P6 ;  /* 0x0ab80000aafa7fae */ /* 0x0005e8000b121844 */
[----:B------:R3:W-:Y:S04]  /*29430*/  LDGSTS.E [R250+0xba00], [R242.64], P3 ;  /* 0x0ba00000f2fa7fae */ /* 0x0007e80009921844 */
[----:B-1----:R-:W2:Y:S04]  /*29440*/  LDL.64 R232, [R1+0x3668] ;  /* 0x0036680001e87983 */ /* 0x002ea80000100a00 */
[----:B--2---:R-:W2:Y:S04]  /*29450*/  LDL.64 R170, [R1+0x3288] ;  /* 0x0032880001aa7983 */ /* 0x004ea80000100a00 */
[----:B---3--:R-:W3:Y:S04]  /*29460*/  LDL.LU.64 R242, [R1+0x6a40] ;  /* 0x006a400001f27983 */ /* 0x008ee80000300a00 */
[----:B------:R1:W-:Y:S04]  /*29470*/  LDGSTS.E [R250+0xba80], [R92.64], P0 ;  /* 0x0ba800005cfa7fae */ /* 0x0003e80008121844 */
[----:B-1----:R-:W2:Y:S04]  /*29480*/  LDL.64 R92, [R1+0x3930] ;  /* 0x00393000015c7983 */ /* 0x002ea80000100a00 */
[----:B---3--:R1:W-:Y:S04]  /*29490*/  LDGSTS.E [R250+0xbb00], [R242.64], P5 ;  /* 0x0bb00000f2fa7fae */ /* 0x0083e8000a921844 */
[----:B------:R3:W-:Y:S04]  /*294a0*/  LDGSTS.E [R250+0xbb80], [R152.64], P6 ;  /* 0x0bb8000098fa7fae */ /* 0x0007e8000b121844 */
[----:B------:R2:W-:Y:S04]  /*294b0*/  LDGSTS.E [R250+0xca00], [R192.64], P3 ;  /* 0x0ca00000c0fa7fae */ /* 0x0005e80009921844 */
[----:B-1----:R-:W2:Y:S04]  /*294c0*/  LDL.64 R242, [R1+0x3628] ;  /* 0x0036280001f27983 */ /* 0x002ea80000100a00 */
[----:B---3--:R-:W3:Y:S04]  /*294d0*/  LDL.LU.64 R152, [R1+0x6a38] ;  /* 0x006a380001987983 */ /* 0x008ee80000300a00 */
[----:B--2---:R-:W2:Y:S04]  /*294e0*/  LDL.LU.64 R192, [R1+0x6a30] ;  /* 0x006a300001c07983 */ /* 0x004ea80000300a00 */
[----:B------:R1:W-:Y:S04]  /*294f0*/  LDGSTS.E [R250+0xca80], [R194.64], P0 ;  /* 0x0ca80000c2fa7fae */ /* 0x0003e80008121844 */
[----:B-1----:R-:W3:Y:S04]  /*29500*/  LDL.64 R194, [R1+0x35e8] ;  /* 0x0035e80001c27983 */ /* 0x002ee80000100a00 */
[----:B--2---:R1:W-:Y:S04]  /*29510*/  LDGSTS.E [R250+0xcb00], [R192.64], P5 ;  /* 0x0cb00000c0fa7fae */ /* 0x0043e8000a921844 */
[----:B------:R2:W-:Y:S04]  /*29520*/  LDGSTS.E [R250+0xcb80], [R154.64], P6 ;  /* 0x0cb800009afa7fae */ /* 0x0005e8000b121844 */
[----:B------:R3:W-:Y:S04]  /*29530*/  LDGSTS.E [R250+0xda00], [R140.64], P3 ;  /* 0x0da000008cfa7fae */ /* 0x0007e80009921844 */
[----:B-1----:R-:W2:Y:S04]  /*29540*/  LDL.64 R192, [R1+0x3908] ;  /* 0x0039080001c07983 */ /* 0x002ea80000100a00 */
[----:B--2---:R-:W2:Y:S04]  /*29550*/  LDL.LU.64 R154, [R1+0x6a28] ;  /* 0x006a2800019a7983 */ /* 0x004ea80000300a00 */
[----:B---3--:R-:W3:Y:S04]  /*29560*/  LDL.LU.64 R140, [R1+0x6a20] ;  /* 0x006a2000018c7983 */ /* 0x008ee80000300a00 */
[----:B------:R1:W-:Y:S04]  /*29570*/  LDGSTS.E [R250+0xda80], [R200.64], P0 ;  /* 0x0da80000c8fa7fae */ /* 0x0003e80008121844 */
[----:B-1----:R-:W2:Y:S04]  /*29580*/  LDL.LU.64 R200, [R1+0x6a18] ;  /* 0x006a180001c87983 */ /* 0x002ea80000300a00 */
[----:B--2---:R1:W-:Y:S04]  /*29590*/  LDGSTS.E [R250+0xdb00], [R200.64], P5 ;  /* 0x0db00000c8fa7fae */ /* 0x0043e8000a921844 */
[----:B------:R2:W-:Y:S04]  /*295a0*/  LDGSTS.E [R250+0xdb80], [R86.64], P6 ;  /* 0x0db8000056fa7fae */ /* 0x0005e8000b121844 */
[----:B------:R3:W-:Y:S04]  /*295b0*/  LDGSTS.E [R250+0xea00], [R230.64], P3 ;  /* 0x0ea00000e6fa7fae */ /* 0x0007e80009921844 */
[----:B-1----:R-:W4:Y:S04]  /*295c0*/  LDL.64 R200, [R1+0x38e0] ;  /* 0x0038e00001c87983 */ /* 0x002f280000100a00 */
[----:B--2---:R-:W2:Y:S04]  /*295d0*/  LDL.LU.64 R86, [R1+0x6a10] ;  /* 0x006a100001567983 */ /* 0x004ea80000300a00 */
[----:B---3--:R-:W3:Y:S04]  /*295e0*/  LDL.64 R230, [R1+0x35a8] ;  /* 0x0035a80001e67983 */ /* 0x008ee80000100a00 */
[----:B------:R1:W-:Y:S04]  /*295f0*/  LDGSTS.E [R250+0xea80], [R160.64], P0 ;  /* 0x0ea80000a0fa7fae */ /* 0x0003e80008121844 */
[----:B------:R1:W-:Y:S04]  /*29600*/  LDGSTS.E [R250+0xeb00], [R162.64], P5 ;  /* 0x0eb00000a2fa7fae */ /* 0x0003e8000a921844 */
[----:B------:R1:W-:Y:S04]  /*29610*/  LDGSTS.E [R250+0xeb80], [R236.64], P6 ;  /* 0x0eb80000ecfa7fae */ /* 0x0003e8000b121844 */
[----:B-1----:R-:W2:Y:S04]  /*29620*/  LDL.LU.64 R160, [R1+0x6a08] ;  /* 0x006a080001a07983 */ /* 0x002ea80000300a00 */
[----:B------:R-:W2:Y:S04]  /*29630*/  LDL.LU.64 R162, [R1+0x6a00] ;  /* 0x006a000001a27983 */ /* 0x000ea80000300a00 */
[----:B------:R1:W-:Y:S04]  /*29640*/  LDGSTS.E [R250+0xfa00], [R210.64], P3 ;  /* 0x0fa00000d2fa7fae */ /* 0x0003e80009921844 */
[----:B------:R-:W2:Y:S04]  /*29650*/  LDL.64 R236, [R1+0x38b8] ;  /* 0x0038b80001ec7983 */ /* 0x000ea80000100a00 */
[----:B------:R1:W-:Y:S04]  /*29660*/  LDGSTS.E [R250+0xfa80], [R62.64], P0 ;  /* 0x0fa800003efa7fae */ /* 0x0003e80008121844 */
[----:B-1----:R-:W2:Y:S04]  /*29670*/  LDL.64 R210, [R1+0x3568] ;  /* 0x0035680001d27983 */ /* 0x002ea80000100a00 */
        /* <DEDUP_REMOVED lines=9> */
[----:B------:R-:W2:Y:S04]  /*29710*/  LDL.LU.64 R170, [R1+0x69e0] ;  /* 0x0069e00001aa7983 */ /* 0x000ea80000300a00 */
[----:B------:R1:W-:Y:S04]  /*29720*/  LDGSTS.E [R250+0x10b80], [R94.64], P6 ;  /* 0x10b800005efa7fae */ /* 0x0003e8000b121844 */
[----:B-1----:R-:W2:Y:S04]  /*29730*/  LDL.64 R184, [R1+0x3530] ;  /* 0x0035300001b87983 */ /* 0x002ea80000100a00 */
[----:B------:R1:W-:Y:S04]  /*29740*/  LDGSTS.E [R250+0x11a00], [R92.64], P3 ;  /* 0x11a000005cfa7fae */ /* 0x0003e80009921844 */
[----:B------:R-:W2:Y:S04]  /*29750*/  LDL.LU.64 R94, [R1+0x69d8] ;  /* 0x0069d800015e7983 */ /* 0x000ea80000300a00 */
[----:B------:R1:W-:Y:S04]  /*29760*/  LDGSTS.E [R250+0x11a80], [R242.64], P0 ;  /* 0x11a80000f2fa7fae */ /* 0x0003e80008121844 */
[----:B-1----:R-:W2:Y:S04]  /*29770*/  LDL.LU.64 R92, [R1+0x69d0] ;  /* 0x0069d000015c7983 */ /* 0x002ea80000300a00 */
[----:B------:R1:W-:Y:S04]  /*29780*/  LDGSTS.E [R250+0x11b00], [R158.64], P5 ;  /* 0x11b000009efa7fae */ /* 0x0003e8000a921844 */
[----:B------:R-:W2:Y:S04]  /*29790*/  LDL.64 R242, [R1+0x3868] ;  /* 0x0038680001f27983 */ /* 0x000ea80000100a00 */
[----:B------:R1:W-:Y:S04]  /*297a0*/  LDGSTS.E [R250+0x11b80], [R176.64], P6 ;  /* 0x11b80000b0fa7fae */ /* 0x0003e8000b121844 */
[----:B-1----:R-:W2:Y:S04]  /*297b0*/  LDL.64 R158, [R1+0x34f8] ;  /* 0x0034f800019e7983 */ /* 0x002ea80000100a00 */
[----:B------:R1:W-:Y:S04]  /*297c0*/  LDGSTS.E [R250+0x12a00], [R192.64], P3 ;  /* 0x12a00000c0fa7fae */ /* 0x0003e80009921844 */
[----:B------:R-:W2:Y:S04]  /*297d0*/  LDL.LU.64 R176, [R1+0x69c8] ;  /* 0x0069c80001b07983 */ /* 0x000ea80000300a00 */
[----:B------:R1:W-:Y:S04]  /*297e0*/  LDGSTS.E [R250+0x12a80], [R194.64], P0 ;  /* 0x12a80000c2fa7fae */ /* 0x0003e80008121844 */
[----:B-1----:R-:W2:Y:S04]  /*297f0*/  LDL.64 R192, [R1+0x3960] ;  /* 0x0039600001c07983 */ /* 0x002ea80000100a00 */
[----:B------:R1:W-:Y:S04]  /*29800*/  LDGSTS.E [R250+0x12b00], [R178.64], P5 ;  /* 0x12b00000b2fa7fae */ /* 0x0003e8000a921844 */
[----:B------:R-:W2:Y:S04]  /*29810*/  LDL.64 R194, [R1+0x3958] ;  /* 0x0039580001c27983 */ /* 0x000ea80000100a00 */
[----:B------:R1:W-:Y:S04]  /*29820*/  LDGSTS.E [R250+0x12b80], [R60.64], P6 ;  /* 0x12b800003cfa7fae */ /* 0x0003e8000b121844 */
[----:B-1----:R-:W2:Y:S04]  /*29830*/  LDL.LU.64 R178, [R1+0x69c0] ;  /* 0x0069c00001b27983 */ /* 0x002ea80000300a00 */
[----:B------:R-:W2:Y:S04]  /*29840*/  LDL.64 R60, [R1+0x3990] ;  /* 0x00399000013c7983 */ /* 0x000ea80000100a00 */
[----:B----4-:R1:W-:Y:S04]  /*29850*/  LDGSTS.E [R250+0x13a00], [R200.64], P3 ;  /* 0x13a00000c8fa7fae */ /* 0x0103e80009921844 */
[----:B---3--:R3:W-:Y:S04]  /*29860*/  LDGSTS.E [R250+0x13a80], [R230.64], P0 ;  /* 0x13a80000e6fa7fae */ /* 0x0087e80008121844 */
[----:B-1----:R-:W4:Y:S04]  /*29870*/  LDL.64 R200, [R1+0x3988] ;  /* 0x0039880001c87983 */ /* 0x002f280000100a00 */
[----:B------:R1:W-:Y:S04]  /*29880*/  LDGSTS.E [R250+0x13b00], [R52.64], P5 ;  /* 0x13b0000034fa7fae */ /* 0x0003e8000a921844 */
[----:B---3--:R-:W3:Y:S04]  /*29890*/  LDL.64 R230, [R1+0x39a0] ;  /* 0x0039a00001e67983 */ /* 0x008ee80000100a00 */
[----:B------:R2:W-:Y:S04]  /*298a0*/  LDGSTS.E [R250+0x13b80], [R244.64], P6 ;  /* 0x13b80000f4fa7fae */ /* 0x0005e8000b121844 */
[----:B-1----:R-:W3:Y:S04]  /*298b0*/  LDL.64 R52, [R1+0x3998] ;  /* 0x0039980001347983 */ /* 0x002ee80000100a00 */
[----:B--2---:R-:W2:Y:S04]  /*298c0*/  LDL.LU.64 R244, [R1+0x69b8] ;  /* 0x0069b80001f47983 */ /* 0x004ea80000300a00 */
[----:B------:R1:W-:Y:S04]  /*298d0*/  LDGSTS.E [R250+0x14a00], [R236.64], P3 ;  /* 0x14a00000ecfa7fae */ /* 0x0003e80009921844 */
[----:B------:R1:W-:Y:S04]  /*298e0*/  LDGSTS.E [R250+0x14a80], [R210.64], P0 ;  /* 0x14a80000d2fa7fae */ /* 0x0003e80008121844 */
[----:B------:R1:W-:Y:S04]  /*298f0*/  LDGSTS.E [R250+0x14b00], [R100.64], P5 ;  /* 0x14b0000064fa7fae */ /* 0x0003e8000a921844 */
[----:B-1----:R-:W2:Y:S04]  /*29900*/  LDL.LU.64 R236, [R1+0x69b0] ;  /* 0x0069b00001ec7983 */ /* 0x002ea80000300a00 */
[----:B------:R-:W2:Y:S04]  /*29910*/  LDL.64 R210, [R1+0x39b0] ;  /* 0x0039b00001d27983 */ /* 0x000ea80000100a00 */
[----:B------:R-:W2:Y:S04]  /*29920*/  LDL.64 R100, [R1+0x39a8] ;  /* 0x0039a80001647983 */ /* 0x000ea80000100a00 */
[----:B------:R1:W-:Y:S04]  /*29930*/  LDGSTS.E [R250+0x14b80], [R226.64], P6 ;  /* 0x14b80000e2fa7fae */ /* 0x0003e8000b121844 */
[----:B------:R1:W-:Y:S04]  /*29940*/  LDGSTS.E [R250+0x15a00], [R232.64], P3 ;  /* 0x15a00000e8fa7fae */ /* 0x0003e80009921844 */
[----:B-1----:R-:W2:Y:S04]  /*29950*/  LDL.64 R226, [R1+0x39c0] ;  /* 0x0039c00001e27983 */ /* 0x002ea80000100a00 */
[----:B------:R-:W2:Y:S04]  /*29960*/  LDL.64 R232, [R1+0x39b8] ;  /* 0x0039b80001e87983 */ /* 0x000ea80000100a00 */
[----:B------:R1:W-:Y:S04]  /*29970*/  LDGSTS.E [R250+0x15a80], [R184.64], P0 ;  /* 0x15a80000b8fa7fae */ /* 0x0003e80008121844 */
[----:B------:R1:W-:Y:S04]  /*29980*/  LDGSTS.E [R250+0x15b00], [R186.64], P5 ;  /* 0x15b00000bafa7fae */ /* 0x0003e8000a921844 */
[----:B------:R1:W-:Y:S04]  /*29990*/  LDGSTS.E [R250+0x15b80], [R240.64], P6 ;  /* 0x15b80000f0fa7fae */ /* 0x0003e8000b121844 */
[----:B-1----:R-:W2:Y:S04]  /*299a0*/  LDL.LU.64 R184, [R1+0x69a8] ;  /* 0x0069a80001b87983 */ /* 0x002ea80000300a00 */
[----:B------:R-:W2:Y:S04]  /*299b0*/  LDL.LU.64 R186, [R1+0x69a0] ;  /* 0x0069a00001ba7983 */ /* 0x000ea80000300a00 */
[----:B------:R-:W2:Y:S04]  /*299c0*/  LDL.64 R240, [R1+0x39d0] ;  /* 0x0039d00001f07983 */ /* 0x000ea80000100a00 */
[----:B------:R1:W-:Y:S04]  /*299d0*/  LDGSTS.E [R250+0x16a00], [R242.64], P3 ;  /* 0x16a00000f2fa7fae */ /* 0x0003e80009921844 */
        /* <DEDUP_REMOVED lines=9> */
[----:B-1----:R-:W2:Y:S04]  /*29a70*/  LDL.LU.64 R192, [R1+0x6988] ;  /* 0x0069880001c07983 */ /* 0x002ea80000300a00 */
[----:B------:R1:W-:Y:S04]  /*29a80*/  LDGSTS.E [R250+0x17b00], [R30.64], P5 ;  /* 0x17b000001efa7fae */ /* 0x0003e8000a921844 */
[----:B------:R-:W2:Y:S04]  /*29a90*/  LDL.LU.64 R194, [R1+0x6980] ;  /* 0x0069800001c27983 */ /* 0x000ea80000300a00 */
[----:B------:R1:W-:Y:S04]  /*29aa0*/  LDGSTS.E [R250+0x17b80], [R238.64], P6 ;  /* 0x17b80000eefa7fae */ /* 0x0003e8000b121844 */
[----:B-1----:R-:W2:Y:S04]  /*29ab0*/  LDL.LU.64 R30, [R1+0x6978] ;  /* 0x00697800011e7983 */ /* 0x002ea80000300a00 */
[----:B------:R1:W-:Y:S04]  /*29ac0*/  LDGSTS.E [R250+0x18a00], [R60.64], P3 ;  /* 0x18a000003cfa7fae */ /* 0x0003e80009921844 */
[----:B------:R-:W2:Y:S04]  /*29ad0*/  LDL.64 R238, [R1+0x39d8] ;  /* 0x0039d80001ee7983 */ /* 0x000ea80000100a00 */
[----:B-1----:R-:W2:Y:S04]  /*29ae0*/  LDL.LU.64 R60, [R1+0x6970] ;  /* 0x00697000013c7983 */ /* 0x002ea80000300a00 */
[----:B----4-:R1:W-:Y:S04]  /*29af0*/  LDGSTS.E [R250+0x18a80], [R200.64], P0 ;  /* 0x18a80000c8fa7fae */ /* 0x0103e80008121844 */
[----:B------:R4:W-:Y:S04]  /*29b00*/  LDGSTS.E [R250+0x18b00], [R202.64], P5 ;  /* 0x18b00000cafa7fae */ /* 0x0009e8000a921844 */
[----:B------:R3:W-:Y:S04]  /*29b10*/  LDGSTS.E [R250+0x18b80], [R116.64], P6 ;  /* 0x18b8000074fa7fae */ /* 0x0007e8000b121844 */
[----:B-1----:R-:W2:Y:S04]  /*29b20*/  LDL.LU.64 R200, [R1+0x6968] ;  /* 0x0069680001c87983 */ /* 0x002ea80000300a00 */
[----:B----4-:R-:W4:Y:S04]  /*29b30*/  LDL.LU.64 R202, [R1+0x6960] ;  /* 0x0069600001ca7983 */ /* 0x010f280000300a00 */
[----:B---3--:R-:W3:Y:S04]  /*29b40*/  LDL.LU.64 R116, [R1+0x6958] ;  /* 0x0069580001747983 */ /* 0x008ee80000300a00 */
[----:B------:R1:W-:Y:S04]  /*29b50*/  LDGSTS.E [R250+0x19a00], [R230.64], P3 ;  /* 0x19a00000e6fa7fae */ /* 0x0003e80009921844 */
[----:B------:R1:W-:Y:S04]  /*29b60*/  LDGSTS.E [R250+0x19a80], [R52.64], P0 ;  /* 0x19a8000034fa7fae */ /* 0x0003e80008121844 */
[----:B------:R2:W-:Y:S04]  /*29b70*/  LDGSTS.E [R250+0x19b00], [R208.64], P5 ;  /* 0x19b00000d0fa7fae */ /* 0x0005e8000a921844 */
[----:B-1----:R-:W3:Y:S04]  /*29b80*/  LDL.LU.64 R230, [R1+0x6950] ;  /* 0x0069500001e67983 */ /* 0x002ee80000300a00 */
[----:B------:R-:W3:Y:S04]  /*29b90*/  LDL.64 R52, [R1+0x39f0] ;  /* 0x0039f00001347983 */ /* 0x000ee80000100a00 */
[----:B------:R1:W-:Y:S04]  /*29ba0*/  LDGSTS.E [R250+0x19b80], [R190.64], P6 ;  /* 0x19b80000befa7fae */ /* 0x0003e8000b121844 */
[----:B--2---:R2:W-:Y:S04]  /*29bb0*/  LDGSTS.E [R250+0x1aa00], [R210.64], P3 ;  /* 0x1aa00000d2fa7fae */ /* 0x0045e80009921844 */
[----:B------:R1:W-:Y:S04]  /*29bc0*/  LDGSTS.E [R250+0x1aa80], [R100.64], P0 ;  /* 0x1aa8000064fa7fae */ /* 0x0003e80008121844 */
[----:B------:R-:W4:Y:S04]  /*29bd0*/  LDL.LU.64 R208, [R1+0x6948] ;  /* 0x0069480001d07983 */ /* 0x000f280000300a00 */
[----:B------:R2:W-:Y:S04]  /*29be0*/  LDGSTS.E [R250+0x1ab00], [R148.64], P5 ;  /* 0x1ab0000094fa7fae */ /* 0x0005e8000a921844 */
[----:B-1----:R-:W4:Y:S04]  /*29bf0*/  LDL.64 R190, [R1+0x39e8] ;  /* 0x0039e80001be7983 */ /* 0x002f280000100a00 */
[----:B------:R1:W-:Y:S04]  /*29c00*/  LDGSTS.E [R250+0x1ab80], [R224.64], P6 ;  /* 0x1ab80000e0fa7fae */ /* 0x0003e8000b121844 */
[----:B--2---:R-:W2:Y:S04]  /*29c10*/  LDL.LU.64 R210, [R1+0x6940] ;  /* 0x0069400001d27983 */ /* 0x004ea80000300a00 */
[----:B------:R1:W-:Y:S04]  /*29c20*/  LDGSTS.E [R250+0x1ba00], [R226.64], P3 ;  /* 0x1ba00000e2fa7fae */ /* 0x0003e80009921844 */
[----:B------:R-:W2:Y:S04]  /*29c30*/  LDL.LU.64 R100, [R1+0x6938] ;  /* 0x0069380001647983 */ /* 0x000ea80000300a00 */
[----:B------:R1:W-:Y:S04]  /*29c40*/  LDGSTS.E [R250+0x1ba80], [R232.64], P0 ;  /* 0x1ba80000e8fa7fae */ /* 0x0003e80008121844 */
[----:B------:R-:W2:Y:S04]  /*29c50*/  LDL.LU.64 R148, [R1+0x6930] ;  /* 0x0069300001947983 */ /* 0x000ea80000300a00 */
[----:B------:R1:W-:Y:S04]  /*29c60*/  LDGSTS.E [R250+0x1bb00], [R216.64], P5 ;  /* 0x1bb00000d8fa7fae */ /* 0x0003e8000a921844 */
[----:B-1----:R-:W2:Y:S04]  /*29c70*/  LDL.64 R232, [R1+0x3a00] ;  /* 0x003a000001e87983 */ /* 0x002ea80000100a00 */
[----:B------:R1:W-:Y:S04]  /*29c80*/  LDGSTS.E [R250+0x1bb80], [R212.64], P6 ;  /* 0x1bb80000d4fa7fae */ /* 0x0003e8000b121844 */
[----:B------:R1:W-:Y:S04]  /*29c90*/  LDGSTS.E [R250+0x1ca00], [R240.64], P3 ;  /* 0x1ca00000f0fa7fae */ /* 0x0003e80009921844 */
[----:B------:R-:W2:Y:S04]  /*29ca0*/  LDL.64 R216, [R1+0x39f8] ;  /* 0x0039f80001d87983 */ /* 0x000ea80000100a00 */
[----:B-1----:R-:W2:Y:S04]  /*29cb0*/  LDL.64 R212, [R1+0x1380] ;  /* 0x0013800001d47983 */ /* 0x002ea80000100a00 */
[----:B------:R1:W-:Y:S04]  /*29cc0*/  LDGSTS.E [R250+0x1ca80], [R242.64], P0 ;  /* 0x1ca80000f2fa7fae */ /* 0x0003e80008121844 */
[----:B------:R1:W-:Y:S04]  /*29cd0*/  LDGSTS.E [R250+0x1cb00], [R126.64], P5 ;  /* 0x1cb000007efa7fae */ /* 0x0003e8000a921844 */
[----:B------:R-:W2:Y:S04]  /*29ce0*/  LDL.64 R240, [R1+0x1f38] ;  /* 0x001f380001f07983 */ /* 0x000ea80000100a00 */
[----:B------:R1:W-:Y:S04]  /*29cf0*/  LDGSTS.E [R250+0x1cb80], [R36.64], P6 ;  /* 0x1cb8000024fa7fae */ /* 0x0003e8000b121844 */
[----:B-1----:R-:W2:Y:S04]  /*29d00*/  LDL.64 R242, [R1+0x1378] ;  /* 0x0013780001f27983 */ /* 0x002ea80000100a00 */
[----:B------:R-:W2:Y:S04]  /*29d10*/  LDL.64 R224, [R1+0x2008] ;  /* 0x0020080001e07983 */ /* 0x000ea80000100a00 */
[----:B------:R-:W2:Y:S04]  /*29d20*/  LDL.64 R36, [R1+0x1f30] ;  /* 0x001f300001247983 */ /* 0x000ea80000100a00 */
[----:B------:R1:W-:Y:S04]  /*29d30*/  LDGSTS.E [R250+0x1da00], [R6.64], P3 ;  /* 0x1da0000006fa7fae */ /* 0x0003e80009921844 */
[----:B------:R-:W2:Y:S01]  /*29d40*/  LDL.64 R226, [R1+0x14d0] ;  /* 0x0014d00001e27983 */ /* 0x000ea20000100a00 */
[----:B------:R-:W-:-:S03]  /*29d50*/  IMAD.SHL.U32 R251, R248, 0x4, RZ ;  /* 0x00000004f8fb7824 */ /* 0x000fc600078e00ff */
        /* <DEDUP_REMOVED lines=8> */
[----:B---3--:R1:W-:Y:S04]  /*29de0*/  LDGSTS.E [R250+0x1ea00], [R52.64], P3 ;  /* 0x1ea0000034fa7fae */ /* 0x0083e80009921844 */
[----:B-1----:R-:W3:Y:S01]  /*29df0*/  LDL.64 R52, [R1+0x1620] ;  /* 0x0016200001347983 */ /* 0x002ee20000100a00 */
[----:B------:R-:W-:-:S03]  /*29e00*/  LOP3.LUT R248, R251, 0x60, RZ, 0x3c, !PT ;  /* 0x00000060fbf87812 */ /* 0x000fc600078e3cff */
[----:B----4-:R1:W-:Y:S04]  /*29e10*/  LDGSTS.E [R250+0x1ea80], [R190.64], P0 ;  /* 0x1ea80000befa7fae */ /* 0x0103e80008121844 */
[----:B------:R4:W-:Y:S04]  /*29e20*/  LDGSTS.E [R250+0x1eb00], [R14.64], P5 ;  /* 0x1eb000000efa7fae */ /* 0x0009e8000a921844 */
[----:B------:R4:W-:Y:S04]  /*29e30*/  LDGSTS.E [R250+0x1eb80], [R22.64], P6 ;  /* 0x1eb8000016fa7fae */ /* 0x0009e8000b121844 */
[----:B-1----:R-:W3:Y:S04]  /*29e40*/  LDL.64 R190, [R1+0x21c0] ;  /* 0x0021c00001be7983 */ /* 0x002ee80000100a00 */
[----:B----4-:R-:W2:Y:S04]  /*29e50*/  LDL.64 R14, [R1+0x2010] ;  /* 0x00201000010e7983 */ /* 0x010ea80000100a00 */
[----:B------:R-:W2:Y:S04]  /*29e60*/  LDL.64 R22, [R1+0x2260] ;  /* 0x0022600001167983 */ /* 0x000ea80000100a00 */
[----:B--2---:R1:W-:Y:S04]  /*29e70*/  LDGSTS.E [R250+0x1fa00], [R232.64], P3 ;  /* 0x1fa00000e8fa7fae */ /* 0x0043e80009921844 */
[----:B------:R2:W-:Y:S04]  /*29e80*/  LDGSTS.E [R250+0x1fa80], [R216.64], P0 ;  /* 0x1fa80000d8fa7fae */ /* 0x0005e80008121844 */
[----:B------:R2:W-:Y:S04]  /*29e90*/  LDGSTS.E [R250+0x1fb00], [R218.64], P5 ;  /* 0x1fb00000dafa7fae */ /* 0x0005e8000a921844 */
[----:B------:R2:W-:Y:S04]  /*29ea0*/  LDGSTS.E [R250+0x1fb80], [R234.64], P6 ;  /* 0x1fb80000eafa7fae */ /* 0x0005e8000b121844 */
[----:B-1----:R-:W2:Y:S04]  /*29eb0*/  LDL.64 R232, [R1+0x2258] ;  /* 0x0022580001e87983 */ /* 0x002ea80000100a00 */
[----:B------:R1:W-:Y:S04]  /*29ec0*/  LDGSTS.E [R248+0xc00], [R240.64], P3 ;  /* 0x00c00000f0f87fae */ /* 0x0003e80009921844 */
[----:B--2---:R-:W2:Y:S04]  /*29ed0*/  LDL.LU.64 R216, [R1+0x6928] ;  /* 0x0069280001d87983 */ /* 0x004ea80000300a00 */
        /* <DEDUP_REMOVED lines=20> */
[----:B------:R-:W2:Y:S04]  /*2a020*/  LDL.LU.64 R28, [R1+0x68f8] ;  /* 0x0068f800011c7983 */ /* 0x000ea80000300a00 */
[----:B---3--:R1:W-:Y:S04]  /*2a030*/  LDGSTS.E [R248+0x2d00], [R52.64], P5 ;  /* 0x02d0000034f87fae */ /* 0x0083e8000a921844 */
[----:B-1----:R-:W3:Y:S04]  /*2a040*/  LDL.LU.64 R52, [R1+0x68f0] ;  /* 0x0068f00001347983 */ /* 0x002ee80000300a00 */
[----:B---3--:R1:W-:Y:S04]  /*2a050*/  LDGSTS.E [R248+0x2d80], [R52.64], P6 ;  /* 0x02d8000034f87fae */ /* 0x0083e8000b121844 */
[----:B------:R3:W-:Y:S04]  /*2a060*/  LDGSTS.E [R248+0x3c00], [R190.64], P3 ;  /* 0x03c00000bef87fae */ /* 0x0007e80009921844 */
[----:B------:R2:W-:Y:S04]  /*2a070*/  LDGSTS.E [R248+0x3c80], [R126.64], P0 ;  /* 0x03c800007ef87fae */ /* 0x0005e80008121844 */
[----:B-1----:R-:W2:Y:S04]  /*2a080*/  LDL.64 R52, [R1+0x2658] ;  /* 0x0026580001347983 */ /* 0x002ea80000100a00 */
[----:B---3--:R-:W3:Y:S04]  /*2a090*/  LDL.64 R190, [R1+0x2650] ;  /* 0x0026500001be7983 */ /* 0x008ee80000100a00 */
[----:B--2---:R-:W2:Y:S04]  /*2a0a0*/  LDL.LU.64 R126, [R1+0x68e8] ;  /* 0x0068e800017e7983 */ /* 0x004ea80000300a00 */
[----:B------:R1:W-:Y:S04]  /*2a0b0*/  LDGSTS.E [R248+0x3d00], [R14.64], P5 ;  /* 0x03d000000ef87fae */ /* 0x0003e8000a921844 */
[----:B-1----:R-:W2:Y:S04]  /*2a0c0*/  LDL.LU.64 R14, [R1+0x68e0] ;  /* 0x0068e000010e7983 */ /* 0x002ea80000300a00 */
[----:B--2---:R1:W-:Y:S04]  /*2a0d0*/  LDGSTS.E [R248+0x3d80], [R14.64], P6 ;  /* 0x03d800000ef87fae */ /* 0x0043e8000b121844 */
[----:B------:R2:W-:Y:S04]  /*2a0e0*/  LDGSTS.E [R248+0x4c00], [R22.64], P3 ;  /* 0x04c0000016f87fae */ /* 0x0005e80009921844 */
[----:B------:R3:W-:Y:S04]  /*2a0f0*/  LDGSTS.E [R248+0x4c80], [R232.64], P0 ;  /* 0x04c80000e8f87fae */ /* 0x0007e80008121844 */
[----:B-1----:R-:W4:Y:S04]  /*2a100*/  LDL.64 R14, [R1+0x2758] ;  /* 0x00275800010e7983 */ /* 0x002f280000100a00 */
[----:B--2---:R-:W2:Y:S04]  /*2a110*/  LDL.64 R22, [R1+0x2750] ;  /* 0x0027500001167983 */ /* 0x004ea80000100a00 */
[----:B------:R1:W-:Y:S04]  /*2a120*/  LDGSTS.E [R248+0x4d00], [R126.64], P5 ;  /* 0x04d000007ef87fae */ /* 0x0003e8000a921844 */
[----:B---3--:R-:W4:Y:S04]  /*2a130*/  LDL.LU.64 R232, [R1+0x68d8] ;  /* 0x0068d80001e87983 */ /* 0x008f280000300a00 */
[----:B------:R1:W-:Y:S04]  /*2a140*/  LDGSTS.E [R248+0x4d80], [R28.64], P6 ;  /* 0x04d800001cf87fae */ /* 0x0003e8000b121844 */
[----:B------:R1:W-:Y:S04]  /*2a150*/  LDGSTS.E [R248+0x5c00], [R234.64], P3 ;  /* 0x05c00000eaf87fae */ /* 0x0003e80009921844 */
[----:B-1----:R-:W4:Y:S04]  /*2a160*/  LDL.64 R126, [R1+0x2850] ;  /* 0x00285000017e7983 */ /* 0x002f280000100a00 */
[----:B------:R-:W4:Y:S04]  /*2a170*/  LDL.64 R28, [R1+0x2f20] ;  /* 0x002f2000011c7983 */ /* 0x000f280000100a00 */
[----:B------:R1:W-:Y:S04]  /*2a180*/  LDGSTS.E [R248+0x5c80], [R240.64], P0 ;  /* 0x05c80000f0f87fae */ /* 0x0003e80008121844 */
[----:B------:R-:W4:Y:S04]  /*2a190*/  LDL.LU.64 R234, [R1+0x68d0] ;  /* 0x0068d00001ea7983 */ /* 0x000f280000300a00 */
[----:B------:R1:W-:Y:S04]  /*2a1a0*/  LDGSTS.E [R248+0x5d00], [R212.64], P5 ;  /* 0x05d00000d4f87fae */ /* 0x0003e8000a921844 */
[----:B-1----:R-:W4:Y:S04]  /*2a1b0*/  LDL.LU.64 R240, [R1+0x68c8] ;  /* 0x0068c80001f07983 */ /* 0x002f280000300a00 */
[----:B------:R1:W-:Y:S04]  /*2a1c0*/  LDGSTS.E [R248+0x5d80], [R36.64], P6 ;  /* 0x05d8000024f87fae */ /* 0x0003e8000b121844 */
[----:B------:R1:W-:Y:S04]  /*2a1d0*/  LDGSTS.E [R248+0x6c00], [R242.64], P3 ;  /* 0x06c00000f2f87fae */ /* 0x0003e80009921844 */
[----:B------:R-:W4:Y:S04]  /*2a1e0*/  LDL.64 R212, [R1+0x30e0] ;  /* 0x0030e00001d47983 */ /* 0x000f280000100a00 */
[----:B-1----:R-:W4:Y:S04]  /*2a1f0*/  LDL.64 R36, [R1+0x30e8] ;  /* 0x0030e80001247983 */ /* 0x002f280000100a00 */
[----:B------:R1:W-:Y:S04]  /*2a200*/  LDGSTS.E [R248+0x6c80], [R6.64], P0 ;  /* 0x06c8000006f87fae */ /* 0x0003e80008121844 */
[----:B------:R-:W4:Y:S04]  /*2a210*/  LDL.LU.64 R242, [R1+0x68c0] ;  /* 0x0068c00001f27983 */ /* 0x000f280000300a00 */
        /* <DEDUP_REMOVED lines=9> */
[----:B-1----:R-:W4:Y:S04]  /*2a2b0*/  LDL.LU.64 R238, [R1+0x68a8] ;  /* 0x0068a80001ee7983 */ /* 0x002f280000300a00 */
        /* <DEDUP_REMOVED lines=10> */
[----:B-1----:R-:W4:Y:S04]  /*2a360*/  LDL.64 R30, [R1+0x3300] ;  /* 0x00330000011e7983 */ /* 0x002f280000100a00 */
[----:B----4-:R1:W-:Y:S04]  /*2a370*/  LDGSTS.E [R248+0x9c00], [R14.64], P3 ;  /* 0x09c000000ef87fae */ /* 0x0103e80009921844 */
[----:B--2---:R2:W-:Y:S04]  /*2a380*/  LDGSTS.E [R248+0x9c80], [R22.64], P0 ;  /* 0x09c8000016f87fae */ /* 0x0045e80008121844 */
[----:B------:R4:W-:Y:S04]  /*2a390*/  LDGSTS.E [R248+0x9d00], [R204.64], P5 ;  /* 0x09d00000ccf87fae */ /* 0x0009e8000a921844 */
[----:B-1----:R-:W3:Y:S04]  /*2a3a0*/  LDL.LU.64 R14, [R1+0x6890] ;  /* 0x00689000010e7983 */ /* 0x002ee80000300a00 */
[----:B--2---:R-:W2:Y:S04]  /*2a3b0*/  LDL.LU.64 R22, [R1+0x6888] ;  /* 0x0068880001167983 */ /* 0x004ea80000300a00 */
[----:B----4-:R-:W4:Y:S04]  /*2a3c0*/  LDL.64 R204, [R1+0x36a0] ;  /* 0x0036a00001cc7983 */ /* 0x010f280000100a00 */
[----:B------:R1:W-:Y:S04]  /*2a3d0*/  LDGSTS.E [R248+0x9d80], [R158.64], P6 ;  /* 0x09d800009ef87fae */ /* 0x0003e8000b121844 */
[----:B------:R1:W-:Y:S04]  /*2a3e0*/  LDGSTS.E [R248+0xac00], [R28.64], P3 ;  /* 0x0ac000001cf87fae */ /* 0x0003e80009921844 */
[----:B------:R1:W-:Y:S04]  /*2a3f0*/  LDGSTS.E [R248+0xac80], [R126.64], P0 ;  /* 0x0ac800007ef87fae */ /* 0x0003e80008121844 */
[----:B------:R1:W-:Y:S04]  /*2a400*/  LDGSTS.E [R248+0xad00], [R236.64], P5 ;  /* 0x0ad00000ecf87fae */ /* 0x0003e8000a921844 */
[----:B-1----:R-:W2:Y:S04]  /*2a410*/  LDL.LU.64 R158, [R1+0x6880] ;  /* 0x00688000019e7983 */ /* 0x002ea80000300a00 */
[----:B------:R1:W-:Y:S04]  /*2a420*/  LDGSTS.E [R248+0xad80], [R244.64], P6 ;  /* 0x0ad80000f4f87fae */ /* 0x0003e8000b121844 */
[----:B------:R-:W2:Y:S04]  /*2a430*/  LDL.LU.64 R28, [R1+0x6878] ;  /* 0x00687800011c7983 */ /* 0x000ea80000300a00 */
        /* <DEDUP_REMOVED lines=8> */
[----:B------:R-:W2:Y:S04]  /*2a4c0*/  LDL.64 R212, [R1+0x3928] ;  /* 0x0039280001d47983 */ /* 0x000ea80000100a00 */
        /* <DEDUP_REMOVED lines=25> */
[----:B------:R-:W2:Y:S04]  /*2a660*/  LDL.LU.64 R68, [R1+0x6828] ;  /* 0x0068280001447983 */ /* 0x000ea80000300a00 */
[----:B----4-:R1:W-:Y:S04]  /*2a670*/  LDGSTS.E [R248+0xfc00], [R204.64], P3 ;  /* 0x0fc00000ccf87fae */ /* 0x0103e80009921844 */
[----:B-1----:R-:W4:Y:S04]  /*2a680*/  LDL.LU.64 R204, [R1+0x6820] ;  /* 0x0068200001cc7983 */ /* 0x002f280000300a00 */
[----:B----4-:R1:W-:Y:S04]  /*2a690*/  LDGSTS.E [R248+0xfc80], [R204.64], P0 ;  /* 0x0fc80000ccf87fae */ /* 0x0103e80008121844 */
[----:B------:R4:W-:Y:S04]  /*2a6a0*/  LDGSTS.E [R248+0xfd00], [R16.64], P5 ;  /* 0x0fd0000010f87fae */ /* 0x0009e8000a921844 */
[----:B------:R2:W-:Y:S04]  /*2a6b0*/  LDGSTS.E [R248+0xfd80], [R76.64], P6 ;  /* 0x0fd800004cf87fae */ /* 0x0005e8000b121844 */
[----:B-1----:R-:W3:Y:S04]  /*2a6c0*/  LDL.64 R204, [R1+0x3860] ;  /* 0x0038600001cc7983 */ /* 0x002ee80000100a00 */
[----:B----4-:R-:W2:Y:S04]  /*2a6d0*/  LDL.LU.64 R16, [R1+0x6818] ;  /* 0x0068180001107983 */ /* 0x010ea80000300a00 */
[----:B--2---:R-:W2:Y:S04]  /*2a6e0*/  LDL.LU.64 R76, [R1+0x6810] ;  /* 0x00681000014c7983 */ /* 0x004ea80000300a00 */
[----:B------:R1:W-:Y:S04]  /*2a6f0*/  LDGSTS.E [R248+0x10c00], [R236.64], P3 ;  /* 0x10c00000ecf87fae */ /* 0x0003e80009921844 */
[----:B------:R1:W-:Y:S04]  /*2a700*/  LDGSTS.E [R248+0x10c80], [R244.64], P0 ;  /* 0x10c80000f4f87fae */ /* 0x0003e80008121844 */
[----:B------:R1:W-:Y:S04]  /*2a710*/  LDGSTS.E [R248+0x10d00], [R84.64], P5 ;  /* 0x10d0000054f87fae */ /* 0x0003e8000a921844 */
[----:B-1----:R-:W2:Y:S04]  /*2a720*/  LDL.64 R236, [R1+0x3970] ;  /* 0x0039700001ec7983 */ /* 0x002ea80000100a00 */
[----:B------:R-:W2:Y:S04]  /*2a730*/  LDL.LU.64 R244, [R1+0x6808] ;  /* 0x0068080001f47983 */ /* 0x000ea80000300a00 */
[----:B------:R-:W2:Y:S04]  /*2a740*/  LDL.LU.64 R84, [R1+0x6800] ;  /* 0x0068000001547983 */ /* 0x000ea80000300a00 */
        /* <DEDUP_REMOVED lines=14> */
[----:B------:R1:W-:Y:S04]  /*2a830*/  LDGSTS.E [R248+0x12d80], [R38.64], P6 ;  /* 0x12d8000026f87fae */ /* 0x0003e8000b121844 */
[----:B-1----:R-:W2:Y:S04]  /*2a840*/  LDL.LU.64 R148, [R1+0x67d8] ;  /* 0x0067d80001947983 */ /* 0x002ea80000300a00 */
[----:B------:R-:W2:Y:S04]  /*2a850*/  LDL.LU.64 R108, [R1+0x67d0] ;  /* 0x0067d000016c7983 */ /* 0x000ea80000300a00 */
[----:B------:R-:W2:Y:S04]  /*2a860*/  LDL.64 R38, [R1+0x3a50] ;  /* 0x003a500001267983 */ /* 0x000ea80000100a00 */
[----:B------:R1:W-:Y:S04]  /*2a870*/  LDGSTS.E [R248+0x13c00], [R116.64], P3 ;  /* 0x13c0000074f87fae */ /* 0x0003e80009921844 */
[----:B-1----:R-:W2:Y:S04]  /*2a880*/  LDL.LU.64 R116, [R1+0x67c8] ;  /* 0x0067c80001747983 */ /* 0x002ea80000300a00 */
[----:B--2---:R1:W-:Y:S04]  /*2a890*/  LDGSTS.E [R248+0x13c80], [R116.64], P0 ;  /* 0x13c8000074f87fae */ /* 0x0043e80008121844 */
[----:B------:R2:W-:Y:S04]  /*2a8a0*/  LDGSTS.E [R248+0x13d00], [R124.64], P5 ;  /* 0x13d000007cf87fae */ /* 0x0005e8000a921844 */
[----:B------:R3:W-:Y:S04]  /*2a8b0*/  LDGSTS.E [R248+0x13d80], [R132.64], P6 ;  /* 0x13d8000084f87fae */ /* 0x0007e8000b121844 */
[----:B-1----:R-:W4:Y:S04]  /*2a8c0*/  LDL.LU.64 R116, [R1+0x67c0] ;  /* 0x0067c00001747983 */ /* 0x002f280000300a00 */
[----:B--2---:R-:W2:Y:S04]  /*2a8d0*/  LDL.LU.64 R124, [R1+0x67b8] ;  /* 0x0067b800017c7983 */ /* 0x004ea80000300a00 */
[----:B---3--:R-:W3:Y:S04]  /*2a8e0*/  LDL.LU.64 R132, [R1+0x67b0] ;  /* 0x0067b00001847983 */ /* 0x008ee80000300a00 */
[----:B------:R1:W-:Y:S04]  /*2a8f0*/  LDGSTS.E [R248+0x14c00], [R140.64], P3 ;  /* 0x14c000008cf87fae */ /* 0x0003e80009921844 */
[----:B------:R1:W-:Y:S04]  /*2a900*/  LDGSTS.E [R248+0x14c80], [R148.64], P0 ;  /* 0x14c8000094f87fae */ /* 0x0003e80008121844 */
[----:B------:R1:W-:Y:S04]  /*2a910*/  LDGSTS.E [R248+0x14d00], [R156.64], P5 ;  /* 0x14d000009cf87fae */ /* 0x0003e8000a921844 */
[----:B-1----:R-:W2:Y:S04]  /*2a920*/  LDL.LU.64 R140, [R1+0x67a8] ;  /* 0x0067a800018c7983 */ /* 0x002ea80000300a00 */
[----:B------:R-:W2:Y:S04]  /*2a930*/  LDL.LU.64 R148, [R1+0x67a0] ;  /* 0x0067a00001947983 */ /* 0x000ea80000300a00 */
[----:B------:R-:W2:Y:S04]  /*2a940*/  LDL.LU.64 R156, [R1+0x6798] ;  /* 0x00679800019c7983 */ /* 0x000ea80000300a00 */
        /* <DEDUP_REMOVED lines=49> */
[----:B-1----:R-:W2:Y:S01]  /*2ac60*/  LDL.LU.64 R54, [R1+0x66e0] ;  /* 0x0066e00001367983 */ /* 0x002ea20000300a00 */
[----:B------:R-:W-:-:S03]  /*2ac70*/  LOP3.LUT R251, R251, 0x70, RZ, 0x3c, !PT ;  /* 0x00000070fbfb7812 */ /* 0x000fc600078e3cff */
        /* <DEDUP_REMOVED lines=52> */
[----:B------:R-:W3:Y:S04]  /*2afc0*/  LDL.LU.64 R10, [R1+0x6610] ;  /* 0x00661000010a7983 */ /* 0x000ee80000300a00 */
[----:B------:R-:W3:Y:S04]  /*2afd0*/  LDL.LU.64 R8, [R1+0x6608] ;  /* 0x0066080001087983 */ /* 0x000ee80000300a00 */
[----:B------:R1:W-:Y:S04]  /*2afe0*/  LDGSTS.E [R251+0x1f80], [R6.64], P6 ;  /* 0x01f8000006fb7fae */ /* 0x0003e8000b121844 */
[----:B-1----:R-:W3:Y:S04]  /*2aff0*/  LDL.LU.64 R6, [R1+0x6600] ;  /* 0x0066000001067983 */ /* 0x002ee80000300a00 */
[----:B--2---:R1:W-:Y:S04]  /*2b000*/  LDGSTS.E [R251+0x2e00], [R4.64], P3 ;  /* 0x02e0000004fb7fae */ /* 0x0043e80009921844 */
[----:B------:R2:W-:Y:S04]  /*2b010*/  LDGSTS.E [R251+0x2e80], [R244.64], P0 ;  /* 0x02e80000f4fb7fae */ /* 0x0005e80008121844 */
[----:B------:R2:W-:Y:S04]  /*2b020*/  LDGSTS.E [R251+0x2f00], [R242.64], P5 ;  /* 0x02f00000f2fb7fae */ /* 0x0005e8000a921844 */
[----:B-1----:R-:W3:Y:S04]  /*2b030*/  LDL.LU.64 R4, [R1+0x65f8] ;  /* 0x0065f80001047983 */ /* 0x002ee80000300a00 */
[----:B------:R1:W-:Y:S04]  /*2b040*/  LDGSTS.E [R251+0x2f80], [R240.64], P6 ;  /* 0x02f80000f0fb7fae */ /* 0x0003e8000b121844 */
        /* <DEDUP_REMOVED lines=11> */
[----:B--2---:R2:W5:Y:S04]  /*2b100*/  LDL.LU.64 R244, [R1+0x65f0] ;  /* 0x0065f00001f47983 */ /* 0x0045680000300a00 */
[----:B------:R1:W-:Y:S04]  /*2b110*/  LDGSTS.E [R251+0x5f80], [R216.64], P6 ;  /* 0x05f80000d8fb7fae */ /* 0x0003e8000b121844 */
[----:B------:R2:W5:Y:S04]  /*2b120*/  LDL.LU.64 R242, [R1+0x65e8] ;  /* 0x0065e80001f27983 */ /* 0x0005680000300a00 */
[----:B------:R2:W-:Y:S04]  /*2b130*/  LDGSTS.E [R251+0x6e00], [R214.64], P3 ;  /* 0x06e00000d6fb7fae */ /* 0x0005e80009921844 */
[----:B-1----:R1:W5:Y:S04]  /*2b140*/  LDL.LU.64 R240, [R1+0x65e0] ;  /* 0x0065e00001f07983 */ /* 0x0023680000300a00 */
[----:B------:R1:W-:Y:S04]  /*2b150*/  LDGSTS.E [R251+0x6e80], [R212.64], P0 ;  /* 0x06e80000d4fb7fae */ /* 0x0003e80008121844 */
[----:B------:R1:W5:Y:S04]  /*2b160*/  LDL.LU.64 R238, [R1+0x65d8] ;  /* 0x0065d80001ee7983 */ /* 0x0003680000300a00 */
        /* <DEDUP_REMOVED lines=23> */
[----:B--2---:R2:W5:Y:S04]  /*2b2e0*/  LDL.LU.64 R214, [R1+0x6578] ;  /* 0x0065780001d67983 */ /* 0x0045680000300a00 */
        /* <DEDUP_REMOVED lines=70> */
[----:B----4-:R4:W-:Y:S04]  /*2b750*/  LDGSTS.E [R251+0x12e80], [R116.64], P0 ;  /* 0x12e8000074fb7fae */ /* 0x0109e80008121844 */
        /* <DEDUP_REMOVED lines=26> */
[----:B----4-:R4:W5:Y:S04]  /*2b900*/  LDL.LU.64 R116, [R1+0x63f0] ;  /* 0x0063f00001747983 */ /* 0x0109680000300a00 */
        /* <DEDUP_REMOVED lines=18> */
[----:B---3--:R3:W-:Y:S04]  /*2ba30*/  LDGSTS.E [R251+0x18e00], [R70.64], P3 ;  /* 0x18e0000046fb7fae */ /* 0x0087e80009921844 */
        /* <DEDUP_REMOVED lines=26> */
[----:B---3--:R4:W5:Y:S04]  /*2bbe0*/  LDL.LU.64 R70, [R1+0x6338] ;  /* 0x0063380001467983 */ /* 0x0089680000300a00 */
        /* <DEDUP_REMOVED lines=20> */
[----:B------:R4:W5:Y:S01]  /*2bd30*/  LDL.LU.64 R48, [R1+0x62e0] ;  /* 0x0062e00001307983 */ /* 0x0009620000300a00 */
[----:B-1----:R-:W-:-:S03]  /*2bd40*/  IMAD.MOV.U32 R13, RZ, RZ, c[0x0][0x180] ;  /* 0x00006000ff0d7624 */ /* 0x002fc600078e00ff */
[----:B--2---:R4:W5:Y:S04]  /*2bd50*/  LDL.LU.64 R46, [R1+0x62d8] ;  /* 0x0062d800012e7983 */ /* 0x0049680000300a00 */
[----:B------:R4:W5:Y:S01]  /*2bd60*/  LDL.LU.64 R44, [R1+0x62d0] ;  /* 0x0062d000012c7983 */ /* 0x0009620000300a00 */
[----:B------:R-:W-:-:S03]  /*2bd70*/  IADD3 R12, R13, -0x8d, RZ ;  /* 0xffffff730d0c7810 */ /* 0x000fc60007ffe0ff */
[----:B---3--:R4:W5:Y:S01]  /*2bd80*/  LDL.LU.64 R42, [R1+0x62c8] ;  /* 0x0062c800012a7983 */ /* 0x0089620000300a00 */
[----:B------:R-:W-:-:S03]  /*2bd90*/  IADD3 R13, R13, -0x91, RZ ;  /* 0xffffff6f0d0d7810 */ /* 0x000fc60007ffe0ff */
[----:B------:R1:W-:Y:S01]  /*2bda0*/  LDGSTS.E [R251+0x1ee00], [R24.64], P3 ;  /* 0x1ee0000018fb7fae */ /* 0x0003e20009921844 */
[----:B------:R-:W-:-:S03]  /*2bdb0*/  MOV R252, c[0x0][0x188] ;  /* 0x0000620000fc7a02 */ /* 0x000fc60000000f00 */
[----:B------:R4:W5:Y:S04]  /*2bdc0*/  LDL.LU.64 R40, [R1+0x62c0] ;  /* 0x0062c00001287983 */ /* 0x0009680000300a00 */
[----:B------:R2:W-:Y:S04]  /*2bdd0*/  LDGSTS.E [R251+0x1ee80], [R22.64], P0 ;  /* 0x1ee8000016fb7fae */ /* 0x0005e80008121844 */
[----:B------:R4:W5:Y:S04]  /*2bde0*/  LDL.LU.64 R38, [R1+0x62b8] ;  /* 0x0062b80001267983 */ /* 0x0009680000300a00 */
[----:B------:R3:W-:Y:S04]  /*2bdf0*/  LDGSTS.E [R251+0x1ef00], [R20.64], P5 ;  /* 0x1ef0000014fb7fae */ /* 0x0007e8000a921844 */
[----:B------:R4:W5:Y:S04]  /*2be00*/  LDL.LU.64 R36, [R1+0x62b0] ;  /* 0x0062b00001247983 */ /* 0x0009680000300a00 */
[----:B------:R1:W-:Y:S04]  /*2be10*/  LDGSTS.E [R251+0x1ef80], [R18.64], P6 ;  /* 0x1ef8000012fb7fae */ /* 0x0003e8000b121844 */
[----:B------:R4:W5:Y:S04]  /*2be20*/  LDL.LU.64 R34, [R1+0x62a8] ;  /* 0x0062a80001227983 */ /* 0x0009680000300a00 */
[----:B------:R1:W-:Y:S01]  /*2be30*/  LDGSTS.E [R251+0x1fe00], [R16.64], P3 ;  /* 0x1fe0000010fb7fae */ /* 0x0003e20009921844 */
[----:B------:R-:W-:-:S03]  /*2be40*/  ISETP.GE.U32.AND P3, PT, R12, 0x7ffffef4, PT ;  /* 0x7ffffef40c00780c */ /* 0x000fc60003f66070 */
[----:B------:R4:W5:Y:S04]  /*2be50*/  LDL.LU.64 R32, [R1+0x62a0] ;  /* 0x0062a00001207983 */ /* 0x0009680000300a00 */
[----:B------:R1:W-:Y:S01]  /*2be60*/  LDGSTS.E [R251+0x1fe80], [R14.64], P0 ;  /* 0x1fe800000efb7fae */ /* 0x0003e20008121844 */
[----:B------:R-:W-:Y:S01]  /*2be70*/  ISETP.GE.U32.AND P0, PT, R13, 0x7ffffef0, PT ;  /* 0x7ffffef00d00780c */ /* 0x000fe20003f06070 */
[C---:B------:R-:W-:Y:S02]  /*2be80*/  IMAD.WIDE R12, R0.reuse, 0x4, R246 ;  /* 0x00000004000c7825 */ /* 0x040fe400078e02f6 */
[----:B------:R4:W5:Y:S02]  /*2be90*/  LDL.LU.64 R30, [R1+0x6298] ;  /* 0x00629800011e7983 */ /* 0x0009640000300a00 */
[----:B------:R-:W-:-:S02]  /*2bea0*/  IMAD.WIDE R246, R0, 0x4, R2 ;  /* 0x0000000400f67825 */ /* 0x000fc400078e0202 */
[----:B------:R4:W5:Y:S02]  /*2beb0*/  LDL.LU.64 R28, [R1+0x6290] ;  /* 0x00629000011c7983 */ /* 0x0009640000300a00 */
[----:B------:R-:W-:Y:S02]  /*2bec0*/  IMAD.SHL.U32 R2, R252, 0x80, RZ ;  /* 0x00000080fc027824 */ /* 0x000fe400078e00ff */
[----:B------:R4:W5:Y:S04]  /*2bed0*/  LDL.LU.64 R26, [R1+0x6288] ;  /* 0x00628800011a7983 */ /* 0x0009680000300a00 */
[----:B-1----:R4:W5:Y:S01]  /*2bee0*/  LDL.LU.64 R24, [R1+0x6280] ;  /* 0x0062800001187983 */ /* 0x0029620000300a00 */
[----:B------:R-:W-:-:S03]  /*2bef0*/  IMAD.WIDE R10, R2, 0x4, R10 ;  /* 0x00000004020a7825 */ /* 0x000fc600078e020a */
[----:B--2---:R4:W5:Y:S01]  /*2bf00*/  LDL.LU.64 R22, [R1+0x6278] ;  /* 0x0062780001167983 */ /* 0x0049620000300a00 */
[----:B------:R-:W-:-:S03]  /*2bf10*/  IMAD.WIDE R8, R2, 0x4, R8 ;  /* 0x0000000402087825 */ /* 0x000fc600078e0208 */
[----:B---3--:R4:W5:Y:S01]  /*2bf20*/  LDL.LU.64 R20, [R1+0x6270] ;  /* 0x0062700001147983 */ /* 0x0089620000300a00 */
[----:B------:R-:W-:-:S03]  /*2bf30*/  IMAD.WIDE R6, R2, 0x4, R6 ;  /* 0x0000000402067825 */ /* 0x000fc600078e0206 */
[----:B------:R4:W5:Y:S01]  /*2bf40*/  LDL.LU.64 R18, [R1+0x6268] ;  /* 0x0062680001127983 */ /* 0x0009620000300a00 */
[----:B------:R-:W-:-:S03]  /*2bf50*/  IMAD.WIDE R4, R2, 0x4, R4 ;  /* 0x0000000402047825 */ /* 0x000fc600078e0204 */
[----:B------:R4:W5:Y:S04]  /*2bf60*/  LDL.LU.64 R16, [R1+0x6260] ;  /* 0x0062600001107983 */ /* 0x0009680000300a00 */
[----:B------:R4:W5:Y:S04]  /*2bf70*/  LDL.LU.64 R14, [R1+0x6258] ;  /* 0x00625800010e7983 */ /* 0x0009680000300a00 */
[----:B------:R1:W-:Y:S04]  /*2bf80*/  STL.64 [R1+0xcd8], R12 ;  /* 0x000cd80c01007387 */ /* 0x0003e80000100a00 */
[----:B------:R4:W-:Y:S04]  /*2bf90*/  STL.64 [R1+0xcd0], R246 ;  /* 0x000cd0f601007387 */ /* 0x0009e80000100a00 */
[----:B------:R1:W-:Y:S04]  /*2bfa0*/  LDGSTS.E [R251+0x1ff00], [R12.64], P5 ;  /* 0x1ff000000cfb7fae */ /* 0x0003e8000a921844 */
[----:B------:R4:W-:Y:S04]  /*2bfb0*/  LDGSTS.E [R251+0x1ff80], [R246.64], P6 ;  /* 0x1ff80000f6fb7fae */ /* 0x0009e8000b121844 */
[----:B------:R-:W0:Y:S04]  /*2bfc0*/  LDGDEPBAR ;  /* 0x00000000000079af */ /* 0x000e280000000000 */
[----:B-1----:R4:W5:Y:S04]  /*2bfd0*/  LDL.LU.64 R12, [R1+0x6250] ;  /* 0x00625000010c7983 */ /* 0x0029680000300a00 */
[----:B------:R4:W-:Y:S04]  /*2bfe0*/  STL.64 [R1+0x1b80], R10 ;  /* 0x001b800a01007387 */ /* 0x0009e80000100a00 */
[----:B------:R4:W-:Y:S04]  /*2bff0*/  STL.64 [R1+0x1b78], R8 ;  /* 0x001b780801007387 */ /* 0x0009e80000100a00 */
[----:B------:R4:W-:Y:S04]  /*2c000*/  STL.64 [R1+0x1b70], R6 ;  /* 0x001b700601007387 */ /* 0x0009e80000100a00 */
[----:B------:R4:W-:Y:S01]  /*2c010*/  STL.64 [R1+0x1b68], R4 ;  /* 0x001b680401007387 */ /* 0x0009e20000100a00 */
[----:B------:R-:W-:-:S04]  /*2c020*/  MOV R248, c[0x0][0x180] ;  /* 0x0000600000f87a02 */ /* 0x000fc80000000f00 */
[C---:B------:R-:W-:Y:S02]  /*2c030*/  IADD3 R0, R248.reuse, -0x99, RZ ;  /* 0xffffff67f8007810 */ /* 0x040fe40007ffe0ff */
[----:B------:R-:W-:Y:S02]  /*2c040*/  IADD3 R3, R248, -0x95, RZ ;  /* 0xffffff6bf8037810 */ /* 0x000fe40007ffe0ff */
[----:B------:R-:W-:Y:S02]  /*2c050*/  ISETP.GE.U32.AND P6, PT, R0, 0x7ffffee8, PT ;  /* 0x7ffffee80000780c */ /* 0x000fe40003fc6070 */
[----:B------:R-:W-:Y:S02]  /*2c060*/  ISETP.GE.U32.AND P5, PT, R3, 0x7ffffeec, PT ;  /* 0x7ffffeec0300780c */ /* 0x000fe40003fa6070 */
[----:B------:R-:W-:Y:S02]  /*2c070*/  IADD3 R0, R248, -0x9d, RZ ;  /* 0xffffff63f8007810 */ /* 0x000fe40007ffe0ff */
[----:B----4-:R-:W2:Y:S04]  /*2c080*/  LDL.LU.64 R10, [R1+0x968] ;  /* 0x00096800010a7983 */ /* 0x010ea80000300a00 */
[----:B------:R-:W3:Y:S04]  /*2c090*/  LDL.LU.64 R6, [R1+0x960] ;  /* 0x0009600001067983 */ /* 0x000ee80000300a00 */
[----:B------:R-:W4:Y:S04]  /*2c0a0*/  LDL.LU.64 R246, [R1+0x958] ;  /* 0x0009580001f67983 */ /* 0x000f280000300a00 */
[----:B------:R-:W2:Y:S04]  /*2c0b0*/  LDL.LU.64 R8, [R1+0x8e8] ;  /* 0x0008e80001087983 */ /* 0x000ea80000300a00 */
[----:B------:R-:W2:Y:S04]  /*2c0c0*/  LDL.LU.64 R250, [R1+0x8e0] ;  /* 0x0008e00001fa7983 */ /* 0x000ea80000300a00 */
[----:B------:R-:W2:Y:S04]  /*2c0d0*/  LDL.LU.64 R4, [R1+0x8d8] ;  /* 0x0008d80001047983 */ /* 0x000ea80000300a00 */
[----:B-----5:R1:W-:Y:S04]  /*2c0e0*/  STL.64 [R1+0x6a10], R228 ;  /* 0x006a10e401007387 */ /* 0x0203e80000100a00 */
[----:B-1----:R-:W2:Y:S04]  /*2c0f0*/  LDL.LU.64 R228, [R1+0x970] ;  /* 0x0009700001e47983 */ /* 0x002ea80000300a00 */
[----:B------:R1:W-:Y:S04]  /*2c100*/  STL.64 [R1+0x6a08], R230 ;  /* 0x006a08e601007387 */ /* 0x0003e80000100a00 */
[----:B-1----:R-:W3:Y:S04]  /*2c110*/  LDL.64 R230, [R1+0x1b68] ;  /* 0x001b680001e67983 */ /* 0x002ee80000100a00 */
[----:B------:R1:W-:Y:S04]  /*2c120*/  STL.64 [R1+0x6a00], R232 ;  /* 0x006a00e801007387 */ /* 0x0003e80000100a00 */
[----:B-1----:R-:W3:Y:S04]  /*2c130*/  LDL.64 R232, [R1+0x1b70] ;  /* 0x001b700001e87983 */ /* 0x002ee80000100a00 */
[----:B------:R1:W-:Y:S04]  /*2c140*/  STL.64 [R1+0x69f8], R234 ;  /* 0x0069f8ea01007387 */ /* 0x0003e80000100a00 */
[----:B-1----:R-:W3:Y:S04]  /*2c150*/  LDL.LU.64 R234, [R1+0x8f0] ;  /* 0x0008f00001ea7983 */ /* 0x002ee80000300a00 */
[----:B------:R1:W-:Y:S04]  /*2c160*/  STL.64 [R1+0x69f0], R236 ;  /* 0x0069f0ec01007387 */ /* 0x0003e80000100a00 */
[----:B-1----:R-:W3:Y:S04]  /*2c170*/  LDL.64 R236, [R1+0x1b78] ;  /* 0x001b780001ec7983 */ /* 0x002ee80000100a00 */
[----:B------:R1:W-:Y:S04]  /*2c180*/  STL.64 [R1+0x69e8], R238 ;  /* 0x0069e8ee01007387 */ /* 0x0003e80000100a00 */
[----:B-1----:R-:W3:Y:S04]  /*2c190*/  LDL.64 R238, [R1+0x1b80] ;  /* 0x001b800001ee7983 */ /* 0x002ee80000100a00 */
[----:B------:R-:W-:Y:S06]  /*2c1a0*/  BAR.SYNC.DEFER_BLOCKING 0x0 ;  /* 0x0000000000007b1d */ /* 0x000fec0000010000 */
[----:B------:R2:W-:Y:S04]  /*2c1b0*/  STL.64 [R1+0x69e0], R240 ;  /* 0x0069e0f001007387 */ /* 0x0005e80000100a00 */
[----:B------:R-:W-:Y:S04]  /*2c1c0*/  STL.64 [R1+0x69d8], R242 ;  /* 0x0069d8f201007387 */ /* 0x000fe80000100a00 */
[----:B------:R-:W-:Y:S01]  /*2c1d0*/  STL.64 [R1+0x69d0], R244 ;  /* 0x0069d0f401007387 */ /* 0x000fe20000100a00 */
[----:B--2---:R-:W-:-:S03]  /*2c1e0*/  IMAD.WIDE R240, R2, 0x4, R228 ;  /* 0x0000000402f07825 */ /* 0x004fc600078e02e4 */
[----:B------:R-:W-:Y:S01]  /*2c1f0*/  @!PT LDS RZ, [RZ] ;  /* 0x00000000fffff984 */ /* 0x000fe20000000800 */
[----:B------:R-:W-:Y:S01]  /*2c200*/  @!PT LDS RZ, [RZ] ;  /* 0x00000000fffff984 */ /* 0x000fe20000000800 */
[----:B------:R-:W-:Y:S01]  /*2c210*/  @!PT LDS RZ, [RZ] ;  /* 0x00000000fffff984 */ /* 0x000fe20000000800 */
[----:B---3--:R1:W-:Y:S04]  /*2c220*/  LDGSTS.E [R249+0x50000], [R238.64], !P2 ;  /* 0x50000000eef97fae */ /* 0x0083e8000d121844 */
[----:B------:R2:W-:Y:S04]  /*2c230*/  LDGSTS.E [R249+0x50080], [R236.64], !P2 ;  /* 0x50080000ecf97fae */ /* 0x0005e8000d121844 */
[----:B------:R3:W-:Y:S04]  /*2c240*/  LDGSTS.E [R249+0x50100], [R232.64], !P2 ;  /* 0x50100000e8f97fae */ /* 0x0007e8000d121844 */
[----:B------:R4:W-:Y:S01]  /*2c250*/  LDGSTS.E [R249+0x50180], [R230.64], !P2 ;  /* 0x50180000e6f97fae */ /* 0x0009e2000d121844 */
[----:B-1----:R-:W-:-:S03]  /*2c260*/  IMAD.WIDE R238, R2, 0x4, R10 ;  /* 0x0000000402ee7825 */ /* 0x002fc600078e020a */
[----:B------:R1:W-:Y:S04]  /*2c270*/  LDGSTS.E [R249+0x50800], [R240.64], !P1 ;  /* 0x50800000f0f97fae */ /* 0x0003e8000c921844 */
[----:B---3--:R-:W3:Y:S01]  /*2c280*/  LDL.LU.64 R232, [R1+0x870] ;  /* 0x0008700001e87983 */ /* 0x008ee20000300a00 */
[----:B--2---:R-:W-:-:S03]  /*2c290*/  IMAD.WIDE R236, R2, 0x4, R6 ;  /* 0x0000000402ec7825 */ /* 0x004fc600078e0206 */
[----:B----4-:R-:W2:Y:S01]  /*2c2a0*/  LDL.LU.64 R230, [R1+0x868] ;  /* 0x0008680001e67983 */ /* 0x010ea20000300a00 */
[----:B------:R-:W-:Y:S01]  /*2c2b0*/  IMAD.WIDE R6, R2, 0x4, R246 ;  /* 0x0000000402067825 */ /* 0x000fe200078e02f6 */
[----:B------:R-:W-:Y:S02]  /*2c2c0*/  ISETP.GE.U32.AND P2, PT, R0, 0x7ffffee4, PT ;  /* 0x7ffffee40000780c */ /* 0x000fe40003f46070 */
[----:B------:R-:W4:Y:S04]  /*2c2d0*/  LDL.LU.64 R228, [R1+0x860] ;  /* 0x0008600001e47983 */ /* 0x000f280000300a00 */
[----:B------:R-:W4:Y:S01]  /*2c2e0*/  LDL.LU.64 R10, [R1+0x858] ;  /* 0x00085800010a7983 */ /* 0x000f220000300a00 */
[----:B------:R-:W-:Y:S01]  /*2c2f0*/  IMAD.WIDE R4, R2, 0x4, R4 ;  /* 0x0000000402047825 */ /* 0x000fe200078e0204 */
[----:B------:R-:W-:-:S02]  /*2c300*/  IADD3 R0, R248, -0xa1, RZ ;  /* 0xffffff5ff8007810 */ /* 0x000fc40007ffe0ff */
[----:B------:R-:W-:Y:S04]  /*2c310*/  STL.64 [R1+0x1b60], R240 ;  /* 0x001b60f001007387 */ /* 0x000fe80000100a00 */
[----:B------:R1:W-:Y:S04]  /*2c320*/  STL.64 [R1+0x1b58], R238 ;  /* 0x001b58ee01007387 */ /* 0x0003e80000100a00 */
[----:B------:R1:W-:Y:S04]  /*2c330*/  LDGSTS.E [R249+0x50880], [R238.64], !P1 ;  /* 0x50880000eef97fae */ /* 0x0003e8000c921844 */
[----:B------:R1:W-:Y:S04]  /*2c340*/  STL.64 [R1+0x1b50], R236 ;  /* 0x001b50ec01007387 */ /* 0x0003e80000100a00 */
[----:B------:R1:W-:Y:S04]  /*2c350*/  LDGSTS.E [R249+0x50900], [R236.64], !P1 ;  /* 0x50900000ecf97fae */ /* 0x0003e8000c921844 */
[----:B------:R1:W-:Y:S04]  /*2c360*/  STL.64 [R1+0x1b48], R6 ;  /* 0x001b480601007387 */ /* 0x0003e80000100a00 */
[----:B------:R1:W-:Y:S02]  /*2c370*/  LDGSTS.E [R249+0x50980], [R6.64], !P1 ;  /* 0x5098000006f97fae */ /* 0x0003e4000c921844 */
[----:B-1----:R-:W-:-:S04]  /*2c380*/  IMAD.WIDE R238, R2, 0x4, R234 ;  /* 0x0000000402ee7825 */ /* 0x002fc800078e02ea */
[C---:B------:R-:W-:Y:S01]  /*2c390*/  IMAD.WIDE R236, R2.reuse, 0x4, R8 ;  /* 0x0000000402ec7825 */ /* 0x040fe200078e0208 */
[----:B------:R3:W-:Y:S04]  /*2c3a0*/  LDGSTS.E [R249+0x51000], [R238.64], !P4 ;  /* 0x51000000eef97fae */ /* 0x0007e8000e121844 */
[----:B------:R-:W4:Y:S04]  /*2c3b0*/  LDL.LU.64 R6, [R1+0x7f0] ;  /* 0x0007f00001067983 */ /* 0x000f280000300a00 */
[----:B------:R-:W4:Y:S01]  /*2c3c0*/  LDL.LU.64 R246, [R1+0x7e8] ;  /* 0x0007e80001f67983 */ /* 0x000f220000300a00 */
[----:B------:R-:W-:Y:S01]  /*2c3d0*/  IMAD.WIDE R234, R2, 0x4, R250 ;  /* 0x0000000402ea7825 */ /* 0x000fe200078e02fa */
[----:B------:R-:W-:-:S02]  /*2c3e0*/  ISETP.GE.U32.AND P1, PT, R0, 0x7ffffee0, PT ;  /* 0x7ffffee00000780c */ /* 0x000fc40003f26070 */
[----:B------:R-:W4:Y:S04]  /*2c3f0*/  LDL.LU.64 R8, [R1+0x7e0] ;  /* 0x0007e00001087983 */ /* 0x000f280000300a00 */
[----:B------:R-:W-:Y:S04]  /*2c400*/  STL.64 [R1+0x1b40], R238 ;  /* 0x001b40ee01007387 */ /* 0x000fe80000100a00 */
[----:B------:R-:W4:Y:S01]  /*2c410*/  LDL.LU.64 R250, [R1+0x7d8] ;  /* 0x0007d80001fa7983 */ /* 0x000f220000300a00 */
[----:B------:R-:W-:-:S03]  /*2c420*/  IADD3 R0, R248, -0xa5, RZ ;  /* 0xffffff5bf8007810 */ /* 0x000fc60007ffe0ff */
[----:B------:R-:W-:Y:S04]  /*2c430*/  STL.64 [R1+0x1b38], R236 ;  /* 0x001b38ec01007387 */ /* 0x000fe80000100a00 */
[----:B------:R1:W-:Y:S04]  /*2c440*/  STL.64 [R1+0x1b30], R234 ;  /* 0x001b30ea01007387 */ /* 0x0003e80000100a00 */
[----:B------:R2:W-:Y:S04]  /*2c450*/  LDGSTS.E [R249+0x51080], [R236.64], !P4 ;  /* 0x51080000ecf97fae */ /* 0x0005e8000e121844 */
[----:B------:R1:W-:Y:S04]  /*2c460*/  STL.64 [R1+0x1b28], R4 ;  /* 0x001b280401007387 */ /* 0x0003e80000100a00 */
[----:B------:R1:W-:Y:S04]  /*2c470*/  LDGSTS.E [R249+0x51100], [R234.64], !P4 ;  /* 0x51100000eaf97fae */ /* 0x0003e8000e121844 */
[----:B------:R1:W-:Y:S04]  /*2c480*/  LDGSTS.E [R249+0x51180], [R4.64], !P4 ;  /* 0x5118000004f97fae */ /* 0x0003e8000e121844 */
[----:B-1----:R-:W4:Y:S04]  /*2c490*/  LDL.LU.64 R234, [R1+0x770] ;  /* 0x0007700001ea7983 */ /* 0x002f280000300a00 */
[----:B------:R-:W4:Y:S01]  /*2c4a0*/  LDL.LU.64 R4, [R1+0x768] ;  /* 0x0007680001047983 */ /* 0x000f220000300a00 */
[----:B------:R-:W-:Y:S01]  /*2c4b0*/  ISETP.GE.U32.AND P4, PT, R0, 0x7ffffedc, PT ;  /* 0x7ffffedc0000780c */ /* 0x000fe20003f86070 */
[----:B---3--:R-:W-:-:S02]  /*2c4c0*/  IMAD.WIDE R238, R2, 0x4, R232 ;  /* 0x0000000402ee7825 */ /* 0x008fc400078e02e8 */
[----:B------:R-:W3:Y:S02]  /*2c4d0*/  LDL.LU.64 R232, [R1+0x760] ;  /* 0x0007600001e87983 */ /* 0x000ee40000300a00 */
[----:B--2---:R-:W-:Y:S02]  /*2c4e0*/  IMAD.WIDE R236, R2, 0x4, R230 ;  /* 0x0000000402ec7825 */ /* 0x004fe400078e02e6 */
[----:B------:R-:W2:Y:S01]  /*2c4f0*/  LDL.LU.64 R230, [R1+0x758] ;  /* 0x0007580001e67983 */ /* 0x000ea20000300a00 */
[----:B------:R-:W-:Y:S01]  /*2c500*/  IADD3 R0, R248, -0xa9, RZ ;  /* 0xffffff57f8007810 */ /* 0x000fe20007ffe0ff */
[C---:B----4-:R-:W-:Y:S02]  /*2c510*/  IMAD.WIDE R228, R2.reuse, 0x4, R228 ;  /* 0x0000000402e47825 */ /* 0x050fe400078e02e4 */
[----:B------:R-:W-:Y:S02]  /*2c520*/  STL.64 [R1+0x1b20], R238 ;  /* 0x001b20ee01007387 */ /* 0x000fe40000100a00 */
[----:B------:R-:W-:-:S02]  /*2c530*/  IMAD.WIDE R10, R2, 0x4, R10 ;  /* 0x00000004020a7825 */ /* 0x000fc400078e020a */
[----:B------:R1:W-:Y:S04]  /*2c540*/  LDGSTS.E [R249+0x51800], [R238.64], !P3 ;  /* 0x51800000eef97fae */ /* 0x0003e8000d921844 */
[----:B------:R-:W-:Y:S04]  /*2c550*/  STL.64 [R1+0x1b18], R236 ;  /* 0x001b18ec01007387 */ /* 0x000fe80000100a00 */
[----:B------:R4:W-:Y:S04]  /*2c560*/  LDGSTS.E [R249+0x51880], [R236.64], !P3 ;  /* 0x51880000ecf97fae */ /* 0x0009e8000d921844 */
[----:B------:R-:W-:Y:S04]  /*2c570*/  STL.64 [R1+0x1b10], R228 ;  /* 0x001b10e401007387 */ /* 0x000fe80000100a00 */
[----:B------:R1:W-:Y:S04]  /*2c580*/  LDGSTS.E [R249+0x51900], [R228.64], !P3 ;  /* 0x51900000e4f97fae */ /* 0x0003e8000d921844 */
[----:B------:R1:W-:Y:S04]  /*2c590*/  STL.64 [R1+0x1b08], R10 ;  /* 0x001b080a01007387 */ /* 0x0003e80000100a00 */
[----:B------:R1:W-:Y:S04]  /*2c5a0*/  LDGSTS.E [R249+0x51980], [R10.64], !P3 ;  /* 0x519800000af97fae */ /* 0x0003e8000d921844 */
[----:B-1----:R-:W2:Y:S01]  /*2c5b0*/  LDL.LU.64 R10, [R1+0x6f0] ;  /* 0x0006f000010a7983 */ /* 0x002ea20000300a00 */
[----:B------:R-:W-:-:S03]  /*2c5c0*/  IMAD.WIDE R240, R2, 0x4, R6 ;  /* 0x0000000402f07825 */ /* 0x000fc600078e0206 */
[----:B------:R-:W2:Y:S01]  /*2c5d0*/  LDL.LU.64 R228, [R1+0x6e8] ;  /* 0x0006e80001e47983 */ /* 0x000ea20000300a00 */
[----:B------:R-:W-:Y:S01]  /*2c5e0*/  ISETP.GE.U32.AND P3, PT, R0, 0x7ffffed8, PT ;  /* 0x7ffffed80000780c */ /* 0x000fe20003f66070 */
[C---:B------:R-:W-:Y:S02]  /*2c5f0*/  IMAD.WIDE R238, R2.reuse, 0x4, R246 ;  /* 0x0000000402ee7825 */ /* 0x040fe400078e02f6 */
[----:B------:R-:W2:Y:S04]  /*2c600*/  LDL.LU.64 R6, [R1+0x6e0] ;  /* 0x0006e00001067983 */ /* 0x000ea80000300a00 */
[----:B------:R-:W2:Y:S01]  /*2c610*/  LDL.LU.64 R246, [R1+0x6d8] ;  /* 0x0006d80001f67983 */ /* 0x000ea20000300a00 */
[----:B----4-:R-:W-:Y:S01]  /*2c620*/  IMAD.WIDE R236, R2, 0x4, R8 ;  /* 0x0000000402ec7825 */ /* 0x010fe200078e0208 */
[----:B------:R-:W-:-:S02]  /*2c630*/  IADD3 R0, R248, -0xad, RZ ;  /* 0xffffff53f8007810 */ /* 0x000fc40007ffe0ff */
[----:B------:R-:W-:Y:S01]  /*2c640*/  STL.64 [R1+0x1b00], R240 ;  /* 0x001b00f001007387 */ /* 0x000fe20000100a00 */
[----:B------:R-:W-:-:S03]  /*2c650*/  IMAD.WIDE R8, R2, 0x4, R250 ;  /* 0x0000000402087825 */ /* 0x000fc600078e02fa */
[----:B------:R-:W-:Y:S04]  /*2c660*/  STL.64 [R1+0x1af8], R238 ;  /* 0x001af8ee01007387 */ /* 0x000fe80000100a00 */
[----:B------:R1:W-:Y:S04]  /*2c670*/  LDGSTS.E [R249+0x52000], [R240.64], !P0 ;  /* 0x52000000f0f97fae */ /* 0x0003e8000c121844 */
[----:B------:R4:W-:Y:S04]  /*2c680*/  STL.64 [R1+0x1ad8], R236 ;  /* 0x001ad8ec01007387 */ /* 0x0009e80000100a00 */
[----:B------:R1:W-:Y:S04]  /*2c690*/  LDGSTS.E [R249+0x52080], [R238.64], !P0 ;  /* 0x52080000eef97fae */ /* 0x0003e8000c121844 */
[----:B------:R1:W-:Y:S04]  /*2c6a0*/  STL.64 [R1+0x1ad0], R8 ;  /* 0x001ad00801007387 */ /* 0x0003e80000100a00 */
[----:B------:R4:W-:Y:S04]  /*2c6b0*/  LDGSTS.E [R249+0x52100], [R236.64], !P0 ;  /* 0x52100000ecf97fae */ /* 0x0009e8000c121844 */
[----:B------:R1:W-:Y:S04]  /*2c6c0*/  LDGSTS.E [R249+0x52180], [R8.64], !P0 ;  /* 0x5218000008f97fae */ /* 0x0003e8000c121844 */
[----:B----4-:R-:W2:Y:S04]  /*2c6d0*/  LDL.LU.64 R236, [R1+0x670] ;  /* 0x0006700001ec7983 */ /* 0x010ea80000300a00 */
[----:B-1----:R-:W2:Y:S04]  /*2c6e0*/  LDL.LU.64 R8, [R1+0x668] ;  /* 0x0006680001087983 */ /* 0x002ea80000300a00 */
[----:B------:R-:W2:Y:S01]  /*2c6f0*/  LDL.LU.64 R250, [R1+0x660] ;  /* 0x0006600001fa7983 */ /* 0x000ea20000300a00 */
[----:B------:R-:W-:Y:S01]  /*2c700*/  IMAD.WIDE R238, R2, 0x4, R234 ;  /* 0x0000000402ee7825 */ /* 0x000fe200078e02ea */
[----:B------:R-:W-:-:S03]  /*2c710*/  ISETP.GE.U32.AND P0, PT, R0, 0x7ffffed4, PT ;  /* 0x7ffffed40000780c */ /* 0x000fc60003f06070 */
[----:B------:R-:W-:Y:S01]  /*2c720*/  IMAD.WIDE R234, R2, 0x4, R4 ;  /* 0x0000000402ea7825 */ /* 0x000fe200078e0204 */
[----:B------:R1:W-:Y:S04]  /*2c730*/  LDGSTS.E [R249+0x52800], [R238.64], !P5 ;  /* 0x52800000eef97fae */ /* 0x0003e8000e921844 */
[----:B------:R-:W2:Y:S01]  /*2c740*/  LDL.LU.64 R4, [R1+0x658] ;  /* 0x0006580001047983 */ /* 0x000ea20000300a00 */
[----:B------:R-:W-:-:S03]  /*2c750*/  IADD3 R0, R248, -0xb1, RZ ;  /* 0xffffff4ff8007810 */ /* 0x000fc60007ffe0ff */
[----:B------:R-:W-:Y:S04]  /*2c760*/  STL.64 [R1+0x1ac8], R238 ;  /* 0x001ac8ee01007387 */ /* 0x000fe80000100a00 */
[----:B------:R1:W-:Y:S04]  /*2c770*/  STL.64 [R1+0x1ac0], R234 ;  /* 0x001ac0ea01007387 */ /* 0x0003e80000100a00 */
[----:B------:R1:W-:Y:S01]  /*2c780*/  LDGSTS.E [R249+0x52880], [R234.64], !P5 ;  /* 0x52880000eaf97fae */ /* 0x0003e2000e921844 */
[----:B---3--:R-:W-:-:S04]  /*2c790*/  IMAD.WIDE R232, R2, 0x4, R232 ;  /* 0x0000000402e87825 */ /* 0x008fc800078e02e8 */
[C---:B--2---:R-:W-:Y:S01]  /*2c7a0*/  IMAD.WIDE R230, R2.reuse, 0x4, R230 ;  /* 0x0000000402e67825 */ /* 0x044fe200078e02e6 */
[----:B------:R2:W-:Y:S04]  /*2c7b0*/  STL.64 [R1+0x1ab8], R232 ;  /* 0x001ab8e801007387 */ /* 0x0005e80000100a00 */
[----:B------:R3:W-:Y:S04]  /*2c7c0*/  STL.64 [R1+0x1ab0], R230 ;  /* 0x001ab0e601007387 */ /* 0x0007e80000100a00 */
[----:B------:R2:W-:Y:S04]  /*2c7d0*/  LDGSTS.E [R249+0x52900], [R232.64], !P5 ;  /* 0x52900000e8f97fae */ /* 0x0005e8000e921844 */
[----:B-1----:R-:W4:Y:S04]  /*2c7e0*/  LDL.LU.64 R234, [R1+0x5f0] ;  /* 0x0005f00001ea7983 */ /* 0x002f280000300a00 */
[----:B------:R3:W-:Y:S04]  /*2c7f0*/  LDGSTS.E [R249+0x52980], [R230.64], !P5 ;  /* 0x52980000e6f97fae */ /* 0x0007e8000e921844 */
[----:B--2---:R-:W2:Y:S01]  /*2c800*/  LDL.LU.64 R232, [R1+0x5e8] ;  /* 0x0005e80001e87983 */ /* 0x004ea20000300a00 */
[----:B------:R-:W-:-:S03]  /*2c810*/  IMAD.WIDE R240, R2, 0x4, R10 ;  /* 0x0000000402f07825 */ /* 0x000fc600078e020a */
[----:B------:R-:W2:Y:S01]  /*2c820*/  LDL.LU.64 R10, [R1+0x5e0] ;  /* 0x0005e000010a7983 */ /* 0x000ea20000300a00 */
[----:B------:R-:W-:-:S03]  /*2c830*/  IMAD.WIDE R238, R2, 0x4, R228 ;  /* 0x0000000402ee7825 */ /* 0x000fc600078e02e4 */
[----:B---3--:R-:W3:Y:S01]  /*2c840*/  LDL.LU.64 R230, [R1+0x5d8] ;  /* 0x0005d80001e67983 */ /* 0x008ee20000300a00 */
[----:B------:R-:W-:-:S03]  /*2c850*/  IMAD.WIDE R228, R2, 0x4, R6 ;  /* 0x0000000402e47825 */ /* 0x000fc600078e0206 */
        /* <DEDUP_REMOVED lines=9> */
[----:B-1----:R-:W3:Y:S04]  /*2c8f0*/  LDL.LU.64 R228, [R1+0x570] ;  /* 0x0005700001e47983 */ /* 0x002ee80000300a00 */
[----:B------:R-:W3:Y:S01]  /*2c900*/  LDL.LU.64 R6, [R1+0x568] ;  /* 0x0005680001067983 */ /* 0x000ee20000300a00 */
[----:B------:R-:W-:-:S03]  /*2c910*/  IMAD.WIDE R238, R2, 0x4, R236 ;  /* 0x0000000402ee7825 */ /* 0x000fc600078e02ec */
[----:B------:R-:W3:Y:S01]  /*2c920*/  LDL.LU.64 R246, [R1+0x560] ;  /* 0x0005600001f67983 */ /* 0x000ee20000300a00 */
[----:B------:R-:W-:-:S03]  /*2c930*/  IMAD.WIDE R236, R2, 0x4, R8 ;  /* 0x0000000402ec7825 */ /* 0x000fc600078e0208 */
[----:B------:R4:W-:Y:S01]  /*2c940*/  LDGSTS.E [R249+0x53800], [R238.64], !P2 ;  /* 0x53800000eef97fae */ /* 0x0009e2000d121844 */
[----:B------:R-:W-:-:S03]  /*2c950*/  IMAD.WIDE R8, R2, 0x4, R250 ;  /* 0x0000000402087825 */ /* 0x000fc600078e02fa */
[----:B------:R-:W3:Y:S04]  /*2c960*/  LDL.LU.64 R250, [R1+0x558] ;  /* 0x0005580001fa7983 */ /* 0x000ee80000300a00 */
[----:B------:R-:W-:Y:S01]  /*2c970*/  STL.64 [R1+0x1a88], R238 ;  /* 0x001a88ee01007387 */ /* 0x000fe20000100a00 */
[----:B------:R-:W-:-:S03]  /*2c980*/  IMAD.WIDE R4, R2, 0x4, R4 ;  /* 0x0000000402047825 */ /* 0x000fc600078e0204 */
[----:B------:R1:W-:Y:S04]  /*2c990*/  STL.64 [R1+0x1a80], R236 ;  /* 0x001a80ec01007387 */ /* 0x0003e80000100a00 */
[----:B------:R1:W-:Y:S04]  /*2c9a0*/  STL.64 [R1+0x1a78], R8 ;  /* 0x001a780801007387 */ /* 0x0003e80000100a00 */
[----:B------:R1:W-:Y:S04]  /*2c9b0*/  LDGSTS.E [R249+0x53880], [R236.64], !P2 ;  /* 0x53880000ecf97fae */ /* 0x0003e8000d121844 */
[----:B------:R1:W-:Y:S04]  /*2c9c0*/  STL.64 [R1+0x1a70], R4 ;  /* 0x001a700401007387 */ /* 0x0003e80000100a00 */
[----:B------:R1:W-:Y:S04]  /*2c9d0*/  LDGSTS.E [R249+0x53900], [R8.64], !P2 ;  /* 0x5390000008f97fae */ /* 0x0003e8000d121844 */
[----:B-1----:R-:W3:Y:S04]  /*2c9e0*/  LDL.LU.64 R236, [R1+0x4f0] ;  /* 0x0004f00001ec7983 */ /* 0x002ee80000300a00 */
[----:B------:R1:W-:Y:S04]  /*2c9f0*/  LDGSTS.E [R249+0x53980], [R4.64], !P2 ;  /* 0x5398000004f97fae */ /* 0x0003e8000d121844 */
[----:B------:R-:W3:Y:S04]  /*2ca00*/  LDL.LU.64 R8, [R1+0x4e8] ;  /* 0x0004e80001087983 */ /* 0x000ee80000300a00 */
[----:B-1----:R-:W3:Y:S01]  /*2ca10*/  LDL.LU.64 R4, [R1+0x4e0] ;  /* 0x0004e00001047983 */ /* 0x002ee20000300a00 */
[----:B----4-:R-:W-:-:S03]  /*2ca20*/  IMAD.WIDE R238, R2, 0x4, R234 ;  /* 0x0000000402ee7825 */ /* 0x010fc600078e02ea */
[----:B------:R-:W4:Y:S01]  /*2ca30*/  LDL.LU.64 R234, [R1+0x4d8] ;  /* 0x0004d80001ea7983 */ /* 0x000f220000300a00 */
[----:B--2---:R-:W-:-:S03]  /*2ca40*/  IMAD.WIDE R232, R2, 0x4, R232 ;  /* 0x0000000402e87825 */ /* 0x004fc600078e02e8 */
[----:B------:R-:W-:Y:S04]  /*2ca50*/  STL.64 [R1+0x1a68], R238 ;  /* 0x001a68ee01007387 */ /* 0x000fe80000100a00 */
[----:B------:R1:W-:Y:S04]  /*2ca60*/  STL.64 [R1+0x1a60], R232 ;  /* 0x001a60e801007387 */ /* 0x0003e80000100a00 */
[----:B------:R2:W-:Y:S04]  /*2ca70*/  LDGSTS.E [R249+0x54000], [R238.64], !P1 ;  /* 0x54000000eef97fae */ /* 0x0005e8000c921844 */
[----:B------:R1:W-:Y:S01]  /*2ca80*/  LDGSTS.E [R249+0x54080], [R232.64], !P1 ;  /* 0x54080000e8f97fae */ /* 0x0003e2000c921844 */
[----:B------:R-:W-:-:S04]  /*2ca90*/  IMAD.WIDE R10, R2, 0x4, R10 ;  /* 0x00000004020a7825 */ /* 0x000fc800078e020a */
[C---:B---3--:R-:W-:Y:S01]  /*2caa0*/  IMAD.WIDE R230, R2.reuse, 0x4, R230 ;  /* 0x0000000402e67825 */ /* 0x048fe200078e02e6 */
[----:B------:R3:W-:Y:S04]  /*2cab0*/  STL.64 [R1+0x1a58], R10 ;  /* 0x001a580a01007387 */ /* 0x0007e80000100a00 */
[----:B------:R2:W-:Y:S04]  /*2cac0*/  STL.64 [R1+0x1a50], R230 ;  /* 0x001a50e601007387 */ /* 0x0005e80000100a00 */
[----:B-1----:R-:W4:Y:S04]  /*2cad0*/  LDL.LU.64 R232, [R1+0x470] ;  /* 0x0004700001e87983 */ /* 0x002f280000300a00 */
[----:B------:R3:W-:Y:S04]  /*2cae0*/  LDGSTS.E [R249+0x54100], [R10.64], !P1 ;  /* 0x541000000af97fae */ /* 0x0007e8000c921844 */
[----:B------:R2:W-:Y:S04]  /*2caf0*/  LDGSTS.E [R249+0x54180], [R230.64], !P1 ;  /* 0x54180000e6f97fae */ /* 0x0005e8000c921844 */
[----:B---3--:R-:W3:Y:S04]  /*2cb00*/  LDL.LU.64 R10, [R1+0x468] ;  /* 0x00046800010a7983 */ /* 0x008ee80000300a00 */
[----:B--2---:R-:W4:Y:S01]  /*2cb10*/  LDL.LU.64 R230, [R1+0x460] ;  /* 0x0004600001e67983 */ /* 0x004f220000300a00 */
[----:B------:R-:W-:-:S05]  /*2cb20*/  IMAD.WIDE R240, R2, 0x4, R228 ;  /* 0x0000000402f07825 */ /* 0x000fca00078e02e4 */
[----:B------:R-:W-:Y:S01]  /*2cb30*/  STL.64 [R1+0x1a48], R240 ;  /* 0x001a48f001007387 */ /* 0x000fe20000100a00 */
[----:B------:R-:W-:-:S03]  /*2cb40*/  IMAD.WIDE R228, R2, 0x4, R246 ;  /* 0x0000000402e47825 */ /* 0x000fc600078e02f6 */
[----:B------:R1:W-:Y:S04]  /*2cb50*/  LDGSTS.E [R249+0x54800], [R240.64], !P4 ;  /* 0x54800000f0f97fae */ /* 0x0003e8000e121844 */
[----:B------:R-:W4:Y:S01]  /*2cb60*/  LDL.LU.64 R246, [R1+0x458] ;  /* 0x0004580001f67983 */ /* 0x000f220000300a00 */
[----:B------:R-:W-:-:S04]  /*2cb70*/  IMAD.WIDE R238, R2, 0x4, R6 ;  /* 0x0000000402ee7825 */ /* 0x000fc800078e0206 */
[C---:B------:R-:W-:Y:S01]  /*2cb80*/  IMAD.WIDE R6, R2.reuse, 0x4, R250 ;  /* 0x0000000402067825 */ /* 0x040fe200078e02fa */
[----:B------:R-:W-:Y:S04]  /*2cb90*/  STL.64 [R1+0x1a40], R238 ;  /* 0x001a40ee01007387 */ /* 0x000fe80000100a00 */
[----:B------:R1:W-:Y:S04]  /*2cba0*/  STL.64 [R1+0x1a38], R228 ;  /* 0x001a38e401007387 */ /* 0x0003e80000100a00 */
[----:B------:R1:W-:Y:S04]  /*2cbb0*/  LDGSTS.E [R249+0x54880], [R238.64], !P4 ;  /* 0x54880000eef97fae */ /* 0x0003e8000e121844 */
[----:B------:R1:W-:Y:S04]  /*2cbc0*/  STL.64 [R1+0x1a30], R6 ;  /* 0x001a300601007387 */ /* 0x0003e80000100a00 */
[----:B------:R1:W-:Y:S04]  /*2cbd0*/  LDGSTS.E [R249+0x54900], [R228.64], !P4 ;  /* 0x54900000e4f97fae */ /* 0x0003e8000e121844 */
[----:B------:R1:W-:Y:S04]  /*2cbe0*/  LDGSTS.E [R249+0x54980], [R6.64], !P4 ;  /* 0x5498000006f97fae */ /* 0x0003e8000e121844 */
[----:B-1----:R-:W4:Y:S04]  /*2cbf0*/  LDL.LU.64 R228, [R1+0x3f0] ;  /* 0x0003f00001e47983 */ /* 0x002f280000300a00 */
[----:B------:R-:W4:Y:S04]  /*2cc00*/  LDL.LU.64 R6, [R1+0x3e8] ;  /* 0x0003e80001067983 */ /* 0x000f280000300a00 */
[----:B------:R-:W4:Y:S01]  /*2cc10*/  LDL.LU.64 R250, [R1+0x3e0] ;  /* 0x0003e00001fa7983 */ /* 0x000f220000300a00 */
[----:B------:R-:W-:-:S04]  /*2cc20*/  IMAD.WIDE R238, R2, 0x4, R236 ;  /* 0x0000000402ee7825 */ /* 0x000fc800078e02ec */
[C---:B------:R-:W-:Y:S01]  /*2cc30*/  IMAD.WIDE R8, R2.reuse, 0x4, R8 ;  /* 0x0000000402087825 */ /* 0x040fe200078e0208 */
[----:B------:R3:W-:Y:S03]  /*2cc40*/  LDGSTS.E [R249+0x55000], [R238.64], !P3 ;  /* 0x55000000eef97fae */ /* 0x0007e6000d921844 */
[C---:B------:R-:W-:Y:S01]  /*2cc50*/  IMAD.WIDE R236, R2.reuse, 0x4, R4 ;  /* 0x0000000402ec7825 */ /* 0x040fe200078e0204 */
[----:B------:R1:W-:Y:S04]  /*2cc60*/  LDGSTS.E [R249+0x55080], [R8.64], !P3 ;  /* 0x5508000008f97fae */ /* 0x0003e8000d921844 */
[----:B------:R-:W4:Y:S04]  /*2cc70*/  LDL.LU.64 R4, [R1+0x3d8] ;  /* 0x0003d80001047983 */ /* 0x000f280000300a00 */
[----:B------:R-:W-:Y:S04]  /*2cc80*/  STL.64 [R1+0x1a28], R238 ;  /* 0x001a28ee01007387 */ /* 0x000fe80000100a00 */
[----:B------:R1:W-:Y:S04]  /*2cc90*/  STL.64 [R1+0x1a20], R8 ;  /* 0x001a200801007387 */ /* 0x0003e80000100a00 */
[----:B------:R-:W-:Y:S04]  /*2cca0*/  STL.64 [R1+0x1a18], R236 ;  /* 0x001a18ec01007387 */ /* 0x000fe80000100a00 */
[----:B------:R1:W-:Y:S01]  /*2ccb0*/  LDGSTS.E [R249+0x55100], [R236.64], !P3 ;  /* 0x55100000ecf97fae */ /* 0x0003e2000d921844 */
[----:B----4-:R-:W-:-:S05]  /*2ccc0*/  IMAD.WIDE R234, R2, 0x4, R234 ;  /* 0x0000000402ea7825 */ /* 0x010fca00078e02ea */
[----:B------:R4:W-:Y:S04]  /*2ccd0*/  STL.64 [R1+0x1a10], R234 ;  /* 0x001a10ea01007387 */ /* 0x0009e80000100a00 */
[----:B-1----:R-:W2:Y:S04]  /*2cce0*/  LDL.LU.64 R8, [R1+0x370] ;  /* 0x0003700001087983 */ /* 0x002ea80000300a00 */
[----:B------:R4:W-:Y:S01]  /*2ccf0*/  LDGSTS.E [R249+0x55180], [R234.64], !P3 ;  /* 0x55180000eaf97fae */ /* 0x0009e2000d921844 */
[----:B------:R-:W-:-:S05]  /*2cd00*/  IMAD.WIDE R240, R2, 0x4, R232 ;  /* 0x0000000402f07825 */ /* 0x000fca00078e02e8 */
[----:B------:R1:W-:Y:S01]  /*2cd10*/  LDGSTS.E [R249+0x55800], [R240.64], !P0 ;  /* 0x55800000f0f97fae */ /* 0x0003e2000c121844 */
[----:B---3--:R-:W-:-:S03]  /*2cd20*/  IMAD.WIDE R238, R2, 0x4, R10 ;  /* 0x0000000402ee7825 */ /* 0x008fc600078e020a */
[----:B------:R-:W3:Y:S04]  /*2cd30*/  LDL.LU.64 R10, [R1+0x368] ;  /* 0x00036800010a7983 */ /* 0x000ee80000300a00 */
[----:B----4-:R-:W4:Y:S01]  /*2cd40*/  LDL.LU.64 R234, [R1+0x360] ;  /* 0x0003600001ea7983 */ /* 0x010f220000300a00 */
[----:B------:R-:W-:-:S03]  /*2cd50*/  IMAD.WIDE R230, R2, 0x4, R230 ;  /* 0x0000000402e67825 */ /* 0x000fc600078e02e6 */
[----:B------:R-:W-:Y:S04]  /*2cd60*/  STL.64 [R1+0x1a08], R240 ;  /* 0x001a08f001007387 */ /* 0x000fe80000100a00 */
[----:B------:R-:W4:Y:S04]  /*2cd70*/  LDL.LU.64 R232, [R1+0x358] ;  /* 0x0003580001e87983 */ /* 0x000f280000300a00 */
[----:B------:R-:W-:Y:S04]  /*2cd80*/  STL.64 [R1+0x1a00], R238 ;  /* 0x001a00ee01007387 */ /* 0x000fe80000100a00 */
[----:B------:R1:W-:Y:S04]  /*2cd90*/  STL.64 [R1+0x19f8], R230 ;  /* 0x0019f8e601007387 */ /* 0x0003e80000100a00 */
[----:B------:R1:W-:Y:S01]  /*2cda0*/  LDGSTS.E [R249+0x55880], [R238.64], !P0 ;  /* 0x55880000eef97fae */ /* 0x0003e2000c121844 */
[----:B------:R-:W-:-:S03]  /*2cdb0*/  IMAD.WIDE R236, R2, 0x4, R246 ;  /* 0x0000000402ec7825 */ /* 0x000fc600078e02f6 */
[----:B------:R1:W-:Y:S04]  /*2cdc0*/  LDGSTS.E [R249+0x55900], [R230.64], !P0 ;  /* 0x55900000e6f97fae */ /* 0x0003e8000c121844 */
[----:B------:R1:W-:Y:S04]  /*2cdd0*/  STL.64 [R1+0x19f0], R236 ;  /* 0x0019f0ec01007387 */ /* 0x0003e80000100a00 */
[----:B------:R1:W-:Y:S04]  /*2cde0*/  LDGSTS.E [R249+0x55980], [R236.64], !P0 ;  /* 0x55980000ecf97fae */ /* 0x0003e8000c121844 */
[----:B-1----:R-:W4:Y:S04]  /*2cdf0*/  LDL.LU.64 R230, [R1+0x310] ;  /* 0x0003100001e67983 */ /* 0x002f280000300a00 */
[----:B------:R-:W4:Y:S01]  /*2ce00*/  LDL.LU.64 R246, [R1+0x308] ;  /* 0x0003080001f67983 */ /* 0x000f220000300a00 */
[----:B------:R-:W-:-:S03]  /*2ce10*/  IMAD.WIDE R238, R2, 0x4, R228 ;  /* 0x0000000402ee7825 */ /* 0x000fc600078e02e4 */
[----:B------:R-:W4:Y:S01]  /*2ce20*/  LDL.LU.64 R228, [R1+0x300] ;  /* 0x0003000001e47983 */ /* 0x000f220000300a00 */
[----:B------:R-:W-:-:S03]  /*2ce30*/  IMAD.WIDE R236, R2, 0x4, R6 ;  /* 0x0000000402ec7825 */ /* 0x000fc600078e0206 */
[----:B------:R1:W-:Y:S01]  /*2ce40*/  STL.64 [R1+0x19e8], R238 ;  /* 0x0019e8ee01007387 */ /* 0x0003e20000100a00 */
[----:B------:R-:W-:-:S03]  /*2ce50*/  IMAD.WIDE R6, R2, 0x4, R250 ;  /* 0x0000000402067825 */ /* 0x000fc600078e02fa */
[----:B------:R-:W4:Y:S01]  /*2ce60*/  LDL.LU.64 R250, [R1+0x2f8] ;  /* 0x0002f80001fa7983 */ /* 0x000f220000300a00 */
[----:B------:R-:W-:Y:S02]  /*2ce70*/  ISETP.GE.U32.AND P5, PT, R0, 0x7ffffed0, PT ;  /* 0x7ffffed00000780c */ /* 0x000fe40003fa6070 */
[----:B------:R-:W-:-:S04]  /*2ce80*/  IADD3 R0, R248, -0xb5, RZ ;  /* 0xffffff4bf8007810 */ /* 0x000fc80007ffe0ff */
[----:B------:R-:W-:Y:S01]  /*2ce90*/  ISETP.GE.U32.AND P6, PT, R0, 0x7ffffecc, PT ;  /* 0x7ffffecc0000780c */ /* 0x000fe20003fc6070 */
[----:B------:R2:W-:Y:S01]  /*2cea0*/  STL.64 [R1+0x19e0], R236 ;  /* 0x0019e0ec01007387 */ /* 0x0005e20000100a00 */
[----:B------:R-:W-:-:S05]  /*2ceb0*/  IMAD.WIDE R4, R2, 0x4, R4 ;  /* 0x0000000402047825 */ /* 0x000fca00078e0204 */
[----:B------:R1:W-:Y:S04]  /*2cec0*/  LDGSTS.E [R249+0x56000], [R238.64], !P5 ;  /* 0x56000000eef97fae */ /* 0x0003e8000e921844 */
[----:B------:R2:W-:Y:S04]  /*2ced0*/  LDGSTS.E [R249+0x56080], [R236.64], !P5 ;  /* 0x56080000ecf97fae */ /* 0x0005e8000e921844 */
[----:B------:R2:W-:Y:S04]  /*2cee0*/  STL.64 [R1+0x19d8], R6 ;  /* 0x0019d80601007387 */ /* 0x0005e80000100a00 */
[----:B------:R2:W-:Y:S04]  /*2cef0*/  STL.64 [R1+0x19d0], R4 ;  /* 0x0019d00401007387 */ /* 0x0005e80000100a00 */
[----:B-1----:R-:W4:Y:S04]  /*2cf00*/  LDL.LU.64 R238, [R1+0x2b0] ;  /* 0x0002b00001ee7983 */ /* 0x002f280000300a00 */
[----:B------:R1:W-:Y:S04]  /*2cf10*/  LDGSTS.E [R249+0x56100], [R6.64], !P5 ;  /* 0x5610000006f97fae */ /* 0x0003e8000e921844 */
[----:B------:R1:W-:Y:S01]  /*2cf20*/  LDGSTS.E [R249+0x56180], [R4.64], !P5 ;  /* 0x5618000004f97fae */ /* 0x0003e2000e921844 */
[----:B--2---:R-:W-:-:S03]  /*2cf30*/  IMAD.WIDE R236, R2, 0x4, R8 ;  /* 0x0000000402ec7825 */ /* 0x004fc600078e0208 */
[----:B------:R-:W2:Y:S04]  /*2cf40*/  LDL.LU.64 R8, [R1+0x2a8] ;  /* 0x0002a80001087983 */ /* 0x000ea80000300a00 */
[----:B-1----:R-:W2:Y:S04]  /*2cf50*/  LDL.LU.64 R6, [R1+0x2a0] ;  /* 0x0002a00001067983 */ /* 0x002ea80000300a00 */
[----:B------:R-:W-:Y:S04]  /*2cf60*/  STL.64 [R1+0x19c8], R236 ;  /* 0x0019c8ec01007387 */ /* 0x000fe80000100a00 */
[----:B------:R-:W2:Y:S04]  /*2cf70*/  LDL.LU.64 R4, [R1+0x298] ;  /* 0x0002980001047983 */ /* 0x000ea80000300a00 */
[----:B------:R1:W-:Y:S01]  /*2cf80*/  LDGSTS.E [R249+0x56800], [R236.64], !P6 ;  /* 0x56800000ecf97fae */ /* 0x0003e2000f121844 */
[----:B---3--:R-:W-:-:S04]  /*2cf90*/  IMAD.WIDE R10, R2, 0x4, R10 ;  /* 0x00000004020a7825 */ /* 0x008fc800078e020a */
[C---:B----4-:R-:W-:Y:S01]  /*2cfa0*/  IMAD.WIDE R234, R2.reuse, 0x4, R234 ;  /* 0x0000000402ea7825 */ /* 0x050fe200078e02ea */
[----:B------:R3:W-:Y:S03]  /*2cfb0*/  STL.64 [R1+0x19c0], R10 ;  /* 0x0019c00a01007387 */ /* 0x0007e60000100a00 */
[C---:B------:R-:W-:Y:S01]  /*2cfc0*/  IMAD.WIDE R232, R2.reuse, 0x4, R232 ;  /* 0x0000000402e87825 */ /* 0x040fe200078e02e8 */
[----:B------:R4:W-:Y:S04]  /*2cfd0*/  STL.64 [R1+0x19b8], R234 ;  /* 0x0019b8ea01007387 */ /* 0x0009e80000100a00 */
[----:B------:R3:W-:Y:S04]  /*2cfe0*/  LDGSTS.E [R249+0x56880], [R10.64], !P6 ;  /* 0x568800000af97fae */ /* 0x0007e8000f121844 */
[----:B------:R1:W-:Y:S04]  /*2cff0*/  STL.64 [R1+0x19b0], R232 ;  /* 0x0019b0e801007387 */ /* 0x0003e80000100a00 */
[----:B------:R4:W-:Y:S04]  /*2d000*/  LDGSTS.E [R249+0x56900], [R234.64], !P6 ;  /* 0x56900000eaf97fae */ /* 0x0009e8000f121844 */
[----:B---3--:R-:W3:Y:S04]  /*2d010*/  LDL.LU.64 R10, [R1+0x250] ;  /* 0x00025000010a7983 */ /* 0x008ee80000300a00 */
[----:B------:R4:W-:Y:S04]  /*2d020*/  LDGSTS.E [R249+0x56980], [R232.64], !P6 ;  /* 0x56980000e8f97fae */ /* 0x0009e8000f121844 */
[----:B-1----:R-:W3:Y:S01]  /*2d030*/  LDL.LU.64 R236, [R1+0x248] ;  /* 0x0002480001ec7983 */ /* 0x002ee20000300a00 */
[----:B------:R-:W-:-:S04]  /*2d040*/  IMAD.WIDE R240, R2, 0x4, R230 ;  /* 0x0000000402f07825 */ /* 0x000fc800078e02e6 */
[C---:B----4-:R-:W-:Y:S01]  /*2d050*/  IMAD.WIDE R234, R2.reuse, 0x4, R246 ;  /* 0x0000000402ea7825 */ /* 0x050fe200078e02f6 */
[----:B------:R-:W3:Y:S04]  /*2d060*/  LDL.LU.64 R232, [R1+0x240] ;  /* 0x0002400001e87983 */ /* 0x000ee80000300a00 */
[----:B------:R-:W-:Y:S04]  /*2d070*/  STL.64 [R1+0x19a8], R240 ;  /* 0x0019a8f001007387 */ /* 0x000fe80000100a00 */
[----:B------:R-:W3:Y:S04]  /*2d080*/  LDL.LU.64 R246, [R1+0x238] ;  /* 0x0002380001f67983 */ /* 0x000ee80000300a00 */
[----:B------:R1:W-:Y:S01]  /*2d090*/  STL.64 [R1+0x19a0], R234 ;  /* 0x0019a0ea01007387 */ /* 0x0003e20000100a00 */
[----:B------:R-:W-:-:S04]  /*2d0a0*/  IMAD.WIDE R230, R2, 0x4, R228 ;  /* 0x0000000402e67825 */ /* 0x000fc800078e02e4 */
[----:B------:R-:W-:Y:S01]  /*2d0b0*/  IMAD.WIDE R228, R2, 0x4, R250 ;  /* 0x0000000402e47825 */ /* 0x000fe200078e02fa */
[----:B------:R1:W-:Y:S04]  /*2d0c0*/  STL.64 [R1+0x1998], R230 ;  /* 0x001998e601007387 */ /* 0x0003e80000100a00 */
[----:B------:R1:W-:Y:S04]  /*2d0d0*/  STL.64 [R1+0x1990], R228 ;  /* 0x001990e401007387 */ /* 0x0003e80000100a00 */
[----:B------:R-:W3:Y:S01]  /*2d0e0*/  LDL.LU.64 R250, [R1+0x1f0] ;  /* 0x0001f00001fa7983 */ /* 0x000ee20000300a00 */
[----:B------:R-:W-:-:S04]  /*2d0f0*/  IADD3 R0, R248, -0xb9, RZ ;  /* 0xffffff47f8007810 */ /* 0x000fc80007ffe0ff */
[----:B------:R-:W-:Y:S02]  /*2d100*/  ISETP.GE.U32.AND P2, PT, R0, 0x7ffffec8, PT ;  /* 0x7ffffec80000780c */ /* 0x000fe40003f46070 */
[----:B------:R-:W-:-:S04]  /*2d110*/  IADD3 R0, R248, -0xbd, RZ ;  /* 0xffffff43f8007810 */ /* 0x000fc80007ffe0ff */
[----:B------:R-:W-:-:S07]  /*2d120*/  ISETP.GE.U32.AND P1, PT, R0, 0x7ffffec4, PT ;  /* 0x7ffffec40000780c */ /* 0x000fce0003f26070 */
[----:B------:R3:W-:Y:S04]  /*2d130*/  LDGSTS.E [R249+0x57000], [R240.64], !P2 ;  /* 0x57000000f0f97fae */ /* 0x0007e8000d121844 */
[----:B------:R1:W-:Y:S01]  /*2d140*/  LDGSTS.E [R249+0x57080], [R234.64], !P2 ;  /* 0x57080000eaf97fae */ /* 0x0003e2000d121844 */
[----:B------:R-:W-:-:S03]  /*2d150*/  IMAD.WIDE R238, R2, 0x4, R238 ;  /* 0x0000000402ee7825 */ /* 0x000fc600078e02ee */
[----:B------:R1:W-:Y:S04]  /*2d160*/  LDGSTS.E [R249+0x57100], [R230.64], !P2 ;  /* 0x57100000e6f97fae */ /* 0x0003e8000d121844 */
[----:B------:R1:W-:Y:S04]  /*2d170*/  LDGSTS.E [R249+0x57180], [R228.64], !P2 ;  /* 0x57180000e4f97fae */ /* 0x0003e8000d121844 */
[----:B-1----:R-:W3:Y:S04]  /*2d180*/  LDL.LU.64 R234, [R1+0x1e8] ;  /* 0x0001e80001ea7983 */ /* 0x002ee80000300a00 */
[----:B------:R-:W3:Y:S01]  /*2d190*/  LDL.LU.64 R230, [R1+0x1e0] ;  /* 0x0001e00001e67983 */ /* 0x000ee20000300a00 */
[----:B------:R-:W-:-:S03]  /*2d1a0*/  IADD3 R0, R248, -0xc1, RZ ;  /* 0xffffff3ff8007810 */ /* 0x000fc60007ffe0ff */
[----:B------:R-:W3:Y:S01]  /*2d1b0*/  LDL.LU.64 R228, [R1+0x1d8] ;  /* 0x0001d80001e47983 */ /* 0x000ee20000300a00 */
[----:B------:R-:W-:-:S03]  /*2d1c0*/  ISETP.GE.U32.AND P4, PT, R0, 0x7ffffec0, PT ;  /* 0x7ffffec00000780c */ /* 0x000fc60003f86070 */
[----:B------:R-:W-:Y:S04]  /*2d1d0*/  STL.64 [R1+0x1988], R238 ;  /* 0x001988ee01007387 */ /* 0x000fe80000100a00 */
[----:B------:R1:W-:Y:S01]  /*2d1e0*/  LDGSTS.E [R249+0x57800], [R238.64], !P1 ;  /* 0x57800000eef97fae */ /* 0x0003e2000c921844 */
[----:B--2---:R-:W-:-:S04]  /*2d1f0*/  IMAD.WIDE R8, R2, 0x4, R8 ;  /* 0x0000000402087825 */ /* 0x004fc800078e0208 */
[C---:B------:R-:W-:Y:S01]  /*2d200*/  IMAD.WIDE R6, R2.reuse, 0x4, R6 ;  /* 0x0000000402067825 */ /* 0x040fe200078e0206 */
[----:B------:R-:W-:Y:S04]  /*2d210*/  STL.64 [R1+0x1980], R8 ;  /* 0x0019800801007387 */ /* 0x000fe80000100a00 */
[----:B------:R2:W-:Y:S01]  /*2d220*/  LDGSTS.E [R249+0x57880], [R8.64], !P1 ;  /* 0x5788000008f97fae */ /* 0x0005e2000c921844 */
[----:B------:R-:W-:-:S03]  /*2d230*/  IMAD.WIDE R4, R2, 0x4, R4 ;  /* 0x0000000402047825 */ /* 0x000fc600078e0204 */
[----:B------:R-:W-:Y:S04]  /*2d240*/  STL.64 [R1+0x1978], R6 ;  /* 0x0019780601007387 */ /* 0x000fe80000100a00 */
[----:B------:R1:W-:Y:S04]  /*2d250*/  LDGSTS.E [R249+0x57900], [R6.64], !P1 ;  /* 0x5790000006f97fae */ /* 0x0003e8000c921844 */
[----:B------:R1:W-:Y:S04]  /*2d260*/  STL.64 [R1+0x1970], R4 ;  /* 0x0019700401007387 */ /* 0x0003e80000100a00 */
[----:B------:R1:W-:Y:S04]  /*2d270*/  LDGSTS.E [R249+0x57980], [R4.64], !P1 ;  /* 0x5798000004f97fae */ /* 0x0003e8000c921844 */
[----:B-1----:R-:W4:Y:S04]  /*2d280*/  LDL.LU.64 R4, [R1+0x190] ;  /* 0x0001900001047983 */ /* 0x002f280000300a00 */
[----:B------:R-:W4:Y:S04]  /*2d290*/  LDL.LU.64 R6, [R1+0x188] ;  /* 0x0001880001067983 */ /* 0x000f280000300a00 */
[----:B--2---:R-:W2:Y:S01]  /*2d2a0*/  LDL.LU.64 R8, [R1+0x180] ;  /* 0x0001800001087983 */ /* 0x004ea20000300a00 */
[----:B---3--:R-:W-:-:S05]  /*2d2b0*/  IMAD.WIDE R240, R2, 0x4, R10 ;  /* 0x0000000402f07825 */ /* 0x008fca00078e020a */
[----:B------:R-:W-:Y:S01]  /*2d2c0*/  STL.64 [R1+0x1968], R240 ;  /* 0x001968f001007387 */ /* 0x000fe20000100a00 */
[----:B------:R-:W-:-:S03]  /*2d2d0*/  IMAD.WIDE R238, R2, 0x4, R236 ;  /* 0x0000000402ee7825 */ /* 0x000fc600078e02ec */
[----:B------:R-:W3:Y:S04]  /*2d2e0*/  LDL.LU.64 R10, [R1+0x178] ;  /* 0x00017800010a7983 */ /* 0x000ee80000300a00 */
[----:B------:R1:W-:Y:S01]  /*2d2f0*/  LDGSTS.E [R249+0x58000], [R240.64], !P4 ;  /* 0x58000000f0f97fae */ /* 0x0003e2000e121844 */
[----:B------:R-:W-:-:S03]  /*2d300*/  IMAD.WIDE R236, R2, 0x4, R232 ;  /* 0x0000000402ec7825 */ /* 0x000fc600078e02e8 */
[----:B------:R-:W-:Y:S04]  /*2d310*/  STL.64 [R1+0x1960], R238 ;  /* 0x001960ee01007387 */ /* 0x000fe80000100a00 */
[----:B------:R1:W-:Y:S01]  /*2d320*/  LDGSTS.E [R249+0x58080], [R238.64], !P4 ;  /* 0x58080000eef97fae */ /* 0x0003e2000e121844 */
[----:B------:R-:W-:-:S03]  /*2d330*/  IMAD.WIDE R232, R2, 0x4, R246 ;  /* 0x0000000402e87825 */ /* 0x000fc600078e02f6 */
[----:B------:R-:W-:Y:S04]  /*2d340*/  STL.64 [R1+0x1958], R236 ;  /* 0x001958ec01007387 */ /* 0x000fe80000100a00 */
[----:B------:R1:W-:Y:S04]  /*2d350*/  STL.64 [R1+0x1950], R232 ;  /* 0x001950e801007387 */ /* 0x0003e80000100a00 */
[----:B------:R-:W3:Y:S04]  /*2d360*/  LDL.LU.64 R246, [R1+0x130] ;  /* 0x0001300001f67983 */ /* 0x000ee80000300a00 */
[----:B------:R1:W-:Y:S04]  /*2d370*/  LDGSTS.E [R249+0x58100], [R236.64], !P4 ;  /* 0x58100000ecf97fae */ /* 0x0003e8000e121844 */
[----:B------:R1:W-:Y:S02]  /*2d380*/  LDGSTS.E [R249+0x58180], [R232.64], !P4 ;  /* 0x58180000e8f97fae */ /* 0x0003e4000e121844 */
[----:B-1----:R-:W-:-:S02]  /*2d390*/  IMAD.WIDE R232, R2, 0x4, R250 ;  /* 0x0000000402e87825 */ /* 0x002fc400078e02fa */
[----:B------:R-:W3:Y:S01]  /*2d3a0*/  LDL.LU.64 R250, [R1+0x128] ;  /* 0x0001280001fa7983 */ /* 0x000ee20000300a00 */
[----:B------:R-:W-:-:S04]  /*2d3b0*/  IADD3 R0, R248, -0xc5, RZ ;  /* 0xffffff3bf8007810 */ /* 0x000fc80007ffe0ff */
[----:B------:R-:W-:Y:S01]  /*2d3c0*/  ISETP.GE.U32.AND P3, PT, R0, 0x7ffffebc, PT ;  /* 0x7ffffebc0000780c */ /* 0x000fe20003f66070 */
[----:B------:R1:W-:Y:S01]  /*2d3d0*/  STL.64 [R1+0x1948], R232 ;  /* 0x001948e801007387 */ /* 0x0003e20000100a00 */
[----:B------:R-:W-:-:S04]  /*2d3e0*/  IADD3 R0, R248, -0xc9, RZ ;  /* 0xffffff37f8007810 */ /* 0x000fc80007ffe0ff */
[----:B------:R-:W-:-:S07]  /*2d3f0*/  ISETP.GE.U32.AND P0, PT, R0, 0x7ffffeb8, PT ;  /* 0x7ffffeb80000780c */ /* 0x000fce0003f06070 */
[----:B------:R1:W-:Y:S01]  /*2d400*/  LDGSTS.E [R249+0x58800], [R232.64], !P3 ;  /* 0x58800000e8f97fae */ /* 0x0003e2000d921844 */
[----:B------:R-:W-:-:S04]  /*2d410*/  IMAD.WIDE R236, R2, 0x4, R234 ;  /* 0x0000000402ec7825 */ /* 0x000fc800078e02ea */
[C---:B------:R-:W-:Y:S01]  /*2d420*/  IMAD.WIDE R230, R2.reuse, 0x4, R230 ;  /* 0x0000000402e67825 */ /* 0x040fe200078e02e6 */
[----:B------:R1:W-:Y:S03]  /*2d430*/  STL.64 [R1+0x1940], R236 ;  /* 0x001940ec01007387 */ /* 0x0003e60000100a00 */
[C---:B------:R-:W-:Y:S01]  /*2d440*/  IMAD.WIDE R228, R2.reuse, 0x4, R228 ;  /* 0x0000000402e47825 */ /* 0x040fe200078e02e4 */
[----:B------:R4:W-:Y:S04]  /*2d450*/  STL.64 [R1+0x1938], R230 ;  /* 0x001938e601007387 */ /* 0x0009e80000100a00 */
[----:B-1----:R-:W3:Y:S04]  /*2d460*/  LDL.LU.64 R232, [R1+0x120] ;  /* 0x0001200001e87983 */ /* 0x002ee80000300a00 */
[----:B------:R2:W-:Y:S04]  /*2d470*/  STL.64 [R1+0x1930], R228 ;  /* 0x001930e401007387 */ /* 0x0005e80000100a00 */
[----:B------:R-:W3:Y:S04]  /*2d480*/  LDL.LU.64 R234, [R1+0x118] ;  /* 0x0001180001ea7983 */ /* 0x000ee80000300a00 */
[----:B------:R1:W-:Y:S04]  /*2d490*/  LDGSTS.E [R249+0x58880], [R236.64], !P3 ;  /* 0x58880000ecf97fae */ /* 0x0003e8000d921844 */
[----:B------:R4:W-:Y:S04]  /*2d4a0*/  LDGSTS.E [R249+0x58900], [R230.64], !P3 ;  /* 0x58900000e6f97fae */ /* 0x0009e8000d921844 */
[----:B------:R2:W-:Y:S04]  /*2d4b0*/  LDGSTS.E [R249+0x58980], [R228.64], !P3 ;  /* 0x58980000e4f97fae */ /* 0x0005e8000d921844 */
[----:B-1----:R-:W3:Y:S04]  /*2d4c0*/  LDL.LU.64 R236, [R1+0xd0] ;  /* 0x0000d00001ec7983 */ /* 0x002ee80000300a00 */
[----:B------:R-:W3:Y:S04]  /*2d4d0*/  LDL.LU.64 R238, [R1+0xc8] ;  /* 0x0000c80001ee7983 */ /* 0x000ee80000300a00 */
[----:B------:R-:W3:Y:S04]  /*2d4e0*/  LDL.LU.64 R240, [R1+0xc0] ;  /* 0x0000c00001f07983 */ /* 0x000ee80000300a00 */
[----:B------:R-:W3:Y:S01]  /*2d4f0*/  LDL.LU.64 R242, [R1+0xb8] ;  /* 0x0000b80001f27983 */ /* 0x000ee20000300a00 */
[----:B----4-:R-:W-:-:S04]  /*2d500*/  IMAD.WIDE R4, R2, 0x4, R4 ;  /* 0x0000000402047825 */ /* 0x010fc800078e0204 */
[C---:B------:R-:W-:Y:S01]  /*2d510*/  IMAD.WIDE R230, R2.reuse, 0x4, R6 ;  /* 0x0000000402e67825 */ /* 0x040fe200078e0206 */
[----:B------:R1:W-:Y:S03]  /*2d520*/  STL.64 [R1+0x1928], R4 ;  /* 0x0019280401007387 */ /* 0x0003e60000100a00 */
[C---:B--2---:R-:W-:Y:S01]  /*2d530*/  IMAD.WIDE R228, R2.reuse, 0x4, R8 ;  /* 0x0000000402e47825 */ /* 0x044fe200078e0208 */
[----:B------:R-:W-:Y:S04]  /*2d540*/  STL.64 [R1+0x1920], R230 ;  /* 0x001920e601007387 */ /* 0x000fe80000100a00 */
[----:B------:R2:W-:Y:S04]  /*2d550*/  STL.64 [R1+0x1918], R228 ;  /* 0x001918e401007387 */ /* 0x0005e80000100a00 */
[----:B------:R-:W4:Y:S04]  /*2d560*/  LDL.LU.64 R244, [R1+0x70] ;  /* 0x0000700001f47983 */ /* 0x000f280000300a00 */
[----:B------:R1:W-:Y:S04]  /*2d570*/  LDGSTS.E [R249+0x59000], [R4.64], !P0 ;  /* 0x5900000004f97fae */ /* 0x0003e8000c121844 */
[----:B------:R1:W-:Y:S04]  /*2d580*/  LDGSTS.E [R249+0x59080], [R230.64], !P0 ;  /* 0x59080000e6f97fae */ /* 0x0003e8000c121844 */
[----:B------:R2:W-:Y:S01]  /*2d590*/  LDGSTS.E [R249+0x59100], [R228.64], !P0 ;  /* 0x59100000e4f97fae */ /* 0x0005e2000c121844 */
[----:B---3--:R-:W-:-:S05]  /*2d5a0*/  IMAD.WIDE R10, R2, 0x4, R10 ;  /* 0x00000004020a7825 */ /* 0x008fca00078e020a */
[----:B------:R3:W-:Y:S04]  /*2d5b0*/  STL.64 [R1+0x1910], R10 ;  /* 0x0019100a01007387 */ /* 0x0007e80000100a00 */
[----:B------:R-:W4:Y:S04]  /*2d5c0*/  LDL.LU.64 R8, [R1+0x68] ;  /* 0x0000680001087983 */ /* 0x000f280000300a00 */
[----:B------:R-:W4:Y:S04]  /*2d5d0*/  LDL.LU.64 R6, [R1+0x60] ;  /* 0x0000600001067983 */ /* 0x000f280000300a00 */
[----:B-1----:R-:W4:Y:S04]  /*2d5e0*/  LDL.LU.64 R4, [R1+0x58] ;  /* 0x0000580001047983 */ /* 0x002f280000300a00 */
[----:B------:R3:W-:Y:S01]  /*2d5f0*/  LDGSTS.E [R249+0x59180], [R10.64], !P0 ;  /* 0x591800000af97fae */ /* 0x0007e2000c121844 */
[----:B--2---:R-:W-:-:S03]  /*2d600*/  IMAD.WIDE R228, R2, 0x4, R246 ;  /* 0x0000000402e47825 */ /* 0x004fc600078e02f6 */
[----:B---3--:R-:W2:Y:S04]  /*2d610*/  LDL.LU.64 R10, [R1+0x10] ;  /* 0x00001000010a7983 */ /* 0x008ea80000300a00 */
[----:B------:R-:W3:Y:S04]  /*2d620*/  LDL.LU.64 R246, [R1+0x8] ;  /* 0x0000080001f67983 */ /* 0x000ee80000300a00 */
[----:B------:R1:W-:Y:S01]  /*2d630*/  STL.64 [R1+0x1908], R228 ;  /* 0x001908e401007387 */ /* 0x0003e20000100a00 */
[----:B------:R-:W-:-:S03]  /*2d640*/  IMAD.WIDE R230, R2, 0x4, R250 ;  /* 0x0000000402e67825 */ /* 0x000fc600078e02fa */
[----:B------:R-:W3:Y:S01]  /*2d650*/  LDL.LU.64 R250, [R1] ;  /* 0x0000000001fa7983 */ /* 0x000ee20000300a00 */
[----:B------:R-:W-:-:S04]  /*2d660*/  IADD3 R0, R248, -0xcd, RZ ;  /* 0xffffff33f8007810 */ /* 0x000fc80007ffe0ff */
[----:B------:R-:W-:Y:S02]  /*2d670*/  ISETP.GE.U32.AND P5, PT, R0, 0x7ffffeb4, PT ;  /* 0x7ffffeb40000780c */ /* 0x000fe40003fa6070 */
[----:B------:R-:W-:-:S04]  /*2d680*/  IADD3 R0, R248, -0xd1, RZ ;  /* 0xffffff2ff8007810 */ /* 0x000fc80007ffe0ff */
[----:B------:R-:W-:Y:S01]  /*2d690*/  ISETP.GE.U32.AND P6, PT, R0, 0x7ffffeb0, PT ;  /* 0x7ffffeb00000780c */ /* 0x000fe20003fc6070 */
[----:B------:R1:W-:Y:S01]  /*2d6a0*/  STL.64 [R1+0x1900], R230 ;  /* 0x001900e601007387 */ /* 0x0003e20000100a00 */
[----:B------:R-:W-:-:S05]  /*2d6b0*/  IADD3 R0, R248, -0xd5, RZ ;  /* 0xffffff2bf8007810 */ /* 0x000fca0007ffe0ff */
[----:B------:R1:W-:Y:S01]  /*2d6c0*/  LDGSTS.E [R249+0x59800], [R228.64], !P5 ;  /* 0x59800000e4f97fae */ /* 0x0003e2000e921844 */
[----:B------:R-:W-:-:S03]  /*2d6d0*/  ISETP.GE.U32.AND P2, PT, R0, 0x7ffffeac, PT ;  /* 0x7ffffeac0000780c */ /* 0x000fc60003f46070 */
[----:B------:R1:W-:Y:S01]  /*2d6e0*/  LDGSTS.E [R249+0x59880], [R230.64], !P5 ;  /* 0x59880000e6f97fae */ /* 0x0003e2000e921844 */
[----:B------:R-:W-:-:S03]  /*2d6f0*/  IADD3 R0, R248, -0xd9, RZ ;  /* 0xffffff27f8007810 */ /* 0x000fc60007ffe0ff */
[----:B-1----:R-:W3:Y:S01]  /*2d700*/  LDL.LU.64 R228, [R1+0x6a10] ;  /* 0x006a100001e47983 */ /* 0x002ee20000300a00 */
[----:B------:R-:W-:-:S05]  /*2d710*/  IMAD.WIDE R232, R2, 0x4, R232 ;  /* 0x0000000402e87825 */ /* 0x000fca00078e02e8 */
[----:B------:R1:W-:Y:S01]  /*2d720*/  STL.64 [R1+0x18f8], R232 ;  /* 0x0018f8e801007387 */ /* 0x0003e20000100a00 */
[----:B------:R-:W-:-:S03]  /*2d730*/  IMAD.WIDE R234, R2, 0x4, R234 ;  /* 0x0000000402ea7825 */ /* 0x000fc600078e02ea */
[----:B------:R-:W3:Y:S04]  /*2d740*/  LDL.LU.64 R230, [R1+0x6a08] ;  /* 0x006a080001e67983 */ /* 0x000ee80000300a00 */
[----:B------:R1:W-:Y:S04]  /*2d750*/  STL.64 [R1+0x18f0], R234 ;  /* 0x0018f0ea01007387 */ /* 0x0003e80000100a00 */
[----:B------:R1:W-:Y:S04]  /*2d760*/  LDGSTS.E [R249+0x59900], [R232.64], !P5 ;  /* 0x59900000e8f97fae */ /* 0x0003e8000e921844 */
[----:B------:R1:W-:Y:S01]  /*2d770*/  LDGSTS.E [R249+0x59980], [R234.64], !P5 ;  /* 0x59980000eaf97fae */ /* 0x0003e2000e921844 */
[----:B------:R-:W-:-:S04]  /*2d780*/  IMAD.WIDE R236, R2, 0x4, R236 ;  /* 0x0000000402ec7825 */ /* 0x000fc800078e02ec */
[C---:B------:R-:W-:Y:S01]  /*2d790*/  IMAD.WIDE R238, R2.reuse, 0x4, R238 ;  /* 0x0000000402ee7825 */ /* 0x040fe200078e02ee */
[----:B-1----:R-:W3:Y:S03]  /*2d7a0*/  LDL.LU.64 R232, [R1+0x6a00] ;  /* 0x006a000001e87983 */ /* 0x002ee60000300a00 */
[----:B------:R-:W-:Y:S01]  /*2d7b0*/  IMAD.WIDE R240, R2, 0x4, R240 ;  /* 0x0000000402f07825 */ /* 0x000fe200078e02f0 */
[----:B------:R-:W3:Y:S01]  /*2d7c0*/  LDL.LU.64 R234, [R1+0x69f8] ;  /* 0x0069f80001ea7983 */ /* 0x000ee20000300a00 */
[----:B------:R-:W-:Y:S02]  /*2d7d0*/  ISETP.GE.U32.AND P1, PT, R0, 0x7ffffea8, PT ;  /* 0x7ffffea80000780c */ /* 0x000fe40003f26070 */
[----:B------:R-:W-:Y:S01]  /*2d7e0*/  IMAD.WIDE R242, R2, 0x4, R242 ;  /* 0x0000000402f27825 */ /* 0x000fe200078e02f2 */
[----:B------:R1:W-:Y:S01]  /*2d7f0*/  STL.64 [R1+0x1ba8], R236 ;  /* 0x001ba8ec01007387 */ /* 0x0003e20000100a00 */
[----:B------:R-:W-:-:S03]  /*2d800*/  IADD3 R0, R248, -0xdd, RZ ;  /* 0xffffff23f8007810 */ /* 0x000fc60007ffe0ff */
[----:B------:R1:W-:Y:S04]  /*2d810*/  STL.64 [R1+0x1bb0], R238 ;  /* 0x001bb0ee01007387 */ /* 0x0003e80000100a00 */
[----:B------:R1:W-:Y:S04]  /*2d820*/  LDGSTS.E [R249+0x5a000], [R236.64], !P6 ;  /* 0x5a000000ecf97fae */ /* 0x0003e8000f121844 */
[----:B------:R1:W-:Y:S01]  /*2d830*/  LDGSTS.E [R249+0x5a080], [R238.64], !P6 ;  /* 0x5a080000eef97fae */ /* 0x0003e2000f121844 */
[----:B------:R-:W-:-:S03]  /*2d840*/  ISETP.GE.U32.AND P4, PT, R0, 0x7ffffea4, PT ;  /* 0x7ffffea40000780c */ /* 0x000fc60003f86070 */
[----:B------:R1:W-:Y:S04]  /*2d850*/  LDGSTS.E [R249+0x5a100], [R240.64], !P6 ;  /* 0x5a100000f0f97fae */ /* 0x0003e8000f121844 */
[----:B-1----:R-:W3:Y:S04]  /*2d860*/  LDL.LU.64 R236, [R1+0x69f0] ;  /* 0x0069f00001ec7983 */ /* 0x002ee80000300a00 */
[----:B------:R1:W-:Y:S04]  /*2d870*/  STL.64 [R1+0x1bb8], R240 ;  /* 0x001bb8f001007387 */ /* 0x0003e80000100a00 */
[----:B------:R-:W3:Y:S04]  /*2d880*/  LDL.LU.64 R238, [R1+0x69e8] ;  /* 0x0069e80001ee7983 */ /* 0x000ee80000300a00 */
[----:B------:R1:W-:Y:S04]  /*2d890*/  STL.64 [R1+0x1bc0], R242 ;  /* 0x001bc0f201007387 */ /* 0x0003e80000100a00 */
[----:B-1----:R-:W3:Y:S04]  /*2d8a0*/  LDL.LU.64 R240, [R1+0x69e0] ;  /* 0x0069e00001f07983 */ /* 0x002ee80000300a00 */
[----:B------:R1:W-:Y:S01]  /*2d8b0*/  LDGSTS.E [R249+0x5a180], [R242.64], !P6 ;  /* 0x5a180000f2f97fae */ /* 0x0003e2000f121844 */
[----:B------:R-:W-:-:S04]  /*2d8c0*/  IADD3 R0, R248, -0xe1, RZ ;  /* 0xffffff1ff8007810 */ /* 0x000fc80007ffe0ff */
[----:B------:R-:W-:Y:S01]  /*2d8d0*/  ISETP.GE.U32.AND P3, PT, R0, 0x7ffffea0, PT ;  /* 0x7ffffea00000780c */ /* 0x000fe20003f66070 */
[----:B-1----:R-:W3:Y:S01]  /*2d8e0*/  LDL.LU.64 R242, [R1+0x69d8] ;  /* 0x0069d80001f27983 */ /* 0x002ee20000300a00 */
[----:B------:R-:W-:-:S04]  /*2d8f0*/  IADD3 R0, R248, -0xe5, RZ ;  /* 0xffffff1bf8007810 */ /* 0x000fc80007ffe0ff */
[----:B------:R-:W-:Y:S02]  /*2d900*/  ISETP.GE.U32.AND P0, PT, R0, 0x7ffffe9c, PT ;  /* 0x7ffffe9c0000780c */ /* 0x000fe40003f06070 */
[----:B------:R-:W-:-:S04]  /*2d910*/  IADD3 R0, R248, -0xe9, RZ ;  /* 0xffffff17f8007810 */ /* 0x000fc80007ffe0ff */
[----:B------:R-:W-:Y:S02]  /*2d920*/  ISETP.GE.U32.AND P5, PT, R0, 0x7ffffe98, PT ;  /* 0x7ffffe980000780c */ /* 0x000fe40003fa6070 */
[----:B------:R-:W-:-:S04]  /*2d930*/  IADD3 R0, R248, -0xed, RZ ;  /* 0xffffff13f8007810 */ /* 0x000fc80007ffe0ff */
[----:B------:R-:W-:Y:S02]  /*2d940*/  ISETP.GE.U32.AND P6, PT, R0, 0x7ffffe94, PT ;  /* 0x7ffffe940000780c */ /* 0x000fe40003fc6070 */
[----:B------:R-:W-:Y:S01]  /*2d950*/  IADD3 R0, R248, -0xf1, RZ ;  /* 0xffffff0ff8007810 */ /* 0x000fe20007ffe0ff */
[----:B----4-:R-:W-:-:S05]  /*2d960*/  IMAD.WIDE R244, R2, 0x4, R244 ;  /* 0x0000000402f47825 */ /* 0x010fca00078e02f4 */
[----:B------:R1:W-:Y:S04]  /*2d970*/  STL.64 [R1+0x1bf0], R244 ;  /* 0x001bf0f401007387 */ /* 0x0003e80000100a00 */
[----:B------:R1:W-:Y:S01]  /*2d980*/  LDGSTS.E [R249+0x5a800], [R244.64], !P2 ;  /* 0x5a800000f4f97fae */ /* 0x0003e2000d121844 */
[----:B------:R-:W-:-:S04]  /*2d990*/  IMAD.WIDE R8, R2, 0x4, R8 ;  /* 0x0000000402087825 */ /* 0x000fc800078e0208 */
[C---:B------:R-:W-:Y:S01]  /*2d9a0*/  IMAD.WIDE R6, R2.reuse, 0x4, R6 ;  /* 0x0000000402067825 */ /* 0x040fe200078e0206 */
[----:B------:R3:W-:Y:S03]  /*2d9b0*/  STL.64 [R1+0x1bf8], R8 ;  /* 0x001bf80801007387 */ /* 0x0007e60000100a00 */
[C---:B------:R-:W-:Y:S01]  /*2d9c0*/  IMAD.WIDE R4, R2.reuse, 0x4, R4 ;  /* 0x0000000402047825 */ /* 0x040fe200078e0204 */
[----:B-1----:R-:W4:Y:S04]  /*2d9d0*/  LDL.LU.64 R244, [R1+0x69d0] ;  /* 0x0069d00001f47983 */ /* 0x002f280000300a00 */
[----:B------:R3:W-:Y:S04]  /*2d9e0*/  LDGSTS.E [R249+0x5a880], [R8.64], !P2 ;  /* 0x5a88000008f97fae */ /* 0x0007e8000d121844 */
[----:B------:R1:W-:Y:S04]  /*2d9f0*/  STL.64 [R1+0x1c00], R6 ;  /* 0x001c000601007387 */ /* 0x0003e80000100a00 */
[----:B------:R1:W-:Y:S01]  /*2da00*/  LDGSTS.E [R249+0x5a900], [R6.64], !P2 ;  /* 0x5a90000006f97fae */ /* 0x0003e2000d121844 */
[----:B--2---:R-:W-:-:S03]  /*2da10*/  IMAD.WIDE R10, R2, 0x4, R10 ;  /* 0x00000004020a7825 */ /* 0x004fc600078e020a */
[----:B------:R2:W-:Y:S01]  /*2da20*/  STL.64 [R1+0x1c08], R4 ;  /* 0x001c080401007387 */ /* 0x0005e20000100a00 */
[----:B---3--:R-:W-:-:S03]  /*2da30*/  IMAD.WIDE R8, R2, 0x4, R246 ;  /* 0x0000000402087825 */ /* 0x008fc600078e02f6 */
[----:B------:R2:W-:Y:S04]  /*2da40*/  LDGSTS.E [R249+0x5a980], [R4.64], !P2 ;  /* 0x5a98000004f97fae */ /* 0x0005e8000d121844 */
[----:B------:R3:W-:Y:S04]  /*2da50*/  STL.64 [R1+0x1c30], R10 ;  /* 0x001c300a01007387 */ /* 0x0007e80000100a00 */
[----:B------:R3:W-:Y:S01]  /*2da60*/  LDGSTS.E [R249+0x5b000], [R10.64], !P1 ;  /* 0x5b0000000af97fae */ /* 0x0007e2000c921844 */
[----:B-1----:R-:W-:-:S04]  /*2da70*/  IMAD.WIDE R6, R2, 0x4, R250 ;  /* 0x0000000402067825 */ /* 0x002fc800078e02fa */
[C---:B--2---:R-:W-:Y:S01]  /*2da80*/  IMAD.WIDE R4, R2.reuse, 0x4, R12 ;  /* 0x0000000402047825 */ /* 0x044fe200078e020c */
[----:B------:R1:W-:Y:S04]  /*2da90*/  STL.64 [R1+0x1c38], R8 ;  /* 0x001c380801007387 */ /* 0x0003e80000100a00 */
[----:B------:R1:W-:Y:S01]  /*2daa0*/  LDGSTS.E [R249+0x5b080], [R8.64], !P1 ;  /* 0x5b08000008f97fae */ /* 0x0003e2000c921844 */
[----:B---3--:R-:W-:-:S03]  /*2dab0*/  IMAD.WIDE R10, R2, 0x4, R14 ;  /* 0x00000004020a7825 */ /* 0x008fc600078e020e */
        /* <DEDUP_REMOVED lines=36> */
[----:B------:R2:W-:Y:S01]  /*2dd00*/  STL.64 [R1+0x1d00], R6 ;  /* 0x001d000601007387 */ /* 0x0005e20000100a00 */
[----:B------:R-:W-:-:S03]  /*2dd10*/  ISETP.GE.U32.AND P2, PT, R0, 0x7ffffe90, PT ;  /* 0x7ffffe900000780c */ /* 0x000fc60003f46070 */
        /* <DEDUP_REMOVED lines=12> */
[----:B------:R-:W-:-:S03]  /*2dde0*/  IADD3 R0, R248, -0xf5, RZ ;  /* 0xffffff0bf8007810 */ /* 0x000fc60007ffe0ff */
        /* <DEDUP_REMOVED lines=31> */
[----:B------:R-:W-:Y:S01]  /*2dfe0*/  STL.64 [R1+0x1db8], R8 ;  /* 0x001db80801007387 */ /* 0x000fe20000100a00 */
[----:B-1----:R-:W-:-:S03]  /*2dff0*/  IMAD.WIDE R4, R2, 0x4, R68 ;  /* 0x0000000402047825 */ /* 0x002fc600078e0244 */
[----:B------:R-:W-:Y:S04]  /*2e000*/  STL.64 [R1+0x1dc0], R6 ;  /* 0x001dc00601007387 */ /* 0x000fe80000100a00 */
[----:B------:R1:W-:Y:S04]  /*2e010*/  STL.64 [R1+0x1dc8], R4 ;  /* 0x001dc80401007387 */ /* 0x0003e80000100a00 */
[----:B------:R2:W-:Y:S04]  /*2e020*/  LDGSTS.E [R249+0x5e800], [R10.64], !P1 ;  /* 0x5e8000000af97fae */ /* 0x0005e8000c921844 */
[----:B------:R-:W3:Y:S01]  /*2e030*/  LDL.LU.64 R14, [R1+0x9d0] ;  /* 0x0009d000010e7983 */ /* 0x000ee20000300a00 */
[----:B------:R-:W-:-:S03]  /*2e040*/  IADD3 R0, R248, -0xf9, RZ ;  /* 0xffffff07f8007810 */ /* 0x000fc60007ffe0ff */
[----:B------:R1:W-:Y:S04]  /*2e050*/  LDGSTS.E [R249+0x5e880], [R8.64], !P1 ;  /* 0x5e88000008f97fae */ /* 0x0003e8000c921844 */
[----:B--2---:R-:W2:Y:S04]  /*2e060*/  LDL.LU.64 R10, [R1+0x9c8] ;  /* 0x0009c800010a7983 */ /* 0x004ea80000300a00 */
[----:B------:R1:W-:Y:S04]  /*2e070*/  LDGSTS.E [R249+0x5e900], [R6.64], !P1 ;  /* 0x5e90000006f97fae */ /* 0x0003e8000c921844 */
[----:B------:R1:W-:Y:S01]  /*2e080*/  LDGSTS.E [R249+0x5e980], [R4.64], !P1 ;  /* 0x5e98000004f97fae */ /* 0x0003e2000c921844 */
[----:B------:R-:W-:Y:S01]  /*2e090*/  ISETP.GE.U32.AND P4, PT, R0, 0x7ffffe88, PT ;  /* 0x7ffffe880000780c */ /* 0x000fe20003f86070 */
[----:B------:R-:W-:-:S02]  /*2e0a0*/  IMAD.WIDE R16, R2, 0x4, R70 ;  /* 0x0000000402107825 */ /* 0x000fc400078e0246 */
[----:B-1----:R-:W4:Y:S04]  /*2e0b0*/  LDL.LU.64 R4, [R1+0x9c0] ;  /* 0x0009c00001047983 */ /* 0x002f280000300a00 */
[----:B------:R-:W4:Y:S01]  /*2e0c0*/  LDL.LU.64 R246, [R1+0x9b8] ;  /* 0x0009b80001f67983 */ /* 0x000f220000300a00 */
[----:B------:R-:W-:-:S04]  /*2e0d0*/  IMAD.WIDE R12, R2, 0x4, R72 ;  /* 0x00000004020c7825 */ /* 0x000fc800078e0248 */
[C---:B------:R-:W-:Y:S01]  /*2e0e0*/  IMAD.WIDE R8, R2.reuse, 0x4, R74 ;  /* 0x0000000402087825 */ /* 0x040fe200078e024a */
[----:B------:R-:W-:Y:S03]  /*2e0f0*/  STL.64 [R1+0x1dd0], R16 ;  /* 0x001dd01001007387 */ /* 0x000fe60000100a00 */
[----:B------:R-:W-:Y:S01]  /*2e100*/  IMAD.WIDE R6, R2, 0x4, R76 ;  /* 0x0000000402067825 */ /* 0x000fe200078e024c */
[----:B------:R1:W-:Y:S04]  /*2e110*/  STL.64 [R1+0x1dd8], R12 ;  /* 0x001dd80c01007387 */ /* 0x0003e80000100a00 */
[----:B------:R1:W-:Y:S04]  /*2e120*/  STL.64 [R1+0x1de0], R8 ;  /* 0x001de00801007387 */ /* 0x0003e80000100a00 */
[----:B------:R1:W-:Y:S04]  /*2e130*/  LDGSTS.E [R249+0x5f000], [R16.64], !P4 ;  /* 0x5f00000010f97fae */ /* 0x0003e8000e121844 */
[----:B------:R1:W-:Y:S04]  /*2e140*/  STL.64 [R1+0x1de8], R6 ;  /* 0x001de80601007387 */ /* 0x0003e80000100a00 */
[----:B------:R1:W-:Y:S04]  /*2e150*/  LDGSTS.E [R249+0x5f080], [R12.64], !P4 ;  /* 0x5f0800000cf97fae */ /* 0x0003e8000e121844 */
[----:B------:R-:W4:Y:S04]  /*2e160*/  LDL.LU.64 R20, [R1+0x950] ;  /* 0x0009500001147983 */ /* 0x000f280000300a00 */
[----:B------:R-:W1:Y:S04]  /*2e170*/  S2R R252, SR_TID.X ;  /* 0x0000000000fc7919 */ /* 0x000e680000002100 */
[----:B-1----:R-:W4:Y:S04]  /*2e180*/  LDL.LU.64 R12, [R1+0x948] ;  /* 0x00094800010c7983 */ /* 0x002f280000300a00 */
[----:B------:R-:W4:Y:S01]  /*2e190*/  LDL.LU.64 R250, [R1+0x940] ;  /* 0x0009400001fa7983 */ /* 0x000f220000300a00 */
[----:B------:R-:W-:Y:S01]  /*2e1a0*/  IADD3 R0, R248, -0xfd, RZ ;  /* 0xffffff03f8007810 */ /* 0x000fe20007ffe0ff */
[----:B------:R-:W-:-:S02]  /*2e1b0*/  IMAD.MOV.U32 R33, RZ, RZ, c[0x0][0x180] ;  /* 0x00006000ff217624 */ /* 0x000fc400078e00ff */
[----:B------:R-:W-:Y:S01]  /*2e1c0*/  IMAD.WIDE R22, R2, 0x4, R78 ;  /* 0x0000000402167825 */ /* 0x000fe200078e024e */
[----:B------:R-:W-:Y:S01]  /*2e1d0*/  ISETP.GE.U32.AND P3, PT, R0, 0x7ffffe84, PT ;  /* 0x7ffffe840000780c */ /* 0x000fe20003f66070 */
[----:B------:R1:W-:Y:S01]  /*2e1e0*/  LDGSTS.E [R249+0x5f100], [R8.64], !P4 ;  /* 0x5f10000008f97fae */ /* 0x0003e2000e121844 */
[----:B------:R-:W-:Y:S01]  /*2e1f0*/  IADD3 R0, R33, -0x82, RZ ;  /* 0xffffff7e21007810 */ /* 0x000fe20007ffe0ff */
[C---:B------:R-:W-:Y:S02]  /*2e200*/  IMAD.WIDE R18, R2.reuse, 0x4, R80 ;  /* 0x0000000402127825 */ /* 0x040fe400078e0250 */
[----:B------:R1:W-:Y:S02]  /*2e210*/  LDGSTS.E [R249+0x5f180], [R6.64], !P4 ;  /* 0x5f18000006f97fae */ /* 0x0003e4000e121844 */
[----:B------:R-:W-:Y:S01]  /*2e220*/  IMAD.WIDE R16, R2, 0x4, R82 ;  /* 0x0000000402107825 */ /* 0x000fe200078e0252 */
[----:B------:R-:W-:Y:S02]  /*2e230*/  ISETP.GE.U32.AND P0, PT, R0, 0x7ffffeff, PT ;  /* 0x7ffffeff0000780c */ /* 0x000fe40003f06070 */
[----:B------:R-:W-:Y:S01]  /*2e240*/  LOP3.LUT R252, R252, 0x1f, RZ, 0xc0, !PT ;  /* 0x0000001ffcfc7812 */ /* 0x000fe200078ec0ff */
[----:B-1----:R-:W4:Y:S01]  /*2e250*/  LDL.LU.64 R8, [R1+0x938] ;  /* 0x0009380001087983 */ /* 0x002f220000300a00 */
[----:B------:R-:W-:-:S03]  /*2e260*/  IMAD.WIDE R6, R2, 0x4, R84 ;  /* 0x0000000402067825 */ /* 0x000fc600078e0254 */
[----:B------:R-:W-:Y:S01]  /*2e270*/  STL.64 [R1+0x1df0], R22 ;  /* 0x001df01601007387 */ /* 0x000fe20000100a00 */
[----:B------:R-:W-:-:S03]  /*2e280*/  SHF.L.U32 R252, R252, 0x2, RZ ;  /* 0x00000002fcfc7819 */ /* 0x000fc600000006ff */
[----:B------:R-:W-:Y:S04]  /*2e290*/  STL.64 [R1+0x1df8], R18 ;  /* 0x001df81201007387 */ /* 0x000fe80000100a00 */
[----:B------:R2:W-:Y:S04]  /*2e2a0*/  LDGSTS.E [R249+0x5f800], [R22.64], !P3 ;  /* 0x5f80000016f97fae */ /* 0x0005e8000d921844 */
[----:B------:R1:W-:Y:S04]  /*2e2b0*/  STL.64 [R1+0x1e00], R16 ;  /* 0x001e001001007387 */ /* 0x0003e80000100a00 */
[----:B------:R4:W-:Y:S04]  /*2e2c0*/  LDGSTS.E [R249+0x5f880], [R18.64], !P3 ;  /* 0x5f88000012f97fae */ /* 0x0009e8000d921844 */
[----:B------:R1:W-:Y:S04]  /*2e2d0*/  STL.64 [R1+0x1e08], R6 ;  /* 0x001e080601007387 */ /* 0x0003e80000100a00 */
[----:B------:R1:W-:Y:S01]  /*2e2e0*/  LDGSTS.E [R249+0x5f900], [R16.64], !P3 ;  /* 0x5f90000010f97fae */ /* 0x0003e2000d921844 */
[----:B------:R-:W-:-:S03]  /*2e2f0*/  LOP3.LUT R3, R252, 0x20, RZ, 0x3c, !PT ;  /* 0x00000020fc037812 */ /* 0x000fc600078e3cff */
[----:B------:R1:W-:Y:S04]  /*2e300*/  LDGSTS.E [R249+0x5f980], [R6.64], !P3 ;  /* 0x5f98000006f97fae */ /* 0x0003e8000d921844 */
[----:B-1----:R-:W4:Y:S04]  /*2e310*/  LDL.LU.64 R16, [R1+0x8d0] ;  /* 0x0008d00001107983 */ /* 0x002f280000300a00 */
[----:B------:R-:W4:Y:S01]  /*2e320*/  LDL.LU.64 R6, [R1+0x8c8] ;  /* 0x0008c80001067983 */ /* 0x000f220000300a00 */
[----:B---3--:R-:W-:-:S05]  /*2e330*/  IMAD.WIDE R24, R2, 0x4, R14 ;  /* 0x0000000402187825 */ /* 0x008fca00078e020e */
[----:B------:R1:W-:Y:S01]  /*2e340*/  LDGSTS.E [R3+0x50200], [R24.64], !P0 ;  /* 0x5020000018037fae */ /* 0x0003e2000c121844 */
[----:B--2---:R-:W-:-:S03]  /*2e350*/  IMAD.WIDE R22, R2, 0x4, R10 ;  /* 0x0000000402167825 */ /* 0x004fc600078e020a */
[----:B------:R-:W2:Y:S04]  /*2e360*/  LDL.LU.64 R10, [R1+0x8c0] ;  /* 0x0008c000010a7983 */ /* 0x000ea80000300a00 */
[----:B------:R-:W-:Y:S04]  /*2e370*/  STL.64 [R1+0x18e8], R24 ;  /* 0x0018e81801007387 */ /* 0x000fe80000100a00 */
[----:B------:R-:W-:Y:S04]  /*2e380*/  STL.64 [R1+0x18e0], R22 ;  /* 0x0018e01601007387 */ /* 0x000fe80000100a00 */
[----:B------:R3:W-:Y:S01]  /*2e390*/  LDGSTS.E [R3+0x50280], [R22.64], !P0 ;  /* 0x5028000016037fae */ /* 0x0007e2000c121844 */
[----:B----4-:R-:W-:-:S03]  /*2e3a0*/  IMAD.WIDE R18, R2, 0x4, R4 ;  /* 0x0000000402127825 */ /* 0x010fc600078e0204 */
[----:B------:R-:W4:Y:S01]  /*2e3b0*/  LDL.LU.64 R4, [R1+0x8b8] ;  /* 0x0008b80001047983 */ /* 0x000f220000300a00 */
[----:B------:R-:W-:-:S03]  /*2e3c0*/  IMAD.WIDE R14, R2, 0x4, R246 ;  /* 0x00000004020e7825 */ /* 0x000fc600078e02f6 */
[----:B------:R1:W-:Y:S04]  /*2e3d0*/  STL.64 [R1+0x18d8], R18 ;  /* 0x0018d81201007387 */ /* 0x0003e80000100a00 */
[----:B------:R1:W-:Y:S04]  /*2e3e0*/  STL.64 [R1+0x18d0], R14 ;  /* 0x0018d00e01007387 */ /* 0x0003e80000100a00 */
[----:B------:R1:W-:Y:S04]  /*2e3f0*/  LDGSTS.E [R3+0x50300], [R18.64], !P0 ;  /* 0x5030000012037fae */ /* 0x0003e8000c121844 */
[----:B------:R3:W-:Y:S04]  /*2e400*/  LDGSTS.E [R3+0x50380], [R14.64], !P0 ;  /* 0x503800000e037fae */ /* 0x0007e8000c121844 */
[----:B-1----:R-:W4:Y:S04]  /*2e410*/  LDL.LU.64 R18, [R1+0x850] ;  /* 0x0008500001127983 */ /* 0x002f280000300a00 */
[----:B---3--:R-:W3:Y:S04]  /*2e420*/  LDL.LU.64 R14, [R1+0x848] ;  /* 0x00084800010e7983 */ /* 0x008ee80000300a00 */
[----:B------:R-:W3:Y:S01]  /*2e430*/  LDL.LU.64 R246, [R1+0x840] ;  /* 0x0008400001f67983 */ /* 0x000ee20000300a00 */
[----:B------:R-:W-:-:S04]  /*2e440*/  IMAD.WIDE R22, R2, 0x4, R20 ;  /* 0x0000000402167825 */ /* 0x000fc800078e0214 */
[----:B------:R-:W-:-:S04]  /*2e450*/  IMAD.WIDE R20, R2, 0x4, R12 ;  /* 0x0000000402147825 */ /* 0x000fc800078e020c */
[----:B------:R-:W-:Y:S02]  /*2e460*/  IMAD.WIDE R12, R2, 0x4, R250 ;  /* 0x00000004020c7825 */ /* 0x000fe400078e02fa */
[----:B------:R-:W3:Y:S01]  /*2e470*/  LDL.LU.64 R250, [R1+0x838] ;  /* 0x0008380001fa7983 */ /* 0x000ee20000300a00 */
[----:B------:R-:W-:-:S04]  /*2e480*/  IADD3 R0, R33, -0x86, RZ ;  /* 0xffffff7a21007810 */ /* 0x000fc80007ffe0ff */
[----:B------:R-:W-:Y:S02]  /*2e490*/  ISETP.GE.U32.AND P5, PT, R0, 0x7ffffefb, PT ;  /* 0x7ffffefb0000780c */ /* 0x000fe40003fa6070 */
[----:B------:R-:W-:-:S04]  /*2e4a0*/  IADD3 R0, R33, -0x8a, RZ ;  /* 0xffffff7621007810 */ /* 0x000fc80007ffe0ff */
[----:B------:R-:W-:Y:S01]  /*2e4b0*/  ISETP.GE.U32.AND P6, PT, R0, 0x7ffffef7, PT ;  /* 0x7ffffef70000780c */ /* 0x000fe20003fc6070 */
        /* <DEDUP_REMOVED lines=8> */
[----:B------:R1:W-:Y:S01]  /*2e540*/  LDGSTS.E [R3+0x50b80], [R8.64], !P5 ;  /* 0x50b8000008037fae */ /* 0x0003e2000e921844 */
[----:B------:R-:W-:-:S03]  /*2e550*/  IADD3 R0, R33, -0x8e, RZ ;  /* 0xffffff7221007810 */ /* 0x000fc60007ffe0ff */
[----:B-1----:R-:W3:Y:S04]  /*2e560*/  LDL.LU.64 R12, [R1+0x7d0] ;  /* 0x0007d000010c7983 */ /* 0x002ee80000300a00 */
[----:B------:R-:W3:Y:S01]  /*2e570*/  LDL.LU.64 R8, [R1+0x7c8] ;  /* 0x0007c80001087983 */ /* 0x000ee20000300a00 */
[----:B------:R-:W-:-:S03]  /*2e580*/  IMAD.WIDE R22, R2, 0x4, R16 ;  /* 0x0000000402167825 */ /* 0x000fc600078e0210 */
[----:B------:R-:W3:Y:S01]  /*2e590*/  LDL.LU.64 R16, [R1+0x7c0] ;  /* 0x0007c00001107983 */ /* 0x000ee20000300a00 */
[----:B------:R-:W-:-:S03]  /*2e5a0*/  IMAD.WIDE R20, R2, 0x4, R6 ;  /* 0x0000000402147825 */ /* 0x000fc600078e0206 */
[----:B------:R-:W3:Y:S04]  /*2e5b0*/  LDL.LU.64 R6, [R1+0x7b8] ;  /* 0x0007b80001067983 */ /* 0x000ee80000300a00 */
[----:B------:R-:W-:Y:S04]  /*2e5c0*/  STL.64 [R1+0x18a8], R22 ;  /* 0x0018a81601007387 */ /* 0x000fe80000100a00 */
[----:B------:R3:W-:Y:S04]  /*2e5d0*/  LDGSTS.E [R3+0x51200], [R22.64], !P6 ;  /* 0x5120000016037fae */ /* 0x0007e8000f121844 */
[----:B------:R-:W-:Y:S04]  /*2e5e0*/  STL.64 [R1+0x18a0], R20 ;  /* 0x0018a01401007387 */ /* 0x000fe80000100a00 */
[----:B------:R1:W-:Y:S01]  /*2e5f0*/  LDGSTS.E [R3+0x51280], [R20.64], !P6 ;  /* 0x5128000014037fae */ /* 0x0003e2000f121844 */
[----:B------:R-:W-:Y:S01]  /*2e600*/  ISETP.GE.U32.AND P2, PT, R0, 0x7ffffef3, PT ;  /* 0x7ffffef30000780c */ /* 0x000fe20003f46070 */
[----:B--2---:R-:W-:-:S05]  /*2e610*/  IMAD.WIDE R10, R2, 0x4, R10 ;  /* 0x00000004020a7825 */ /* 0x004fca00078e020a */
[----:B------:R-:W-:Y:S04]  /*2e620*/  STL.64 [R1+0x1898], R10 ;  /* 0x0018980a01007387 */ /* 0x000fe80000100a00 */
[----:B------:R2:W-:Y:S01]  /*2e630*/  LDGSTS.E [R3+0x51300], [R10.64], !P6 ;  /* 0x513000000a037fae */ /* 0x0005e2000f121844 */
[----:B----4-:R-:W-:-:S05]  /*2e640*/  IMAD.WIDE R4, R2, 0x4, R4 ;  /* 0x0000000402047825 */ /* 0x010fca00078e0204 */
[----:B------:R4:W-:Y:S04]  /*2e650*/  STL.64 [R1+0x1890], R4 ;  /* 0x0018900401007387 */ /* 0x0009e80000100a00 */
[----:B------:R4:W-:Y:S04]  /*2e660*/  LDGSTS.E [R3+0x51380], [R4.64], !P6 ;  /* 0x5138000004037fae */ /* 0x0009e8000f121844 */
[----:B----4-:R-:W4:Y:S01]  /*2e670*/  LDL.LU.64 R4, [R1+0x750] ;  /* 0x0007500001047983 */ /* 0x010f220000300a00 */
[----:B------:R-:W-:-:S03]  /*2e680*/  IMAD.WIDE R24, R2, 0x4, R18 ;  /* 0x0000000402187825 */ /* 0x000fc600078e0212 */
[----:B--2---:R-:W2:Y:S01]  /*2e690*/  LDL.LU.64 R10, [R1+0x748] ;  /* 0x00074800010a7983 */ /* 0x004ea20000300a00 */
[----:B---3--:R-:W-:-:S03]  /*2e6a0*/  IMAD.WIDE R22, R2, 0x4, R14 ;  /* 0x0000000402167825 */ /* 0x008fc600078e020e */
[----:B------:R4:W-:Y:S01]  /*2e6b0*/  LDGSTS.E [R3+0x51a00], [R24.64], !P2 ;  /* 0x51a0000018037fae */ /* 0x0009e2000d121844 */
[----:B-1----:R-:W-:-:S03]  /*2e6c0*/  IMAD.WIDE R20, R2, 0x4, R246 ;  /* 0x0000000402147825 */ /* 0x002fc600078e02f6 */
[----:B------:R-:W3:Y:S04]  /*2e6d0*/  LDL.LU.64 R14, [R1+0x740] ;  /* 0x00074000010e7983 */ /* 0x000ee80000300a00 */
[----:B------:R-:W-:Y:S04]  /*2e6e0*/  STL.64 [R1+0x1888], R24 ;  /* 0x0018881801007387 */ /* 0x000fe80000100a00 */
[----:B------:R-:W3:Y:S01]  /*2e6f0*/  LDL.LU.64 R246, [R1+0x738] ;  /* 0x0007380001f67983 */ /* 0x000ee20000300a00 */
[----:B------:R-:W-:-:S03]  /*2e700*/  IMAD.WIDE R18, R2, 0x4, R250 ;  /* 0x0000000402127825 */ /* 0x000fc600078e02fa */
[----:B------:R-:W-:Y:S04]  /*2e710*/  STL.64 [R1+0x1880], R22 ;  /* 0x0018801601007387 */ /* 0x000fe80000100a00 */
[----:B------:R1:W-:Y:S04]  /*2e720*/  LDGSTS.E [R3+0x51a80], [R22.64], !P2 ;  /* 0x51a8000016037fae */ /* 0x0003e8000d121844 */
[----:B------:R-:W-:Y:S04]  /*2e730*/  STL.64 [R1+0x1878], R20 ;  /* 0x0018781401007387 */ /* 0x000fe80000100a00 */
[----:B------:R1:W-:Y:S04]  /*2e740*/  LDGSTS.E [R3+0x51b00], [R20.64], !P2 ;  /* 0x51b0000014037fae */ /* 0x0003e8000d121844 */
[----:B------:R1:W-:Y:S04]  /*2e750*/  STL.64 [R1+0x1870], R18 ;  /* 0x0018701201007387 */ /* 0x0003e80000100a00 */
[----:B------:R1:W-:Y:S04]  /*2e760*/  LDGSTS.E [R3+0x51b80], [R18.64], !P2 ;  /* 0x51b8000012037fae */ /* 0x0003e8000d121844 */
[----:B-1----:R-:W3:Y:S04]  /*2e770*/  LDL.LU.64 R18, [R1+0x6d0] ;  /* 0x0006d00001127983 */ /* 0x002ee80000300a00 */
[----:B------:R-:W3:Y:S01]  /*2e780*/  LDL.LU.64 R250, [R1+0x6c8] ;  /* 0x0006c80001fa7983 */ /* 0x000ee20000300a00 */
[----:B------:R-:W-:-:S04]  /*2e790*/  IADD3 R0, R33, -0x92, RZ ;  /* 0xffffff6e21007810 */ /* 0x000fc80007ffe0ff */
[----:B------:R-:W-:Y:S02]  /*2e7a0*/  ISETP.GE.U32.AND P1, PT, R0, 0x7ffffeef, PT ;  /* 0x7ffffeef0000780c */ /* 0x000fe40003f26070 */
[----:B------:R-:W-:Y:S01]  /*2e7b0*/  IADD3 R0, R33, -0x96, RZ ;  /* 0xffffff6a21007810 */ /* 0x000fe20007ffe0ff */
[C---:B------:R-:W-:Y:S02]  /*2e7c0*/  IMAD.WIDE R22, R2.reuse, 0x4, R12 ;  /* 0x0000000402167825 */ /* 0x040fe400078e020c */
[----:B------:R-:W3:Y:S02]  /*2e7d0*/  LDL.LU.64 R12, [R1+0x6c0] ;  /* 0x0006c000010c7983 */ /* 0x000ee40000300a00 */
[----:B------:R-:W-:Y:S01]  /*2e7e0*/  IMAD.WIDE R20, R2, 0x4, R8 ;  /* 0x0000000402147825 */ /* 0x000fe200078e0208 */
[----:B------:R-:W-:Y:S01]  /*2e7f0*/  ISETP.GE.U32.AND P4, PT, R0, 0x7ffffeeb, PT ;  /* 0x7ffffeeb0000780c */ /* 0x000fe20003f86070 */
[----:B------:R-:W3:Y:S02]  /*2e800*/  LDL.LU.64 R8, [R1+0x6b8] ;  /* 0x0006b80001087983 */ /* 0x000ee40000300a00 */
[----:B------:R-:W-:-:S02]  /*2e810*/  IMAD.WIDE R16, R2, 0x4, R16 ;  /* 0x0000000402107825 */ /* 0x000fc400078e0210 */
[----:B------:R-:W-:Y:S02]  /*2e820*/  STL.64 [R1+0x1868], R22 ;  /* 0x0018681601007387 */ /* 0x000fe40000100a00 */
[C---:B------:R-:W-:Y:S02]  /*2e830*/  IMAD.WIDE R6, R2.reuse, 0x4, R6 ;  /* 0x0000000402067825 */ /* 0x040fe400078e0206 */
[----:B------:R2:W-:Y:S04]  /*2e840*/  LDGSTS.E [R3+0x52200], [R22.64], !P1 ;  /* 0x5220000016037fae */ /* 0x0005e8000c921844 */
        /* <DEDUP_REMOVED lines=8> */
[----:B----4-:R-:W-:-:S04]  /*2e8d0*/  IMAD.WIDE R24, R2, 0x4, R4 ;  /* 0x0000000402187825 */ /* 0x010fc800078e0204 */
[C---:B--2---:R-:W-:Y:S01]  /*2e8e0*/  IMAD.WIDE R22, R2.reuse, 0x4, R10 ;  /* 0x0000000402167825 */ /* 0x044fe200078e020a */
[----:B------:R1:W-:Y:S04]  /*2e8f0*/  LDGSTS.E [R3+0x52a00], [R24.64], !P4 ;  /* 0x52a0000018037fae */ /* 0x0003e8000e121844 */
[----:B------:R-:W2:Y:S04]  /*2e900*/  LDL.LU.64 R10, [R1+0x640] ;  /* 0x00064000010a7983 */ /* 0x000ea80000300a00 */
[----:B------:R-:W4:Y:S01]  /*2e910*/  LDL.LU.64 R4, [R1+0x638] ;  /* 0x0006380001047983 */ /* 0x000f220000300a00 */
[----:B---3--:R-:W-:-:S03]  /*2e920*/  IMAD.WIDE R20, R2, 0x4, R14 ;  /* 0x0000000402147825 */ /* 0x008fc600078e020e */
[----:B------:R-:W-:Y:S01]  /*2e930*/  STL.64 [R1+0x1848], R24 ;  /* 0x0018481801007387 */ /* 0x000fe20000100a00 */
[----:B------:R-:W-:-:S03]  /*2e940*/  IMAD.WIDE R14, R2, 0x4, R246 ;  /* 0x00000004020e7825 */ /* 0x000fc600078e02f6 */
[----:B------:R-:W-:Y:S04]  /*2e950*/  STL.64 [R1+0x1840], R22 ;  /* 0x0018401601007387 */ /* 0x000fe80000100a00 */
[----:B------:R3:W-:Y:S04]  /*2e960*/  STL.64 [R1+0x1838], R20 ;  /* 0x0018381401007387 */ /* 0x0007e80000100a00 */
[----:B------:R1:W-:Y:S04]  /*2e970*/  LDGSTS.E [R3+0x52a80], [R22.64], !P4 ;  /* 0x52a8000016037fae */ /* 0x0003e8000e121844 */
[----:B------:R1:W-:Y:S04]  /*2e980*/  STL.64 [R1+0x1830], R14 ;  /* 0x0018300e01007387 */ /* 0x0003e80000100a00 */
[----:B------:R3:W-:Y:S04]  /*2e990*/  LDGSTS.E [R3+0x52b00], [R20.64], !P4 ;  /* 0x52b0000014037fae */ /* 0x0007e8000e121844 */
[----:B------:R1:W-:Y:S04]  /*2e9a0*/  LDGSTS.E [R3+0x52b80], [R14.64], !P4 ;  /* 0x52b800000e037fae */ /* 0x0003e8000e121844 */
[----:B---3--:R-:W3:Y:S04]  /*2e9b0*/  LDL.LU.64 R20, [R1+0x5d0] ;  /* 0x0005d00001147983 */ /* 0x008ee80000300a00 */
[----:B-1----:R-:W3:Y:S04]  /*2e9c0*/  LDL.LU.64 R14, [R1+0x5c8] ;  /* 0x0005c800010e7983 */ /* 0x002ee80000300a00 */
[----:B------:R-:W3:Y:S01]  /*2e9d0*/  LDL.LU.64 R246, [R1+0x5c0] ;  /* 0x0005c00001f67983 */ /* 0x000ee20000300a00 */
[----:B------:R-:W-:-:S04]  /*2e9e0*/  IMAD.WIDE R22, R2, 0x4, R18 ;  /* 0x0000000402167825 */ /* 0x000fc800078e0212 */
[----:B------:R-:W-:Y:S02]  /*2e9f0*/  IMAD.WIDE R18, R2, 0x4, R250 ;  /* 0x0000000402127825 */ /* 0x000fe400078e02fa */
[----:B------:R-:W3:Y:S01]  /*2ea00*/  LDL.LU.64 R250, [R1+0x5b8] ;  /* 0x0005b80001fa7983 */ /* 0x000ee20000300a00 */
[----:B------:R-:W-:-:S04]  /*2ea10*/  IADD3 R0, R33, -0x9a, RZ ;  /* 0xffffff6621007810 */ /* 0x000fc80007ffe0ff */
[----:B------:R-:W-:Y:S02]  /*2ea20*/  ISETP.GE.U32.AND P3, PT, R0, 0x7ffffee7, PT ;  /* 0x7ffffee70000780c */ /* 0x000fe40003f66070 */
[C---:B------:R-:W-:Y:S01]  /*2ea30*/  IADD3 R0, R33.reuse, -0x9e, RZ ;  /* 0xffffff6221007810 */ /* 0x040fe20007ffe0ff */
[----:B------:R-:W-:Y:S03]  /*2ea40*/  STL.64 [R1+0x1828], R22 ;  /* 0x0018281601007387 */ /* 0x000fe60000100a00 */
[----:B------:R-:W-:Y:S01]  /*2ea50*/  ISETP.GE.U32.AND P0, PT, R0, 0x7ffffee3, PT ;  /* 0x7ffffee30000780c */ /* 0x000fe20003f06070 */
[C---:B------:R-:W-:Y:S01]  /*2ea60*/  IMAD.WIDE R12, R2.reuse, 0x4, R12 ;  /* 0x00000004020c7825 */ /* 0x040fe200078e020c */
[----:B------:R-:W-:Y:S03]  /*2ea70*/  STL.64 [R1+0x1820], R18 ;  /* 0x0018201201007387 */ /* 0x000fe60000100a00 */
[----:B------:R-:W-:Y:S01]  /*2ea80*/  IMAD.WIDE R8, R2, 0x4, R8 ;  /* 0x0000000402087825 */ /* 0x000fe200078e0208 */
[----:B------:R1:W-:Y:S04]  /*2ea90*/  STL.64 [R1+0x1818], R12 ;  /* 0x0018180c01007387 */ /* 0x0003e80000100a00 */
[----:B------:R1:W-:Y:S04]  /*2eaa0*/  LDGSTS.E [R3+0x53200], [R22.64], !P3 ;  /* 0x5320000016037fae */ /* 0x0003e8000d921844 */
[----:B------:R1:W-:Y:S04]  /*2eab0*/  LDGSTS.E [R3+0x53280], [R18.64], !P3 ;  /* 0x5328000012037fae */ /* 0x0003e8000d921844 */
[----:B------:R1:W-:Y:S04]  /*2eac0*/  STL.64 [R1+0x1810], R8 ;  /* 0x0018100801007387 */ /* 0x0003e80000100a00 */
[----:B------:R1:W-:Y:S04]  /*2ead0*/  LDGSTS.E [R3+0x53300], [R12.64], !P3 ;  /* 0x533000000c037fae */ /* 0x0003e8000d921844 */
[----:B------:R1:W-:Y:S01]  /*2eae0*/  LDGSTS.E [R3+0x53380], [R8.64], !P3 ;  /* 0x5338000008037fae */ /* 0x0003e2000d921844 */
[----:B------:R-:W-:-:S03]  /*2eaf0*/  IADD3 R0, R33, -0xa2, RZ ;  /* 0xffffff5e21007810 */ /* 0x000fc60007ffe0ff */
[----:B-1----:R-:W3:Y:S04]  /*2eb00*/  LDL.LU.64 R12, [R1+0x550] ;  /* 0x00055000010c7983 */ /* 0x002ee80000300a00 */
[----:B------:R-:W3:Y:S01]  /*2eb10*/  LDL.LU.64 R8, [R1+0x548] ;  /* 0x0005480001087983 */ /* 0x000ee20000300a00 */
[----:B------:R-:W-:Y:S01]  /*2eb20*/  ISETP.GE.U32.AND P5, PT, R0, 0x7ffffedf, PT ;  /* 0x7ffffedf0000780c */ /* 0x000fe20003fa6070 */
[C---:B------:R-:W-:Y:S02]  /*2eb30*/  IMAD.WIDE R22, R2.reuse, 0x4, R6 ;  /* 0x0000000402167825 */ /* 0x040fe400078e0206 */
[----:B------:R-:W3:Y:S02]  /*2eb40*/  LDL.LU.64 R6, [R1+0x540] ;  /* 0x0005400001067983 */ /* 0x000ee40000300a00 */
[----:B------:R-:W-:-:S02]  /*2eb50*/  IMAD.WIDE R16, R2, 0x4, R16 ;  /* 0x0000000402107825 */ /* 0x000fc400078e0210 */
[----:B------:R-:W3:Y:S04]  /*2eb60*/  LDL.LU.64 R18, [R1+0x538] ;  /* 0x0005380001127983 */ /* 0x000ee80000300a00 */
[----:B------:R-:W-:Y:S04]  /*2eb70*/  STL.64 [R1+0x1808], R22 ;  /* 0x0018081601007387 */ /* 0x000fe80000100a00 */
[----:B------:R1:W-:Y:S04]  /*2eb80*/  STL.64 [R1+0x1800], R16 ;  /* 0x0018001001007387 */ /* 0x0003e80000100a00 */
[----:B------:R1:W-:Y:S04]  /*2eb90*/  LDGSTS.E [R3+0x53a00], [R22.64], !P0 ;  /* 0x53a0000016037fae */ /* 0x0003e8000c121844 */
[----:B------:R1:W-:Y:S01]  /*2eba0*/  LDGSTS.E [R3+0x53a80], [R16.64], !P0 ;  /* 0x53a8000010037fae */ /* 0x0003e2000c121844 */
[----:B--2---:R-:W-:-:S04]  /*2ebb0*/  IMAD.WIDE R10, R2, 0x4, R10 ;  /* 0x00000004020a7825 */ /* 0x004fc800078e020a */
[C---:B----4-:R-:W-:Y:S01]  /*2ebc0*/  IMAD.WIDE R4, R2.reuse, 0x4, R4 ;  /* 0x0000000402047825 */ /* 0x050fe200078e0204 */
[----:B------:R-:W-:Y:S04]  /*2ebd0*/  STL.64 [R1+0x17f8], R10 ;  /* 0x0017f80a01007387 */ /* 0x000fe80000100a00 */
[----:B------:R2:W-:Y:S04]  /*2ebe0*/  STL.64 [R1+0x17f0], R4 ;  /* 0x0017f00401007387 */ /* 0x0005e80000100a00 */
[----:B-1----:R-:W4:Y:S04]  /*2ebf0*/  LDL.LU.64 R16, [R1+0x4d0] ;  /* 0x0004d00001107983 */ /* 0x002f280000300a00 */
[----:B------:R1:W-:Y:S04]  /*2ec00*/  LDGSTS.E [R3+0x53b00], [R10.64], !P0 ;  /* 0x53b000000a037fae */ /* 0x0003e8000c121844 */
[----:B------:R2:W-:Y:S04]  /*2ec10*/  LDGSTS.E [R3+0x53b80], [R4.64], !P0 ;  /* 0x53b8000004037fae */ /* 0x0005e8000c121844 */
[----:B--2---:R-:W2:Y:S04]  /*2ec20*/  LDL.LU.64 R4, [R1+0x4c8] ;  /* 0x0004c80001047983 */ /* 0x004ea80000300a00 */
[----:B-1----:R-:W2:Y:S01]  /*2ec30*/  LDL.LU.64 R10, [R1+0x4c0] ;  /* 0x0004c000010a7983 */ /* 0x002ea20000300a00 */
[----:B---3--:R-:W-:-:S04]  /*2ec40*/  IMAD.WIDE R24, R2, 0x4, R20 ;  /* 0x0000000402187825 */ /* 0x008fc800078e0214 */
[C---:B------:R-:W-:Y:S01]  /*2ec50*/  IMAD.WIDE R22, R2.reuse, 0x4, R14 ;  /* 0x0000000402167825 */ /* 0x040fe200078e020e */
[----:B------:R4:W-:Y:S03]  /*2ec60*/  LDGSTS.E [R3+0x54200], [R24.64], !P5 ;  /* 0x5420000018037fae */ /* 0x0009e6000e921844 */
[C---:B------:R-:W-:Y:S01]  /*2ec70*/  IMAD.WIDE R20, R2.reuse, 0x4, R246 ;  /* 0x0000000402147825 */ /* 0x040fe200078e02f6 */
[----:B------:R1:W-:Y:S04]  /*2ec80*/  LDGSTS.E [R3+0x54280], [R22.64], !P5 ;  /* 0x5428000016037fae */ /* 0x0003e8000e921844 */
[----:B------:R-:W3:Y:S01]  /*2ec90*/  LDL.LU.64 R246, [R1+0x4b8] ;  /* 0x0004b80001f67983 */ /* 0x000ee20000300a00 */
[----:B------:R-:W-:-:S03]  /*2eca0*/  IMAD.WIDE R14, R2, 0x4, R250 ;  /* 0x00000004020e7825 */ /* 0x000fc600078e02fa */
[----:B------:R-:W-:Y:S04]  /*2ecb0*/  STL.64 [R1+0x17e8], R24 ;  /* 0x0017e81801007387 */ /* 0x000fe80000100a00 */
[----:B------:R-:W-:Y:S04]  /*2ecc0*/  STL.64 [R1+0x17e0], R22 ;  /* 0x0017e01601007387 */ /* 0x000fe80000100a00 */
[----:B------:R1:W-:Y:S04]  /*2ecd0*/  STL.64 [R1+0x17d8], R20 ;  /* 0x0017d81401007387 */ /* 0x0003e80000100a00 */
[----:B------:R1:W-:Y:S04]  /*2ece0*/  STL.64 [R1+0x17d0], R14 ;  /* 0x0017d00e01007387 */ /* 0x0003e80000100a00 */
[----:B------:R1:W-:Y:S04]  /*2ecf0*/  LDGSTS.E [R3+0x54300], [R20.64], !P5 ;  /* 0x5430000014037fae */ /* 0x0003e8000e921844 */
[----:B------:R1:W-:Y:S04]  /*2ed00*/  LDGSTS.E [R3+0x54380], [R14.64], !P5 ;  /* 0x543800000e037fae */ /* 0x0003e8000e921844 */
[----:B-1----:R-:W3:Y:S04]  /*2ed10*/  LDL.LU.64 R20, [R1+0x450] ;  /* 0x0004500001147983 */ /* 0x002ee80000300a00 */
[----:B------:R-:W3:Y:S04]  /*2ed20*/  LDL.LU.64 R14, [R1+0x448] ;  /* 0x00044800010e7983 */ /* 0x000ee80000300a00 */
        /* <DEDUP_REMOVED lines=8> */
[----:B------:R-:W-:Y:S04]  /*2edb0*/  STL.64 [R1+0x17c8], R22 ;  /* 0x0017c81601007387 */ /* 0x000fe80000100a00 */
[----:B------:R-:W-:Y:S04]  /*2edc0*/  STL.64 [R1+0x17c0], R8 ;  /* 0x0017c00801007387 */ /* 0x000fe80000100a00 */
[----:B------:R2:W-:Y:S01]  /*2edd0*/  LDGSTS.E [R3+0x54a00], [R22.64], !P6 ;  /* 0x54a0000016037fae */ /* 0x0005e2000f121844 */
[----:B------:R-:W-:-:S03]  /*2ede0*/  IMAD.WIDE R6, R2, 0x4, R6 ;  /* 0x0000000402067825 */ /* 0x000fc600078e0206 */
[----:B------:R1:W-:Y:S01]  /*2edf0*/  LDGSTS.E [R3+0x54a80], [R8.64], !P6 ;  /* 0x54a8000008037fae */ /* 0x0003e2000f121844 */
[----:B------:R-:W-:-:S03]  /*2ee00*/  IMAD.WIDE R18, R2, 0x4, R18 ;  /* 0x0000000402127825 */ /* 0x000fc600078e0212 */
[----:B------:R1:W-:Y:S04]  /*2ee10*/  STL.64 [R1+0x17b8], R6 ;  /* 0x0017b80601007387 */ /* 0x0003e80000100a00 */
[----:B------:R1:W-:Y:S04]  /*2ee20*/  STL.64 [R1+0x17b0], R18 ;  /* 0x0017b01201007387 */ /* 0x0003e80000100a00 */
[----:B------:R1:W-:Y:S04]  /*2ee30*/  LDGSTS.E [R3+0x54b00], [R6.64], !P6 ;  /* 0x54b0000006037fae */ /* 0x0003e8000f121844 */
[----:B------:R2:W-:Y:S04]  /*2ee40*/  LDGSTS.E [R3+0x54b80], [R18.64], !P6 ;  /* 0x54b8000012037fae */ /* 0x0005e8000f121844 */
[----:B-1----:R-:W3:Y:S04]  /*2ee50*/  LDL.LU.64 R6, [R1+0x3d0] ;  /* 0x0003d00001067983 */ /* 0x002ee80000300a00 */
[----:B------:R-:W3:Y:S01]  /*2ee60*/  LDL.LU.64 R8, [R1+0x3c8] ;  /* 0x0003c80001087983 */ /* 0x000ee20000300a00 */
[----:B----4-:R-:W-:-:S05]  /*2ee70*/  IMAD.WIDE R24, R2, 0x4, R16 ;  /* 0x0000000402187825 */ /* 0x010fca00078e0210 */
[----:B------:R1:W-:Y:S01]  /*2ee80*/  LDGSTS.E [R3+0x55200], [R24.64], !P2 ;  /* 0x5520000018037fae */ /* 0x0003e2000d121844 */
[----:B--2---:R-:W-:-:S03]  /*2ee90*/  IMAD.WIDE R22, R2, 0x4, R4 ;  /* 0x0000000402167825 */ /* 0x004fc600078e0204 */
[----:B------:R-:W2:Y:S01]  /*2eea0*/  LDL.LU.64 R4, [R1+0x3c0] ;  /* 0x0003c00001047983 */ /* 0x000ea20000300a00 */
[----:B------:R-:W-:-:S03]  /*2eeb0*/  IMAD.WIDE R16, R2, 0x4, R10 ;  /* 0x0000000402107825 */ /* 0x000fc600078e020a */
[----:B------:R-:W-:Y:S04]  /*2eec0*/  STL.64 [R1+0x17a8], R24 ;  /* 0x0017a81801007387 */ /* 0x000fe80000100a00 */
[----:B------:R-:W4:Y:S04]  /*2eed0*/  LDL.LU.64 R18, [R1+0x3b8] ;  /* 0x0003b80001127983 */ /* 0x000f280000300a00 */
[----:B------:R-:W-:Y:S04]  /*2eee0*/  STL.64 [R1+0x17a0], R22 ;  /* 0x0017a01601007387 */ /* 0x000fe80000100a00 */
[----:B------:R1:W-:Y:S01]  /*2eef0*/  LDGSTS.E [R3+0x55280], [R22.64], !P2 ;  /* 0x5528000016037fae */ /* 0x0003e2000d121844 */
[----:B---3--:R-:W-:-:S03]  /*2ef00*/  IMAD.WIDE R10, R2, 0x4, R246 ;  /* 0x00000004020a7825 */ /* 0x008fc600078e02f6 */
[----:B------:R3:W-:Y:S04]  /*2ef10*/  STL.64 [R1+0x1798], R16 ;  /* 0x0017981001007387 */ /* 0x0007e80000100a00 */
[----:B------:R1:W-:Y:S04]  /*2ef20*/  STL.64 [R1+0x1790], R10 ;  /* 0x0017900a01007387 */ /* 0x0003e80000100a00 */
[----:B------:R3:W-:Y:S04]  /*2ef30*/  LDGSTS.E [R3+0x55300], [R16.64], !P2 ;  /* 0x5530000010037fae */ /* 0x0007e8000d121844 */
[----:B------:R1:W-:Y:S04]  /*2ef40*/  LDGSTS.E [R3+0x55380], [R10.64], !P2 ;  /* 0x553800000a037fae */ /* 0x0003e8000d121844 */
[----:B---3--:R-:W3:Y:S04]  /*2ef50*/  LDL.LU.64 R16, [R1+0x350] ;  /* 0x0003500001107983 */ /* 0x008ee80000300a00 */
[----:B-1----:R-:W3:Y:S04]  /*2ef60*/  LDL.LU.64 R10, [R1+0x348] ;  /* 0x00034800010a7983 */ /* 0x002ee80000300a00 */
[----:B------:R-:W3:Y:S01]  /*2ef70*/  LDL.LU.64 R246, [R1+0x340] ;  /* 0x0003400001f67983 */ /* 0x000ee20000300a00 */
[----:B------:R-:W-:-:S04]  /*2ef80*/  IMAD.WIDE R22, R2, 0x4, R20 ;  /* 0x0000000402167825 */ /* 0x000fc800078e0214 */
[----:B------:R-:W-:-:S04]  /*2ef90*/  IMAD.WIDE R20, R2, 0x4, R14 ;  /* 0x0000000402147825 */ /* 0x000fc800078e020e */
[----:B------:R-:W-:Y:S02]  /*2efa0*/  IMAD.WIDE R14, R2, 0x4, R250 ;  /* 0x00000004020e7825 */ /* 0x000fe400078e02fa */
[----:B------:R-:W3:Y:S01]  /*2efb0*/  LDL.LU.64 R250, [R1+0x338] ;  /* 0x0003380001fa7983 */ /* 0x000ee20000300a00 */
[----:B------:R-:W-:-:S04]  /*2efc0*/  IADD3 R0, R33, -0xae, RZ ;  /* 0xffffff5221007810 */ /* 0x000fc80007ffe0ff */
[----:B------:R-:W-:Y:S02]  /*2efd0*/  ISETP.GE.U32.AND P1, PT, R0, 0x7ffffed3, PT ;  /* 0x7ffffed30000780c */ /* 0x000fe40003f26070 */
[----:B------:R-:W-:Y:S01]  /*2efe0*/  IADD3 R0, R33, -0xb2, RZ ;  /* 0xffffff4e21007810 */ /* 0x000fe20007ffe0ff */
[----:B------:R-:W-:-:S03]  /*2eff0*/  IMAD.WIDE R12, R2, 0x4, R12 ;  /* 0x00000004020c7825 */ /* 0x000fc600078e020c */
[----:B------:R-:W-:Y:S01]  /*2f000*/  ISETP.GE.U32.AND P4, PT, R0, 0x7ffffecf, PT ;  /* 0x7ffffecf0000780c */ /* 0x000fe20003f86070 */
[----:B------:R1:W-:Y:S04]  /*2f010*/  STL.64 [R1+0x1788], R22 ;  /* 0x0017881601007387 */ /* 0x0003e80000100a00 */
[----:B------:R-:W-:Y:S04]  /*2f020*/  STL.64 [R1+0x1780], R20 ;  /* 0x0017801401007387 */ /* 0x000fe80000100a00 */
[----:B------:R1:W-:Y:S04]  /*2f030*/  LDGSTS.E [R3+0x55a00], [R22.64], !P1 ;  /* 0x55a0000016037fae */ /* 0x0003e8000c921844 */
[----:B------:R1:W-:Y:S04]  /*2f040*/  STL.64 [R1+0x1778], R14 ;  /* 0x0017780e01007387 */ /* 0x0003e80000100a00 */
[----:B------:R1:W-:Y:S04]  /*2f050*/  LDGSTS.E [R3+0x55a80], [R20.64], !P1 ;  /* 0x55a8000014037fae */ /* 0x0003e8000c921844 */
[----:B------:R1:W-:Y:S04]  /*2f060*/  STL.64 [R1+0x1770], R12 ;  /* 0x0017700c01007387 */ /* 0x0003e80000100a00 */
[----:B------:R1:W-:Y:S04]  /*2f070*/  LDGSTS.E [R3+0x55b00], [R14.64], !P1 ;  /* 0x55b000000e037fae */ /* 0x0003e8000c921844 */
[----:B------:R1:W-:Y:S02]  /*2f080*/  LDGSTS.E [R3+0x55b80], [R12.64], !P1 ;  /* 0x55b800000c037fae */ /* 0x0003e4000c921844 */
[----:B-1----:R-:W-:-:S02]  /*2f090*/  IMAD.WIDE R22, R2, 0x4, R6 ;  /* 0x0000000402167825 */ /* 0x002fc400078e0206 */
[----:B------:R-:W3:Y:S02]  /*2f0a0*/  LDL.LU.64 R14, [R1+0x2f0] ;  /* 0x0002f000010e7983 */ /* 0x000ee40000300a00 */
[C---:B------:R-:W-:Y:S02]  /*2f0b0*/  IMAD.WIDE R8, R2.reuse, 0x4, R8 ;  /* 0x0000000402087825 */ /* 0x040fe400078e0208 */
[----:B------:R-:W3:Y:S04]  /*2f0c0*/  LDL.LU.64 R6, [R1+0x2e8] ;  /* 0x0002e80001067983 */ /* 0x000ee80000300a00 */
[----:B------:R-:W3:Y:S04]  /*2f0d0*/  LDL.LU.64 R20, [R1+0x2e0] ;  /* 0x0002e00001147983 */ /* 0x000ee80000300a00 */
[----:B------:R-:W-:Y:S04]  /*2f0e0*/  STL.64 [R1+0x1768], R22 ;  /* 0x0017681601007387 */ /* 0x000fe80000100a00 */
[----:B------:R-:W3:Y:S04]  /*2f0f0*/  LDL.LU.64 R12, [R1+0x2d8] ;  /* 0x0002d800010c7983 */ /* 0x000ee80000300a00 */
[----:B------:R-:W-:Y:S04]  /*2f100*/  STL.64 [R1+0x1760], R8 ;  /* 0x0017600801007387 */ /* 0x000fe80000100a00 */
[----:B------:R1:W-:Y:S04]  /*2f110*/  LDGSTS.E [R3+0x56200], [R22.64], !P4 ;  /* 0x5620000016037fae */ /* 0x0003e8000e121844 */
[----:B------:R1:W-:Y:S01]  /*2f120*/  LDGSTS.E [R3+0x56280], [R8.64], !P4 ;  /* 0x5628000008037fae */ /* 0x0003e2000e121844 */
[----:B--2---:R-:W-:-:S04]  /*2f130*/  IMAD.WIDE R4, R2, 0x4, R4 ;  /* 0x0000000402047825 */ /* 0x004fc800078e0204 */
[C---:B----4-:R-:W-:Y:S01]  /*2f140*/  IMAD.WIDE R18, R2.reuse, 0x4, R18 ;  /* 0x0000000402127825 */ /* 0x050fe200078e0212 */
[----:B------:R2:W-:Y:S04]  /*2f150*/  STL.64 [R1+0x1758], R4 ;  /* 0x0017580401007387 */ /* 0x0005e80000100a00 */
[----:B------:R4:W-:Y:S04]  /*2f160*/  STL.64 [R1+0x1750], R18 ;  /* 0x0017501201007387 */ /* 0x0009e80000100a00 */
[----:B------:R2:W-:Y:S04]  /*2f170*/  LDGSTS.E [R3+0x56300], [R4.64], !P4 ;  /* 0x5630000004037fae */ /* 0x0005e8000e121844 */
[----:B------:R4:W-:Y:S04]  /*2f180*/  LDGSTS.E [R3+0x56380], [R18.64], !P4 ;  /* 0x5638000012037fae */ /* 0x0009e8000e121844 */
[----:B--2---:R-:W2:Y:S04]  /*2f190*/  LDL.LU.64 R4, [R1+0x290] ;  /* 0x0002900001047983 */ /* 0x004ea80000300a00 */
[----:B-1----:R-:W2:Y:S01]  /*2f1a0*/  LDL.LU.64 R8, [R1+0x288] ;  /* 0x0002880001087983 */ /* 0x002ea20000300a00 */
[----:B---3--:R-:W-:-:S04]  /*2f1b0*/  IMAD.WIDE R24, R2, 0x4, R16 ;  /* 0x0000000402187825 */ /* 0x008fc800078e0210 */
[C---:B------:R-:W-:Y:S02]  /*2f1c0*/  IMAD.WIDE R22, R2.reuse, 0x4, R10 ;  /* 0x0000000402167825 */ /* 0x040fe400078e020a */
[----:B------:R-:W3:Y:S02]  /*2f1d0*/  LDL.LU.64 R10, [R1+0x280] ;  /* 0x00028000010a7983 */ /* 0x000ee40000300a00 */
[C---:B----4-:R-:W-:Y:S02]  /*2f1e0*/  IMAD.WIDE R18, R2.reuse, 0x4, R246 ;  /* 0x0000000402127825 */ /* 0x050fe400078e02f6 */
[----:B------:R-:W-:Y:S04]  /*2f1f0*/  STL.64 [R1+0x1748], R24 ;  /* 0x0017481801007387 */ /* 0x000fe80000100a00 */
[----:B------:R-:W4:Y:S01]  /*2f200*/  LDL.LU.64 R246, [R1+0x278] ;  /* 0x0002780001f67983 */ /* 0x000f220000300a00 */
[----:B------:R-:W-:-:S03]  /*2f210*/  IMAD.WIDE R16, R2, 0x4, R250 ;  /* 0x0000000402107825 */ /* 0x000fc600078e02fa */
[----:B------:R1:W-:Y:S04]  /*2f220*/  STL.64 [R1+0x1740], R22 ;  /* 0x0017401601007387 */ /* 0x0003e80000100a00 */
[----:B------:R1:W-:Y:S04]  /*2f230*/  STL.64 [R1+0x1738], R18 ;  /* 0x0017381201007387 */ /* 0x0003e80000100a00 */
[----:B------:R1:W-:Y:S04]  /*2f240*/  STL.64 [R1+0x1730], R16 ;  /* 0x0017301001007387 */ /* 0x0003e80000100a00 */
[----:B------:R-:W4:Y:S01]  /*2f250*/  LDL.LU.64 R250, [R1+0x230] ;  /* 0x0002300001fa7983 */ /* 0x000f220000300a00 */
[----:B------:R-:W-:-:S04]  /*2f260*/  IADD3 R0, R33, -0xb6, RZ ;  /* 0xffffff4a21007810 */ /* 0x000fc80007ffe0ff */
[----:B------:R-:W-:Y:S02]  /*2f270*/  ISETP.GE.U32.AND P3, PT, R0, 0x7ffffecb, PT ;  /* 0x7ffffecb0000780c */ /* 0x000fe40003f66070 */
[----:B------:R-:W-:-:S04]  /*2f280*/  IADD3 R0, R33, -0xba, RZ ;  /* 0xffffff4621007810 */ /* 0x000fc80007ffe0ff */
[----:B------:R-:W-:Y:S02]  /*2f290*/  ISETP.GE.U32.AND P0, PT, R0, 0x7ffffec7, PT ;  /* 0x7ffffec70000780c */ /* 0x000fe40003f06070 */
[----:B------:R-:W-:-:S05]  /*2f2a0*/  IADD3 R0, R33, -0xbe, RZ ;  /* 0xffffff4221007810 */ /* 0x000fca0007ffe0ff */
[----:B------:R2:W-:Y:S01]  /*2f2b0*/  LDGSTS.E [R3+0x56a00], [R24.64], !P3 ;  /* 0x56a0000018037fae */ /* 0x0005e2000d921844 */
[----:B------:R-:W-:-:S03]  /*2f2c0*/  ISETP.GE.U32.AND P5, PT, R0, 0x7ffffec3, PT ;  /* 0x7ffffec30000780c */ /* 0x000fc60003fa6070 */
[----:B------:R1:W-:Y:S04]  /*2f2d0*/  LDGSTS.E [R3+0x56a80], [R22.64], !P3 ;  /* 0x56a8000016037fae */ /* 0x0003e8000d921844 */
[----:B------:R1:W-:Y:S04]  /*2f2e0*/  LDGSTS.E [R3+0x56b00], [R18.64], !P3 ;  /* 0x56b0000012037fae */ /* 0x0003e8000d921844 */
[----:B------:R1:W-:Y:S02]  /*2f2f0*/  LDGSTS.E [R3+0x56b80], [R16.64], !P3 ;  /* 0x56b8000010037fae */ /* 0x0003e4000d921844 */
[----:B-1----:R-:W-:-:S02]  /*2f300*/  IMAD.WIDE R22, R2, 0x4, R14 ;  /* 0x0000000402167825 */ /* 0x002fc400078e020e */
[----:B------:R-:W4:Y:S02]  /*2f310*/  LDL.LU.64 R18, [R1+0x228] ;  /* 0x0002280001127983 */ /* 0x000f240000300a00 */
[C---:B------:R-:W-:Y:S02]  /*2f320*/  IMAD.WIDE R6, R2.reuse, 0x4, R6 ;  /* 0x0000000402067825 */ /* 0x040fe400078e0206 */
[----:B------:R-:W4:Y:S02]  /*2f330*/  LDL.LU.64 R16, [R1+0x220] ;  /* 0x0002200001107983 */ /* 0x000f240000300a00 */
[C---:B------:R-:W-:Y:S02]  /*2f340*/  IMAD.WIDE R20, R2.reuse, 0x4, R20 ;  /* 0x0000000402147825 */ /* 0x040fe400078e0214 */
[----:B------:R-:W4:Y:S04]  /*2f350*/  LDL.LU.64 R14, [R1+0x218] ;  /* 0x00021800010e7983 */ /* 0x000f280000300a00 */
[----:B------:R-:W-:Y:S01]  /*2f360*/  STL.64 [R1+0x1728], R22 ;  /* 0x0017281601007387 */ /* 0x000fe20000100a00 */
[----:B------:R-:W-:-:S03]  /*2f370*/  IMAD.WIDE R12, R2, 0x4, R12 ;  /* 0x00000004020c7825 */ /* 0x000fc600078e020c */
[----:B------:R1:W-:Y:S04]  /*2f380*/  STL.64 [R1+0x1720], R6 ;  /* 0x0017200601007387 */ /* 0x0003e80000100a00 */
[----:B------:R1:W-:Y:S04]  /*2f390*/  LDGSTS.E [R3+0x57200], [R22.64], !P0 ;  /* 0x5720000016037fae */ /* 0x0003e8000c121844 */
[----:B------:R-:W-:Y:S04]  /*2f3a0*/  STL.64 [R1+0x1718], R20 ;  /* 0x0017181401007387 */ /* 0x000fe80000100a00 */
[----:B------:R1:W-:Y:S04]  /*2f3b0*/  LDGSTS.E [R3+0x57280], [R6.64], !P0 ;  /* 0x5728000006037fae */ /* 0x0003e8000c121844 */
[----:B------:R2:W-:Y:S04]  /*2f3c0*/  STL.64 [R1+0x1710], R12 ;  /* 0x0017100c01007387 */ /* 0x0005e80000100a00 */
[----:B------:R3:W-:Y:S04]  /*2f3d0*/  LDGSTS.E [R3+0x57300], [R20.64], !P0 ;  /* 0x5730000014037fae */ /* 0x0007e8000c121844 */
[----:B-1----:R-:W4:Y:S04]  /*2f3e0*/  LDL.LU.64 R6, [R1+0x1d0] ;  /* 0x0001d00001067983 */ /* 0x002f280000300a00 */
[----:B------:R1:W-:Y:S01]  /*2f3f0*/  LDGSTS.E [R3+0x57380], [R12.64], !P0 ;  /* 0x573800000c037fae */ /* 0x0003e2000c121844 */
[----:B--2---:R-:W-:-:S03]  /*2f400*/  IMAD.WIDE R24, R2, 0x4, R4 ;  /* 0x0000000402187825 */ /* 0x004fc600078e0204 */
[----:B------:R-:W2:Y:S01]  /*2f410*/  LDL.LU.64 R4, [R1+0x1c8] ;  /* 0x0001c80001047983 */ /* 0x000ea20000300a00 */
[----:B------:R-:W-:-:S03]  /*2f420*/  IMAD.WIDE R22, R2, 0x4, R8 ;  /* 0x0000000402167825 */ /* 0x000fc600078e0208 */
[----:B-1----:R-:W2:Y:S04]  /*2f430*/  LDL.LU.64 R12, [R1+0x1c0] ;  /* 0x0001c000010c7983 */ /* 0x002ea80000300a00 */
[----:B------:R-:W-:Y:S04]  /*2f440*/  STL.64 [R1+0x1708], R24 ;  /* 0x0017081801007387 */ /* 0x000fe80000100a00 */
[----:B------:R-:W2:Y:S01]  /*2f450*/  LDL.LU.64 R8, [R1+0x1b8] ;  /* 0x0001b80001087983 */ /* 0x000ea20000300a00 */
[----:B---3--:R-:W-:-:S03]  /*2f460*/  IMAD.WIDE R20, R2, 0x4, R10 ;  /* 0x0000000402147825 */ /* 0x008fc600078e020a */
[----:B------:R1:W-:Y:S04]  /*2f470*/  LDGSTS.E [R3+0x57a00], [R24.64], !P5 ;  /* 0x57a0000018037fae */ /* 0x0003e8000e921844 */
[----:B------:R-:W-:Y:S01]  /*2f480*/  STL.64 [R1+0x1700], R22 ;  /* 0x0017001601007387 */ /* 0x000fe20000100a00 */
[----:B----4-:R-:W-:-:S03]  /*2f490*/  IMAD.WIDE R10, R2, 0x4, R246 ;  /* 0x00000004020a7825 */ /* 0x010fc600078e02f6 */
[----:B------:R3:W-:Y:S04]  /*2f4a0*/  LDGSTS.E [R3+0x57a80], [R22.64], !P5 ;  /* 0x57a8000016037fae */ /* 0x0007e8000e921844 */
[----:B------:R4:W-:Y:S04]  /*2f4b0*/  STL.64 [R1+0x16f8], R20 ;  /* 0x0016f81401007387 */ /* 0x0009e80000100a00 */
[----:B------:R4:W-:Y:S04]  /*2f4c0*/  LDGSTS.E [R3+0x57b00], [R20.64], !P5 ;  /* 0x57b0000014037fae */ /* 0x0009e8000e921844 */
[----:B------:R1:W-:Y:S04]  /*2f4d0*/  STL.64 [R1+0x16f0], R10 ;  /* 0x0016f00a01007387 */ /* 0x0003e80000100a00 */
[----:B------:R1:W-:Y:S01]  /*2f4e0*/  LDGSTS.E [R3+0x57b80], [R10.64], !P5 ;  /* 0x57b800000a037fae */ /* 0x0003e2000e921844 */
[----:B----4-:R-:W-:-:S03]  /*2f4f0*/  IMAD.WIDE R20, R2, 0x4, R250 ;  /* 0x0000000402147825 */ /* 0x010fc600078e02fa */
[----:B-1----:R-:W4:Y:S04]  /*2f500*/  LDL.LU.64 R10, [R1+0x170] ;  /* 0x00017000010a7983 */ /* 0x002f280000300a00 */
[----:B------:R-:W4:Y:S04]  /*2f510*/  LDL.LU.64 R246, [R1+0x168] ;  /* 0x0001680001f67983 */ /* 0x000f280000300a00 */
[----:B------:R-:W4:Y:S01]  /*2f520*/  LDL.LU.64 R250, [R1+0x160] ;  /* 0x0001600001fa7983 */ /* 0x000f220000300a00 */
[----:B------:R-:W-:-:S04]  /*2f530*/  IADD3 R0, R33, -0xc2, RZ ;  /* 0xffffff3e21007810 */ /* 0x000fc80007ffe0ff */
[----:B------:R-:W-:Y:S02]  /*2f540*/  ISETP.GE.U32.AND P6, PT, R0, 0x7ffffebf, PT ;  /* 0x7ffffebf0000780c */ /* 0x000fe40003fc6070 */
[----:B------:R-:W-:Y:S01]  /*2f550*/  IADD3 R0, R33, -0xc6, RZ ;  /* 0xffffff3a21007810 */ /* 0x000fe20007ffe0ff */
[----:B------:R1:W-:Y:S03]  /*2f560*/  STL.64 [R1+0x16e8], R20 ;  /* 0x0016e81401007387 */ /* 0x0003e60000100a00 */
[----:B------:R-:W-:-:S07]  /*2f570*/  ISETP.GE.U32.AND P2, PT, R0, 0x7ffffebb, PT ;  /* 0x7ffffebb0000780c */ /* 0x000fce0003f46070 */
[----:B------:R1:W-:Y:S01]  /*2f580*/  LDGSTS.E [R3+0x58200], [R20.64], !P6 ;  /* 0x5820000014037fae */ /* 0x0003e2000f121844 */
[----:B------:R-:W-:-:S04]  /*2f590*/  IMAD.WIDE R18, R2, 0x4, R18 ;  /* 0x0000000402127825 */ /* 0x000fc800078e0212 */
[C---:B------:R-:W-:Y:S01]  /*2f5a0*/  IMAD.WIDE R16, R2.reuse, 0x4, R16 ;  /* 0x0000000402107825 */ /* 0x040fe200078e0210 */
[----:B------:R1:W-:Y:S03]  /*2f5b0*/  STL.64 [R1+0x16e0], R18 ;  /* 0x0016e01201007387 */ /* 0x0003e60000100a00 */
[C---:B------:R-:W-:Y:S01]  /*2f5c0*/  IMAD.WIDE R14, R2.reuse, 0x4, R14 ;  /* 0x00000004020e7825 */ /* 0x040fe200078e020e */
[----:B------:R1:W-:Y:S04]  /*2f5d0*/  STL.64 [R1+0x16d8], R16 ;  /* 0x0016d81001007387 */ /* 0x0003e80000100a00 */
[----:B------:R1:W-:Y:S04]  /*2f5e0*/  STL.64 [R1+0x16d0], R14 ;  /* 0x0016d00e01007387 */ /* 0x0003e80000100a00 */
[----:B------:R-:W4:Y:S04]  /*2f5f0*/  LDL.LU.64 R24, [R1+0x158] ;  /* 0x0001580001187983 */ /* 0x000f280000300a00 */
[----:B---3--:R-:W4:Y:S04]  /*2f600*/  LDL.LU.64 R22, [R1+0x110] ;  /* 0x0001100001167983 */ /* 0x008f280000300a00 */
[----:B------:R1:W-:Y:S04]  /*2f610*/  LDGSTS.E [R3+0x58280], [R18.64], !P6 ;  /* 0x5828000012037fae */ /* 0x0003e8000f121844 */
[----:B-1----:R-:W4:Y:S04]  /*2f620*/  LDL.LU.64 R20, [R1+0x108] ;  /* 0x0001080001147983 */ /* 0x002f280000300a00 */
[----:B------:R1:W-:Y:S04]  /*2f630*/  LDGSTS.E [R3+0x58300], [R16.64], !P6 ;  /* 0x5830000010037fae */ /* 0x0003e8000f121844 */
[----:B------:R-:W4:Y:S01]  /*2f640*/  LDL.LU.64 R18, [R1+0x100] ;  /* 0x0001000001127983 */ /* 0x000f220000300a00 */
[----:B------:R-:W-:-:S03]  /*2f650*/  IMAD.WIDE R6, R2, 0x4, R6 ;  /* 0x0000000402067825 */ /* 0x000fc600078e0206 */
[----:B------:R2:W-:Y:S04]  /*2f660*/  LDGSTS.E [R3+0x58380], [R14.64], !P6 ;  /* 0x583800000e037fae */ /* 0x0005e8000f121844 */
[----:B------:R2:W-:Y:S04]  /*2f670*/  STL.64 [R1+0x16c8], R6 ;  /* 0x0016c80601007387 */ /* 0x0005e80000100a00 */
[----:B-1----:R-:W4:Y:S04]  /*2f680*/  LDL.LU.64 R16, [R1+0xf8] ;  /* 0x0000f80001107983 */ /* 0x002f280000300a00 */
[----:B------:R1:W-:Y:S01]  /*2f690*/  LDGSTS.E [R3+0x58a00], [R6.64], !P2 ;  /* 0x58a0000006037fae */ /* 0x0003e2000d121844 */
[----:B--2---:R-:W-:-:S04]  /*2f6a0*/  IMAD.WIDE R4, R2, 0x4, R4 ;  /* 0x0000000402047825 */ /* 0x004fc800078e0204 */
[C---:B------:R-:W-:Y:S01]  /*2f6b0*/  IMAD.WIDE R26, R2.reuse, 0x4, R12 ;  /* 0x00000004021a7825 */ /* 0x040fe200078e020c */
[----:B------:R2:W-:Y:S03]  /*2f6c0*/  STL.64 [R1+0x16c0], R4 ;  /* 0x0016c00401007387 */ /* 0x0005e60000100a00 */
[C---:B------:R-:W-:Y:S01]  /*2f6d0*/  IMAD.WIDE R8, R2.reuse, 0x4, R8 ;  /* 0x0000000402087825 */ /* 0x040fe200078e0208 */
[----:B------:R1:W-:Y:S04]  /*2f6e0*/  STL.64 [R1+0x16b8], R26 ;  /* 0x0016b81a01007387 */ /* 0x0003e80000100a00 */
[----:B------:R1:W-:Y:S04]  /*2f6f0*/  STL.64 [R1+0x16b0], R8 ;  /* 0x0016b00801007387 */ /* 0x0003e80000100a00 */
[----:B------:R-:W3:Y:S04]  /*2f700*/  LDL.LU.64 R14, [R1+0xb0] ;  /* 0x0000b000010e7983 */ /* 0x000ee80000300a00 */
[----:B------:R-:W3:Y:S04]  /*2f710*/  LDL.LU.64 R12, [R1+0xa8] ;  /* 0x0000a800010c7983 */ /* 0x000ee80000300a00 */
[----:B------:R2:W-:Y:S04]  /*2f720*/  LDGSTS.E [R3+0x58a80], [R4.64], !P2 ;  /* 0x58a8000004037fae */ /* 0x0005e8000d121844 */
[----:B-1----:R-:W3:Y:S04]  /*2f730*/  LDL.LU.64 R6, [R1+0xa0] ;  /* 0x0000a00001067983 */ /* 0x002ee80000300a00 */
[----:B------:R1:W-:Y:S04]  /*2f740*/  LDGSTS.E [R3+0x58b00], [R26.64], !P2 ;  /* 0x58b000001a037fae */ /* 0x0003e8000d121844 */
[----:B--2---:R-:W2:Y:S04]  /*2f750*/  LDL.LU.64 R4, [R1+0x98] ;  /* 0x0000980001047983 */ /* 0x004ea80000300a00 */
[----:B------:R1:W-:Y:S01]  /*2f760*/  LDGSTS.E [R3+0x58b80], [R8.64], !P2 ;  /* 0x58b8000008037fae */ /* 0x0003e2000d121844 */
[----:B----4-:R-:W-:-:S03]  /*2f770*/  IMAD.WIDE R30, R2, 0x4, R10 ;  /* 0x00000004021e7825 */ /* 0x010fc600078e020a */
[----:B------:R-:W4:Y:S01]  /*2f780*/  LDL.LU.64 R10, [R1+0x50] ;  /* 0x00005000010a7983 */ /* 0x000f220000300a00 */
[----:B------:R-:W-:-:S03]  /*2f790*/  IMAD.WIDE R28, R2, 0x4, R246 ;  /* 0x00000004021c7825 */ /* 0x000fc600078e02f6 */
[----:B------:R-:W-:Y:S01]  /*2f7a0*/  STL.64 [R1+0x970], R30 ;  /* 0x0009701e01007387 */ /* 0x000fe20000100a00 */
[----:B-1----:R-:W-:-:S03]  /*2f7b0*/  IMAD.WIDE R26, R2, 0x4, R250 ;  /* 0x00000004021a7825 */ /* 0x002fc600078e02fa */
[----:B------:R-:W4:Y:S04]  /*2f7c0*/  LDL.LU.64 R8, [R1+0x48] ;  /* 0x0000480001087983 */ /* 0x000f280000300a00 */
[----:B------:R-:W-:Y:S04]  /*2f7d0*/  STL.64 [R1+0x968], R28 ;  /* 0x0009681c01007387 */ /* 0x000fe80000100a00 */
[----:B------:R-:W4:Y:S04]  /*2f7e0*/  LDL.LU.64 R246, [R1+0x40] ;  /* 0x0000400001f67983 */ /* 0x000f280000300a00 */
[----:B------:R-:W-:Y:S04]  /*2f7f0*/  STL.64 [R1+0x960], R26 ;  /* 0x0009601a01007387 */ /* 0x000fe80000100a00 */
[----:B------:R-:W4:Y:S01]  /*2f800*/  LDL.LU.64 R250, [R1+0x38] ;  /* 0x0000380001fa7983 */ /* 0x000f220000300a00 */
[----:B------:R-:W-:-:S04]  /*2f810*/  IADD3 R0, R33, -0xca, RZ ;  /* 0xffffff3621007810 */ /* 0x000fc80007ffe0ff */
[----:B------:R-:W-:Y:S02]  /*2f820*/  ISETP.GE.U32.AND P1, PT, R0, 0x7ffffeb7, PT ;  /* 0x7ffffeb70000780c */ /* 0x000fe40003f26070 */
[----:B------:R-:W-:-:S04]  /*2f830*/  IADD3 R0, R33, -0xce, RZ ;  /* 0xffffff3221007810 */ /* 0x000fc80007ffe0ff */
[----:B------:R-:W-:Y:S02]  /*2f840*/  ISETP.GE.U32.AND P4, PT, R0, 0x7ffffeb3, PT ;  /* 0x7ffffeb30000780c */ /* 0x000fe40003f86070 */
[----:B------:R-:W-:-:S04]  /*2f850*/  IADD3 R0, R33, -0xd2, RZ ;  /* 0xffffff2e21007810 */ /* 0x000fc80007ffe0ff */
[----:B------:R-:W-:Y:S01]  /*2f860*/  ISETP.GE.U32.AND P3, PT, R0, 0x7ffffeaf, PT ;  /* 0x7ffffeaf0000780c */ /* 0x000fe20003f66070 */
[----:B------:R1:W-:Y:S01]  /*2f870*/  LDGSTS.E [R3+0x59200], [R30.64], !P1 ;  /* 0x592000001e037fae */ /* 0x0003e2000c921844 */
[C---:B------:R-:W-:Y:S01]  /*2f880*/  IADD3 R0, R33.reuse, -0xd6, RZ ;  /* 0xffffff2a21007810 */ /* 0x040fe20007ffe0ff */
[C---:B------:R-:W-:Y:S02]  /*2f890*/  IMAD.WIDE R24, R2.reuse, 0x4, R24 ;  /* 0x0000000402187825 */ /* 0x040fe400078e0218 */
[----:B------:R1:W-:Y:S02]  /*2f8a0*/  LDGSTS.E [R3+0x59280], [R28.64], !P1 ;  /* 0x592800001c037fae */ /* 0x0003e4000c921844 */
[----:B------:R-:W-:Y:S01]  /*2f8b0*/  IMAD.WIDE R22, R2, 0x4, R22 ;  /* 0x0000000402167825 */ /* 0x000fe200078e0216 */
[----:B------:R-:W-:Y:S01]  /*2f8c0*/  ISETP.GE.U32.AND P0, PT, R0, 0x7ffffeab, PT ;  /* 0x7ffffeab0000780c */ /* 0x000fe20003f06070 */
[----:B------:R1:W-:Y:S01]  /*2f8d0*/  LDGSTS.E [R3+0x59300], [R26.64], !P1 ;  /* 0x593000001a037fae */ /* 0x0003e2000c921844 */
[----:B------:R-:W-:Y:S01]  /*2f8e0*/  IADD3 R0, R33, -0xda, RZ ;  /* 0xffffff2621007810 */ /* 0x000fe20007ffe0ff */
[----:B------:R-:W-:-:S02]  /*2f8f0*/  IMAD.WIDE R20, R2, 0x4, R20 ;  /* 0x0000000402147825 */ /* 0x000fc400078e0214 */
[----:B------:R-:W-:Y:S04]  /*2f900*/  STL.64 [R1+0x958], R24 ;  /* 0x0009581801007387 */ /* 0x000fe80000100a00 */
[----:B------:R1:W-:Y:S01]  /*2f910*/  LDGSTS.E [R3+0x59380], [R24.64], !P1 ;  /* 0x5938000018037fae */ /* 0x0003e2000c921844 */
[----:B------:R-:W-:-:S03]  /*2f920*/  IMAD.WIDE R18, R2, 0x4, R18 ;  /* 0x0000000402127825 */ /* 0x000fc600078e0212 */
[----:B------:R-:W-:Y:S01]  /*2f930*/  STL.64 [R1+0x950], R22 ;  /* 0x0009501601007387 */ /* 0x000fe20000100a00 */
[----:B------:R-:W-:-:S03]  /*2f940*/  ISETP.GE.U32.AND P5, PT, R0, 0x7ffffea7, PT ;  /* 0x7ffffea70000780c */ /* 0x000fc60003fa6070 */
[----:B------:R1:W-:Y:S04]  /*2f950*/  LDGSTS.E [R3+0x59a00], [R22.64], !P4 ;  /* 0x59a0000016037fae */ /* 0x0003e8000e121844 */
[----:B------:R-:W-:Y:S01]  /*2f960*/  STL.64 [R1+0x948], R20 ;  /* 0x0009481401007387 */ /* 0x000fe20000100a00 */
[----:B------:R-:W-:-:S03]  /*2f970*/  IMAD.WIDE R16, R2, 0x4, R16 ;  /* 0x0000000402107825 */ /* 0x000fc600078e0210 */
[----:B------:R1:W-:Y:S01]  /*2f980*/  LDGSTS.E [R3+0x59a80], [R20.64], !P4 ;  /* 0x59a8000014037fae */ /* 0x0003e2000e121844 */
[----:B------:R-:W-:-:S03]  /*2f990*/  IADD3 R0, R33, -0xde, RZ ;  /* 0xffffff2221007810 */ /* 0x000fc60007ffe0ff */
[----:B------:R-:W-:Y:S04]  /*2f9a0*/  STL.64 [R1+0x940], R18 ;  /* 0x0009401201007387 */ /* 0x000fe80000100a00 */
[----:B------:R1:W-:Y:S04]  /*2f9b0*/  LDGSTS.E [R3+0x59b00], [R18.64], !P4 ;  /* 0x59b0000012037fae */ /* 0x0003e8000e121844 */
[----:B------:R1:W-:Y:S04]  /*2f9c0*/  STL.64 [R1+0x938], R16 ;  /* 0x0009381001007387 */ /* 0x0003e80000100a00 */
[----:B------:R1:W-:Y:S01]  /*2f9d0*/  LDGSTS.E [R3+0x59b80], [R16.64], !P4 ;  /* 0x59b8000010037fae */ /* 0x0003e2000e121844 */
[----:B------:R-:W-:-:S02]  /*2f9e0*/  ISETP.GE.U32.AND P6, PT, R0, 0x7ffffea3, PT ;  /* 0x7ffffea30000780c */ /* 0x000fc40003fc6070 */
[----:B------:R-:W-:-:S04]  /*2f9f0*/  IADD3 R0, R33, -0xe2, RZ ;  /* 0xffffff1e21007810 */ /* 0x000fc80007ffe0ff */
[----:B------:R-:W-:Y:S02]  /*2fa00*/  ISETP.GE.U32.AND P2, PT, R0, 0x7ffffe9f, PT ;  /* 0x7ffffe9f0000780c */ /* 0x000fe40003f46070 */
[----:B------:R-:W-:-:S04]  /*2fa10*/  IADD3 R0, R33, -0xe6, RZ ;  /* 0xffffff1a21007810 */ /* 0x000fc80007ffe0ff */
[----:B------:R-:W-:Y:S02]  /*2fa20*/  ISETP.GE.U32.AND P1, PT, R0, 0x7ffffe9b, PT ;  /* 0x7ffffe9b0000780c */ /* 0x000fe40003f26070 */
[----:B------:R-:W-:-:S04]  /*2fa30*/  IADD3 R0, R33, -0xea, RZ ;  /* 0xffffff1621007810 */ /* 0x000fc80007ffe0ff */
[----:B------:R-:W-:Y:S02]  /*2fa40*/  ISETP.GE.U32.AND P4, PT, R0, 0x7ffffe97, PT ;  /* 0x7ffffe970000780c */ /* 0x000fe40003f86070 */
[----:B------:R-:W-:Y:S01]  /*2fa50*/  IADD3 R0, R33, -0xee, RZ ;  /* 0xffffff1221007810 */ /* 0x000fe20007ffe0ff */
[----:B-1----:R-:W-:-:S04]  /*2fa60*/  IMAD.WIDE R16, R2, 0x4, R150 ;  /* 0x0000000402107825 */ /* 0x002fc800078e0296 */
[----:B---3--:R-:W-:-:S04]  /*2fa70*/  IMAD.WIDE R14, R2, 0x4, R14 ;  /* 0x00000004020e7825 */ /* 0x008fc800078e020e */
[C---:B------:R-:W-:Y:S01]  /*2fa80*/  IMAD.WIDE R12, R2.reuse, 0x4, R12 ;  /* 0x00000004020c7825 */ /* 0x040fe200078e020c */
[----:B------:R-:W-:Y:S04]  /*2fa90*/  STL.64 [R1+0x8f0], R14 ;  /* 0x0008f00e01007387 */ /* 0x000fe80000100a00 */
[----:B------:R1:W-:Y:S01]  /*2faa0*/  LDGSTS.E [R3+0x5a200], [R14.64], !P3 ;  /* 0x5a2000000e037fae */ /* 0x0003e2000d921844 */
[----:B------:R-:W-:-:S03]  /*2fab0*/  IMAD.WIDE R6, R2, 0x4, R6 ;  /* 0x0000000402067825 */ /* 0x000fc600078e0206 */
[----:B------:R-:W-:Y:S04]  /*2fac0*/  STL.64 [R1+0x8e8], R12 ;  /* 0x0008e80c01007387 */ /* 0x000fe80000100a00 */
[----:B------:R3:W-:Y:S01]  /*2fad0*/  LDGSTS.E [R3+0x5a280], [R12.64], !P3 ;  /* 0x5a2800000c037fae */ /* 0x0007e2000d921844 */
[----:B--2---:R-:W-:-:S03]  /*2fae0*/  IMAD.WIDE R4, R2, 0x4, R4 ;  /* 0x0000000402047825 */ /* 0x004fc600078e0204 */
[----:B------:R2:W-:Y:S04]  /*2faf0*/  STL.64 [R1+0x8e0], R6 ;  /* 0x0008e00601007387 */ /* 0x0005e80000100a00 */
[----:B------:R2:W-:Y:S04]  /*2fb00*/  LDGSTS.E [R3+0x5a300], [R6.64], !P3 ;  /* 0x5a30000006037fae */ /* 0x0005e8000d921844 */
[----:B------:R1:W-:Y:S01]  /*2fb10*/  STL.64 [R1+0x8d8], R4 ;  /* 0x0008d80401007387 */ /* 0x0003e20000100a00 */
[----:B----4-:R-:W-:-:S03]  /*2fb20*/  IMAD.WIDE R10, R2, 0x4, R10 ;  /* 0x00000004020a7825 */ /* 0x010fc600078e020a */
[----:B------:R1:W-:Y:S01]  /*2fb30*/  LDGSTS.E [R3+0x5a380], [R4.64], !P3 ;  /* 0x5a38000004037fae */ /* 0x0003e2000d921844 */
[----:B------:R-:W-:-:S03]  /*2fb40*/  IMAD.WIDE R8, R2, 0x4, R8 ;  /* 0x0000000402087825 */ /* 0x000fc600078e0208 */
[----:B------:R4:W-:Y:S04]  /*2fb50*/  STL.64 [R1+0x8d0], R10 ;  /* 0x0008d00a01007387 */ /* 0x0009e80000100a00 */
[----:B------:R4:W-:Y:S01]  /*2fb60*/  LDGSTS.E [R3+0x5aa00], [R10.64], !P0 ;  /* 0x5aa000000a037fae */ /* 0x0009e2000c121844 */
[----:B--2---:R-:W-:-:S03]  /*2fb70*/  IMAD.WIDE R6, R2, 0x4, R246 ;  /* 0x0000000402067825 */ /* 0x004fc600078e02f6 */
[----:B------:R2:W-:Y:S04]  /*2fb80*/  STL.64 [R1+0x8c8], R8 ;  /* 0x0008c80801007387 */ /* 0x0005e80000100a00 */
[----:B------:R2:W-:Y:S01]  /*2fb90*/  LDGSTS.E [R3+0x5aa80], [R8.64], !P0 ;  /* 0x5aa8000008037fae */ /* 0x0005e2000c121844 */
[----:B-1----:R-:W-:-:S03]  /*2fba0*/  IMAD.WIDE R4, R2, 0x4, R250 ;  /* 0x0000000402047825 */ /* 0x002fc600078e02fa */
[----:B------:R1:W-:Y:S01]  /*2fbb0*/  STL.64 [R1+0x8c0], R6 ;  /* 0x0008c00601007387 */ /* 0x0003e20000100a00 */
[----:B----4-:R-:W-:-:S03]  /*2fbc0*/  IMAD.WIDE R10, R2, 0x4, R86 ;  /* 0x00000004020a7825 */ /* 0x010fc600078e0256 */
        /* <DEDUP_REMOVED lines=35> */
[----:B------:R1:W-:Y:S01]  /*2fe00*/  STL.64 [R1+0x1b98], R6 ;  /* 0x001b980601007387 */ /* 0x0003e20000100a00 */
[----:B------:R-:W-:-:S03]  /*2fe10*/  ISETP.GE.U32.AND P3, PT, R0, 0x7ffffe93, PT ;  /* 0x7ffffe930000780c */ /* 0x000fc60003f66070 */
[----:B------:R1:W-:Y:S01]  /*2fe20*/  LDGSTS.E [R3+0x5c300], [R6.64], !P2 ;  /* 0x5c30000006037fae */ /* 0x0003e2000d121844 */
[----:B--2---:R-:W-:-:S03]  /*2fe30*/  IMAD.WIDE R8, R2, 0x4, R112 ;  /* 0x0000000402087825 */ /* 0x004fc600078e0270 */
[----:B------:R2:W-:Y:S04]  /*2fe40*/  STL.64 [R1+0x1ba0], R4 ;  /* 0x001ba00401007387 */ /* 0x0005e80000100a00 */
[----:B------:R2:W-:Y:S01]  /*2fe50*/  LDGSTS.E [R3+0x5c380], [R4.64], !P2 ;  /* 0x5c38000004037fae */ /* 0x0005e2000d121844 */
[----:B-1----:R-:W-:-:S03]  /*2fe60*/  IMAD.WIDE R6, R2, 0x4, R114 ;  /* 0x0000000402067825 */ /* 0x002fc600078e0272 */
[----:B------:R1:W-:Y:S01]  /*2fe70*/  STL.64 [R1+0x1bc8], R10 ;  /* 0x001bc80a01007387 */ /* 0x0003e20000100a00 */
[----:B------:R-:W-:-:S03]  /*2fe80*/  IADD3 R0, R33, -0xf2, RZ ;  /* 0xffffff0e21007810 */ /* 0x000fc60007ffe0ff */
        /* <DEDUP_REMOVED lines=51> */
[----:B------:R-:W-:Y:S01]  /*301c0*/  STL.64 [R1+0x1cd8], R8 ;  /* 0x001cd80801007387 */ /* 0x000fe20000100a00 */
[----:B--2---:R-:W-:-:S03]  /*301d0*/  IMAD.WIDE R4, R2, 0x4, R148 ;  /* 0x0000000402047825 */ /* 0x004fc600078e0294 */
[----:B------:R-:W-:Y:S04]  /*301e0*/  STL.64 [R1+0x1ce0], R6 ;  /* 0x001ce00601007387 */ /* 0x000fe80000100a00 */
[----:B------:R2:W-:Y:S04]  /*301f0*/  STL.64 [R1+0x1ce8], R4 ;  /* 0x001ce80401007387 */ /* 0x0005e80000100a00 */
[----:B------:R1:W-:Y:S04]  /*30200*/  LDGSTS.E [R3+0x5ea00], [R10.64], !P5 ;  /* 0x5ea000000a037fae */ /* 0x0003e8000e921844 */
[----:B------:R-:W4:Y:S01]  /*30210*/  LDL.LU.64 R14, [R1+0x9b0] ;  /* 0x0009b000010e7983 */ /* 0x000f220000300a00 */
[----:B------:R-:W-:-:S03]  /*30220*/  IADD3 R0, R33, -0xfa, RZ ;  /* 0xffffff0621007810 */ /* 0x000fc60007ffe0ff */
[----:B------:R2:W-:Y:S04]  /*30230*/  LDGSTS.E [R3+0x5ea80], [R8.64], !P5 ;  /* 0x5ea8000008037fae */ /* 0x0005e8000e921844 */
[----:B-1----:R-:W4:Y:S04]  /*30240*/  LDL.LU.64 R10, [R1+0x9a8] ;  /* 0x0009a800010a7983 */ /* 0x002f280000300a00 */
[----:B------:R1:W-:Y:S04]  /*30250*/  LDGSTS.E [R3+0x5eb00], [R6.64], !P5 ;  /* 0x5eb0000006037fae */ /* 0x0003e8000e921844 */
[----:B------:R2:W-:Y:S01]  /*30260*/  LDGSTS.E [R3+0x5eb80], [R4.64], !P5 ;  /* 0x5eb8000004037fae */ /* 0x0005e2000e921844 */
[----:B------:R-:W-:Y:S01]  /*30270*/  ISETP.GE.U32.AND P6, PT, R0, 0x7ffffe87, PT ;  /* 0x7ffffe870000780c */ /* 0x000fe20003fc6070 */
[----:B---3--:R-:W-:-:S02]  /*30280*/  IMAD.WIDE R12, R2, 0x4, R152 ;  /* 0x00000004020c7825 */ /* 0x008fc400078e0298 */
[----:B--2---:R-:W2:Y:S04]  /*30290*/  LDL.LU.64 R4, [R1+0x9a0] ;  /* 0x0009a00001047983 */ /* 0x004ea80000300a00 */
[----:B------:R-:W3:Y:S01]  /*302a0*/  LDL.LU.64 R246, [R1+0x998] ;  /* 0x0009980001f67983 */ /* 0x000ee20000300a00 */
[----:B------:R-:W-:-:S04]  /*302b0*/  IMAD.WIDE R8, R2, 0x4, R154 ;  /* 0x0000000402087825 */ /* 0x000fc800078e029a */
[C---:B-1----:R-:W-:Y:S01]  /*302c0*/  IMAD.WIDE R6, R2.reuse, 0x4, R156 ;  /* 0x0000000402067825 */ /* 0x042fe200078e029c */
[----:B------:R-:W-:Y:S04]  /*302d0*/  STL.64 [R1+0x1d10], R16 ;  /* 0x001d101001007387 */ /* 0x000fe80000100a00 */
[----:B------:R1:W-:Y:S04]  /*302e0*/  STL.64 [R1+0x1d18], R12 ;  /* 0x001d180c01007387 */ /* 0x0003e80000100a00 */
[----:B------:R1:W-:Y:S04]  /*302f0*/  STL.64 [R1+0x1d20], R8 ;  /* 0x001d200801007387 */ /* 0x0003e80000100a00 */
[----:B------:R1:W-:Y:S04]  /*30300*/  LDGSTS.E [R3+0x5f200], [R16.64], !P6 ;  /* 0x5f20000010037fae */ /* 0x0003e8000f121844 */
[----:B------:R1:W-:Y:S04]  /*30310*/  STL.64 [R1+0x1d28], R6 ;  /* 0x001d280601007387 */ /* 0x0003e80000100a00 */
[----:B------:R1:W-:Y:S04]  /*30320*/  LDGSTS.E [R3+0x5f280], [R12.64], !P6 ;  /* 0x5f2800000c037fae */ /* 0x0003e8000f121844 */
[----:B------:R-:W3:Y:S04]  /*30330*/  LDL.LU.64 R20, [R1+0x930] ;  /* 0x0009300001147983 */ /* 0x000ee80000300a00 */
[----:B------:R-:W1:Y:S04]  /*30340*/  S2R R252, SR_TID.X ;  /* 0x0000000000fc7919 */ /* 0x000e680000002100 */
[----:B-1----:R-:W3:Y:S04]  /*30350*/  LDL.LU.64 R12, [R1+0x928] ;  /* 0x00092800010c7983 */ /* 0x002ee80000300a00 */
[----:B------:R-:W3:Y:S01]  /*30360*/  LDL.LU.64 R250, [R1+0x920] ;  /* 0x0009200001fa7983 */ /* 0x000ee20000300a00 */
[----:B------:R-:W-:Y:S01]  /*30370*/  IADD3 R0, R33, -0xfe, RZ ;  /* 0xffffff0221007810 */ /* 0x000fe20007ffe0ff */
[----:B------:R-:W-:-:S02]  /*30380*/  IMAD.WIDE R22, R2, 0x4, R158 ;  /* 0x0000000402167825 */ /* 0x000fc400078e029e */
[----:B------:R1:W-:Y:S01]  /*30390*/  LDGSTS.E [R3+0x5f300], [R8.64], !P6 ;  /* 0x5f30000008037fae */ /* 0x0003e2000f121844 */
[----:B------:R-:W-:Y:S01]  /*303a0*/  ISETP.GE.U32.AND P2, PT, R0, 0x7ffffe83, PT ;  /* 0x7ffffe830000780c */ /* 0x000fe20003f46070 */
[C---:B------:R-:W-:Y:S01]  /*303b0*/  IMAD.WIDE R18, R2.reuse, 0x4, R160 ;  /* 0x0000000402127825 */ /* 0x040fe200078e02a0 */
[----:B------:R-:W-:Y:S01]  /*303c0*/  IADD3 R0, R33, -0x83, RZ ;  /* 0xffffff7d21007810 */ /* 0x000fe20007ffe0ff */
[----:B------:R1:W-:Y:S02]  /*303d0*/  LDGSTS.E [R3+0x5f380], [R6.64], !P6 ;  /* 0x5f38000006037fae */ /* 0x0003e4000f121844 */
[----:B------:R-:W-:Y:S01]  /*303e0*/  IMAD.WIDE R16, R2, 0x4, R162 ;  /* 0x0000000402107825 */ /* 0x000fe200078e02a2 */
[----:B------:R-:W-:Y:S02]  /*303f0*/  ISETP.GE.U32.AND P1, PT, R0, 0x7ffffefe, PT ;  /* 0x7ffffefe0000780c */ /* 0x000fe40003f26070 */
[----:B------:R-:W-:Y:S01]  /*30400*/  LOP3.LUT R252, R252, 0x1f, RZ, 0xc0, !PT ;  /* 0x0000001ffcfc7812 */ /* 0x000fe200078ec0ff */
[----:B-1----:R-:W3:Y:S01]  /*30410*/  LDL.LU.64 R8, [R1+0x918] ;  /* 0x0009180001087983 */ /* 0x002ee20000300a00 */
[----:B------:R-:W-:-:S03]  /*30420*/  IMAD.WIDE R6, R2, 0x4, R164 ;  /* 0x0000000402067825 */ /* 0x000fc600078e02a4 */
[----:B------:R-:W-:Y:S01]  /*30430*/  STL.64 [R1+0x1d50], R22 ;  /* 0x001d501601007387 */ /* 0x000fe20000100a00 */
[----:B------:R-:W-:-:S03]  /*30440*/  IMAD.SHL.U32 R252, R252, 0x4, RZ ;  /* 0x00000004fcfc7824 */ /* 0x000fc600078e00ff */
        /* <DEDUP_REMOVED lines=9> */
[----:B------:R-:W-:Y:S01]  /*304e0*/  LOP3.LUT R3, R252, 0x40, RZ, 0x3c, !PT ;  /* 0x00000040fc037812 */ /* 0x000fe200078e3cff */
[----:B----4-:R-:W-:-:S05]  /*304f0*/  IMAD.WIDE R24, R2, 0x4, R14 ;  /* 0x0000000402187825 */ /* 0x010fca00078e020e */
[----:B------:R1:W-:Y:S01]  /*30500*/  LDGSTS.E [R3+0x50400], [R24.64], !P1 ;  /* 0x5040000018037fae */ /* 0x0003e2000c921844 */
[----:B------:R-:W-:-:S03]  /*30510*/  IMAD.WIDE R22, R2, 0x4, R10 ;  /* 0x0000000402167825 */ /* 0x000fc600078e020a */
[----:B------:R-:W4:Y:S04]  /*30520*/  LDL.LU.64 R10, [R1+0x8a0] ;  /* 0x0008a000010a7983 */ /* 0x000f280000300a00 */
[----:B------:R-:W-:Y:S04]  /*30530*/  STL.64 [R1+0x7f0], R24 ;  /* 0x0007f01801007387 */ /* 0x000fe80000100a00 */
[----:B------:R-:W-:Y:S04]  /*30540*/  STL.64 [R1+0x7e8], R22 ;  /* 0x0007e81601007387 */ /* 0x000fe80000100a00 */
[----:B------:R1:W-:Y:S01]  /*30550*/  LDGSTS.E [R3+0x50480], [R22.64], !P1 ;  /* 0x5048000016037fae */ /* 0x0003e2000c921844 */
[----:B--2---:R-:W-:-:S03]  /*30560*/  IMAD.WIDE R18, R2, 0x4, R4 ;  /* 0x0000000402127825 */ /* 0x004fc600078e0204 */
[----:B------:R-:W2:Y:S01]  /*30570*/  LDL.LU.64 R4, [R1+0x898] ;  /* 0x0008980001047983 */ /* 0x000ea20000300a00 */
        /* <DEDUP_REMOVED lines=37> */
[----:B----4-:R-:W-:-:S05]  /*307d0*/  IMAD.WIDE R10, R2, 0x4, R10 ;  /* 0x00000004020a7825 */ /* 0x010fca00078e020a */
[----:B------:R-:W-:Y:S04]  /*307e0*/  STL.64 [R1+0x760], R10 ;  /* 0x0007600a01007387 */ /* 0x000fe80000100a00 */
[----:B------:R4:W-:Y:S01]  /*307f0*/  LDGSTS.E [R3+0x51500], [R10.64], !P3 ;  /* 0x515000000a037fae */ /* 0x0009e2000d921844 */
[----:B--2---:R-:W-:-:S05]  /*30800*/  IMAD.WIDE R4, R2, 0x4, R4 ;  /* 0x0000000402047825 */ /* 0x004fca00078e0204 */
[----:B------:R2:W-:Y:S04]  /*30810*/  STL.64 [R1+0x758], R4 ;  /* 0x0007580401007387 */ /* 0x0005e80000100a00 */
[----:B------:R2:W-:Y:S04]  /*30820*/  LDGSTS.E [R3+0x51580], [R4.64], !P3 ;  /* 0x5158000004037fae */ /* 0x0005e8000d921844 */
[----:B--2---:R-:W2:Y:S01]  /*30830*/  LDL.LU.64 R4, [R1+0x730] ;  /* 0x0007300001047983 */ /* 0x004ea20000300a00 */
[----:B---3--:R-:W-:-:S03]  /*30840*/  IMAD.WIDE R24, R2, 0x4, R18 ;  /* 0x0000000402187825 */ /* 0x008fc600078e0212 */
[----:B----4-:R-:W3:Y:S01]  /*30850*/  LDL.LU.64 R10, [R1+0x728] ;  /* 0x00072800010a7983 */ /* 0x010ee20000300a00 */
[----:B-1----:R-:W-:-:S03]  /*30860*/  IMAD.WIDE R22, R2, 0x4, R14 ;  /* 0x0000000402167825 */ /* 0x002fc600078e020e */
[----:B------:R2:W-:Y:S01]  /*30870*/  LDGSTS.E [R3+0x51c00], [R24.64], !P0 ;  /* 0x51c0000018037fae */ /* 0x0005e2000c121844 */
[----:B------:R-:W-:-:S03]  /*30880*/  IMAD.WIDE R20, R2, 0x4, R246 ;  /* 0x0000000402147825 */ /* 0x000fc600078e02f6 */
[----:B------:R-:W4:Y:S04]  /*30890*/  LDL.LU.64 R14, [R1+0x720] ;  /* 0x00072000010e7983 */ /* 0x000f280000300a00 */
[----:B------:R-:W-:Y:S04]  /*308a0*/  STL.64 [R1+0x750], R24 ;  /* 0x0007501801007387 */ /* 0x000fe80000100a00 */
[----:B------:R-:W4:Y:S01]  /*308b0*/  LDL.LU.64 R246, [R1+0x718] ;  /* 0x0007180001f67983 */ /* 0x000f220000300a00 */
[----:B------:R-:W-:-:S03]  /*308c0*/  IMAD.WIDE R18, R2, 0x4, R250 ;  /* 0x0000000402127825 */ /* 0x000fc600078e02fa */
[----:B------:R-:W-:Y:S04]  /*308d0*/  STL.64 [R1+0x748], R22 ;  /* 0x0007481601007387 */ /* 0x000fe80000100a00 */
[----:B------:R1:W-:Y:S04]  /*308e0*/  LDGSTS.E [R3+0x51c80], [R22.64], !P0 ;  /* 0x51c8000016037fae */ /* 0x0003e8000c121844 */
[----:B------:R-:W-:Y:S04]  /*308f0*/  STL.64 [R1+0x740], R20 ;  /* 0x0007401401007387 */ /* 0x000fe80000100a00 */
[----:B------:R1:W-:Y:S04]  /*30900*/  LDGSTS.E [R3+0x51d00], [R20.64], !P0 ;  /* 0x51d0000014037fae */ /* 0x0003e8000c121844 */
[----:B------:R1:W-:Y:S04]  /*30910*/  STL.64 [R1+0x738], R18 ;  /* 0x0007381201007387 */ /* 0x0003e80000100a00 */
[----:B------:R1:W-:Y:S04]  /*30920*/  LDGSTS.E [R3+0x51d80], [R18.64], !P0 ;  /* 0x51d8000012037fae */ /* 0x0003e8000c121844 */
[----:B-1----:R-:W4:Y:S04]  /*30930*/  LDL.LU.64 R18, [R1+0x6b0] ;  /* 0x0006b00001127983 */ /* 0x002f280000300a00 */
[----:B------:R-:W4:Y:S01]  /*30940*/  LDL.LU.64 R250, [R1+0x6a8] ;  /* 0x0006a80001fa7983 */ /* 0x000f220000300a00 */
[----:B------:R-:W-:-:S04]  /*30950*/  IADD3 R0, R33, -0x93, RZ ;  /* 0xffffff6d21007810 */ /* 0x000fc80007ffe0ff */
[----:B------:R-:W-:Y:S02]  /*30960*/  ISETP.GE.U32.AND P5, PT, R0, 0x7ffffeee, PT ;  /* 0x7ffffeee0000780c */ /* 0x000fe40003fa6070 */
[----:B------:R-:W-:Y:S01]  /*30970*/  IADD3 R0, R33, -0x97, RZ ;  /* 0xffffff6921007810 */ /* 0x000fe20007ffe0ff */
[C---:B------:R-:W-:Y:S02]  /*30980*/  IMAD.WIDE R22, R2.reuse, 0x4, R12 ;  /* 0x0000000402167825 */ /* 0x040fe400078e020c */
[----:B------:R-:W4:Y:S02]  /*30990*/  LDL.LU.64 R12, [R1+0x6a0] ;  /* 0x0006a000010c7983 */ /* 0x000f240000300a00 */
[----:B------:R-:W-:Y:S01]  /*309a0*/  IMAD.WIDE R20, R2, 0x4, R8 ;  /* 0x0000000402147825 */ /* 0x000fe200078e0208 */
[----:B------:R-:W-:Y:S01]  /*309b0*/  ISETP.GE.U32.AND P6, PT, R0, 0x7ffffeea, PT ;  /* 0x7ffffeea0000780c */ /* 0x000fe20003fc6070 */
[----:B------:R-:W4:Y:S02]  /*309c0*/  LDL.LU.64 R8, [R1+0x698] ;  /* 0x0006980001087983 */ /* 0x000f240000300a00 */
        /* <DEDUP_REMOVED lines=12> */
[----:B--2---:R-:W-:-:S04]  /*30a90*/  IMAD.WIDE R24, R2, 0x4, R4 ;  /* 0x0000000402187825 */ /* 0x004fc800078e0204 */
[C---:B---3--:R-:W-:Y:S01]  /*30aa0*/  IMAD.WIDE R22, R2.reuse, 0x4, R10 ;  /* 0x0000000402167825 */ /* 0x048fe200078e020a */
[----:B------:R1:W-:Y:S04]  /*30ab0*/  LDGSTS.E [R3+0x52c00], [R24.64], !P6 ;  /* 0x52c0000018037fae */ /* 0x0003e8000f121844 */
[----:B------:R-:W2:Y:S04]  /*30ac0*/  LDL.LU.64 R10, [R1+0x620] ;  /* 0x00062000010a7983 */ /* 0x000ea80000300a00 */
[----:B------:R-:W3:Y:S01]  /*30ad0*/  LDL.LU.64 R4, [R1+0x618] ;  /* 0x0006180001047983 */ /* 0x000ee20000300a00 */
[----:B----4-:R-:W-:-:S03]  /*30ae0*/  IMAD.WIDE R20, R2, 0x4, R14 ;  /* 0x0000000402147825 */ /* 0x010fc600078e020e */
        /* <DEDUP_REMOVED lines=8> */
[----:B----4-:R-:W4:Y:S04]  /*30b70*/  LDL.LU.64 R20, [R1+0x5b0] ;  /* 0x0005b00001147983 */ /* 0x010f280000300a00 */
[----:B-1----:R-:W4:Y:S04]  /*30b80*/  LDL.LU.64 R14, [R1+0x5a8] ;  /* 0x0005a800010e7983 */ /* 0x002f280000300a00 */
[----:B------:R-:W4:Y:S01]  /*30b90*/  LDL.LU.64 R246, [R1+0x5a0] ;  /* 0x0005a00001f67983 */ /* 0x000f220000300a00 */
[----:B------:R-:W-:-:S04]  /*30ba0*/  IMAD.WIDE R22, R2, 0x4, R18 ;  /* 0x0000000402167825 */ /* 0x000fc800078e0212 */
[----:B------:R-:W-:Y:S02]  /*30bb0*/  IMAD.WIDE R18, R2, 0x4, R250 ;  /* 0x0000000402127825 */ /* 0x000fe400078e02fa */
[----:B------:R-:W4:Y:S01]  /*30bc0*/  LDL.LU.64 R250, [R1+0x598] ;  /* 0x0005980001fa7983 */ /* 0x000f220000300a00 */
        /* <DEDUP_REMOVED lines=15> */
[----:B-1----:R-:W4:Y:S04]  /*30cc0*/  LDL.LU.64 R12, [R1+0x530] ;  /* 0x00053000010c7983 */ /* 0x002f280000300a00 */
[----:B------:R-:W4:Y:S01]  /*30cd0*/  LDL.LU.64 R8, [R1+0x528] ;  /* 0x0005280001087983 */ /* 0x000f220000300a00 */
[----:B------:R-:W-:-:S03]  /*30ce0*/  IMAD.WIDE R22, R2, 0x4, R6 ;  /* 0x0000000402167825 */ /* 0x000fc600078e0206 */
[----:B------:R-:W4:Y:S01]  /*30cf0*/  LDL.LU.64 R6, [R1+0x520] ;  /* 0x0005200001067983 */ /* 0x000f220000300a00 */
[----:B------:R-:W-:-:S03]  /*30d00*/  IMAD.WIDE R16, R2, 0x4, R16 ;  /* 0x0000000402107825 */ /* 0x000fc600078e0210 */
[----:B------:R-:W4:Y:S04]  /*30d10*/  LDL.LU.64 R18, [R1+0x518] ;  /* 0x0005180001127983 */ /* 0x000f280000300a00 */
[----:B------:R-:W-:Y:S04]  /*30d20*/  STL.64 [R1+0x668], R22 ;  /* 0x0006681601007387 */ /* 0x000fe80000100a00 */
[----:B------:R1:W-:Y:S04]  /*30d30*/  STL.64 [R1+0x660], R16 ;  /* 0x0006601001007387 */ /* 0x0003e80000100a00 */
[----:B------:R1:W-:Y:S01]  /*30d40*/  LDGSTS.E [R3+0x53c00], [R22.64], !P1 ;  /* 0x53c0000016037fae */ /* 0x0003e2000c921844 */
[----:B------:R-:W-:-:S03]  /*30d50*/  ISETP.GE.U32.AND P4, PT, R0, 0x7ffffede, PT ;  /* 0x7ffffede0000780c */ /* 0x000fc60003f86070 */
[----:B------:R1:W-:Y:S01]  /*30d60*/  LDGSTS.E [R3+0x53c80], [R16.64], !P1 ;  /* 0x53c8000010037fae */ /* 0x0003e2000c921844 */
[----:B--2---:R-:W-:-:S04]  /*30d70*/  IMAD.WIDE R10, R2, 0x4, R10 ;  /* 0x00000004020a7825 */ /* 0x004fc800078e020a */
[C---:B---3--:R-:W-:Y:S01]  /*30d80*/  IMAD.WIDE R4, R2.reuse, 0x4, R4 ;  /* 0x0000000402047825 */ /* 0x048fe200078e0204 */
[----:B------:R-:W-:Y:S04]  /*30d90*/  STL.64 [R1+0x658], R10 ;  /* 0x0006580a01007387 */ /* 0x000fe80000100a00 */
[----:B------:R2:W-:Y:S04]  /*30da0*/  STL.64 [R1+0x650], R4 ;  /* 0x0006500401007387 */ /* 0x0005e80000100a00 */
[----:B-1----:R-:W3:Y:S04]  /*30db0*/  LDL.LU.64 R16, [R1+0x4b0] ;  /* 0x0004b00001107983 */ /* 0x002ee80000300a00 */
[----:B------:R1:W-:Y:S04]  /*30dc0*/  LDGSTS.E [R3+0x53d00], [R10.64], !P1 ;  /* 0x53d000000a037fae */ /* 0x0003e8000c921844 */
[----:B------:R2:W-:Y:S04]  /*30dd0*/  LDGSTS.E [R3+0x53d80], [R4.64], !P1 ;  /* 0x53d8000004037fae */ /* 0x0005e8000c921844 */
[----:B--2---:R-:W2:Y:S04]  /*30de0*/  LDL.LU.64 R4, [R1+0x4a8] ;  /* 0x0004a80001047983 */ /* 0x004ea80000300a00 */
[----:B-1----:R-:W2:Y:S01]  /*30df0*/  LDL.LU.64 R10, [R1+0x4a0] ;  /* 0x0004a000010a7983 */ /* 0x002ea20000300a00 */
[----:B----4-:R-:W-:-:S04]  /*30e00*/  IMAD.WIDE R24, R2, 0x4, R20 ;  /* 0x0000000402187825 */ /* 0x010fc800078e0214 */
[C---:B------:R-:W-:Y:S01]  /*30e10*/  IMAD.WIDE R22, R2.reuse, 0x4, R14 ;  /* 0x0000000402167825 */ /* 0x040fe200078e020e */
[----:B------:R3:W-:Y:S03]  /*30e20*/  LDGSTS.E [R3+0x54400], [R24.64], !P4 ;  /* 0x5440000018037fae */ /* 0x0007e6000e121844 */
[C---:B------:R-:W-:Y:S01]  /*30e30*/  IMAD.WIDE R20, R2.reuse, 0x4, R246 ;  /* 0x0000000402147825 */ /* 0x040fe200078e02f6 */
[----:B------:R1:W-:Y:S04]  /*30e40*/  LDGSTS.E [R3+0x54480], [R22.64], !P4 ;  /* 0x5448000016037fae */ /* 0x0003e8000e121844 */
[----:B------:R-:W4:Y:S01]  /*30e50*/  LDL.LU.64 R246, [R1+0x498] ;  /* 0x0004980001f67983 */ /* 0x000f220000300a00 */
[----:B------:R-:W-:-:S03]  /*30e60*/  IMAD.WIDE R14, R2, 0x4, R250 ;  /* 0x00000004020e7825 */ /* 0x000fc600078e02fa */
[----:B------:R-:W-:Y:S04]  /*30e70*/  STL.64 [R1+0x648], R24 ;  /* 0x0006481801007387 */ /* 0x000fe80000100a00 */
[----:B------:R-:W-:Y:S04]  /*30e80*/  STL.64 [R1+0x640], R22 ;  /* 0x0006401601007387 */ /* 0x000fe80000100a00 */
[----:B------:R1:W-:Y:S04]  /*30e90*/  STL.64 [R1+0x638], R20 ;  /* 0x0006381401007387 */ /* 0x0003e80000100a00 */
[----:B------:R1:W-:Y:S04]  /*30ea0*/  STL.64 [R1+0x630], R14 ;  /* 0x0006300e01007387 */ /* 0x0003e80000100a00 */
[----:B------:R1:W-:Y:S04]  /*30eb0*/  LDGSTS.E [R3+0x54500], [R20.64], !P4 ;  /* 0x5450000014037fae */ /* 0x0003e8000e121844 */
[----:B------:R1:W-:Y:S04]  /*30ec0*/  LDGSTS.E [R3+0x54580], [R14.64], !P4 ;  /* 0x545800000e037fae */ /* 0x0003e8000e121844 */
[----:B-1----:R-:W4:Y:S04]  /*30ed0*/  LDL.LU.64 R20, [R1+0x430] ;  /* 0x0004300001147983 */ /* 0x002f280000300a00 */
[----:B------:R-:W4:Y:S04]  /*30ee0*/  LDL.LU.64 R14, [R1+0x428] ;  /* 0x00042800010e7983 */ /* 0x000f280000300a00 */
        /* <DEDUP_REMOVED lines=18> */
[----:B-1----:R-:W4:Y:S04]  /*31010*/  LDL.LU.64 R6, [R1+0x3b0] ;  /* 0x0003b00001067983 */ /* 0x002f280000300a00 */
[----:B------:R-:W4:Y:S01]  /*31020*/  LDL.LU.64 R8, [R1+0x3a8] ;  /* 0x0003a80001087983 */ /* 0x000f220000300a00 */
[----:B---3--:R-:W-:-:S05]  /*31030*/  IMAD.WIDE R24, R2, 0x4, R16 ;  /* 0x0000000402187825 */ /* 0x008fca00078e0210 */
[----:B------:R1:W-:Y:S01]  /*31040*/  LDGSTS.E [R3+0x55400], [R24.64], !P0 ;  /* 0x5540000018037fae */ /* 0x0003e2000c121844 */
[----:B--2---:R-:W-:-:S03]  /*31050*/  IMAD.WIDE R22, R2, 0x4, R4 ;  /* 0x0000000402167825 */ /* 0x004fc600078e0204 */
[----:B------:R-:W2:Y:S01]  /*31060*/  LDL.LU.64 R4, [R1+0x3a0] ;  /* 0x0003a00001047983 */ /* 0x000ea20000300a00 */
[----:B------:R-:W-:-:S03]  /*31070*/  IMAD.WIDE R16, R2, 0x4, R10 ;  /* 0x0000000402107825 */ /* 0x000fc600078e020a */
[----:B------:R-:W-:Y:S04]  /*31080*/  STL.64 [R1+0x5e8], R24 ;  /* 0x0005e81801007387 */ /* 0x000fe80000100a00 */
[----:B------:R-:W3:Y:S04]  /*31090*/  LDL.LU.64 R18, [R1+0x398] ;  /* 0x0003980001127983 */ /* 0x000ee80000300a00 */
[----:B------:R-:W-:Y:S04]  /*310a0*/  STL.64 [R1+0x5e0], R22 ;  /* 0x0005e01601007387 */ /* 0x000fe80000100a00 */
[----:B------:R1:W-:Y:S01]  /*310b0*/  LDGSTS.E [R3+0x55480], [R22.64], !P0 ;  /* 0x5548000016037fae */ /* 0x0003e2000c121844 */
[----:B----4-:R-:W-:-:S03]  /*310c0*/  IMAD.WIDE R10, R2, 0x4, R246 ;  /* 0x00000004020a7825 */ /* 0x010fc600078e02f6 */
[----:B------:R4:W-:Y:S04]  /*310d0*/  STL.64 [R1+0x5d8], R16 ;  /* 0x0005d81001007387 */ /* 0x0009e80000100a00 */
[----:B------:R1:W-:Y:S04]  /*310e0*/  STL.64 [R1+0x5d0], R10 ;  /* 0x0005d00a01007387 */ /* 0x0003e80000100a00 */
[----:B------:R4:W-:Y:S04]  /*310f0*/  LDGSTS.E [R3+0x55500], [R16.64], !P0 ;  /* 0x5550000010037fae */ /* 0x0009e8000c121844 */
[----:B------:R1:W-:Y:S04]  /*31100*/  LDGSTS.E [R3+0x55580], [R10.64], !P0 ;  /* 0x555800000a037fae */ /* 0x0003e8000c121844 */
[----:B----4-:R-:W4:Y:S04]  /*31110*/  LDL.LU.64 R16, [R1+0x330] ;  /* 0x0003300001107983 */ /* 0x010f280000300a00 */
[----:B-1----:R-:W4:Y:S04]  /*31120*/  LDL.LU.64 R10, [R1+0x328] ;  /* 0x00032800010a7983 */ /* 0x002f280000300a00 */
[----:B------:R-:W4:Y:S01]  /*31130*/  LDL.LU.64 R246, [R1+0x320] ;  /* 0x0003200001f67983 */ /* 0x000f220000300a00 */
[----:B------:R-:W-:-:S04]  /*31140*/  IMAD.WIDE R22, R2, 0x4, R20 ;  /* 0x0000000402167825 */ /* 0x000fc800078e0214 */
[----:B------:R-:W-:-:S04]  /*31150*/  IMAD.WIDE R20, R2, 0x4, R14 ;  /* 0x0000000402147825 */ /* 0x000fc800078e020e */
[----:B------:R-:W-:Y:S02]  /*31160*/  IMAD.WIDE R14, R2, 0x4, R250 ;  /* 0x00000004020e7825 */ /* 0x000fe400078e02fa */
[----:B------:R-:W4:Y:S01]  /*31170*/  LDL.LU.64 R250, [R1+0x318] ;  /* 0x0003180001fa7983 */ /* 0x000f220000300a00 */
        /* <DEDUP_REMOVED lines=14> */
[----:B------:R-:W4:Y:S02]  /*31260*/  LDL.LU.64 R14, [R1+0x2d0] ;  /* 0x0002d000010e7983 */ /* 0x000f240000300a00 */
[C---:B------:R-:W-:Y:S02]  /*31270*/  IMAD.WIDE R8, R2.reuse, 0x4, R8 ;  /* 0x0000000402087825 */ /* 0x040fe400078e0208 */
[----:B------:R-:W4:Y:S04]  /*31280*/  LDL.LU.64 R6, [R1+0x2c8] ;  /* 0x0002c80001067983 */ /* 0x000f280000300a00 */
[----:B------:R-:W4:Y:S04]  /*31290*/  LDL.LU.64 R20, [R1+0x2c0] ;  /* 0x0002c00001147983 */ /* 0x000f280000300a00 */
[----:B------:R-:W-:Y:S04]  /*312a0*/  STL.64 [R1+0x5a8], R22 ;  /* 0x0005a81601007387 */ /* 0x000fe80000100a00 */
[----:B------:R-:W4:Y:S04]  /*312b0*/  LDL.LU.64 R12, [R1+0x2b8] ;  /* 0x0002b800010c7983 */ /* 0x000f280000300a00 */
[----:B------:R-:W-:Y:S04]  /*312c0*/  STL.64 [R1+0x5a0], R8 ;  /* 0x0005a00801007387 */ /* 0x000fe80000100a00 */
[----:B------:R1:W-:Y:S04]  /*312d0*/  LDGSTS.E [R3+0x56400], [R22.64], !P6 ;  /* 0x5640000016037fae */ /* 0x0003e8000f121844 */
[----:B------:R1:W-:Y:S01]  /*312e0*/  LDGSTS.E [R3+0x56480], [R8.64], !P6 ;  /* 0x5648000008037fae */ /* 0x0003e2000f121844 */
[----:B--2---:R-:W-:-:S04]  /*312f0*/  IMAD.WIDE R4, R2, 0x4, R4 ;  /* 0x0000000402047825 */ /* 0x004fc800078e0204 */
[C---:B---3--:R-:W-:Y:S01]  /*31300*/  IMAD.WIDE R18, R2.reuse, 0x4, R18 ;  /* 0x0000000402127825 */ /* 0x048fe200078e0212 */
[----:B------:R2:W-:Y:S04]  /*31310*/  STL.64 [R1+0x598], R4 ;  /* 0x0005980401007387 */ /* 0x0005e80000100a00 */
[----:B------:R3:W-:Y:S04]  /*31320*/  STL.64 [R1+0x570], R18 ;  /* 0x0005701201007387 */ /* 0x0007e80000100a00 */
[----:B------:R2:W-:Y:S04]  /*31330*/  LDGSTS.E [R3+0x56500], [R4.64], !P6 ;  /* 0x5650000004037fae */ /* 0x0005e8000f121844 */
[----:B------:R3:W-:Y:S04]  /*31340*/  LDGSTS.E [R3+0x56580], [R18.64], !P6 ;  /* 0x5658000012037fae */ /* 0x0007e8000f121844 */
[----:B--2---:R-:W2:Y:S04]  /*31350*/  LDL.LU.64 R4, [R1+0x270] ;  /* 0x0002700001047983 */ /* 0x004ea80000300a00 */
[----:B-1----:R-:W2:Y:S01]  /*31360*/  LDL.LU.64 R8, [R1+0x268] ;  /* 0x0002680001087983 */ /* 0x002ea20000300a00 */
[----:B----4-:R-:W-:-:S04]  /*31370*/  IMAD.WIDE R24, R2, 0x4, R16 ;  /* 0x0000000402187825 */ /* 0x010fc800078e0210 */
[C---:B------:R-:W-:Y:S02]  /*31380*/  IMAD.WIDE R22, R2.reuse, 0x4, R10 ;  /* 0x0000000402167825 */ /* 0x040fe400078e020a */
[----:B------:R-:W4:Y:S02]  /*31390*/  LDL.LU.64 R10, [R1+0x260] ;  /* 0x00026000010a7983 */ /* 0x000f240000300a00 */
[C---:B---3--:R-:W-:Y:S02]  /*313a0*/  IMAD.WIDE R18, R2.reuse, 0x4, R246 ;  /* 0x0000000402127825 */ /* 0x048fe400078e02f6 */
[----:B------:R-:W-:Y:S04]  /*313b0*/  STL.64 [R1+0x568], R24 ;  /* 0x0005681801007387 */ /* 0x000fe80000100a00 */
[----:B------:R-:W3:Y:S01]  /*313c0*/  LDL.LU.64 R246, [R1+0x258] ;  /* 0x0002580001f67983 */ /* 0x000ee20000300a00 */
[----:B------:R-:W-:-:S03]  /*313d0*/  IMAD.WIDE R16, R2, 0x4, R250 ;  /* 0x0000000402107825 */ /* 0x000fc600078e02fa */
[----:B------:R1:W-:Y:S04]  /*313e0*/  STL.64 [R1+0x560], R22 ;  /* 0x0005601601007387 */ /* 0x0003e80000100a00 */
[----:B------:R1:W-:Y:S04]  /*313f0*/  STL.64 [R1+0x558], R18 ;  /* 0x0005581201007387 */ /* 0x0003e80000100a00 */
[----:B------:R1:W-:Y:S04]  /*31400*/  STL.64 [R1+0x550], R16 ;  /* 0x0005501001007387 */ /* 0x0003e80000100a00 */
[----:B------:R-:W3:Y:S01]  /*31410*/  LDL.LU.64 R250, [R1+0x210] ;  /* 0x0002100001fa7983 */ /* 0x000ee20000300a00 */
        /* <DEDUP_REMOVED lines=11> */
[----:B------:R-:W3:Y:S02]  /*314d0*/  LDL.LU.64 R18, [R1+0x208] ;  /* 0x0002080001127983 */ /* 0x000ee40000300a00 */
[C---:B------:R-:W-:Y:S02]  /*314e0*/  IMAD.WIDE R6, R2.reuse, 0x4, R6 ;  /* 0x0000000402067825 */ /* 0x040fe400078e0206 */
[----:B------:R-:W3:Y:S02]  /*314f0*/  LDL.LU.64 R16, [R1+0x200] ;  /* 0x0002000001107983 */ /* 0x000ee40000300a00 */
[C---:B------:R-:W-:Y:S02]  /*31500*/  IMAD.WIDE R20, R2.reuse, 0x4, R20 ;  /* 0x0000000402147825 */ /* 0x040fe400078e0214 */
[----:B------:R-:W3:Y:S04]  /*31510*/  LDL.LU.64 R14, [R1+0x1f8] ;  /* 0x0001f800010e7983 */ /* 0x000ee80000300a00 */
        /* <DEDUP_REMOVED lines=8> */
[----:B-1----:R-:W3:Y:S04]  /*315a0*/  LDL.LU.64 R6, [R1+0x1b0] ;  /* 0x0001b00001067983 */ /* 0x002ee80000300a00 */
[----:B------:R1:W-:Y:S01]  /*315b0*/  LDGSTS.E [R3+0x57580], [R12.64], !P1 ;  /* 0x575800000c037fae */ /* 0x0003e2000c921844 */
[----:B--2---:R-:W-:-:S03]  /*315c0*/  IMAD.WIDE R24, R2, 0x4, R4 ;  /* 0x0000000402187825 */ /* 0x004fc600078e0204 */
[----:B------:R-:W2:Y:S01]  /*315d0*/  LDL.LU.64 R4, [R1+0x1a8] ;  /* 0x0001a80001047983 */ /* 0x000ea20000300a00 */
[----:B------:R-:W-:-:S03]  /*315e0*/  IMAD.WIDE R22, R2, 0x4, R8 ;  /* 0x0000000402167825 */ /* 0x000fc600078e0208 */
[----:B-1----:R-:W2:Y:S04]  /*315f0*/  LDL.LU.64 R12, [R1+0x1a0] ;  /* 0x0001a000010c7983 */ /* 0x002ea80000300a00 */
[----:B------:R-:W-:Y:S04]  /*31600*/  STL.64 [R1+0x528], R24 ;  /* 0x0005281801007387 */ /* 0x000fe80000100a00 */
[----:B------:R-:W2:Y:S01]  /*31610*/  LDL.LU.64 R8, [R1+0x198] ;  /* 0x0001980001087983 */ /* 0x000ea20000300a00 */
[----:B----4-:R-:W-:-:S03]  /*31620*/  IMAD.WIDE R20, R2, 0x4, R10 ;  /* 0x0000000402147825 */ /* 0x010fc600078e020a */
[----:B------:R1:W-:Y:S04]  /*31630*/  LDGSTS.E [R3+0x57c00], [R24.64], !P4 ;  /* 0x57c0000018037fae */ /* 0x0003e8000e121844 */
[----:B------:R-:W-:Y:S01]  /*31640*/  STL.64 [R1+0x520], R22 ;  /* 0x0005201601007387 */ /* 0x000fe20000100a00 */
[----:B---3--:R-:W-:-:S03]  /*31650*/  IMAD.WIDE R10, R2, 0x4, R246 ;  /* 0x00000004020a7825 */ /* 0x008fc600078e02f6 */
        /* <DEDUP_REMOVED lines=82> */
[----:B------:R-:W-:Y:S04]  /*31b80*/  STL.64 [R1+0x450], R16 ;  /* 0x0004501001007387 */ /* 0x000fe80000100a00 */
        /* <DEDUP_REMOVED lines=124> */
[----:B------:R4:W-:Y:S01]  /*32350*/  STL.64 [R1+0x718], R8 ;  /* 0x0007180801007387 */ /* 0x0009e20000100a00 */
[----:B--2---:R-:W-:-:S03]  /*32360*/  IMAD.WIDE R4, R2, 0x4, R228 ;  /* 0x0000000402047825 */ /* 0x004fc600078e02e4 */
[----:B------:R2:W-:Y:S04]  /*32370*/  STL.64 [R1+0x720], R6 ;  /* 0x0007200601007387 */ /* 0x0005e80000100a00 */
[----:B------:R1:W-:Y:S04]  /*32380*/  STL.64 [R1+0x728], R4 ;  /* 0x0007280401007387 */ /* 0x0003e80000100a00 */
[----:B------:R-:W3:Y:S01]  /*32390*/  LDL.LU.64 R250, [R1+0x990] ;  /* 0x0009900001fa7983 */ /* 0x000ee20000300a00 */
[----:B------:R-:W-:-:S04]  /*323a0*/  IADD3 R0, R33, -0xf7, RZ ;  /* 0xffffff0921007810 */ /* 0x000fc80007ffe0ff */
[----:B------:R-:W-:Y:S02]  /*323b0*/  ISETP.GE.U32.AND P4, PT, R0, 0x7ffffe8a, PT ;  /* 0x7ffffe8a0000780c */ /* 0x000fe40003f86070 */
[----:B------:R-:W-:-:S04]  /*323c0*/  IADD3 R0, R33, -0xfb, RZ ;  /* 0xffffff0521007810 */ /* 0x000fc80007ffe0ff */
[----:B------:R-:W-:Y:S01]  /*323d0*/  ISETP.GE.U32.AND P3, PT, R0, 0x7ffffe86, PT ;  /* 0x7ffffe860000780c */ /* 0x000fe20003f66070 */
[----:B------:R-:W-:-:S06]  /*323e0*/  IMAD.WIDE R12, R2, 0x4, R230 ;  /* 0x00000004020c7825 */ /* 0x000fcc00078e02e6 */
[----:B------:R1:W-:Y:S04]  /*323f0*/  LDGSTS.E [R3+0x5ec00], [R10.64], !P4 ;  /* 0x5ec000000a037fae */ /* 0x0003e8000e121844 */
[----:B------:R4:W-:Y:S04]  /*32400*/  LDGSTS.E [R3+0x5ec80], [R8.64], !P4 ;  /* 0x5ec8000008037fae */ /* 0x0009e8000e121844 */
[----:B------:R2:W-:Y:S01]  /*32410*/  LDGSTS.E [R3+0x5ed00], [R6.64], !P4 ;  /* 0x5ed0000006037fae */ /* 0x0005e2000e121844 */
[----:B-1----:R-:W-:-:S03]  /*32420*/  IMAD.WIDE R10, R2, 0x4, R232 ;  /* 0x00000004020a7825 */ /* 0x002fc600078e02e8 */
[----:B------:R1:W-:Y:S01]  /*32430*/  LDGSTS.E [R3+0x5ed80], [R4.64], !P4 ;  /* 0x5ed8000004037fae */ /* 0x0003e2000e121844 */
[C---:B----4-:R-:W-:Y:S01]  /*32440*/  IMAD.WIDE R8, R2.reuse, 0x4, R234 ;  /* 0x0000000402087825 */ /* 0x050fe200078e02ea */
[----:B------:R-:W-:Y:S02]  /*32450*/  IADD3 R0, R33, -0xff, RZ ;  /* 0xffffff0121007810 */ /* 0x000fe40007ffe0ff */
[----:B------:R4:W-:Y:S04]  /*32460*/  LDGSTS.E [R3+0x5f400], [R12.64], !P3 ;  /* 0x5f4000000c037fae */ /* 0x0009e8000d921844 */
[----:B--2---:R-:W2:Y:S01]  /*32470*/  LDL.LU.64 R6, [R1+0x988] ;  /* 0x0009880001067983 */ /* 0x004ea20000300a00 */
[----:B-1----:R-:W-:-:S03]  /*32480*/  IMAD.WIDE R4, R2, 0x4, R236 ;  /* 0x0000000402047825 */ /* 0x002fc600078e02ec */
[----:B------:R-:W2:Y:S04]  /*32490*/  LDL.LU.64 R18, [R1+0x980] ;  /* 0x0009800001127983 */ /* 0x000ea80000300a00 */
[----:B------:R-:W2:Y:S04]  /*324a0*/  LDL.LU.64 R16, [R1+0x978] ;  /* 0x0009780001107983 */ /* 0x000ea80000300a00 */
[----:B------:R-:W-:Y:S04]  /*324b0*/  STL.64 [R1+0x730], R12 ;  /* 0x0007300c01007387 */ /* 0x000fe80000100a00 */
[----:B------:R1:W-:Y:S04]  /*324c0*/  STL.64 [R1+0x798], R10 ;  /* 0x0007980a01007387 */ /* 0x0003e80000100a00 */
[----:B------:R1:W-:Y:S01]  /*324d0*/  STL.64 [R1+0x7a0], R8 ;  /* 0x0007a00801007387 */ /* 0x0003e20000100a00 */
[----:B------:R-:W-:-:S03]  /*324e0*/  ISETP.GE.U32.AND P0, PT, R0, 0x7ffffe82, PT ;  /* 0x7ffffe820000780c */ /* 0x000fc60003f06070 */
[----:B------:R1:W-:Y:S04]  /*324f0*/  LDGSTS.E [R3+0x5f480], [R10.64], !P3 ;  /* 0x5f4800000a037fae */ /* 0x0003e8000d921844 */
[----:B------:R4:W-:Y:S04]  /*32500*/  STL.64 [R1+0x7a8], R4 ;  /* 0x0007a80401007387 */ /* 0x0009e80000100a00 */
[----:B------:R4:W-:Y:S04]  /*32510*/  LDGSTS.E [R3+0x5f500], [R8.64], !P3 ;  /* 0x5f50000008037fae */ /* 0x0009e8000d921844 */
[----:B-1----:R-:W2:Y:S01]  /*32520*/  LDL.LU.64 R10, [R1+0x910] ;  /* 0x00091000010a7983 */ /* 0x002ea20000300a00 */
[----:B------:R-:W-:-:S03]  /*32530*/  IMAD.WIDE R22, R2, 0x4, R238 ;  /* 0x0000000402167825 */ /* 0x000fc600078e02ee */
[----:B------:R1:W-:Y:S04]  /*32540*/  LDGSTS.E [R3+0x5f580], [R4.64], !P3 ;  /* 0x5f58000004037fae */ /* 0x0003e8000d921844 */
[----:B----4-:R-:W4:Y:S04]  /*32550*/  LDL.LU.64 R8, [R1+0x908] ;  /* 0x0009080001087983 */ /* 0x010f280000300a00 */
[----:B------:R-:W4:Y:S04]  /*32560*/  LDL.LU.64 R14, [R1+0x900] ;  /* 0x00090000010e7983 */ /* 0x000f280000300a00 */
[----:B------:R-:W4:Y:S01]  /*32570*/  LDL.LU.64 R246, [R1+0x8f8] ;  /* 0x0008f80001f67983 */ /* 0x000f220000300a00 */
[----:B------:R-:W-:-:S04]  /*32580*/  IMAD.WIDE R20, R2, 0x4, R240 ;  /* 0x0000000402147825 */ /* 0x000fc800078e02f0 */
[C---:B------:R-:W-:Y:S01]  /*32590*/  IMAD.WIDE R12, R2.reuse, 0x4, R242 ;  /* 0x00000004020c7825 */ /* 0x040fe200078e02f2 */
[----:B------:R3:W-:Y:S03]  /*325a0*/  STL.64 [R1+0x7b0], R22 ;  /* 0x0007b01601007387 */ /* 0x0007e60000100a00 */
[----:B-1----:R-:W-:Y:S01]  /*325b0*/  IMAD.WIDE R4, R2, 0x4, R244 ;  /* 0x0000000402047825 */ /* 0x002fe200078e02f4 */
[----:B------:R-:W-:Y:S04]  /*325c0*/  STL.64 [R1+0x818], R20 ;  /* 0x0008181401007387 */ /* 0x000fe80000100a00 */
[----:B------:R3:W-:Y:S04]  /*325d0*/  LDGSTS.E [R3+0x5fc00], [R22.64], !P0 ;  /* 0x5fc0000016037fae */ /* 0x0007e8000c121844 */
[----:B------:R1:W-:Y:S04]  /*325e0*/  STL.64 [R1+0x820], R12 ;  /* 0x0008200c01007387 */ /* 0x0003e80000100a00 */
[----:B------:R1:W-:Y:S04]  /*325f0*/  STL.64 [R1+0x828], R4 ;  /* 0x0008280401007387 */ /* 0x0003e80000100a00 */
[----:B------:R-:W1:Y:S01]  /*32600*/  S2R R252, SR_TID.X ;  /* 0x0000000000fc7919 */ /* 0x000e620000002100 */
[----:B------:R-:W-:-:S03]  /*32610*/  IADD3 R0, R33, -0x84, RZ ;  /* 0xffffff7c21007810 */ /* 0x000fc60007ffe0ff */
[----:B------:R2:W-:Y:S01]  /*32620*/  LDGSTS.E [R3+0x5fc80], [R20.64], !P0 ;  /* 0x5fc8000014037fae */ /* 0x0005e2000c121844 */
[----:B---3--:R-:W-:Y:S01]  /*32630*/  IMAD.WIDE R22, R2, 0x4, R250 ;  /* 0x0000000402167825 */ /* 0x008fe200078e02fa */
[----:B-1----:R-:W-:Y:S02]  /*32640*/  LOP3.LUT R252, R252, 0x1f, RZ, 0xc0, !PT ;  /* 0x0000001ffcfc7812 */ /* 0x002fe400078ec0ff */
[----:B------:R-:W3:Y:S01]  /*32650*/  LDL.LU.64 R250, [R1+0x890] ;  /* 0x0008900001fa7983 */ /* 0x000ee20000300a00 */
[----:B------:R-:W-:-:S03]  /*32660*/  ISETP.GE.U32.AND P5, PT, R0, 0x7ffffefd, PT ;  /* 0x7ffffefd0000780c */ /* 0x000fc60003fa6070 */
[----:B------:R1:W-:Y:S01]  /*32670*/  LDGSTS.E [R3+0x5fd00], [R12.64], !P0 ;  /* 0x5fd000000c037fae */ /* 0x0003e2000c121844 */
[----:B------:R-:W-:Y:S01]  /*32680*/  IADD3 R0, R33, -0x88, RZ ;  /* 0xffffff7821007810 */ /* 0x000fe20007ffe0ff */
[----:B------:R-:W-:Y:S02]  /*32690*/  IMAD.SHL.U32 R252, R252, 0x4, RZ ;  /* 0x00000004fcfc7824 */ /* 0x000fe400078e00ff */
[----:B------:R2:W-:Y:S01]  /*326a0*/  LDGSTS.E [R3+0x5fd80], [R4.64], !P0 ;  /* 0x5fd8000004037fae */ /* 0x0005e2000c121844 */
[----:B------:R-:W-:-:S03]  /*326b0*/  ISETP.GE.U32.AND P6, PT, R0, 0x7ffffef9, PT ;  /* 0x7ffffef90000780c */ /* 0x000fc60003fc6070 */
[----:B-1----:R-:W3:Y:S04]  /*326c0*/  LDL.LU.64 R12, [R1+0x888] ;  /* 0x00088800010c7983 */ /* 0x002ee80000300a00 */
[----:B------:R1:W-:Y:S01]  /*326d0*/  STL.64 [R1+0x2e8], R22 ;  /* 0x0002e81601007387 */ /* 0x0003e20000100a00 */
[----:B------:R-:W-:-:S05]  /*326e0*/  LOP3.LUT R252, R252, 0x60, RZ, 0x3c, !PT ;  /* 0x00000060fcfc7812 */ /* 0x000fca00078e3cff */
[----:B------:R1:W-:Y:S01]  /*326f0*/  LDGSTS.E [R252+0x50600], [R22.64], !P5 ;  /* 0x5060000016fc7fae */ /* 0x0003e2000e921844 */
[----:B--2---:R-:W-:-:S03]  /*32700*/  IMAD.WIDE R20, R2, 0x4, R6 ;  /* 0x0000000402147825 */ /* 0x004fc600078e0206 */
[----:B------:R-:W2:Y:S01]  /*32710*/  LDL.LU.64 R6, [R1+0x880] ;  /* 0x0008800001067983 */ /* 0x000ea20000300a00 */
[----:B------:R-:W-:-:S03]  /*32720*/  IMAD.WIDE R18, R2, 0x4, R18 ;  /* 0x0000000402127825 */ /* 0x000fc600078e0212 */
[----:B------:R1:W-:Y:S01]  /*32730*/  STL.64 [R1+0x2e0], R20 ;  /* 0x0002e01401007387 */ /* 0x0003e20000100a00 */
[----:B------:R-:W-:-:S03]  /*32740*/  IMAD.WIDE R16, R2, 0x4, R16 ;  /* 0x0000000402107825 */ /* 0x000fc600078e0210 */
[----:B------:R-:W2:Y:S04]  /*32750*/  LDL.LU.64 R4, [R1+0x878] ;  /* 0x0008780001047983 */ /* 0x000ea80000300a00 */
[----:B------:R1:W-:Y:S04]  /*32760*/  STL.64 [R1+0x2d8], R18 ;  /* 0x0002d81201007387 */ /* 0x0003e80000100a00 */
[----:B------:R4:W-:Y:S04]  /*32770*/  STL.64 [R1+0x2d0], R16 ;  /* 0x0002d01001007387 */ /* 0x0009e80000100a00 */
[----:B------:R1:W-:Y:S04]  /*32780*/  LDGSTS.E [R252+0x50680], [R20.64], !P5 ;  /* 0x5068000014fc7fae */ /* 0x0003e8000e921844 */
[----:B-1----:R-:W2:Y:S04]  /*32790*/  LDL.LU.64 R22, [R1+0x810] ;  /* 0x0008100001167983 */ /* 0x002ea80000300a00 */
[----:B------:R1:W-:Y:S04]  /*327a0*/  LDGSTS.E [R252+0x50700], [R18.64], !P5 ;  /* 0x5070000012fc7fae */ /* 0x0003e8000e921844 */
[----:B------:R-:W2:Y:S01]  /*327b0*/  LDL.LU.64 R20, [R1+0x808] ;  /* 0x0008080001147983 */ /* 0x000ea20000300a00 */
[----:B------:R-:W-:-:S03]  /*327c0*/  IMAD.WIDE R10, R2, 0x4, R10 ;  /* 0x00000004020a7825 */ /* 0x000fc600078e020a */
[----:B------:R4:W-:Y:S04]  /*327d0*/  LDGSTS.E [R252+0x50780], [R16.64], !P5 ;  /* 0x5078000010fc7fae */ /* 0x0009e8000e921844 */
[----:B-1----:R-:W2:Y:S01]  /*327e0*/  LDL.LU.64 R18, [R1+0x800] ;  /* 0x0008000001127983 */ /* 0x002ea20000300a00 */
[----:B----4-:R-:W-:-:S03]  /*327f0*/  IMAD.WIDE R8, R2, 0x4, R8 ;  /* 0x0000000402087825 */ /* 0x010fc600078e0208 */
[----:B------:R-:W-:Y:S01]  /*32800*/  STL.64 [R1+0x2c8], R10 ;  /* 0x0002c80a01007387 */ /* 0x000fe20000100a00 */
[----:B------:R-:W-:-:S03]  /*32810*/  IMAD.WIDE R24, R2, 0x4, R14 ;  /* 0x0000000402187825 */ /* 0x000fc600078e020e */
[----:B------:R-:W4:Y:S01]  /*32820*/  LDL.LU.64 R16, [R1+0x7f8] ;  /* 0x0007f80001107983 */ /* 0x000f220000300a00 */
        /* <DEDUP_REMOVED lines=8> */
[----:B------:R-:W4:Y:S04]  /*328b0*/  LDL.LU.64 R10, [R1+0x788] ;  /* 0x00078800010a7983 */ /* 0x000f280000300a00 */
[----:B------:R3:W-:Y:S04]  /*328c0*/  LDGSTS.E [R252+0x50f80], [R14.64], !P6 ;  /* 0x50f800000efc7fae */ /* 0x0007e8000f121844 */
[----:B------:R-:W4:Y:S01]  /*328d0*/  LDL.LU.64 R246, [R1+0x780] ;  /* 0x0007800001f67983 */ /* 0x000f220000300a00 */
[----:B---3--:R-:W-:-:S03]  /*328e0*/  IMAD.WIDE R14, R2, 0x4, R250 ;  /* 0x00000004020e7825 */ /* 0x008fc600078e02fa */
[----:B------:R-:W3:Y:S01]  /*328f0*/  LDL.LU.64 R250, [R1+0x778] ;  /* 0x0007780001fa7983 */ /* 0x000ee20000300a00 */
[----:B------:R-:W-:-:S04]  /*32900*/  IADD3 R0, R33, -0x8c, RZ ;  /* 0xffffff7421007810 */ /* 0x000fc80007ffe0ff */
[----:B------:R-:W-:Y:S02]  /*32910*/  ISETP.GE.U32.AND P2, PT, R0, 0x7ffffef5, PT ;  /* 0x7ffffef50000780c */ /* 0x000fe40003f46070 */
[----:B------:R-:W-:Y:S01]  /*32920*/  IADD3 R0, R33, -0x90, RZ ;  /* 0xffffff7021007810 */ /* 0x000fe20007ffe0ff */
[----:B------:R1:W-:Y:S03]  /*32930*/  STL.64 [R1+0x2a8], R14 ;  /* 0x0002a80e01007387 */ /* 0x0003e60000100a00 */
[----:B------:R-:W-:Y:S01]  /*32940*/  ISETP.GE.U32.AND P1, PT, R0, 0x7ffffef1, PT ;  /* 0x7ffffef10000780c */ /* 0x000fe20003f26070 */
[----:B------:R-:W-:-:S06]  /*32950*/  IMAD.WIDE R12, R2, 0x4, R12 ;  /* 0x00000004020c7825 */ /* 0x000fcc00078e020c */
[----:B------:R1:W-:Y:S04]  /*32960*/  LDGSTS.E [R252+0x51600], [R14.64], !P2 ;  /* 0x516000000efc7fae */ /* 0x0003e8000d121844 */
[----:B------:R1:W-:Y:S04]  /*32970*/  STL.64 [R1+0x2a0], R12 ;  /* 0x0002a00c01007387 */ /* 0x0003e80000100a00 */
[----:B------:R1:W-:Y:S01]  /*32980*/  LDGSTS.E [R252+0x51680], [R12.64], !P2 ;  /* 0x516800000cfc7fae */ /* 0x0003e2000d121844 */
[----:B--2---:R-:W-:-:S04]  /*32990*/  IMAD.WIDE R6, R2, 0x4, R6 ;  /* 0x0000000402067825 */ /* 0x004fc800078e0206 */
[C---:B------:R-:W-:Y:S01]  /*329a0*/  IMAD.WIDE R4, R2.reuse, 0x4, R4 ;  /* 0x0000000402047825 */ /* 0x040fe200078e0204 */
[----:B------:R-:W-:Y:S04]  /*329b0*/  STL.64 [R1+0x298], R6 ;  /* 0x0002980601007387 */ /* 0x000fe80000100a00 */
[----:B------:R2:W-:Y:S04]  /*329c0*/  STL.64 [R1+0x290], R4 ;  /* 0x0002900401007387 */ /* 0x0005e80000100a00 */
[----:B------:R2:W-:Y:S04]  /*329d0*/  LDGSTS.E [R252+0x51700], [R6.64], !P2 ;  /* 0x5170000006fc7fae */ /* 0x0005e8000d121844 */
[----:B-1----:R-:W3:Y:S01]  /*329e0*/  LDL.LU.64 R14, [R1+0x710] ;  /* 0x00071000010e7983 */ /* 0x002ee20000300a00 */
[----:B------:R-:W-:-:S03]  /*329f0*/  IMAD.WIDE R22, R2, 0x4, R22 ;  /* 0x0000000402167825 */ /* 0x000fc600078e0216 */
[----:B------:R2:W-:Y:S04]  /*32a00*/  LDGSTS.E [R252+0x51780], [R4.64], !P2 ;  /* 0x5178000004fc7fae */ /* 0x0005e8000d121844 */
[----:B------:R-:W3:Y:S01]  /*32a10*/  LDL.LU.64 R12, [R1+0x708] ;  /* 0x00070800010c7983 */ /* 0x000ee20000300a00 */
[----:B------:R-:W-:-:S03]  /*32a20*/  IMAD.WIDE R20, R2, 0x4, R20 ;  /* 0x0000000402147825 */ /* 0x000fc600078e0214 */
[----:B------:R1:W-:Y:S04]  /*32a30*/  LDGSTS.E [R252+0x51e00], [R22.64], !P1 ;  /* 0x51e0000016fc7fae */ /* 0x0003e8000c921844 */
[----:B--2---:R-:W2:Y:S01]  /*32a40*/  LDL.LU.64 R4, [R1+0x700] ;  /* 0x0007000001047983 */ /* 0x004ea20000300a00 */
[----:B------:R-:W-:-:S03]  /*32a50*/  IMAD.WIDE R18, R2, 0x4, R18 ;  /* 0x0000000402127825 */ /* 0x000fc600078e0212 */
[----:B------:R-:W2:Y:S04]  /*32a60*/  LDL.LU.64 R6, [R1+0x6f8] ;  /* 0x0006f80001067983 */ /* 0x000ea80000300a00 */
[----:B------:R-:W-:Y:S01]  /*32a70*/  STL.64 [R1+0x288], R22 ;  /* 0x0002881601007387 */ /* 0x000fe20000100a00 */
[----:B----4-:R-:W-:-:S03]  /*32a80*/  IMAD.WIDE R16, R2, 0x4, R16 ;  /* 0x0000000402107825 */ /* 0x010fc600078e0210 */
[----:B------:R-:W-:Y:S04]  /*32a90*/  STL.64 [R1+0x280], R20 ;  /* 0x0002801401007387 */ /* 0x000fe80000100a00 */
[----:B------:R4:W-:Y:S04]  /*32aa0*/  LDGSTS.E [R252+0x51e80], [R20.64], !P1 ;  /* 0x51e8000014fc7fae */ /* 0x0009e8000c921844 */
[----:B------:R1:W-:Y:S04]  /*32ab0*/  STL.64 [R1+0x278], R18 ;  /* 0x0002781201007387 */ /* 0x0003e80000100a00 */
[----:B------:R1:W-:Y:S04]  /*32ac0*/  LDGSTS.E [R252+0x51f00], [R18.64], !P1 ;  /* 0x51f0000012fc7fae */ /* 0x0003e8000c921844 */
[----:B------:R1:W-:Y:S04]  /*32ad0*/  STL.64 [R1+0x270], R16 ;  /* 0x0002701001007387 */ /* 0x0003e80000100a00 */
[----:B------:R1:W-:Y:S02]  /*32ae0*/  LDGSTS.E [R252+0x51f80], [R16.64], !P1 ;  /* 0x51f8000010fc7fae */ /* 0x0003e4000c921844 */
[----:B-1----:R-:W-:-:S02]  /*32af0*/  IMAD.WIDE R18, R2, 0x4, R8 ;  /* 0x0000000402127825 */ /* 0x002fc400078e0208 */
[----:B------:R-:W4:Y:S02]  /*32b00*/  LDL.LU.64 R8, [R1+0x690] ;  /* 0x0006900001087983 */ /* 0x000f240000300a00 */
[C---:B------:R-:W-:Y:S02]  /*32b10*/  IMAD.WIDE R16, R2.reuse, 0x4, R10 ;  /* 0x0000000402107825 */ /* 0x040fe400078e020a */
[----:B------:R1:W-:Y:S04]  /*32b20*/  STL.64 [R1+0x268], R18 ;  /* 0x0002681201007387 */ /* 0x0003e80000100a00 */
[----:B------:R-:W4:Y:S01]  /*32b30*/  LDL.LU.64 R10, [R1+0x688] ;  /* 0x00068800010a7983 */ /* 0x000f220000300a00 */
[----:B------:R-:W-:-:S03]  /*32b40*/  IMAD.WIDE R234, R2, 0x4, R246 ;  /* 0x0000000402ea7825 */ /* 0x000fc600078e02f6 */
[----:B------:R1:W-:Y:S04]  /*32b50*/  STL.64 [R1+0x260], R16 ;  /* 0x0002601001007387 */ /* 0x0003e80000100a00 */
[----:B------:R-:W4:Y:S01]  /*32b60*/  LDL.LU.64 R246, [R1+0x680] ;  /* 0x0006800001f67983 */ /* 0x000f220000300a00 */
[----:B---3--:R-:W-:-:S03]  /*32b70*/  IMAD.WIDE R232, R2, 0x4, R250 ;  /* 0x0000000402e87825 */ /* 0x008fc600078e02fa */
[----:B------:R-:W3:Y:S04]  /*32b80*/  LDL.LU.64 R250, [R1+0x678] ;  /* 0x0006780001fa7983 */ /* 0x000ee80000300a00 */
[----:B------:R-:W-:Y:S04]  /*32b90*/  STL.64 [R1+0x6250], R234 ;  /* 0x006250ea01007387 */ /* 0x000fe80000100a00 */
[----:B------:R-:W-:Y:S01]  /*32ba0*/  STL.64 [R1+0x6258], R232 ;  /* 0x006258e801007387 */ /* 0x000fe20000100a00 */
[----:B------:R-:W-:-:S03]  /*32bb0*/  IMAD.WIDE R230, R2, 0x4, R14 ;  /* 0x0000000402e67825 */ /* 0x000fc600078e020e */
[----:B------:R-:W3:Y:S01]  /*32bc0*/  LDL.LU.64 R14, [R1+0x610] ;  /* 0x00061000010e7983 */ /* 0x000ee20000300a00 */
[----:B------:R-:W-:-:S03]  /*32bd0*/  IMAD.WIDE R228, R2, 0x4, R12 ;  /* 0x0000000402e47825 */ /* 0x000fc600078e020c */
[----:B------:R-:W3:Y:S01]  /*32be0*/  LDL.LU.64 R12, [R1+0x608] ;  /* 0x00060800010c7983 */ /* 0x000ee20000300a00 */
[----:B--2---:R-:W-:-:S03]  /*32bf0*/  IMAD.WIDE R226, R2, 0x4, R4 ;  /* 0x0000000402e27825 */ /* 0x004fc600078e0204 */
[----:B------:R-:W2:Y:S01]  /*32c00*/  LDL.LU.64 R4, [R1+0x600] ;  /* 0x0006000001047983 */ /* 0x000ea20000300a00 */
[----:B------:R-:W-:-:S03]  /*32c10*/  IMAD.WIDE R224, R2, 0x4, R6 ;  /* 0x0000000402e07825 */ /* 0x000fc600078e0206 */
[----:B------:R-:W2:Y:S04]  /*32c20*/  LDL.LU.64 R6, [R1+0x5f8] ;  /* 0x0005f80001067983 */ /* 0x000ea80000300a00 */
[----:B------:R-:W-:Y:S04]  /*32c30*/  STL.64 [R1+0x6260], R230 ;  /* 0x006260e601007387 */ /* 0x000fe80000100a00 */
[----:B------:R-:W-:Y:S04]  /*32c40*/  STL.64 [R1+0x6268], R228 ;  /* 0x006268e401007387 */ /* 0x000fe80000100a00 */
[----:B------:R-:W-:Y:S04]  /*32c50*/  STL.64 [R1+0x6270], R226 ;  /* 0x006270e201007387 */ /* 0x000fe80000100a00 */
[----:B------:R1:W-:Y:S01]  /*32c60*/  STL.64 [R1+0x6278], R224 ;  /* 0x006278e001007387 */ /* 0x0003e20000100a00 */
[----:B----4-:R-:W-:-:S03]  /*32c70*/  IMAD.WIDE R222, R2, 0x4, R8 ;  /* 0x0000000402de7825 */ /* 0x010fc600078e0208 */
[----:B------:R-:W4:Y:S01]  /*32c80*/  LDL.LU.64 R8, [R1+0x590] ;  /* 0x0005900001087983 */ /* 0x000f220000300a00 */
[----:B------:R-:W-:-:S03]  /*32c90*/  IMAD.WIDE R220, R2, 0x4, R10 ;  /* 0x0000000402dc7825 */ /* 0x000fc600078e020a */
[----:B------:R-:W4:Y:S01]  /*32ca0*/  LDL.LU.64 R10, [R1+0x588] ;  /* 0x00058800010a7983 */ /* 0x000f220000300a00 */
[----:B------:R-:W-:-:S03]  /*32cb0*/  IMAD.WIDE R218, R2, 0x4, R246 ;  /* 0x0000000402da7825 */ /* 0x000fc600078e02f6 */
[----:B------:R-:W4:Y:S01]  /*32cc0*/  LDL.LU.64 R246, [R1+0x580] ;  /* 0x0005800001f67983 */ /* 0x000f220000300a00 */
[----:B---3--:R-:W-:-:S03]  /*32cd0*/  IMAD.WIDE R216, R2, 0x4, R250 ;  /* 0x0000000402d87825 */ /* 0x008fc600078e02fa */
[----:B------:R-:W3:Y:S04]  /*32ce0*/  LDL.LU.64 R250, [R1+0x578] ;  /* 0x0005780001fa7983 */ /* 0x000ee80000300a00 */
[----:B------:R-:W-:Y:S04]  /*32cf0*/  STL.64 [R1+0x6280], R222 ;  /* 0x006280de01007387 */ /* 0x000fe80000100a00 */
[----:B------:R-:W-:Y:S04]  /*32d00*/  STL.64 [R1+0x6288], R220 ;  /* 0x006288dc01007387 */ /* 0x000fe80000100a00 */
        /* <DEDUP_REMOVED lines=13> */
[----:B------:R-:W-:Y:S01]  /*32de0*/  STL.64 [R1+0x62b8], R208 ;  /* 0x0062b8d001007387 */ /* 0x000fe20000100a00 */
        /* <DEDUP_REMOVED lines=151> */
[----:B------:R-:W3:Y:S01]  /*33760*/  LDL.LU.64 R250, [R1+0xb10] ;  /* 0x000b100001fa7983 */ /* 0x000ee20000300a00 */
[----:B------:R-:W-:-:S04]  /*33770*/  IADD3 R0, R33, -0x94, RZ ;  /* 0xffffff6c21007810 */ /* 0x000fc80007ffe0ff */
[----:B------:R-:W-:Y:S01]  /*33780*/  ISETP.GE.U32.AND P4, PT, R0, 0x7ffffeed, PT ;  /* 0x7ffffeed0000780c */ /* 0x000fe20003f86070 */
[----:B------:R-:W-:Y:S04]  /*33790*/  STL.64 [R1+0x6440], R110 ;  /* 0x0064406e01007387 */ /* 0x000fe80000100a00 */
[----:B------:R-:W-:Y:S04]  /*337a0*/  STL.64 [R1+0x6448], R108 ;  /* 0x0064486c01007387 */ /* 0x000fe80000100a00 */
[----:B------:R-:W-:Y:S04]  /*337b0*/  STL.64 [R1+0x6450], R106 ;  /* 0x0064506a01007387 */ /* 0x000fe80000100a00 */
[----:B------:R-:W-:Y:S04]  /*337c0*/  STL.64 [R1+0x6458], R104 ;  /* 0x0064586801007387 */ /* 0x000fe80000100a00 */
[----:B------:R-:W3:Y:S04]  /*337d0*/  LDL.LU.64 R22, [R1+0xb18] ;  /* 0x000b180001167983 */ /* 0x000ee80000300a00 */
[----:B------:R1:W-:Y:S04]  /*337e0*/  LDGSTS.E [R252+0x52600], [R18.64], !P4 ;  /* 0x5260000012fc7fae */ /* 0x0003e8000e121844 */
[----:B------:R-:W3:Y:S04]  /*337f0*/  LDL.LU.64 R20, [R1+0xb20] ;  /* 0x000b200001147983 */ /* 0x000ee80000300a00 */
[----:B------:R1:W-:Y:S04]  /*33800*/  LDGSTS.E [R252+0x52680], [R16.64], !P4 ;  /* 0x5268000010fc7fae */ /* 0x0003e8000e121844 */
[----:B-1----:R-:W3:Y:S01]  /*33810*/  LDL.LU.64 R18, [R1+0xb28] ;  /* 0x000b280001127983 */ /* 0x002ee20000300a00 */
[----:B------:R-:W-:-:S03]  /*33820*/  IMAD.WIDE R102, R2, 0x4, R14 ;  /* 0x0000000402667825 */ /* 0x000fc600078e020e */
[----:B------:R-:W3:Y:S01]  /*33830*/  LDL.LU.64 R16, [R1+0xb30] ;  /* 0x000b300001107983 */ /* 0x000ee20000300a00 */
[----:B------:R-:W-:-:S03]  /*33840*/  IMAD.WIDE R100, R2, 0x4, R12 ;  /* 0x0000000402647825 */ /* 0x000fc600078e020c */
[----:B------:R-:W-:Y:S01]  /*33850*/  STL.64 [R1+0x6460], R102 ;  /* 0x0064606601007387 */ /* 0x000fe20000100a00 */
[----:B--2---:R-:W-:-:S03]  /*33860*/  IMAD.WIDE R98, R2, 0x4, R4 ;  /* 0x0000000402627825 */ /* 0x004fc600078e0204 */
[----:B------:R-:W-:Y:S01]  /*33870*/  STL.64 [R1+0x6468], R100 ;  /* 0x0064686401007387 */ /* 0x000fe20000100a00 */
[----:B------:R-:W-:-:S03]  /*33880*/  IMAD.WIDE R96, R2, 0x4, R6 ;  /* 0x0000000402607825 */ /* 0x000fc600078e0206 */
[----:B------:R-:W-:Y:S04]  /*33890*/  STL.64 [R1+0x6470], R98 ;  /* 0x0064706201007387 */ /* 0x000fe80000100a00 */
[----:B------:R-:W-:Y:S04]  /*338a0*/  STL.64 [R1+0x6478], R96 ;  /* 0x0064786001007387 */ /* 0x000fe80000100a00 */
[----:B------:R-:W2:Y:S04]  /*338b0*/  LDL.LU.64 R14, [R1+0xb38] ;  /* 0x000b3800010e7983 */ /* 0x000ea80000300a00 */
[----:B------:R-:W2:Y:S04]  /*338c0*/  LDL.LU.64 R12, [R1+0xb40] ;  /* 0x000b4000010c7983 */ /* 0x000ea80000300a00 */
[----:B------:R-:W2:Y:S04]  /*338d0*/  LDL.LU.64 R4, [R1+0xb48] ;  /* 0x000b480001047983 */ /* 0x000ea80000300a00 */
[----:B------:R-:W2:Y:S01]  /*338e0*/  LDL.LU.64 R6, [R1+0xb50] ;  /* 0x000b500001067983 */ /* 0x000ea20000300a00 */
[----:B----4-:R-:W-:-:S04]  /*338f0*/  IMAD.WIDE R94, R2, 0x4, R8 ;  /* 0x00000004025e7825 */ /* 0x010fc800078e0208 */
[C---:B------:R-:W-:Y:S01]  /*33900*/  IMAD.WIDE R92, R2.reuse, 0x4, R10 ;  /* 0x00000004025c7825 */ /* 0x040fe200078e020a */
[----:B------:R-:W4:Y:S04]  /*33910*/  LDL.LU.64 R8, [R1+0xb58] ;  /* 0x000b580001087983 */ /* 0x000f280000300a00 */
[----:B------:R-:W2:Y:S01]  /*33920*/  LDL.LU.64 R10, [R1+0xb60] ;  /* 0x000b6000010a7983 */ /* 0x000ea20000300a00 */
[----:B------:R-:W-:-:S04]  /*33930*/  IMAD.WIDE R90, R2, 0x4, R246 ;  /* 0x00000004025a7825 */ /* 0x000fc800078e02f6 */
[----:B---3--:R-:W-:Y:S01]  /*33940*/  IMAD.WIDE R88, R2, 0x4, R250 ;  /* 0x0000000402587825 */ /* 0x008fe200078e02fa */
[----:B------:R-:W3:Y:S04]  /*33950*/  LDL.LU.64 R246, [R1+0xb68] ;  /* 0x000b680001f67983 */ /* 0x000ee80000300a00 */
[----:B------:R-:W2:Y:S01]  /*33960*/  LDL.LU.64 R250, [R1+0xb70] ;  /* 0x000b700001fa7983 */ /* 0x000ea20000300a00 */
[----:B------:R-:W-:-:S03]  /*33970*/  IADD3 R0, R33, -0x98, RZ ;  /* 0xffffff6821007810 */ /* 0x000fc60007ffe0ff */
[----:B------:R1:W-:Y:S01]  /*33980*/  LDGSTS.E [R252+0x52700], [R234.64], !P4 ;  /* 0x52700000eafc7fae */ /* 0x0003e2000e121844 */
[----:B------:R-:W-:Y:S02]  /*33990*/  ISETP.GE.U32.AND P3, PT, R0, 0x7ffffee9, PT ;  /* 0x7ffffee90000780c */ /* 0x000fe40003f66070 */
[C---:B------:R-:W-:Y:S01]  /*339a0*/  IADD3 R0, R33.reuse, -0x9c, RZ ;  /* 0xffffff6421007810 */ /* 0x040fe20007ffe0ff */
[----:B------:R1:W-:Y:S03]  /*339b0*/  LDGSTS.E [R252+0x52780], [R232.64], !P4 ;  /* 0x52780000e8fc7fae */ /* 0x0003e6000e121844 */
[----:B------:R-:W-:Y:S02]  /*339c0*/  ISETP.GE.U32.AND P0, PT, R0, 0x7ffffee5, PT ;  /* 0x7ffffee50000780c */ /* 0x000fe40003f06070 */
[----:B------:R-:W-:-:S04]  /*339d0*/  IADD3 R0, R33, -0xa0, RZ ;  /* 0xffffff6021007810 */ /* 0x000fc80007ffe0ff */
[----:B------:R-:W-:Y:S01]  /*339e0*/  ISETP.GE.U32.AND P5, PT, R0, 0x7ffffee1, PT ;  /* 0x7ffffee10000780c */ /* 0x000fe20003fa6070 */
[----:B------:R1:W-:Y:S01]  /*339f0*/  LDGSTS.E [R252+0x52e00], [R230.64], !P3 ;  /* 0x52e00000e6fc7fae */ /* 0x0003e2000d921844 */
[----:B------:R-:W-:-:S03]  /*33a00*/  IADD3 R0, R33, -0xa4, RZ ;  /* 0xffffff5c21007810 */ /* 0x000fc60007ffe0ff */
[----:B------:R1:W-:Y:S01]  /*33a10*/  LDGSTS.E [R252+0x52e80], [R228.64], !P3 ;  /* 0x52e80000e4fc7fae */ /* 0x0003e2000d921844 */
[----:B------:R-:W-:Y:S02]  /*33a20*/  ISETP.GE.U32.AND P6, PT, R0, 0x7ffffedd, PT ;  /* 0x7ffffedd0000780c */ /* 0x000fe40003fc6070 */
[C---:B------:R-:W-:Y:S01]  /*33a30*/  IADD3 R0, R33.reuse, -0xa8, RZ ;  /* 0xffffff5821007810 */ /* 0x040fe20007ffe0ff */
[----:B------:R1:W-:Y:S03]  /*33a40*/  LDGSTS.E [R252+0x52f00], [R226.64], !P3 ;  /* 0x52f00000e2fc7fae */ /* 0x0003e6000d921844 */
[----:B------:R-:W-:Y:S01]  /*33a50*/  ISETP.GE.U32.AND P2, PT, R0, 0x7ffffed9, PT ;  /* 0x7ffffed90000780c */ /* 0x000fe20003f46070 */
[----:B------:R1:W-:Y:S01]  /*33a60*/  LDGSTS.E [R252+0x52f80], [R224.64], !P3 ;  /* 0x52f80000e0fc7fae */ /* 0x0003e2000d921844 */
[----:B------:R-:W-:-:S04]  /*33a70*/  IADD3 R0, R33, -0xac, RZ ;  /* 0xffffff5421007810 */ /* 0x000fc80007ffe0ff */
[----:B------:R-:W-:Y:S02]  /*33a80*/  ISETP.GE.U32.AND P1, PT, R0, 0x7ffffed5, PT ;  /* 0x7ffffed50000780c */ /* 0x000fe40003f26070 */
[----:B------:R-:W-:-:S04]  /*33a90*/  IADD3 R0, R33, -0xb0, RZ ;  /* 0xffffff5021007810 */ /* 0x000fc80007ffe0ff */
[----:B------:R-:W-:Y:S02]  /*33aa0*/  ISETP.GE.U32.AND P4, PT, R0, 0x7ffffed1, PT ;  /* 0x7ffffed10000780c */ /* 0x000fe40003f86070 */
[----:B------:R-:W-:Y:S02]  /*33ab0*/  IADD3 R0, R33, -0xb4, RZ ;  /* 0xffffff4c21007810 */ /* 0x000fe40007ffe0ff */
[----:B-1----:R-:W-:Y:S02]  /*33ac0*/  LOP3.LUT R225, R249, 0x60, RZ, 0x3c, !PT ;  /* 0x00000060f9e17812 */ /* 0x002fe400078e3cff */
[----:B------:R-:W-:Y:S02]  /*33ad0*/  ISETP.GE.U32.AND P3, PT, R0, 0x7ffffecd, PT ;  /* 0x7ffffecd0000780c */ /* 0x000fe40003f66070 */
[----:B------:R-:W-:Y:S01]  /*33ae0*/  IADD3 R0, R33, -0xb8, RZ ;  /* 0xffffff4821007810 */ /* 0x000fe20007ffe0ff */
[----:B------:R1:W-:Y:S04]  /*33af0*/  LDGSTS.E [R225+0x53600], [R222.64], !P0 ;  /* 0x53600000dee17fae */ /* 0x0003e8000c121844 */
[----:B------:R1:W-:Y:S04]  /*33b00*/  LDGSTS.E [R225+0x53680], [R220.64], !P0 ;  /* 0x53680000dce17fae */ /* 0x0003e8000c121844 */
[----:B------:R1:W-:Y:S04]  /*33b10*/  LDGSTS.E [R225+0x53700], [R218.64], !P0 ;  /* 0x53700000dae17fae */ /* 0x0003e8000c121844 */
[----:B------:R1:W-:Y:S01]  /*33b20*/  LDGSTS.E [R225+0x53780], [R216.64], !P0 ;  /* 0x53780000d8e17fae */ /* 0x0003e2000c121844 */
[----:B------:R-:W-:-:S02]  /*33b30*/  ISETP.GE.U32.AND P0, PT, R0, 0x7ffffec9, PT ;  /* 0x7ffffec90000780c */ /* 0x000fc40003f06070 */
[----:B------:R-:W-:Y:S01]  /*33b40*/  IADD3 R0, R33, -0xbc, RZ ;  /* 0xffffff4421007810 */ /* 0x000fe20007ffe0ff */
[----:B------:R1:W-:Y:S04]  /*33b50*/  LDGSTS.E [R225+0x53e00], [R214.64], !P5 ;  /* 0x53e00000d6e17fae */ /* 0x0003e8000e921844 */
[----:B------:R1:W-:Y:S04]  /*33b60*/  LDGSTS.E [R225+0x53e80], [R212.64], !P5 ;  /* 0x53e80000d4e17fae */ /* 0x0003e8000e921844 */
[----:B------:R1:W-:Y:S04]  /*33b70*/  LDGSTS.E [R225+0x53f00], [R210.64], !P5 ;  /* 0x53f00000d2e17fae */ /* 0x0003e8000e921844 */
[----:B------:R1:W-:Y:S01]  /*33b80*/  LDGSTS.E [R225+0x53f80], [R208.64], !P5 ;  /* 0x53f80000d0e17fae */ /* 0x0003e2000e921844 */
[----:B------:R-:W-:-:S03]  /*33b90*/  ISETP.GE.U32.AND P5, PT, R0, 0x7ffffec5, PT ;  /* 0x7ffffec50000780c */ /* 0x000fc60003fa6070 */
[----:B------:R1:W-:Y:S01]  /*33ba0*/  LDGSTS.E [R225+0x54600], [R206.64], !P6 ;  /* 0x54600000cee17fae */ /* 0x0003e2000f121844 */
[----:B------:R-:W-:-:S03]  /*33bb0*/  IADD3 R0, R33, -0xc0, RZ ;  /* 0xffffff4021007810 */ /* 0x000fc60007ffe0ff */
        /* <DEDUP_REMOVED lines=48> */
[----:B------:R-:W1:Y:S04]  /*33ec0*/  S2R R249, SR_TID.X ;  /* 0x0000000000f97919 */ /* 0x000e680000002100 */
        /* <DEDUP_REMOVED lines=13> */
[----:B------:R1:W-:Y:S01]  /*33fa0*/  LDGSTS.E [R225+0x59e00], [R118.64], !P3 ;  /* 0x59e0000076e17fae */ /* 0x0003e2000d921844 */
[----:B------:R-:W-:-:S03]  /*33fb0*/  IMAD.WIDE R86, R2, 0x4, R22 ;  /* 0x0000000402567825 */ /* 0x000fc600078e0216 */
[----:B------:R1:W-:Y:S01]  /*33fc0*/  LDGSTS.E [R225+0x59e80], [R116.64], !P3 ;  /* 0x59e8000074e17fae */ /* 0x0003e2000d921844 */
[----:B------:R-:W-:-:S03]  /*33fd0*/  IMAD.WIDE R84, R2, 0x4, R20 ;  /* 0x0000000402547825 */ /* 0x000fc600078e0214 */
[----:B------:R1:W-:Y:S01]  /*33fe0*/  LDGSTS.E [R225+0x59f00], [R114.64], !P3 ;  /* 0x59f0000072e17fae */ /* 0x0003e2000d921844 */
[----:B------:R-:W-:-:S03]  /*33ff0*/  IMAD.WIDE R82, R2, 0x4, R18 ;  /* 0x0000000402527825 */ /* 0x000fc600078e0212 */
[----:B------:R1:W-:Y:S01]  /*34000*/  LDGSTS.E [R225+0x59f80], [R112.64], !P3 ;  /* 0x59f8000070e17fae */ /* 0x0003e2000d921844 */
[----:B------:R-:W-:-:S03]  /*34010*/  ISETP.GE.U32.AND P1, PT, R0, 0x7ffffe9d, PT ;  /* 0x7ffffe9d0000780c */ /* 0x000fc60003f26070 */
[----:B------:R1:W-:Y:S01]  /*34020*/  LDGSTS.E [R225+0x5a600], [R110.64], !P0 ;  /* 0x5a6000006ee17fae */ /* 0x0003e2000c121844 */
[----:B------:R-:W-:-:S03]  /*34030*/  IMAD.WIDE R80, R2, 0x4, R16 ;  /* 0x0000000402507825 */ /* 0x000fc600078e0210 */
[----:B------:R1:W-:Y:S04]  /*34040*/  LDGSTS.E [R225+0x5a680], [R108.64], !P0 ;  /* 0x5a6800006ce17fae */ /* 0x0003e8000c121844 */
[----:B------:R-:W-:Y:S04]  /*34050*/  STL.64 [R1+0x6480], R94 ;  /* 0x0064805e01007387 */ /* 0x000fe80000100a00 */
[----:B------:R1:W-:Y:S04]  /*34060*/  LDGSTS.E [R225+0x5a700], [R106.64], !P0 ;  /* 0x5a7000006ae17fae */ /* 0x0003e8000c121844 */
[----:B------:R-:W-:Y:S04]  /*34070*/  STL.64 [R1+0x6488], R92 ;  /* 0x0064885c01007387 */ /* 0x000fe80000100a00 */
[----:B------:R1:W-:Y:S04]  /*34080*/  LDGSTS.E [R225+0x5a780], [R104.64], !P0 ;  /* 0x5a78000068e17fae */ /* 0x0003e8000c121844 */
[----:B------:R-:W-:Y:S04]  /*34090*/  STL.64 [R1+0x6490], R90 ;  /* 0x0064905a01007387 */ /* 0x000fe80000100a00 */
[----:B------:R1:W-:Y:S04]  /*340a0*/  LDGSTS.E [R225+0x5ae00], [R102.64], !P5 ;  /* 0x5ae0000066e17fae */ /* 0x0003e8000e921844 */
[----:B------:R-:W-:Y:S01]  /*340b0*/  STL.64 [R1+0x6498], R88 ;  /* 0x0064985801007387 */ /* 0x000fe20000100a00 */
[----:B--2---:R-:W-:-:S03]  /*340c0*/  IMAD.WIDE R78, R2, 0x4, R14 ;  /* 0x00000004024e7825 */ /* 0x004fc600078e020e */
[----:B------:R2:W-:Y:S04]  /*340d0*/  LDGSTS.E [R225+0x5ae80], [R100.64], !P5 ;  /* 0x5ae8000064e17fae */ /* 0x0005e8000e921844 */
[----:B------:R-:W-:Y:S01]  /*340e0*/  STL.64 [R1+0x64a0], R86 ;  /* 0x0064a05601007387 */ /* 0x000fe20000100a00 */
[----:B------:R-:W-:-:S03]  /*340f0*/  IMAD.WIDE R76, R2, 0x4, R12 ;  /* 0x00000004024c7825 */ /* 0x000fc600078e020c */
[----:B------:R2:W-:Y:S04]  /*34100*/  LDGSTS.E [R225+0x5af00], [R98.64], !P5 ;  /* 0x5af0000062e17fae */ /* 0x0005e8000e921844 */
[----:B------:R-:W-:Y:S01]  /*34110*/  STL.64 [R1+0x64a8], R84 ;  /* 0x0064a85401007387 */ /* 0x000fe20000100a00 */
[----:B------:R-:W-:-:S03]  /*34120*/  IMAD.WIDE R74, R2, 0x4, R4 ;  /* 0x00000004024a7825 */ /* 0x000fc600078e0204 */
[----:B------:R2:W-:Y:S01]  /*34130*/  LDGSTS.E [R225+0x5af80], [R96.64], !P5 ;  /* 0x5af8000060e17fae */ /* 0x0005e2000e921844 */
[----:B-1----:R-:W-:-:S03]  /*34140*/  LOP3.LUT R249, R249, 0x1f, RZ, 0xc0, !PT ;  /* 0x0000001ff9f97812 */ /* 0x002fc600078ec0ff */
[----:B------:R-:W-:Y:S01]  /*34150*/  STL.64 [R1+0x64b0], R82 ;  /* 0x0064b05201007387 */ /* 0x000fe20000100a00 */
[----:B------:R-:W-:-:S03]  /*34160*/  IMAD.WIDE R72, R2, 0x4, R6 ;  /* 0x0000000402487825 */ /* 0x000fc600078e0206 */
[----:B------:R2:W-:Y:S04]  /*34170*/  LDGSTS.E [R225+0x5b600], [R94.64], !P6 ;  /* 0x5b6000005ee17fae */ /* 0x0005e8000f121844 */
[----:B------:R-:W-:Y:S01]  /*34180*/  STL.64 [R1+0x64b8], R80 ;  /* 0x0064b85001007387 */ /* 0x000fe20000100a00 */
[----:B----4-:R-:W-:-:S03]  /*34190*/  IMAD.WIDE R70, R2, 0x4, R8 ;  /* 0x0000000402467825 */ /* 0x010fc600078e0208 */
[----:B------:R2:W-:Y:S04]  /*341a0*/  LDGSTS.E [R225+0x5b680], [R92.64], !P6 ;  /* 0x5b6800005ce17fae */ /* 0x0005e8000f121844 */
[----:B------:R-:W4:Y:S01]  /*341b0*/  LDL.LU.64 R16, [R1+0xb78] ;  /* 0x000b780001107983 */ /* 0x000f220000300a00 */
[----:B------:R-:W-:-:S03]  /*341c0*/  IADD3 R8, R248, -0x80, RZ ;  /* 0xffffff80f8087810 */ /* 0x000fc60007ffe0ff */
[----:B------:R2:W-:Y:S04]  /*341d0*/  LDGSTS.E [R225+0x5b700], [R90.64], !P6 ;  /* 0x5b7000005ae17fae */ /* 0x0005e8000f121844 */
[----:B------:R-:W2:Y:S01]  /*341e0*/  LDL.LU.64 R14, [R1+0xb80] ;  /* 0x000b8000010e7983 */ /* 0x000ea20000300a00 */
[----:B------:R-:W-:-:S03]  /*341f0*/  LOP3.LUT R248, R249, 0x40, RZ, 0xfc, !PT ;  /* 0x00000040f9f87812 */ /* 0x000fc600078efcff */
[----:B------:R1:W-:Y:S04]  /*34200*/  LDGSTS.E [R225+0x5b780], [R88.64], !P6 ;  /* 0x5b78000058e17fae */ /* 0x0003e8000f121844 */
[----:B------:R-:W2:Y:S01]  /*34210*/  LDL.LU.64 R12, [R1+0xb88] ;  /* 0x000b8800010c7983 */ /* 0x000ea20000300a00 */
[----:B------:R-:W-:-:S03]  /*34220*/  MOV R249, 0x7f ;  /* 0x0000007f00f97802 */ /* 0x000fc60000000f00 */
[----:B------:R1:W-:Y:S04]  /*34230*/  LDGSTS.E [R225+0x5be00], [R86.64], !P2 ;  /* 0x5be0000056e17fae */ /* 0x0003e8000d121844 */
[----:B------:R-:W2:Y:S04]  /*34240*/  LDL.LU.64 R6, [R1+0xb90] ;  /* 0x000b900001067983 */ /* 0x000ea80000300a00 */
[----:B------:R1:W-:Y:S04]  /*34250*/  LDGSTS.E [R225+0x5be80], [R84.64], !P2 ;  /* 0x5be8000054e17fae */ /* 0x0003e8000d121844 */
[----:B------:R-:W-:Y:S01]  /*34260*/  STL.64 [R1+0x64c0], R78 ;  /* 0x0064c04e01007387 */ /* 0x000fe20000100a00 */
[----:B------:R-:W-:-:S03]  /*34270*/  IMAD.WIDE R68, R2, 0x4, R10 ;  /* 0x0000000402447825 */ /* 0x000fc600078e020a */
[----:B------:R1:W-:Y:S04]  /*34280*/  LDGSTS.E [R225+0x5bf00], [R82.64], !P2 ;  /* 0x5bf0000052e17fae */ /* 0x0003e8000d121844 */
[----:B------:R-:W-:Y:S01]  /*34290*/  STL.64 [R1+0x64c8], R76 ;  /* 0x0064c84c01007387 */ /* 0x000fe20000100a00 */
[----:B---3--:R-:W-:-:S03]  /*342a0*/  IMAD.WIDE R66, R2, 0x4, R246 ;  /* 0x0000000402427825 */ /* 0x008fc600078e02f6 */
[----:B------:R1:W-:Y:S04]  /*342b0*/  LDGSTS.E [R225+0x5bf80], [R80.64], !P2 ;  /* 0x5bf8000050e17fae */ /* 0x0003e8000d121844 */
[----:B------:R-:W-:Y:S01]  /*342c0*/  STL.64 [R1+0x64d0], R74 ;  /* 0x0064d04a01007387 */ /* 0x000fe20000100a00 */
[----:B------:R-:W-:-:S03]  /*342d0*/  IMAD.WIDE R64, R2, 0x4, R250 ;  /* 0x0000000402407825 */ /* 0x000fc600078e02fa */
[----:B------:R1:W-:Y:S04]  /*342e0*/  LDGSTS.E [R225+0x5c600], [R78.64], !P1 ;  /* 0x5c6000004ee17fae */ /* 0x0003e8000c921844 */
[----:B------:R-:W-:Y:S01]  /*342f0*/  STL.64 [R1+0x64d8], R72 ;  /* 0x0064d84801007387 */ /* 0x000fe20000100a00 */
[----:B------:R-:W-:-:S03]  /*34300*/  IADD3 R252, R249, c[0x0][0x180], RZ ;  /* 0x00006000f9fc7a10 */ /* 0x000fc60007ffe0ff */
[----:B------:R1:W-:Y:S04]  /*34310*/  LDGSTS.E [R225+0x5c680], [R76.64], !P1 ;  /* 0x5c6800004ce17fae */ /* 0x0003e8000c921844 */
[----:B------:R-:W-:Y:S04]  /*34320*/  STL.64 [R1+0x64e0], R70 ;  /* 0x0064e04601007387 */ /* 0x000fe80000100a00 */
[----:B------:R1:W-:Y:S04]  /*34330*/  LDGSTS.E [R225+0x5c700], [R74.64], !P1 ;  /* 0x5c7000004ae17fae */ /* 0x0003e8000c921844 */
[----:B------:R-:W3:Y:S04]  /*34340*/  LDL.LU.64 R10, [R1+0xb98] ;  /* 0x000b9800010a7983 */ /* 0x000ee80000300a00 */
[----:B------:R1:W-:Y:S01]  /*34350*/  LDGSTS.E [R225+0x5c780], [R72.64], !P1 ;  /* 0x5c78000048e17fae */ /* 0x0003e2000c921844 */
[----:B------:R-:W-:-:S03]  /*34360*/  ISETP.GE.AND P1, PT, R248, R8, PT ;  /* 0x00000008f800720c */ /* 0x000fc60003f26270 */
[----:B------:R-:W3:Y:S04]  /*34370*/  LDL.LU.64 R246, [R1+0xba0] ;  /* 0x000ba00001f67983 */ /* 0x000ee80000300a00 */
[----:B------:R-:W3:Y:S04]  /*34380*/  LDL.LU.64 R250, [R1+0xba8] ;  /* 0x000ba80001fa7983 */ /* 0x000ee80000300a00 */
[----:B------:R-:W3:Y:S04]  /*34390*/  LDL.LU.64 R248, [R1+0xbb0] ;  /* 0x000bb00001f87983 */ /* 0x000ee80000300a00 */
[----:B------:R-:W-:Y:S04]  /*343a0*/  STL.64 [R1+0x64e8], R68 ;  /* 0x0064e84401007387 */ /* 0x000fe80000100a00 */
[----:B------:R-:W-:Y:S04]  /*343b0*/  STL.64 [R1+0x64f0], R66 ;  /* 0x0064f04201007387 */ /* 0x000fe80000100a00 */
[----:B------:R-:W-:Y:S01]  /*343c0*/  STL.64 [R1+0x64f8], R64 ;  /* 0x0064f84001007387 */ /* 0x000fe20000100a00 */
[----:B----4-:R-:W-:-:S04]  /*343d0*/  IMAD.WIDE R62, R2, 0x4, R16 ;  /* 0x00000004023e7825 */ /* 0x010fc800078e0210 */
[C---:B--2---:R-:W-:Y:S01]  /*343e0*/  IMAD.WIDE R60, R2.reuse, 0x4, R14 ;  /* 0x00000004023c7825 */ /* 0x044fe200078e020e */
[----:B------:R-:W-:Y:S03]  /*343f0*/  STL.64 [R1+0x6500], R62 ;  /* 0x0065003e01007387 */ /* 0x000fe60000100a00 */
[C---:B------:R-:W-:Y:S01]  /*34400*/  IMAD.WIDE R58, R2.reuse, 0x4, R12 ;  /* 0x00000004023a7825 */ /* 0x040fe200078e020c */
[----:B------:R-:W-:Y:S03]  /*34410*/  STL.64 [R1+0x6508], R60 ;  /* 0x0065083c01007387 */ /* 0x000fe60000100a00 */
[C---:B------:R-:W-:Y:S01]  /*34420*/  IMAD.WIDE R56, R2.reuse, 0x4, R6 ;  /* 0x0000000402387825 */ /* 0x040fe200078e0206 */
[----:B------:R-:W-:Y:S04]  /*34430*/  STL.64 [R1+0x6510], R58 ;  /* 0x0065103a01007387 */ /* 0x000fe80000100a00 */
[----:B------:R-:W-:Y:S01]  /*34440*/  STL.64 [R1+0x6518], R56 ;  /* 0x0065183801007387 */ /* 0x000fe20000100a00 */
[----:B---3--:R-:W-:-:S04]  /*34450*/  IMAD.WIDE R54, R2, 0x4, R10 ;  /* 0x0000000402367825 */ /* 0x008fc800078e020a */
[C---:B------:R-:W-:Y:S01]  /*34460*/  IMAD.WIDE R52, R2.reuse, 0x4, R246 ;  /* 0x0000000402347825 */ /* 0x040fe200078e02f6 */
[----:B------:R-:W-:Y:S03]  /*34470*/  STL.64 [R1+0x6520], R54 ;  /* 0x0065203601007387 */ /* 0x000fe60000100a00 */
[C---:B------:R-:W-:Y:S01]  /*34480*/  IMAD.WIDE R50, R2.reuse, 0x4, R250 ;  /* 0x0000000402327825 */ /* 0x040fe200078e02fa */
[----:B------:R-:W-:Y:S03]  /*34490*/  STL.64 [R1+0x6528], R52 ;  /* 0x0065283401007387 */ /* 0x000fe60000100a00 */
[----:B------:R-:W-:Y:S01]  /*344a0*/  IMAD.WIDE R48, R2, 0x4, R248 ;  /* 0x0000000402307825 */ /* 0x000fe200078e02f8 */
[----:B------:R-:W-:Y:S04]  /*344b0*/  STL.64 [R1+0x6530], R50 ;  /* 0x0065303201007387 */ /* 0x000fe80000100a00 */
[----:B------:R-:W-:Y:S04]  /*344c0*/  STL.64 [R1+0x6538], R48 ;  /* 0x0065383001007387 */ /* 0x000fe80000100a00 */
[----:B------:R-:W-:Y:S04]  /*344d0*/  STL [R1+0xc10], RZ ;  /* 0x000c10ff01007387 */ /* 0x000fe80000100800 */
        /* <DEDUP_REMOVED lines=185> */
[----:B------:R-:W-:Y:S01]  /*35070*/  STL [R1+0xa8], RZ ;  /* 0x0000a8ff01007387 */ /* 0x000fe20000100800 */
[----:B------:R-:W-:-:S03]  /*35080*/  IADD3 R0, R33, -0xe8, RZ ;  /* 0xffffff1821007810 */ /* 0x000fc60007ffe0ff */
[----:B------:R-:W-:Y:S04]  /*35090*/  STL [R1+0xac], RZ ;  /* 0x0000acff01007387 */ /* 0x000fe80000100800 */
[----:B------:R-:W2:Y:S04]  /*350a0*/  S2R R3, SR_TID.X ;  /* 0x0000000000037919 */ /* 0x000ea80000002100 */
[----:B------:R-:W-:Y:S04]  /*350b0*/  STL [R1+0x90], RZ ;  /* 0x000090ff01007387 */ /* 0x000fe80000100800 */
[----:B------:R-:W-:Y:S04]  /*350c0*/  STL [R1+0x94], RZ ;  /* 0x000094ff01007387 */ /* 0x000fe80000100800 */
[----:B------:R-:W-:Y:S01]  /*350d0*/  STL [R1+0x98], RZ ;  /* 0x000098ff01007387 */ /* 0x000fe20000100800 */
[----:B------:R-:W-:-:S03]  /*350e0*/  ISETP.GE.U32.AND P4, PT, R0, 0x7ffffe99, PT ;  /* 0x7ffffe990000780c */ /* 0x000fc60003f86070 */
[----:B------:R-:W-:Y:S01]  /*350f0*/  STL [R1+0x9c], RZ ;  /* 0x00009cff01007387 */ /* 0x000fe20000100800 */
[----:B------:R-:W-:-:S03]  /*35100*/  IADD3 R0, R33, -0xec, RZ ;  /* 0xffffff1421007810 */ /* 0x000fc60007ffe0ff */
[----:B------:R-:W-:Y:S04]  /*35110*/  STL [R1+0x80], RZ ;  /* 0x000080ff01007387 */ /* 0x000fe80000100800 */
        /* <DEDUP_REMOVED lines=21> */
[----:B------:R-:W-:Y:S01]  /*35270*/  STL [R1+0x40], RZ ;  /* 0x000040ff01007387 */ /* 0x000fe20000100800 */
[----:B--2---:R-:W-:-:S03]  /*35280*/  LOP3.LUT R9, R3, 0x1f, RZ, 0xc0, !PT ;  /* 0x0000001f03097812 */ /* 0x004fc600078ec0ff */
[----:B------:R-:W-:Y:S04]  /*35290*/  STL [R1+0x44], RZ ;  /* 0x000044ff01007387 */ /* 0x000fe80000100800 */
[----:B------:R-:W-:Y:S01]  /*352a0*/  STL [R1+0x48], RZ ;  /* 0x000048ff01007387 */ /* 0x000fe20000100800 */
[----:B------:R-:W-:-:S03]  /*352b0*/  ISETP.GE.U32.AND P6, PT, R0, 0x7ffffe89, PT ;  /* 0x7ffffe890000780c */ /* 0x000fc60003fc6070 */
[----:B------:R-:W-:Y:S01]  /*352c0*/  STL [R1+0x4c], RZ ;  /* 0x00004cff01007387 */ /* 0x000fe20000100800 */
[----:B------:R-:W-:-:S03]  /*352d0*/  IADD3 R0, R33, -0xfc, RZ ;  /* 0xffffff0421007810 */ /* 0x000fc60007ffe0ff */
[----:B------:R-:W-:Y:S01]  /*352e0*/  STL [R1+0x30], RZ ;  /* 0x000030ff01007387 */ /* 0x000fe20000100800 */
[----:B------:R-:W-:-:S03]  /*352f0*/  SEL R4, RZ, 0x4, P1 ;  /* 0x00000004ff047807 */ /* 0x000fc60000800000 */
[----:B------:R1:W-:Y:S01]  /*35300*/  LDGSTS.E [R225+0x5ce00], [R70.64], !P4 ;  /* 0x5ce0000046e17fae */ /* 0x0003e2000e121844 */
[----:B------:R-:W-:-:S03]  /*35310*/  ISETP.GE.AND P1, PT, R9, R8, PT ;  /* 0x000000080900720c */ /* 0x000fc60003f26270 */
[----:B------:R-:W-:Y:S01]  /*35320*/  STL [R1+0x34], RZ ;  /* 0x000034ff01007387 */ /* 0x000fe20000100800 */
[----:B------:R-:W-:-:S03]  /*35330*/  LOP3.LUT R3, R9, 0x20, RZ, 0xfc, !PT ;  /* 0x0000002009037812 */ /* 0x000fc600078efcff */
[----:B------:R1:W-:Y:S04]  /*35340*/  LDGSTS.E [R225+0x5ce80], [R68.64], !P4 ;  /* 0x5ce8000044e17fae */ /* 0x0003e8000e121844 */
[----:B------:R-:W-:Y:S01]  /*35350*/  STL [R1+0x38], RZ ;  /* 0x000038ff01007387 */ /* 0x000fe20000100800 */
[----:B------:R-:W-:-:S03]  /*35360*/  LOP3.LUT R9, R9, 0x60, RZ, 0xfc, !PT ;  /* 0x0000006009097812 */ /* 0x000fc600078efcff */
[----:B------:R1:W-:Y:S04]  /*35370*/  LDGSTS.E [R225+0x5cf00], [R66.64], !P4 ;  /* 0x5cf0000042e17fae */ /* 0x0003e8000e121844 */
[----:B------:R-:W-:Y:S01]  /*35380*/  STL [R1+0x3c], RZ ;  /* 0x00003cff01007387 */ /* 0x000fe20000100800 */
[----:B------:R-:W-:-:S03]  /*35390*/  ISETP.GE.U32.AND P2, PT, R0, 0x7ffffe85, PT ;  /* 0x7ffffe850000780c */ /* 0x000fc60003f46070 */
[----:B------:R1:W-:Y:S04]  /*353a0*/  LDGSTS.E [R225+0x5cf80], [R64.64], !P4 ;  /* 0x5cf8000040e17fae */ /* 0x0003e8000e121844 */
[----:B------:R-:W-:Y:S01]  /*353b0*/  STL [R1+0x20], RZ ;  /* 0x000020ff01007387 */ /* 0x000fe20000100800 */
[----:B------:R-:W-:-:S03]  /*353c0*/  ISETP.GT.AND P4, PT, R252, 0xff, PT ;  /* 0x000000fffc00780c */ /* 0x000fc60003f84270 */
[----:B------:R1:W-:Y:S01]  /*353d0*/  LDGSTS.E [R225+0x5d600], [R62.64], !P3 ;  /* 0x5d6000003ee17fae */ /* 0x0003e2000d921844 */
[----:B------:R-:W-:-:S03]  /*353e0*/  SEL R0, RZ, 0x4, P1 ;  /* 0x00000004ff007807 */ /* 0x000fc60000800000 */
[----:B------:R-:W-:Y:S04]  /*353f0*/  STL [R1+0x24], RZ ;  /* 0x000024ff01007387 */ /* 0x000fe80000100800 */
[----:B------:R1:W-:Y:S04]  /*35400*/  LDGSTS.E [R225+0x5d680], [R60.64], !P3 ;  /* 0x5d6800003ce17fae */ /* 0x0003e8000d921844 */
[----:B------:R-:W-:Y:S01]  /*35410*/  STL [R1+0x28], RZ ;  /* 0x000028ff01007387 */ /* 0x000fe20000100800 */
[----:B------:R-:W-:-:S03]  /*35420*/  ISETP.GE.AND P1, PT, R9, R8, PT ;  /* 0x000000080900720c */ /* 0x000fc60003f26270 */
[----:B------:R1:W-:Y:S04]  /*35430*/  LDGSTS.E [R225+0x5d700], [R58.64], !P3 ;  /* 0x5d7000003ae17fae */ /* 0x0003e8000d921844 */
[----:B------:R-:W-:Y:S01]  /*35440*/  STL [R1+0x2c], RZ ;  /* 0x00002cff01007387 */ /* 0x000fe20000100800 */
[----:B------:R-:W-:-:S03]  /*35450*/  CS2R R248, SRZ ;  /* 0x0000000000f87805 */ /* 0x000fc6000001ff00 */
[----:B------:R1:W-:Y:S01]  /*35460*/  LDGSTS.E [R225+0x5d780], [R56.64], !P3 ;  /* 0x5d78000038e17fae */ /* 0x0003e2000d921844 */
[----:B------:R-:W-:-:S03]  /*35470*/  ISETP.GE.AND P3, PT, R3, R8, PT ;  /* 0x000000080300720c */ /* 0x000fc60003f66270 */
[----:B------:R-:W-:Y:S01]  /*35480*/  STL [R1+0x10], RZ ;  /* 0x000010ff01007387 */ /* 0x000fe20000100800 */
[----:B------:R-:W-:-:S03]  /*35490*/  SEL R3, R0, RZ, P4 ;  /* 0x000000ff00037207 */ /* 0x000fc60002000000 */
[----:B------:R-:W-:Y:S01]  /*354a0*/  STL [R1+0x14], RZ ;  /* 0x000014ff01007387 */ /* 0x000fe20000100800 */
[----:B------:R-:W-:-:S03]  /*354b0*/  CS2R R250, SRZ ;  /* 0x0000000000fa7805 */ /* 0x000fc6000001ff00 */
[----:B------:R-:W-:Y:S01]  /*354c0*/  STL [R1+0x18], RZ ;  /* 0x000018ff01007387 */ /* 0x000fe20000100800 */
[----:B------:R-:W-:Y:S01]  /*354d0*/  SEL R0, RZ, 0x4, P3 ;  /* 0x00000004ff007807 */ /* 0x000fe20001800000 */
[----:B------:R-:W-:Y:S02]  /*354e0*/  CS2R R244, SRZ ;  /* 0x0000000000f47805 */ /* 0x000fe4000001ff00 */
[----:B------:R-:W-:Y:S01]  /*354f0*/  STL [R1+0x1c], RZ ;  /* 0x00001cff01007387 */ /* 0x000fe20000100800 */
[----:B------:R-:W-:Y:S01]  /*35500*/  SEL R4, R4, RZ, P4 ;  /* 0x000000ff04047207 */ /* 0x000fe20002000000 */
[----:B------:R-:W-:Y:S02]  /*35510*/  CS2R R246, SRZ ;  /* 0x0000000000f67805 */ /* 0x000fe4000001ff00 */
[----:B------:R-:W-:Y:S01]  /*35520*/  STL [R1], RZ ;  /* 0x000000ff01007387 */ /* 0x000fe20000100800 */
[----:B------:R-:W-:Y:S01]  /*35530*/  SEL R5, RZ, 0x4, P1 ;  /* 0x00000004ff057807 */ /* 0x000fe20000800000 */
[----:B------:R-:W-:-:S02]  /*35540*/  CS2R R240, SRZ ;  /* 0x0000000000f07805 */ /* 0x000fc4000001ff00 */
[----:B------:R-:W-:Y:S01]  /*35550*/  STL [R1+0x4], RZ ;  /* 0x000004ff01007387 */ /* 0x000fe20000100800 */
[----:B------:R-:W-:Y:S01]  /*35560*/  ISETP.NE.U32.AND P3, PT, R3, RZ, PT ;  /* 0x000000ff0300720c */ /* 0x000fe20003f65070 */
[----:B------:R-:W-:Y:S02]  /*35570*/  CS2R R242, SRZ ;  /* 0x0000000000f27805 */ /* 0x000fe4000001ff00 */
[----:B------:R-:W-:Y:S01]  /*35580*/  STL [R1+0x8], RZ ;  /* 0x000008ff01007387 */ /* 0x000fe20000100800 */
[----:B------:R-:W-:Y:S01]  /*35590*/  SEL R3, R0, RZ, P4 ;  /* 0x000000ff00037207 */ /* 0x000fe20002000000 */
[----:B------:R-:W-:Y:S02]  /*355a0*/  CS2R R236, SRZ ;  /* 0x0000000000ec7805 */ /* 0x000fe4000001ff00 */
[----:B------:R-:W-:Y:S01]  /*355b0*/  STL [R1+0xc], RZ ;  /* 0x00000cff01007387 */ /* 0x000fe20000100800 */
[----:B------:R-:W-:Y:S01]  /*355c0*/  ISETP.NE.U32.AND P1, PT, R4, RZ, PT ;  /* 0x000000ff0400720c */ /* 0x000fe20003f25070 */
[----:B------:R-:W-:-:S02]  /*355d0*/  CS2R R238, SRZ ;  /* 0x0000000000ee7805 */ /* 0x000fc4000001ff00 */
[----:B------:R-:W-:Y:S01]  /*355e0*/  STL.64 [R1+0x6540], R248 ;  /* 0x006540f801007387 */ /* 0x000fe20000100a00 */
[----:B------:R-:W-:-:S03]  /*355f0*/  SEL R0, R5, RZ, P4 ;  /* 0x000000ff05007207 */ /* 0x000fc60002000000 */
[----:B------:R-:W-:Y:S01]  /*35600*/  STL.64 [R1+0x6548], R250 ;  /* 0x006548fa01007387 */ /* 0x000fe20000100a00 */
[----:B------:R-:W-:Y:S01]  /*35610*/  CS2R R4, SRZ ;  /* 0x0000000000047805 */ /* 0x000fe2000001ff00 */
[----:B------:R-:W-:Y:S02]  /*35620*/  CS2R R6, SRZ ;  /* 0x0000000000067805 */ /* 0x000fe4000001ff00 */
[----:B------:R-:W-:Y:S01]  /*35630*/  STL.64 [R1+0x6550], R244 ;  /* 0x006550f401007387 */ /* 0x000fe20000100a00 */
[----:B------:R-:W-:-:S03]  /*35640*/  CS2R R8, SRZ ;  /* 0x0000000000087805 */ /* 0x000fc6000001ff00 */
[----:B------:R-:W-:Y:S01]  /*35650*/  STL.64 [R1+0x6558], R246 ;  /* 0x006558f601007387 */ /* 0x000fe20000100a00 */
[----:B------:R-:W-:-:S03]  /*35660*/  CS2R R10, SRZ ;  /* 0x00000000000a7805 */ /* 0x000fc6000001ff00 */
[----:B------:R-:W-:Y:S01]  /*35670*/  STL.64 [R1+0x6560], R240 ;  /* 0x006560f001007387 */ /* 0x000fe20000100a00 */
[----:B------:R-:W-:-:S03]  /*35680*/  CS2R R12, SRZ ;  /* 0x00000000000c7805 */ /* 0x000fc6000001ff00 */
[----:B------:R-:W-:Y:S01]  /*35690*/  STL.64 [R1+0x6568], R242 ;  /* 0x006568f201007387 */ /* 0x000fe20000100a00 */
[----:B------:R-:W-:-:S03]  /*356a0*/  CS2R R14, SRZ ;  /* 0x00000000000e7805 */ /* 0x000fc6000001ff00 */
        /* <DEDUP_REMOVED lines=488> */
[----:B------:R-:W3:Y:S04]  /*37530*/  LDL.LU.64 R30, [R1+0xc28] ;  /* 0x000c2800011e7983 */ /* 0x000ee80000300a00 */
[----:B------:R-:W4:Y:S04]  /*37540*/  LDL.LU.64 R28, [R1+0xc30] ;  /* 0x000c3000011c7983 */ /* 0x000f280000300a00 */
[----:B------:R-:W2:Y:S04]  /*37550*/  LDL.LU.64 R26, [R1+0xc38] ;  /* 0x000c3800011a7983 */ /* 0x000ea80000300a00 */
[----:B------:R-:W2:Y:S04]  /*37560*/  LDL.LU.64 R24, [R1+0xc40] ;  /* 0x000c400001187983 */ /* 0x000ea80000300a00 */
[----:B------:R-:W2:Y:S04]  /*37570*/  LDL.LU.64 R22, [R1+0xc48] ;  /* 0x000c480001167983 */ /* 0x000ea80000300a00 */
[----:B------:R-:W2:Y:S04]  /*37580*/  LDL.LU.64 R20, [R1+0xc58] ;  /* 0x000c580001147983 */ /* 0x000ea80000300a00 */
[----:B------:R-:W2:Y:S04]  /*37590*/  LDL.LU.64 R18, [R1+0xc70] ;  /* 0x000c700001127983 */ /* 0x000ea80000300a00 */
[----:B------:R-:W2:Y:S04]  /*375a0*/  LDL.LU.64 R16, [R1+0xc78] ;  /* 0x000c780001107983 */ /* 0x000ea80000300a00 */
        /* <DEDUP_REMOVED lines=21> */
[----:B------:R-:W2:Y:S04]  /*37700*/  LDL.LU.64 R226, [R1+0x1668] ;  /* 0x0016680001e27983 */ /* 0x000ea80000300a00 */
[----:B------:R-:W2:Y:S04]  /*37710*/  LDL.LU.64 R228, [R1+0x1670] ;  /* 0x0016700001e47983 */ /* 0x000ea80000300a00 */
[----:B------:R-:W2:Y:S04]  /*37720*/  LDL.LU.64 R230, [R1+0x1680] ;  /* 0x0016800001e67983 */ /* 0x000ea80000300a00 */
[----:B------:R-:W2:Y:S04]  /*37730*/  LDL.LU.64 R232, [R1+0x1678] ;  /* 0x0016780001e87983 */ /* 0x000ea80000300a00 */
[----:B------:R-:W2:Y:S01]  /*37740*/  LDL.LU.64 R234, [R1+0x16a0] ;  /* 0x0016a00001ea7983 */ /* 0x000ea20000300a00 */
[----:B------:R-:W-:-:S03]  /*37750*/  IMAD.MOV.U32 R32, RZ, RZ, c[0x0][0x18c] ;  /* 0x00006300ff207624 */ /* 0x000fc600078e00ff */
[----:B------:R1:W-:Y:S01]  /*37760*/  LDGSTS.E [R225+0x5de00], [R54.64], !P0 ;  /* 0x5de0000036e17fae */ /* 0x0003e2000c121844 */
[----:B------:R-:W-:-:S03]  /*37770*/  ISETP.NE.U32.AND P4, PT, R3, RZ, PT ;  /* 0x000000ff0300720c */ /* 0x000fc60003f85070 */
[----:B------:R1:W-:Y:S01]  /*37780*/  LDGSTS.E [R225+0x5de80], [R52.64], !P0 ;  /* 0x5de8000034e17fae */ /* 0x0003e2000c121844 */
[----:B------:R-:W-:-:S03]  /*37790*/  IMAD.SHL.U32 R3, R32, 0x80, RZ ;  /* 0x0000008020037824 */ /* 0x000fc600078e00ff */
[----:B------:R1:W-:Y:S04]  /*377a0*/  LDGSTS.E [R225+0x5df00], [R50.64], !P0 ;  /* 0x5df0000032e17fae */ /* 0x0003e8000c121844 */
[----:B------:R1:W-:Y:S01]  /*377b0*/  LDGSTS.E [R225+0x5df80], [R48.64], !P0 ;  /* 0x5df8000030e17fae */ /* 0x0003e2000c121844 */
[----:B------:R-:W-:Y:S02]  /*377c0*/  ISETP.NE.U32.AND P0, PT, R0, RZ, PT ;  /* 0x000000ff0000720c */ /* 0x000fe40003f05070 */
[----:B------:R-:W-:Y:S01]  /*377d0*/  IADD3 R0, R33, -0x100, RZ ;  /* 0xffffff0021007810 */ /* 0x000fe20007ffe0ff */
[C---:B---3--:R-:W-:Y:S02]  /*377e0*/  IMAD.WIDE R46, R2.reuse, 0x4, R30 ;  /* 0x00000004022e7825 */ /* 0x048fe400078e021e */
[----:B------:R-:W3:Y:S02]  /*377f0*/  LDL.LU.64 R30, [R1+0x1698] ;  /* 0x00169800011e7983 */ /* 0x000ee40000300a00 */
[----:B----4-:R-:W-:-:S02]  /*37800*/  IMAD.WIDE R44, R2, 0x4, R28 ;  /* 0x00000004022c7825 */ /* 0x010fc400078e021c */
[----:B------:R-:W4:Y:S02]  /*37810*/  LDL.LU.64 R28, [R1+0x1690] ;  /* 0x00169000011c7983 */ /* 0x000f240000300a00 */
[C---:B--2---:R-:W-:Y:S02]  /*37820*/  IMAD.WIDE R42, R2.reuse, 0x4, R26 ;  /* 0x00000004022a7825 */ /* 0x044fe400078e021a */
[----:B------:R-:W2:Y:S02]  /*37830*/  LDL.LU.64 R26, [R1+0x1688] ;  /* 0x00168800011a7983 */ /* 0x000ea40000300a00 */
[C---:B------:R-:W-:Y:S02]  /*37840*/  IMAD.WIDE R40, R2.reuse, 0x4, R24 ;  /* 0x0000000402287825 */ /* 0x040fe400078e0218 */
[----:B------:R1:W-:Y:S02]  /*37850*/  LDGSTS.E [R225+0x5e600], [R46.64], !P5 ;  /* 0x5e6000002ee17fae */ /* 0x0003e4000e921844 */
[----:B------:R-:W-:-:S02]  /*37860*/  IMAD.WIDE R38, R2, 0x4, R22 ;  /* 0x0000000402267825 */ /* 0x000fc400078e0216 */
[----:B------:R1:W-:Y:S02]  /*37870*/  LDGSTS.E [R225+0x5e680], [R44.64], !P5 ;  /* 0x5e6800002ce17fae */ /* 0x0003e4000e921844 */
[C---:B------:R-:W-:Y:S02]  /*37880*/  IMAD.WIDE R36, R2.reuse, 0x4, R20 ;  /* 0x0000000402247825 */ /* 0x040fe400078e0214 */
[----:B------:R-:W2:Y:S04]  /*37890*/  LDL.LU.64 R20, [R1+0x1e28] ;  /* 0x001e280001147983 */ /* 0x000ea80000300a00 */
[----:B------:R-:W2:Y:S01]  /*378a0*/  LDL.LU.64 R24, [R1+0x1e20] ;  /* 0x001e200001187983 */ /* 0x000ea20000300a00 */
[----:B------:R-:W-:-:S03]  /*378b0*/  IMAD.WIDE R34, R2, 0x4, R18 ;  /* 0x0000000402227825 */ /* 0x000fc600078e0212 */
[----:B------:R-:W2:Y:S04]  /*378c0*/  LDL.LU.64 R22, [R1+0x1e18] ;  /* 0x001e180001167983 */ /* 0x000ea80000300a00 */
[----:B------:R-:W2:Y:S01]  /*378d0*/  LDL.LU.64 R18, [R1+0x1e10] ;  /* 0x001e100001127983 */ /* 0x000ea20000300a00 */
[----:B------:R-:W-:-:S03]  /*378e0*/  IMAD.WIDE R32, R2, 0x4, R16 ;  /* 0x0000000402207825 */ /* 0x000fc600078e0210 */
[----:B------:R-:W2:Y:S04]  /*378f0*/  LDL.LU.64 R16, [R1+0x1e68] ;  /* 0x001e680001107983 */ /* 0x000ea80000300a00 */
        /* <DEDUP_REMOVED lines=8> */
[----:B------:R1:W-:Y:S04]  /*37980*/  LDGSTS.E [R225+0x5e700], [R42.64], !P5 ;  /* 0x5e7000002ae17fae */ /* 0x0003e8000e921844 */
[----:B------:R1:W-:Y:S04]  /*37990*/  LDGSTS.E [R225+0x5e780], [R40.64], !P5 ;  /* 0x5e78000028e17fae */ /* 0x0003e8000e921844 */
[----:B------:R1:W-:Y:S04]  /*379a0*/  LDGSTS.E [R225+0x5ee00], [R38.64], !P6 ;  /* 0x5ee0000026e17fae */ /* 0x0003e8000f121844 */
[----:B------:R1:W-:Y:S04]  /*379b0*/  LDGSTS.E [R225+0x5ee80], [R36.64], !P6 ;  /* 0x5ee8000024e17fae */ /* 0x0003e8000f121844 */
[----:B------:R1:W-:Y:S04]  /*379c0*/  LDGSTS.E [R225+0x5ef00], [R34.64], !P6 ;  /* 0x5ef0000022e17fae */ /* 0x0003e8000f121844 */
[----:B------:R1:W-:Y:S01]  /*379d0*/  LDGSTS.E [R225+0x5ef80], [R32.64], !P6 ;  /* 0x5ef8000020e17fae */ /* 0x0003e2000f121844 */
[----:B------:R-:W-:-:S04]  /*379e0*/  IMAD.WIDE R8, R3, 0x4, R226 ;  /* 0x0000000403087825 */ /* 0x000fc800078e02e2 */
[C---:B------:R-:W-:Y:S01]  /*379f0*/  IMAD.WIDE R6, R3.reuse, 0x4, R228 ;  /* 0x0000000403067825 */ /* 0x040fe200078e02e4 */
[----:B------:R1:W-:Y:S03]  /*37a00*/  STL.64 [R1+0x378], R8 ;  /* 0x0003780801007387 */ /* 0x0003e60000100a00 */
[C---:B------:R-:W-:Y:S01]  /*37a10*/  IMAD.WIDE R4, R3.reuse, 0x4, R230 ;  /* 0x0000000403047825 */ /* 0x040fe200078e02e6 */
[----:B------:R1:W-:Y:S04]  /*37a20*/  STL.64 [R1+0x380], R6 ;  /* 0x0003800601007387 */ /* 0x0003e80000100a00 */
[----:B------:R3:W-:Y:S01]  /*37a30*/  STL.64 [R1+0x388], R4 ;  /* 0x0003880401007387 */ /* 0x0007e20000100a00 */
[----:B-1----:R-:W-:-:S04]  /*37a40*/  IMAD.WIDE R8, R3, 0x4, R232 ;  /* 0x0000000403087825 */ /* 0x002fc800078e02e8 */
[C---:B------:R-:W-:Y:S01]  /*37a50*/  IMAD.WIDE R6, R3.reuse, 0x4, R234 ;  /* 0x0000000403067825 */ /* 0x040fe200078e02ea */
[----:B------:R4:W-:Y:S04]  /*37a60*/  STL.64 [R1+0x390], R8 ;  /* 0x0003900801007387 */ /* 0x0009e80000100a00 */
[----:B------:R2:W-:Y:S01]  /*37a70*/  STL.64 [R1+0x778], R6 ;  /* 0x0007780601007387 */ /* 0x0005e20000100a00 */
[----:B---3--:R-:W-:-:S04]  /*37a80*/  IMAD.WIDE R4, R3, 0x4, R30 ;  /* 0x0000000403047825 */ /* 0x008fc800078e021e */
[C---:B----4-:R-:W-:Y:S01]  /*37a90*/  IMAD.WIDE R8, R3.reuse, 0x4, R28 ;  /* 0x0000000403087825 */ /* 0x050fe200078e021c */
[----:B------:R1:W-:Y:S03]  /*37aa0*/  STL.64 [R1+0x780], R4 ;  /* 0x0007800401007387 */ /* 0x0003e60000100a00 */
[C---:B--2---:R-:W-:Y:S01]  /*37ab0*/  IMAD.WIDE R6, R3.reuse, 0x4, R26 ;  /* 0x0000000403067825 */ /* 0x044fe200078e021a */
[----:B------:R2:W-:Y:S03]  /*37ac0*/  STL.64 [R1+0x788], R8 ;  /* 0x0007880801007387 */ /* 0x0005e60000100a00 */
[C---:B-1----:R-:W-:Y:S02]  /*37ad0*/  IMAD.WIDE R4, R3.reuse, 0x4, R20 ;  /* 0x0000000403047825 */ /* 0x042fe400078e0214 */
[----:B------:R-:W3:Y:S02]  /*37ae0*/  LDL.LU.64 R20, [R1+0x1e60] ;  /* 0x001e600001147983 */ /* 0x000ee40000300a00 */
[----:B--2---:R-:W-:-:S02]  /*37af0*/  IMAD.WIDE R8, R3, 0x4, R24 ;  /* 0x0000000403087825 */ /* 0x004fc400078e0218 */
[----:B------:R1:W-:Y:S04]  /*37b00*/  STL.64 [R1+0x790], R6 ;  /* 0x0007900601007387 */ /* 0x0003e80000100a00 */
[----:B------:R2:W-:Y:S04]  /*37b10*/  STL.64 [R1+0x1e40], R4 ;  /* 0x001e400401007387 */ /* 0x0005e80000100a00 */
[----:B------:R-:W-:Y:S01]  /*37b20*/  STL.64 [R1+0x1e48], R8 ;  /* 0x001e480801007387 */ /* 0x000fe20000100a00 */
[----:B-1----:R-:W-:-:S03]  /*37b30*/  IMAD.WIDE R6, R3, 0x4, R22 ;  /* 0x0000000403067825 */ /* 0x002fc600078e0216 */
[----:B------:R-:W4:Y:S01]  /*37b40*/  LDL.LU.64 R194, [R1+0x1e38] ;  /* 0x001e380001c27983 */ /* 0x000f220000300a00 */
[----:B--2---:R-:W-:-:S03]  /*37b50*/  IMAD.WIDE R4, R3, 0x4, R18 ;  /* 0x0000000403047825 */ /* 0x004fc600078e0212 */
[----:B------:R-:W-:Y:S04]  /*37b60*/  STL.64 [R1+0x1e50], R6 ;  /* 0x001e500601007387 */ /* 0x000fe80000100a00 */
[----:B------:R-:W2:Y:S04]  /*37b70*/  LDL.LU.64 R196, [R1+0x1e30] ;  /* 0x001e300001c47983 */ /* 0x000ea80000300a00 */
[----:B------:R1:W-:Y:S04]  /*37b80*/  STL.64 [R1+0x1e58], R4 ;  /* 0x001e580401007387 */ /* 0x0003e80000100a00 */
[----:B------:R-:W2:Y:S04]  /*37b90*/  LDL.LU.64 R18, [R1+0x1e88] ;  /* 0x001e880001127983 */ /* 0x000ea80000300a00 */
[----:B------:R-:W2:Y:S01]  /*37ba0*/  LDL.LU.64 R198, [R1+0x1e80] ;  /* 0x001e800001c67983 */ /* 0x000ea20000300a00 */
[----:B-1----:R-:W-:-:S03]  /*37bb0*/  IMAD.WIDE R4, R3, 0x4, R16 ;  /* 0x0000000403047825 */ /* 0x002fc600078e0210 */
[----:B------:R-:W2:Y:S04]  /*37bc0*/  LDL.LU.64 R200, [R1+0x1e78] ;  /* 0x001e780001c87983 */ /* 0x000ea80000300a00 */
[----:B------:R3:W-:Y:S04]  /*37bd0*/  STL.64 [R1+0x1f40], R4 ;  /* 0x001f400401007387 */ /* 0x0007e80000100a00 */
[----:B------:R-:W2:Y:S04]  /*37be0*/  LDL.LU.64 R202, [R1+0x1e70] ;  /* 0x001e700001ca7983 */ /* 0x000ea80000300a00 */
        /* <DEDUP_REMOVED lines=21> */
[----:B------:R-:W2:Y:S01]  /*37d40*/  LDL.LU.64 R22, [R1+0x1ef0] ;  /* 0x001ef00001167983 */ /* 0x000ea20000300a00 */
[----:B---3--:R-:W-:-:S05]  /*37d50*/  IMAD.WIDE R4, R3, 0x4, R20 ;  /* 0x0000000403047825 */ /* 0x008fca00078e0214 */
[----:B------:R1:W-:Y:S04]  /*37d60*/  STL.64 [R1+0x1f48], R4 ;  /* 0x001f480401007387 */ /* 0x0003e80000100a00 */
[----:B------:R-:W3:Y:S01]  /*37d70*/  LDL.LU.64 R20, [R1+0x14e0] ;  /* 0x0014e00001147983 */ /* 0x000ee20000300a00 */
[----:B----4-:R-:W-:-:S05]  /*37d80*/  IMAD.WIDE R8, R3, 0x4, R194 ;  /* 0x0000000403087825 */ /* 0x010fca00078e02c2 */
[----:B------:R-:W-:Y:S01]  /*37d90*/  STL.64 [R1+0x1f50], R8 ;  /* 0x001f500801007387 */ /* 0x000fe20000100a00 */
[----:B--2---:R-:W-:-:S04]  /*37da0*/  IMAD.WIDE R6, R3, 0x4, R196 ;  /* 0x0000000403067825 */ /* 0x004fc800078e02c4 */
[C---:B-1----:R-:W-:Y:S02]  /*37db0*/  IMAD.WIDE R4, R3.reuse, 0x4, R18 ;  /* 0x0000000403047825 */ /* 0x042fe400078e0212 */
[----:B------:R-:W3:Y:S04]  /*37dc0*/  LDL.LU.64 R18, [R1+0x14d8] ;  /* 0x0014d80001127983 */ /* 0x000ee80000300a00 */
[----:B------:R1:W-:Y:S04]  /*37dd0*/  STL.64 [R1+0x1f58], R6 ;  /* 0x001f580601007387 */ /* 0x0003e80000100a00 */
[----:B------:R4:W-:Y:S01]  /*37de0*/  STL.64 [R1+0x2040], R4 ;  /* 0x0020400401007387 */ /* 0x0009e20000100a00 */
[----:B-1----:R-:W-:-:S04]  /*37df0*/  IMAD.WIDE R6, R3, 0x4, R198 ;  /* 0x0000000403067825 */ /* 0x002fc800078e02c6 */
[C---:B----4-:R-:W-:Y:S01]  /*37e00*/  IMAD.WIDE R4, R3.reuse, 0x4, R200 ;  /* 0x0000000403047825 */ /* 0x050fe200078e02c8 */
[----:B------:R1:W-:Y:S03]  /*37e10*/  STL.64 [R1+0x2048], R6 ;  /* 0x0020480601007387 */ /* 0x0003e60000100a00 */
[C---:B------:R-:W-:Y:S01]  /*37e20*/  IMAD.WIDE R8, R3.reuse, 0x4, R202 ;  /* 0x0000000403087825 */ /* 0x040fe200078e02ca */
        /* <DEDUP_REMOVED lines=34> */
[----:B------:R-:W-:Y:S03]  /*38050*/  STL.64 [R1+0x1f78], R6 ;  /* 0x001f780601007387 */ /* 0x000fe60000100a00 */
[C---:B------:R-:W-:Y:S01]  /*38060*/  IMAD.WIDE R8, R3.reuse, 0x4, R28 ;  /* 0x0000000403087825 */ /* 0x040fe200078e021c */
[----:B------:R1:W-:Y:S04]  /*38070*/  STL.64 [R1+0x2060], R4 ;  /* 0x0020600401007387 */ /* 0x0003e80000100a00 */
[----:B------:R4:W-:Y:S01]  /*38080*/  STL.64 [R1+0x2068], R8 ;  /* 0x0020680801007387 */ /* 0x0009e20000100a00 */
[----:B-1----:R-:W-:-:S03]  /*38090*/  IMAD.WIDE R4, R3, 0x4, R16 ;  /* 0x0000000403047825 */ /* 0x002fc600078e0210 */
[----:B------:R-:W2:Y:S01]  /*380a0*/  LDL.LU.64 R16, [R1+0x1f08] ;  /* 0x001f080001107983 */ /* 0x000ea20000300a00 */
[----:B------:R-:W-:-:S04]  /*380b0*/  IMAD.WIDE R6, R3, 0x4, R26 ;  /* 0x0000000403067825 */ /* 0x000fc800078e021a */
[C---:B----4-:R-:W-:Y:S01]  /*380c0*/  IMAD.WIDE R8, R3.reuse, 0x4, R24 ;  /* 0x0000000403087825 */ /* 0x050fe200078e0218 */
[----:B------:R1:W-:Y:S04]  /*380d0*/  STL.64 [R1+0x2070], R6 ;  /* 0x0020700601007387 */ /* 0x0003e80000100a00 */
[----:B------:R3:W-:Y:S04]  /*380e0*/  STL.64 [R1+0x2080], R4 ;  /* 0x0020800401007387 */ /* 0x0007e80000100a00 */
[----:B------:R-:W-:Y:S01]  /*380f0*/  STL.64 [R1+0x478], R8 ;  /* 0x0004780801007387 */ /* 0x000fe20000100a00 */
[----:B-1----:R-:W-:-:S03]  /*38100*/  IMAD.WIDE R6, R3, 0x4, R22 ;  /* 0x0000000403067825 */ /* 0x002fc600078e0216 */
[----:B------:R-:W4:Y:S04]  /*38110*/  LDL.LU.64 R194, [R1+0x1f00] ;  /* 0x001f000001c27983 */ /* 0x000f280000300a00 */
[----:B------:R-:W-:Y:S04]  /*38120*/  STL.64 [R1+0x480], R6 ;  /* 0x0004800601007387 */ /* 0x000fe80000100a00 */
[----:B------:R-:W4:Y:S01]  /*38130*/  LDL.LU.64 R196, [R1+0x1350] ;  /* 0x0013500001c47983 */ /* 0x000f220000300a00 */
[----:B---3--:R-:W-:-:S05]  /*38140*/  IMAD.WIDE R4, R3, 0x4, R20 ;  /* 0x0000000403047825 */ /* 0x008fca00078e0214 */
[----:B------:R1:W-:Y:S04]  /*38150*/  STL.64 [R1+0x488], R4 ;  /* 0x0004880401007387 */ /* 0x0003e80000100a00 */
[----:B------:R-:W3:Y:S04]  /*38160*/  LDL.LU.64 R20, [R1+0x1348] ;  /* 0x0013480001147983 */ /* 0x000ee80000300a00 */
[----:B------:R-:W3:Y:S04]  /*38170*/  LDL.LU.64 R198, [R1+0x1f18] ;  /* 0x001f180001c67983 */ /* 0x000ee80000300a00 */
[----:B------:R-:W3:Y:S01]  /*38180*/  LDL.LU.64 R200, [R1+0x1f10] ;  /* 0x001f100001c87983 */ /* 0x000ee20000300a00 */
[----:B-1----:R-:W-:-:S05]  /*38190*/  IMAD.WIDE R4, R3, 0x4, R18 ;  /* 0x0000000403047825 */ /* 0x002fca00078e0212 */
[----:B------:R2:W-:Y:S04]  /*381a0*/  STL.64 [R1+0x490], R4 ;  /* 0x0004900401007387 */ /* 0x0005e80000100a00 */
[----:B------:R-:W3:Y:S04]  /*381b0*/  LDL.LU.64 R202, [R1+0x1360] ;  /* 0x0013600001ca7983 */ /* 0x000ee80000300a00 */
        /* <DEDUP_REMOVED lines=21> */
[----:B------:R-:W3:Y:S01]  /*38310*/  LDL.LU.64 R22, [R1+0x1fe0] ;  /* 0x001fe00001167983 */ /* 0x000ee20000300a00 */
[----:B--2---:R-:W-:-:S05]  /*38320*/  IMAD.WIDE R4, R3, 0x4, R16 ;  /* 0x0000000403047825 */ /* 0x004fca00078e0210 */
[----:B------:R3:W-:Y:S04]  /*38330*/  STL.64 [R1+0x4f8], R4 ;  /* 0x0004f80401007387 */ /* 0x0007e80000100a00 */
[----:B------:R-:W2:Y:S01]  /*38340*/  LDL.LU.64 R16, [R1+0x1fc8] ;  /* 0x001fc80001107983 */ /* 0x000ea20000300a00 */
[----:B----4-:R-:W-:-:S05]  /*38350*/  IMAD.WIDE R8, R3, 0x4, R194 ;  /* 0x0000000403087825 */ /* 0x010fca00078e02c2 */
[----:B------:R-:W-:Y:S01]  /*38360*/  STL.64 [R1+0x500], R8 ;  /* 0x0005000801007387 */ /* 0x000fe20000100a00 */
[----:B------:R-:W-:-:S04]  /*38370*/  IMAD.WIDE R6, R3, 0x4, R196 ;  /* 0x0000000403067825 */ /* 0x000fc800078e02c4 */
[C---:B---3--:R-:W-:Y:S02]  /*38380*/  IMAD.WIDE R4, R3.reuse, 0x4, R20 ;  /* 0x0000000403047825 */ /* 0x048fe400078e0214 */
        /* <DEDUP_REMOVED lines=46> */
[C---:B----4-:R-:W-:Y:S02]  /*38670*/  IMAD.WIDE R4, R3.reuse, 0x4, R18 ;  /* 0x0000000403047825 */ /* 0x050fe400078e0212 */
[----:B------:R-:W4:Y:S02]  /*38680*/  LDL.LU.64 R18, [R1+0x13a8] ;  /* 0x0013a80001127983 */ /* 0x000f240000300a00 */
[C---:B------:R-:W-:Y:S02]  /*38690*/  IMAD.WIDE R8, R3.reuse, 0x4, R24 ;  /* 0x0000000403087825 */ /* 0x040fe400078e0218 */
[----:B------:R1:W-:Y:S04]  /*386a0*/  STL.64 [R1+0x898], R6 ;  /* 0x0008980601007387 */ /* 0x0003e80000100a00 */
[----:B------:R2:W-:Y:S04]  /*386b0*/  STL.64 [R1+0x8a0], R4 ;  /* 0x0008a00401007387 */ /* 0x0005e80000100a00 */
[----:B------:R-:W-:Y:S01]  /*386c0*/  STL.64 [R1+0x8a8], R8 ;  /* 0x0008a80801007387 */ /* 0x000fe20000100a00 */
[----:B-1----:R-:W-:-:S03]  /*386d0*/  IMAD.WIDE R6, R3, 0x4, R22 ;  /* 0x0000000403067825 */ /* 0x002fc600078e0216 */
[----:B------:R-:W4:Y:S04]  /*386e0*/  LDL.LU.64 R194, [R1+0x2000] ;  /* 0x0020000001c27983 */ /* 0x000f280000300a00 */
[----:B------:R-:W-:Y:S01]  /*386f0*/  STL.64 [R1+0x8b0], R6 ;  /* 0x0008b00601007387 */ /* 0x000fe20000100a00 */
[----:B--2---:R-:W-:-:S03]  /*38700*/  IMAD.WIDE R4, R3, 0x4, R16 ;  /* 0x0000000403047825 */ /* 0x004fc600078e0210 */
[----:B------:R-:W2:Y:S04]  /*38710*/  LDL.LU.64 R196, [R1+0x1fe8] ;  /* 0x001fe80001c47983 */ /* 0x000ea80000300a00 */
[----:B------:R3:W-:Y:S04]  /*38720*/  STL.64 [R1+0x8f8], R4 ;  /* 0x0008f80401007387 */ /* 0x0007e80000100a00 */
[----:B------:R-:W2:Y:S04]  /*38730*/  LDL.LU.64 R16, [R1+0x1450] ;  /* 0x0014500001107983 */ /* 0x000ea80000300a00 */
[----:B------:R-:W2:Y:S04]  /*38740*/  LDL.LU.64 R198, [R1+0x1448] ;  /* 0x0014480001c67983 */ /* 0x000ea80000300a00 */
[----:B------:R-:W2:Y:S01]  /*38750*/  LDL.LU.64 R200, [R1+0x2020] ;  /* 0x0020200001c87983 */ /* 0x000ea20000300a00 */
[----:B---3--:R-:W-:-:S05]  /*38760*/  IMAD.WIDE R4, R3, 0x4, R20 ;  /* 0x0000000403047825 */ /* 0x008fca00078e0214 */
        /* <DEDUP_REMOVED lines=24> */
[----:B----4-:R-:W-:-:S05]  /*388f0*/  IMAD.WIDE R4, R3, 0x4, R18 ;  /* 0x0000000403047825 */ /* 0x010fca00078e0212 */
[----:B------:R2:W-:Y:S04]  /*38900*/  STL.64 [R1+0x908], R4 ;  /* 0x0009080401007387 */ /* 0x0005e80000100a00 */
[----:B------:R-:W4:Y:S01]  /*38910*/  LDL.LU.64 R18, [R1+0x2110] ;  /* 0x0021100001127983 */ /* 0x000f220000300a00 */
[----:B------:R-:W-:-:S05]  /*38920*/  IMAD.WIDE R8, R3, 0x4, R194 ;  /* 0x0000000403087825 */ /* 0x000fca00078e02c2 */
[----:B------:R-:W-:Y:S01]  /*38930*/  STL.64 [R1+0x910], R8 ;  /* 0x0009100801007387 */ /* 0x000fe20000100a00 */
[----:B--2---:R-:W-:-:S03]  /*38940*/  IMAD.WIDE R4, R3, 0x4, R16 ;  /* 0x0000000403047825 */ /* 0x004fc600078e0210 */
[----:B------:R-:W2:Y:S01]  /*38950*/  LDL.LU.64 R16, [R1+0x2108] ;  /* 0x0021080001107983 */ /* 0x000ea20000300a00 */
[----:B------:R-:W-:-:S05]  /*38960*/  IMAD.WIDE R6, R3, 0x4, R196 ;  /* 0x0000000403067825 */ /* 0x000fca00078e02c4 */
[----:B------:R1:W-:Y:S04]  /*38970*/  STL.64 [R1+0x918], R6 ;  /* 0x0009180601007387 */ /* 0x0003e80000100a00 */
[----:B------:R1:W-:Y:S02]  /*38980*/  STL.64 [R1+0x920], R4 ;  /* 0x0009200401007387 */ /* 0x0003e40000100a00 */
[----:B-1----:R-:W-:-:S04]  /*38990*/  IMAD.WIDE R6, R3, 0x4, R198 ;  /* 0x0000000403067825 */ /* 0x002fc800078e02c6 */
[C---:B------:R-:W-:Y:S01]  /*389a0*/  IMAD.WIDE R4, R3.reuse, 0x4, R200 ;  /* 0x0000000403047825 */ /* 0x040fe200078e02c8 */
[----:B------:R1:W-:Y:S04]  /*389b0*/  STL.64 [R1+0x928], R6 ;  /* 0x0009280601007387 */ /* 0x0003e80000100a00 */
[----:B------:R1:W-:Y:S01]  /*389c0*/  STL.64 [R1+0x930], R4 ;  /* 0x0009300401007387 */ /* 0x0003e20000100a00 */
[----:B---3--:R-:W-:-:S04]  /*389d0*/  IMAD.WIDE R8, R3, 0x4, R202 ;  /* 0x0000000403087825 */ /* 0x008fc800078e02ca */
[C---:B-1----:R-:W-:Y:S01]  /*389e0*/  IMAD.WIDE R6, R3.reuse, 0x4, R204 ;  /* 0x0000000403067825 */ /* 0x042fe200078e02cc */
[----:B------:R1:W-:Y:S03]  /*389f0*/  STL.64 [R1+0x978], R8 ;  /* 0x0009780801007387 */ /* 0x0003e60000100a00 */
[C---:B------:R-:W-:Y:S01]  /*38a00*/  IMAD.WIDE R4, R3.reuse, 0x4, R206 ;  /* 0x0000000403047825 */ /* 0x040fe200078e02ce */
[----:B------:R3:W-:Y:S04]  /*38a10*/  STL.64 [R1+0x1e10], R6 ;  /* 0x001e100601007387 */ /* 0x0007e80000100a00 */
[----:B------:R3:W-:Y:S01]  /*38a20*/  STL.64 [R1+0x1e18], R4 ;  /* 0x001e180401007387 */ /* 0x0007e20000100a00 */
[----:B-1----:R-:W-:-:S04]  /*38a30*/  IMAD.WIDE R8, R3, 0x4, R208 ;  /* 0x0000000403087825 */ /* 0x002fc800078e02d0 */
[C---:B---3--:R-:W-:Y:S01]  /*38a40*/  IMAD.WIDE R6, R3.reuse, 0x4, R210 ;  /* 0x0000000403067825 */ /* 0x048fe200078e02d2 */
        /* <DEDUP_REMOVED lines=31> */
[C---:B------:R-:W-:Y:S02]  /*38c40*/  IMAD.WIDE R4, R3.reuse, 0x4, R20 ;  /* 0x0000000403047825 */ /* 0x040fe400078e0214 */
[----:B------:R-:W3:Y:S04]  /*38c50*/  LDL.LU.64 R20, [R1+0x1620] ;  /* 0x0016200001147983 */ /* 0x000ee80000300a00 */
[----:B------:R1:W-:Y:S02]  /*38c60*/  STL.64 [R1+0x1ee0], R6 ;  /* 0x001ee00601007387 */ /* 0x0003e40000100a00 */
[----:B-1----:R-:W-:-:S02]  /*38c70*/  IMAD.WIDE R8, R3, 0x4, R24 ;  /* 0x0000000403087825 */ /* 0x002fc400078e0218 */
[----:B------:R4:W-:Y:S04]  /*38c80*/  STL.64 [R1+0x1ee8], R4 ;  /* 0x001ee80401007387 */ /* 0x0009e80000100a00 */
[----:B------:R-:W-:Y:S01]  /*38c90*/  STL.64 [R1+0x1ef0], R8 ;  /* 0x001ef00801007387 */ /* 0x000fe20000100a00 */
[----:B------:R-:W-:-:S03]  /*38ca0*/  IMAD.WIDE R6, R3, 0x4, R22 ;  /* 0x0000000403067825 */ /* 0x000fc600078e0216 */
[----:B------:R-:W3:Y:S04]  /*38cb0*/  LDL.LU.64 R194, [R1+0x1618] ;  /* 0x0016180001c27983 */ /* 0x000ee80000300a00 */
[----:B------:R-:W-:Y:S04]  /*38cc0*/  STL.64 [R1+0x1ef8], R6 ;  /* 0x001ef80601007387 */ /* 0x000fe80000100a00 */
[----:B------:R-:W3:Y:S01]  /*38cd0*/  LDL.LU.64 R196, [R1+0x2140] ;  /* 0x0021400001c47983 */ /* 0x000ee20000300a00 */
[----:B----4-:R-:W-:-:S05]  /*38ce0*/  IMAD.WIDE R4, R3, 0x4, R18 ;  /* 0x0000000403047825 */ /* 0x010fca00078e0212 */
[----:B------:R2:W-:Y:S04]  /*38cf0*/  STL.64 [R1+0x1f00], R4 ;  /* 0x001f000401007387 */ /* 0x0005e80000100a00 */
[----:B------:R-:W4:Y:S04]  /*38d00*/  LDL.LU.64 R18, [R1+0x2128] ;  /* 0x0021280001127983 */ /* 0x000f280000300a00 */
[----:B------:R-:W4:Y:S04]  /*38d10*/  LDL.LU.64 R198, [R1+0x1640] ;  /* 0x0016400001c67983 */ /* 0x000f280000300a00 */
[----:B------:R-:W4:Y:S01]  /*38d20*/  LDL.LU.64 R200, [R1+0x1638] ;  /* 0x0016380001c87983 */ /* 0x000f220000300a00 */
[----:B--2---:R-:W-:-:S05]  /*38d30*/  IMAD.WIDE R4, R3, 0x4, R16 ;  /* 0x0000000403047825 */ /* 0x004fca00078e0210 */
        /* <DEDUP_REMOVED lines=27> */
[----:B------:R-:W-:-:S05]  /*38ef0*/  IMAD.WIDE R8, R3, 0x4, R194 ;  /* 0x0000000403087825 */ /* 0x000fca00078e02c2 */
[----:B------:R4:W-:Y:S01]  /*38f00*/  STL.64 [R1+0x1f18], R8 ;  /* 0x001f180801007387 */ /* 0x0009e20000100a00 */
[----:B-1----:R-:W-:-:S04]  /*38f10*/  IMAD.WIDE R4, R3, 0x4, R196 ;  /* 0x0000000403047825 */ /* 0x002fc800078e02c4 */
[C---:B----4-:R-:W-:Y:S02]  /*38f20*/  IMAD.WIDE R6, R3.reuse, 0x4, R18 ;  /* 0x0000000403067825 */ /* 0x050fe400078e0212 */
[----:B------:R-:W4:Y:S04]  /*38f30*/  LDL.LU.64 R18, [R1+0x2200] ;  /* 0x0022000001127983 */ /* 0x000f280000300a00 */
[----:B------:R1:W-:Y:S01]  /*38f40*/  STL.64 [R1+0x1f20], R4 ;  /* 0x001f200401007387 */ /* 0x0003e20000100a00 */
[----:B------:R-:W-:-:S03]  /*38f50*/  IMAD.WIDE R8, R3, 0x4, R200 ;  /* 0x0000000403087825 */ /* 0x000fc600078e02c8 */
[----:B------:R2:W-:Y:S01]  /*38f60*/  STL.64 [R1+0x1f28], R6 ;  /* 0x001f280601007387 */ /* 0x0005e20000100a00 */
[----:B-1----:R-:W-:-:S05]  /*38f70*/  IMAD.WIDE R4, R3, 0x4, R198 ;  /* 0x0000000403047825 */ /* 0x002fca00078e02c6 */
[----:B------:R1:W-:Y:S01]  /*38f80*/  STL.64 [R1+0x1f30], R4 ;  /* 0x001f300401007387 */ /* 0x0003e20000100a00 */
[----:B--2---:R-:W-:-:S03]  /*38f90*/  IMAD.WIDE R6, R3, 0x4, R202 ;  /* 0x0000000403067825 */ /* 0x004fc600078e02ca */
[----:B------:R2:W-:Y:S04]  /*38fa0*/  STL.64 [R1+0x1f38], R8 ;  /* 0x001f380801007387 */ /* 0x0005e80000100a00 */
[----:B------:R2:W-:Y:S01]  /*38fb0*/  STL.64 [R1+0x1f80], R6 ;  /* 0x001f800601007387 */ /* 0x0005e20000100a00 */
[----:B-1----:R-:W-:-:S04]  /*38fc0*/  IMAD.WIDE R4, R3, 0x4, R204 ;  /* 0x0000000403047825 */ /* 0x002fc800078e02cc */
[C---:B--2---:R-:W-:Y:S01]  /*38fd0*/  IMAD.WIDE R8, R3.reuse, 0x4, R206 ;  /* 0x0000000403087825 */ /* 0x044fe200078e02ce */
[----:B------:R1:W-:Y:S03]  /*38fe0*/  STL.64 [R1+0x1f88], R4 ;  /* 0x001f880401007387 */ /* 0x0003e60000100a00 */
[C---:B------:R-:W-:Y:S01]  /*38ff0*/  IMAD.WIDE R6, R3.reuse, 0x4, R208 ;  /* 0x0000000403067825 */ /* 0x040fe200078e02d0 */
        /* <DEDUP_REMOVED lines=30> */
[----:B------:R-:W-:Y:S03]  /*391e0*/  STL.64 [R1+0x2008], R8 ;  /* 0x0020080801007387 */ /* 0x000fe60000100a00 */
[C---:B------:R-:W-:Y:S01]  /*391f0*/  IMAD.WIDE R32, R3.reuse, 0x4, R16 ;  /* 0x0000000403207825 */ /* 0x040fe200078e0210 */
[----:B------:R-:W-:Y:S04]  /*39200*/  STL.64 [R1+0x2010], R6 ;  /* 0x0020100601007387 */ /* 0x000fe80000100a00 */
[----:B------:R-:W2:Y:S01]  /*39210*/  LDL.LU.64 R16, [R1+0x21e8] ;  /* 0x0021e80001107983 */ /* 0x000ea20000300a00 */
[----:B-1----:R-:W-:-:S05]  /*39220*/  IMAD.WIDE R4, R3, 0x4, R26 ;  /* 0x0000000403047825 */ /* 0x002fca00078e021a */
[----:B------:R4:W-:Y:S04]  /*39230*/  STL.64 [R1+0x2018], R4 ;  /* 0x0020180401007387 */ /* 0x0009e80000100a00 */
[----:B------:R-:W2:Y:S04]  /*39240*/  LDL.LU.64 R204, [R1+0x2098] ;  /* 0x0020980001cc7983 */ /* 0x000ea80000300a00 */
[----:B------:R-:W-:Y:S04]  /*39250*/  STL.64 [R1+0x2020], R32 ;  /* 0x0020202001007387 */ /* 0x000fe80000100a00 */
[----:B------:R-:W-:Y:S04]  /*39260*/  STL.64 [R1+0x65f0], R32 ;  /* 0x0065f02001007387 */ /* 0x000fe80000100a00 */
[----:B------:R-:W2:Y:S04]  /*39270*/  LDL.LU.64 R206, [R1+0x20a0] ;  /* 0x0020a00001ce7983 */ /* 0x000ea80000300a00 */
[----:B------:R-:W2:Y:S01]  /*39280*/  LDL.LU.64 R208, [R1+0x2220] ;  /* 0x0022200001d07983 */ /* 0x000ea20000300a00 */
[----:B------:R-:W-:-:S04]  /*39290*/  IMAD.WIDE R36, R3, 0x4, R22 ;  /* 0x0000000403247825 */ /* 0x000fc800078e0216 */
[----:B------:R-:W-:-:S04]  /*392a0*/  IMAD.WIDE R34, R3, 0x4, R24 ;  /* 0x0000000403227825 */ /* 0x000fc800078e0218 */
[----:B----4-:R-:W-:-:S05]  /*392b0*/  IMAD.WIDE R4, R3, 0x4, R18 ;  /* 0x0000000403047825 */ /* 0x010fca00078e0212 */
[----:B------:R2:W-:Y:S04]  /*392c0*/  STL.64 [R1+0x2088], R4 ;  /* 0x0020880401007387 */ /* 0x0005e80000100a00 */
[----:B------:R-:W4:Y:S04]  /*392d0*/  LDL.LU.64 R210, [R1+0x2208] ;  /* 0x0022080001d27983 */ /* 0x000f280000300a00 */
        /* <DEDUP_REMOVED lines=13> */
[----:B------:R-:W4:Y:S01]  /*393b0*/  LDL.LU.64 R30, [R1+0x2120] ;  /* 0x00212000011e7983 */ /* 0x000f220000300a00 */
[----:B---3--:R-:W-:-:S03]  /*393c0*/  IMAD.WIDE R38, R3, 0x4, R20 ;  /* 0x0000000403267825 */ /* 0x008fc600078e0214 */
[----:B------:R-:W3:Y:S04]  /*393d0*/  LDL.LU.64 R28, [R1+0x2278] ;  /* 0x00227800011c7983 */ /* 0x000ee80000300a00 */
[----:B------:R-:W3:Y:S04]  /*393e0*/  LDL.LU.64 R26, [R1+0x2130] ;  /* 0x00213000011a7983 */ /* 0x000ee80000300a00 */
[----:B------:R-:W3:Y:S04]  /*393f0*/  LDL.LU.64 R24, [R1+0x2138] ;  /* 0x0021380001187983 */ /* 0x000ee80000300a00 */
[----:B------:R-:W3:Y:S04]  /*39400*/  LDL.LU.64 R20, [R1+0x22b8] ;  /* 0x0022b80001147983 */ /* 0x000ee80000300a00 */
[----:B------:R-:W-:Y:S04]  /*39410*/  STL.64 [R1+0x2028], R34 ;  /* 0x0020282201007387 */ /* 0x000fe80000100a00 */
[----:B------:R-:W-:Y:S04]  /*39420*/  STL.64 [R1+0x65f8], R34 ;  /* 0x0065f82201007387 */ /* 0x000fe80000100a00 */
[----:B------:R-:W3:Y:S01]  /*39430*/  LDL.LU.64 R18, [R1+0x22b0] ;  /* 0x0022b00001127983 */ /* 0x000ee20000300a00 */
[----:B--2---:R-:W-:-:S03]  /*39440*/  IMAD.WIDE R4, R3, 0x4, R16 ;  /* 0x0000000403047825 */ /* 0x004fc600078e0210 */
[----:B------:R-:W2:Y:S04]  /*39450*/  LDL.LU.64 R16, [R1+0x2270] ;  /* 0x0022700001107983 */ /* 0x000ea80000300a00 */
[----:B------:R1:W-:Y:S04]  /*39460*/  STL.64 [R1+0x2090], R4 ;  /* 0x0020900401007387 */ /* 0x0003e80000100a00 */
[----:B------:R-:W-:Y:S04]  /*39470*/  STL.64 [R1+0x2030], R36 ;  /* 0x0020302401007387 */ /* 0x000fe80000100a00 */
[----:B------:R-:W-:Y:S01]  /*39480*/  STL.64 [R1+0x6600], R36 ;  /* 0x0066002401007387 */ /* 0x000fe20000100a00 */
[----:B-1----:R-:W-:-:S03]  /*39490*/  IMAD.WIDE R4, R3, 0x4, R204 ;  /* 0x0000000403047825 */ /* 0x002fc600078e02cc */
[----:B------:R-:W-:Y:S01]  /*394a0*/  STL.64 [R1+0x2038], R38 ;  /* 0x0020382601007387 */ /* 0x000fe20000100a00 */
[----:B------:R-:W-:-:S03]  /*394b0*/  IMAD.WIDE R6, R3, 0x4, R206 ;  /* 0x0000000403067825 */ /* 0x000fc600078e02ce */
[----:B------:R-:W-:Y:S01]  /*394c0*/  STL.64 [R1+0x6608], R38 ;  /* 0x0066082601007387 */ /* 0x000fe20000100a00 */
[----:B------:R-:W-:-:S03]  /*394d0*/  IMAD.WIDE R8, R3, 0x4, R208 ;  /* 0x0000000403087825 */ /* 0x000fc600078e02d0 */
[----:B------:R4:W-:Y:S04]  /*394e0*/  STL.64 [R1+0x2098], R4 ;  /* 0x0020980401007387 */ /* 0x0009e80000100a00 */
[----:B------:R1:W-:Y:S04]  /*394f0*/  STL.64 [R1+0x20a0], R6 ;  /* 0x0020a00601007387 */ /* 0x0003e80000100a00 */
[----:B------:R1:W-:Y:S01]  /*39500*/  STL.64 [R1+0x20a8], R8 ;  /* 0x0020a80801007387 */ /* 0x0003e20000100a00 */
[----:B----4-:R-:W-:-:S04]  /*39510*/  IMAD.WIDE R4, R3, 0x4, R210 ;  /* 0x0000000403047825 */ /* 0x010fc800078e02d2 */
[C---:B-1----:R-:W-:Y:S01]  /*39520*/  IMAD.WIDE R6, R3.reuse, 0x4, R212 ;  /* 0x0000000403067825 */ /* 0x042fe200078e02d4 */
        /* <DEDUP_REMOVED lines=12> */
[----:B------:R-:W4:Y:S04]  /*395f0*/  LDL.LU.64 R22, [R1+0x2268] ;  /* 0x0022680001167983 */ /* 0x000f280000300a00 */
[----:B------:R1:W-:Y:S01]  /*39600*/  STL.64 [R1+0x20e0], R4 ;  /* 0x0020e00401007387 */ /* 0x0003e20000100a00 */
[----:B------:R-:W-:-:S03]  /*39610*/  IMAD.WIDE R8, R3, 0x4, R226 ;  /* 0x0000000403087825 */ /* 0x000fc600078e02e2 */
[----:B------:R1:W-:Y:S02]  /*39620*/  STL.64 [R1+0x20e8], R6 ;  /* 0x0020e80601007387 */ /* 0x0003e40000100a00 */
[----:B-1----:R-:W-:-:S04]  /*39630*/  IMAD.WIDE R4, R3, 0x4, R224 ;  /* 0x0000000403047825 */ /* 0x002fc800078e02e0 */
[C---:B------:R-:W-:Y:S01]  /*39640*/  IMAD.WIDE R6, R3.reuse, 0x4, R228 ;  /* 0x0000000403067825 */ /* 0x040fe200078e02e4 */
[----:B------:R1:W-:Y:S04]  /*39650*/  STL.64 [R1+0x20f0], R4 ;  /* 0x0020f00401007387 */ /* 0x0003e80000100a00 */
[----:B------:R1:W-:Y:S04]  /*39660*/  STL.64 [R1+0x20f8], R8 ;  /* 0x0020f80801007387 */ /* 0x0003e80000100a00 */
[----:B------:R3:W-:Y:S01]  /*39670*/  STL.64 [R1+0x2100], R6 ;  /* 0x0021000601007387 */ /* 0x0007e20000100a00 */
[----:B-1----:R-:W-:-:S04]  /*39680*/  IMAD.WIDE R4, R3, 0x4, R230 ;  /* 0x0000000403047825 */ /* 0x002fc800078e02e6 */
[C---:B------:R-:W-:Y:S01]  /*39690*/  IMAD.WIDE R8, R3.reuse, 0x4, R232 ;  /* 0x0000000403087825 */ /* 0x040fe200078e02e8 */
[----:B------:R1:W-:Y:S03]  /*396a0*/  STL.64 [R1+0x2108], R4 ;  /* 0x0021080401007387 */ /* 0x0003e60000100a00 */
[C---:B---3--:R-:W-:Y:S01]  /*396b0*/  IMAD.WIDE R6, R3.reuse, 0x4, R234 ;  /* 0x0000000403067825 */ /* 0x048fe200078e02ea */
[----:B------:R-:W-:Y:S03]  /*396c0*/  STL.64 [R1+0x2110], R8 ;  /* 0x0021100801007387 */ /* 0x000fe60000100a00 */
[C---:B------:R-:W-:Y:S01]  /*396d0*/  IMAD.WIDE R40, R3.reuse, 0x4, R28 ;  /* 0x0000000403287825 */ /* 0x040fe200078e021c */
[----:B------:R-:W-:Y:S03]  /*396e0*/  STL.64 [R1+0x2118], R6 ;  /* 0x0021180601007387 */ /* 0x000fe60000100a00 */
        /* <DEDUP_REMOVED lines=10> */
[----:B------:R2:W-:Y:S04]  /*39790*/  STL.64 [R1+0x2148], R4 ;  /* 0x0021480401007387 */ /* 0x0005e80000100a00 */
[----:B------:R-:W3:Y:S04]  /*397a0*/  LDL.LU.64 R196, [R1+0x22d8] ;  /* 0x0022d80001c47983 */ /* 0x000ee80000300a00 */
[----:B------:R-:W3:Y:S01]  /*397b0*/  LDL.LU.64 R20, [R1+0x22d0] ;  /* 0x0022d00001147983 */ /* 0x000ee20000300a00 */
        /* <DEDUP_REMOVED lines=11> */
[----:B------:R-:W-:-:S05]  /*39870*/  IMAD.WIDE R46, R3, 0x4, R24 ;  /* 0x00000004032e7825 */ /* 0x000fca00078e0218 */
[----:B------:R-:W-:Y:S04]  /*39880*/  STL.64 [R1+0x2138], R46 ;  /* 0x0021382e01007387 */ /* 0x000fe80000100a00 */
[----:B------:R-:W-:Y:S04]  /*39890*/  STL.64 [R1+0x6620], R46 ;  /* 0x0066202e01007387 */ /* 0x000fe80000100a00 */
[----:B------:R-:W2:Y:S04]  /*398a0*/  LDL.LU.64 R212, [R1+0x21b8] ;  /* 0x0021b80001d47983 */ /* 0x000ea80000300a00 */
[----:B------:R-:W2:Y:S01]  /*398b0*/  LDL.LU.64 R214, [R1+0x2338] ;  /* 0x0023380001d67983 */ /* 0x000ea20000300a00 */
        /* <DEDUP_REMOVED lines=17> */
[----:B---3--:R-:W-:-:S04]  /*399d0*/  IMAD.WIDE R6, R3, 0x4, R196 ;  /* 0x0000000403067825 */ /* 0x008fc800078e02c4 */
[C---:B-1----:R-:W-:Y:S02]  /*399e0*/  IMAD.WIDE R4, R3.reuse, 0x4, R20 ;  /* 0x0000000403047825 */ /* 0x042fe400078e0214 */
[----:B------:R-:W3:Y:S04]  /*399f0*/  LDL.LU.64 R20, [R1+0x23b8] ;  /* 0x0023b80001147983 */ /* 0x000ee80000300a00 */
[----:B------:R1:W-:Y:S04]  /*39a00*/  STL.64 [R1+0x2160], R6 ;  /* 0x0021600601007387 */ /* 0x0003e80000100a00 */
[----:B------:R2:W-:Y:S02]  /*39a10*/  STL.64 [R1+0x2168], R4 ;  /* 0x0021680401007387 */ /* 0x0005e40000100a00 */
[----:B--2---:R-:W-:-:S04]  /*39a20*/  IMAD.WIDE R8, R3, 0x4, R198 ;  /* 0x0000000403087825 */ /* 0x004fc800078e02c6 */
[C---:B-1----:R-:W-:Y:S01]  /*39a30*/  IMAD.WIDE R6, R3.reuse, 0x4, R200 ;  /* 0x0000000403067825 */ /* 0x042fe200078e02c8 */
[----:B------:R1:W-:Y:S03]  /*39a40*/  STL.64 [R1+0x2170], R8 ;  /* 0x0021700801007387 */ /* 0x0003e60000100a00 */
[C---:B------:R-:W-:Y:S02]  /*39a50*/  IMAD.WIDE R4, R3.reuse, 0x4, R18 ;  /* 0x0000000403047825 */ /* 0x040fe400078e0212 */
[----:B------:R-:W2:Y:S04]  /*39a60*/  LDL.LU.64 R18, [R1+0x23b0] ;  /* 0x0023b00001127983 */ /* 0x000ea80000300a00 */
[----:B------:R1:W-:Y:S02]  /*39a70*/  STL.64 [R1+0x2178], R6 ;  /* 0x0021780601007387 */ /* 0x0003e40000100a00 */
[----:B-1----:R-:W-:-:S02]  /*39a80*/  IMAD.WIDE R8, R3, 0x4, R202 ;  /* 0x0000000403087825 */ /* 0x002fc400078e02ca */
[----:B------:R1:W-:Y:S04]  /*39a90*/  STL.64 [R1+0x2180], R4 ;  /* 0x0021800401007387 */ /* 0x0003e80000100a00 */
[----:B------:R1:W-:Y:S01]  /*39aa0*/  STL.64 [R1+0x2188], R8 ;  /* 0x0021880801007387 */ /* 0x0003e20000100a00 */
[----:B------:R-:W-:-:S04]  /*39ab0*/  IMAD.WIDE R6, R3, 0x4, R206 ;  /* 0x0000000403067825 */ /* 0x000fc800078e02ce */
[----:B-1----:R-:W-:-:S04]  /*39ac0*/  IMAD.WIDE R4, R3, 0x4, R204 ;  /* 0x0000000403047825 */ /* 0x002fc800078e02cc */
[C---:B------:R-:W-:Y:S01]  /*39ad0*/  IMAD.WIDE R8, R3.reuse, 0x4, R208 ;  /* 0x0000000403087825 */ /* 0x040fe200078e02d0 */
[----:B------:R-:W-:Y:S04]  /*39ae0*/  STL.64 [R1+0x2190], R4 ;  /* 0x0021900401007387 */ /* 0x000fe80000100a00 */
[----:B------:R1:W-:Y:S04]  /*39af0*/  STL.64 [R1+0x2198], R6 ;  /* 0x0021980601007387 */ /* 0x0003e80000100a00 */
[----:B------:R1:W-:Y:S02]  /*39b00*/  STL.64 [R1+0x21a0], R8 ;  /* 0x0021a00801007387 */ /* 0x0003e40000100a00 */
[----:B-1----:R-:W-:-:S02]  /*39b10*/  IMAD.WIDE R6, R3, 0x4, R16 ;  /* 0x0000000403067825 */ /* 0x002fc400078e0210 */
[----:B------:R-:W2:Y:S02]  /*39b20*/  LDL.LU.64 R16, [R1+0x2368] ;  /* 0x0023680001107983 */ /* 0x000ea40000300a00 */
[----:B------:R-:W-:-:S05]  /*39b30*/  IMAD.WIDE R4, R3, 0x4, R210 ;  /* 0x0000000403047825 */ /* 0x000fca00078e02d2 */
[----:B------:R1:W-:Y:S01]  /*39b40*/  STL.64 [R1+0x21a8], R4 ;  /* 0x0021a80401007387 */ /* 0x0003e20000100a00 */
[----:B------:R-:W-:-:S03]  /*39b50*/  IMAD.WIDE R8, R3, 0x4, R214 ;  /* 0x0000000403087825 */ /* 0x000fc600078e02d6 */
[----:B------:R4:W-:Y:S01]  /*39b60*/  STL.64 [R1+0x21b0], R6 ;  /* 0x0021b00601007387 */ /* 0x0009e20000100a00 */
[----:B-1----:R-:W-:-:S05]  /*39b70*/  IMAD.WIDE R4, R3, 0x4, R212 ;  /* 0x0000000403047825 */ /* 0x002fca00078e02d4 */
        /* <DEDUP_REMOVED lines=18> */
[----:B------:R4:W-:Y:S03]  /*39ca0*/  STL.64 [R1+0x2200], R4 ;  /* 0x0022000401007387 */ /* 0x0009e60000100a00 */
[C---:B------:R-:W-:Y:S01]  /*39cb0*/  IMAD.WIDE R14, R3.reuse, 0x4, R28 ;  /* 0x00000004030e7825 */ /* 0x040fe200078e021c */
[----:B------:R4:W-:Y:S03]  /*39cc0*/  STL.64 [R1+0x2208], R8 ;  /* 0x0022080801007387 */ /* 0x0009e60000100a00 */
[----:B-1----:R-:W-:-:S04]  /*39cd0*/  IMAD.WIDE R6, R3, 0x4, R234 ;  /* 0x0000000403067825 */ /* 0x002fc800078e02ea */
[C---:B----4-:R-:W-:Y:S01]  /*39ce0*/  IMAD.WIDE R4, R3.reuse, 0x4, R30 ;  /* 0x0000000403047825 */ /* 0x050fe200078e021e */
[----:B------:R-:W-:Y:S03]  /*39cf0*/  STL.64 [R1+0x2210], R6 ;  /* 0x0022100601007387 */ /* 0x000fe60000100a00 */
[C---:B------:R-:W-:Y:S01]  /*39d00*/  IMAD.WIDE R12, R3.reuse, 0x4, R26 ;  /* 0x00000004030c7825 */ /* 0x040fe200078e021a */
[----:B------:R3:W-:Y:S04]  /*39d10*/  STL.64 [R1+0x2218], R4 ;  /* 0x0022180401007387 */ /* 0x0007e80000100a00 */
[----:B------:R-:W-:Y:S04]  /*39d20*/  STL.64 [R1+0x2220], R14 ;  /* 0x0022200e01007387 */ /* 0x000fe80000100a00 */
[----:B------:R-:W-:Y:S04]  /*39d30*/  STL.64 [R1+0x6628], R14 ;  /* 0x0066280e01007387 */ /* 0x000fe80000100a00 */
[----:B------:R-:W4:Y:S01]  /*39d40*/  LDL.LU.64 R26, [R1+0x2360] ;  /* 0x00236000011a7983 */ /* 0x000f220000300a00 */
[----:B------:R-:W-:-:S03]  /*39d50*/  IMAD.WIDE R8, R3, 0x4, R22 ;  /* 0x0000000403087825 */ /* 0x000fc600078e0216 */
[----:B------:R-:W-:Y:S01]  /*39d60*/  STL.64 [R1+0x2228], R12 ;  /* 0x0022280c01007387 */ /* 0x000fe20000100a00 */
[----:B------:R-:W-:-:S04]  /*39d70*/  IMAD.WIDE R10, R3, 0x4, R24 ;  /* 0x00000004030a7825 */ /* 0x000fc800078e0218 */
[----:B---3--:R-:W-:-:S05]  /*39d80*/  IMAD.WIDE R4, R3, 0x4, R20 ;  /* 0x0000000403047825 */ /* 0x008fca00078e0214 */
[----:B------:R2:W-:Y:S04]  /*39d90*/  STL.64 [R1+0x2240], R4 ;  /* 0x0022400401007387 */ /* 0x0005e80000100a00 */
[----:B------:R-:W-:Y:S04]  /*39da0*/  STL.64 [R1+0x6630], R12 ;  /* 0x0066300c01007387 */ /* 0x000fe80000100a00 */
[----:B------:R-:W3:Y:S04]  /*39db0*/  LDL.LU.64 R200, [R1+0x23d8] ;  /* 0x0023d80001c87983 */ /* 0x000ee80000300a00 */
[----:B------:R-:W3:Y:S01]  /*39dc0*/  LDL.LU.64 R22, [R1+0x23d0] ;  /* 0x0023d00001167983 */ /* 0x000ee20000300a00 */
[----:B--2---:R-:W-:-:S05]  /*39dd0*/  IMAD.WIDE R4, R3, 0x4, R18 ;  /* 0x0000000403047825 */ /* 0x004fca00078e0212 */
[----:B------:R1:W-:Y:S04]  /*39de0*/  STL.64 [R1+0x2248], R4 ;  /* 0x0022480401007387 */ /* 0x0003e80000100a00 */
[----:B------:R-:W2:Y:S04]  /*39df0*/  LDL.LU.64 R202, [R1+0x2288] ;  /* 0x0022880001ca7983 */ /* 0x000ea80000300a00 */
[----:B------:R-:W2:Y:S04]  /*39e00*/  LDL.LU.64 R18, [R1+0x2280] ;  /* 0x0022800001127983 */ /* 0x000ea80000300a00 */
[----:B------:R-:W-:Y:S04]  /*39e10*/  STL.64 [R1+0x2230], R10 ;  /* 0x0022300a01007387 */ /* 0x000fe80000100a00 */
[----:B------:R-:W-:Y:S04]  /*39e20*/  STL.64 [R1+0x6638], R10 ;  /* 0x0066380a01007387 */ /* 0x000fe80000100a00 */
[----:B------:R-:W2:Y:S04]  /*39e30*/  LDL.LU.64 R204, [R1+0x23f8] ;  /* 0x0023f80001cc7983 */ /* 0x000ea80000300a00 */
[----:B------:R-:W2:Y:S01]  /*39e40*/  LDL.LU.64 R206, [R1+0x23f0] ;  /* 0x0023f00001ce7983 */ /* 0x000ea20000300a00 */
[----:B-1----:R-:W-:-:S05]  /*39e50*/  IMAD.WIDE R4, R3, 0x4, R16 ;  /* 0x0000000403047825 */ /* 0x002fca00078e0210 */
        /* <DEDUP_REMOVED lines=18> */
[----:B------:R-:W-:Y:S04]  /*39f80*/  STL.64 [R1+0x2238], R8 ;  /* 0x0022380801007387 */ /* 0x000fe80000100a00 */
[----:B------:R-:W-:Y:S04]  /*39f90*/  STL.64 [R1+0x6640], R8 ;  /* 0x0066400801007387 */ /* 0x000fe80000100a00 */
[----:B------:R-:W2:Y:S04]  /*39fa0*/  LDL.LU.64 R30, [R1+0x2460] ;  /* 0x00246000011e7983 */ /* 0x000ea80000300a00 */
[----:B------:R-:W2:Y:S01]  /*39fb0*/  LDL.LU.64 R28, [R1+0x2320] ;  /* 0x00232000011c7983 */ /* 0x000ea20000300a00 */
[----:B----4-:R-:W-:-:S05]  /*39fc0*/  IMAD.WIDE R4, R3, 0x4, R26 ;  /* 0x0000000403047825 */ /* 0x010fca00078e021a */
[----:B------:R1:W-:Y:S04]  /*39fd0*/  STL.64 [R1+0x2258], R4 ;  /* 0x0022580401007387 */ /* 0x0003e80000100a00 */
[----:B------:R-:W4:Y:S01]  /*39fe0*/  LDL.LU.64 R26, [R1+0x2328] ;  /* 0x00232800011a7983 */ /* 0x000f220000300a00 */
[----:B---3--:R-:W-:-:S04]  /*39ff0*/  IMAD.WIDE R6, R3, 0x4, R200 ;  /* 0x0000000403067825 */ /* 0x008fc800078e02c8 */
[C---:B-1----:R-:W-:Y:S02]  /*3a000*/  IMAD.WIDE R4, R3.reuse, 0x4, R22 ;  /* 0x0000000403047825 */ /* 0x042fe400078e0216 */
[----:B------:R-:W3:Y:S04]  /*3a010*/  LDL.LU.64 R22, [R1+0x2498] ;  /* 0x0024980001167983 */ /* 0x000ee80000300a00 */
[----:B------:R2:W-:Y:S04]  /*3a020*/  STL.64 [R1+0x2260], R6 ;  /* 0x0022600601007387 */ /* 0x0005e80000100a00 */
[----:B------:R1:W-:Y:S01]  /*3a030*/  STL.64 [R1+0x2268], R4 ;  /* 0x0022680401007387 */ /* 0x0003e20000100a00 */
[----:B--2---:R-:W-:-:S04]  /*3a040*/  IMAD.WIDE R6, R3, 0x4, R202 ;  /* 0x0000000403067825 */ /* 0x004fc800078e02ca */
[C---:B-1----:R-:W-:Y:S02]  /*3a050*/  IMAD.WIDE R4, R3.reuse, 0x4, R18 ;  /* 0x0000000403047825 */ /* 0x042fe400078e0212 */
[----:B------:R-:W2:Y:S02]  /*3a060*/  LDL.LU.64 R18, [R1+0x2490] ;  /* 0x0024900001127983 */ /* 0x000ea40000300a00 */
[C---:B------:R-:W-:Y:S02]  /*3a070*/  IMAD.WIDE R8, R3.reuse, 0x4, R204 ;  /* 0x0000000403087825 */ /* 0x040fe400078e02cc */
[----:B------:R1:W-:Y:S04]  /*3a080*/  STL.64 [R1+0x2270], R6 ;  /* 0x0022700601007387 */ /* 0x0003e80000100a00 */
[----:B------:R1:W-:Y:S04]  /*3a090*/  STL.64 [R1+0x2278], R4 ;  /* 0x0022780401007387 */ /* 0x0003e80000100a00 */
[----:B------:R1:W-:Y:S02]  /*3a0a0*/  STL.64 [R1+0x2280], R8 ;  /* 0x0022800801007387 */ /* 0x0003e40000100a00 */
[----:B-1----:R-:W-:-:S02]  /*3a0b0*/  IMAD.WIDE R6, R3, 0x4, R16 ;  /* 0x0000000403067825 */ /* 0x002fc400078e0210 */
[----:B------:R-:W2:Y:S02]  /*3a0c0*/  LDL.LU.64 R16, [R1+0x2458] ;  /* 0x0024580001107983 */ /* 0x000ea40000300a00 */
[----:B------:R-:W-:-:S05]  /*3a0d0*/  IMAD.WIDE R4, R3, 0x4, R206 ;  /* 0x0000000403047825 */ /* 0x000fca00078e02ce */
[----:B------:R1:W-:Y:S04]  /*3a0e0*/  STL.64 [R1+0x2288], R4 ;  /* 0x0022880401007387 */ /* 0x0003e80000100a00 */
[----:B------:R1:W-:Y:S01]  /*3a0f0*/  STL.64 [R1+0x2290], R6 ;  /* 0x0022900601007387 */ /* 0x0003e20000100a00 */
[----:B------:R-:W-:-:S04]  /*3a100*/  IMAD.WIDE R8, R3, 0x4, R212 ;  /* 0x0000000403087825 */ /* 0x000fc800078e02d4 */
[----:B-1----:R-:W-:-:S04]  /*3a110*/  IMAD.WIDE R4, R3, 0x4, R208 ;  /* 0x0000000403047825 */ /* 0x002fc800078e02d0 */
[C---:B------:R-:W-:Y:S01]  /*3a120*/  IMAD.WIDE R6, R3.reuse, 0x4, R210 ;  /* 0x0000000403067825 */ /* 0x040fe200078e02d2 */
[----:B------:R1:W-:Y:S04]  /*3a130*/  STL.64 [R1+0x2298], R4 ;  /* 0x0022980401007387 */ /* 0x0003e80000100a00 */
[----:B------:R1:W-:Y:S04]  /*3a140*/  STL.64 [R1+0x22a0], R6 ;  /* 0x0022a00601007387 */ /* 0x0003e80000100a00 */
[----:B------:R1:W-:Y:S02]  /*3a150*/  STL.64 [R1+0x22a8], R8 ;  /* 0x0022a80801007387 */ /* 0x0003e40000100a00 */
[----:B-1----:R-:W-:-:S04]  /*3a160*/  IMAD.WIDE R4, R3, 0x4, R214 ;  /* 0x0000000403047825 */ /* 0x002fc800078e02d6 */
[C---:B------:R-:W-:Y:S01]  /*3a170*/  IMAD.WIDE R6, R3.reuse, 0x4, R216 ;  /* 0x0000000403067825 */ /* 0x040fe200078e02d8 */
[----:B------:R1:W-:Y:S03]  /*3a180*/  STL.64 [R1+0x22b0], R4 ;  /* 0x0022b00401007387 */ /* 0x0003e60000100a00 */
[C---:B------:R-:W-:Y:S01]  /*3a190*/  IMAD.WIDE R8, R3.reuse, 0x4, R218 ;  /* 0x0000000403087825 */ /* 0x040fe200078e02da */
[----:B------:R1:W-:Y:S04]  /*3a1a0*/  STL.64 [R1+0x22b8], R6 ;  /* 0x0022b80601007387 */ /* 0x0003e80000100a00 */
[----:B------:R1:W-:Y:S02]  /*3a1b0*/  STL.64 [R1+0x22c0], R8 ;  /* 0x0022c00801007387 */ /* 0x0003e40000100a00 */
[----:B-1----:R-:W-:-:S04]  /*3a1c0*/  IMAD.WIDE R4, R3, 0x4, R220 ;  /* 0x0000000403047825 */ /* 0x002fc800078e02dc */
[C---:B------:R-:W-:Y:S02]  /*3a1d0*/  IMAD.WIDE R6, R3.reuse, 0x4, R20 ;  /* 0x0000000403067825 */ /* 0x040fe400078e0214 */
[----:B------:R-:W2:Y:S04]  /*3a1e0*/  LDL.LU.64 R20, [R1+0x2450] ;  /* 0x0024500001147983 */ /* 0x000ea80000300a00 */
[----:B------:R1:W-:Y:S01]  /*3a1f0*/  STL.64 [R1+0x22c8], R4 ;  /* 0x0022c80401007387 */ /* 0x0003e20000100a00 */
[----:B------:R-:W-:-:S03]  /*3a200*/  IMAD.WIDE R8, R3, 0x4, R226 ;  /* 0x0000000403087825 */ /* 0x000fc600078e02e2 */
[----:B------:R1:W-:Y:S02]  /*3a210*/  STL.64 [R1+0x22d0], R6 ;  /* 0x0022d00601007387 */ /* 0x0003e40000100a00 */
        /* <DEDUP_REMOVED lines=10> */
[----:B------:R-:W-:Y:S01]  /*3a2c0*/  STL.64 [R1+0x2300], R8 ;  /* 0x0023000801007387 */ /* 0x000fe20000100a00 */
[----:B-1----:R-:W-:-:S04]  /*3a2d0*/  IMAD.WIDE R4, R3, 0x4, R234 ;  /* 0x0000000403047825 */ /* 0x002fc800078e02ea */
[C---:B------:R-:W-:Y:S02]  /*3a2e0*/  IMAD.WIDE R6, R3.reuse, 0x4, R24 ;  /* 0x0000000403067825 */ /* 0x040fe400078e0218 */
[----:B------:R-:W2:Y:S04]  /*3a2f0*/  LDL.LU.64 R24, [R1+0x24b8] ;  /* 0x0024b80001187983 */ /* 0x000ea80000300a00 */
[----:B------:R1:W-:Y:S04]  /*3a300*/  STL.64 [R1+0x2308], R4 ;  /* 0x0023080401007387 */ /* 0x0003e80000100a00 */
[----:B------:R-:W-:Y:S04]  /*3a310*/  STL.64 [R1+0x2310], R6 ;  /* 0x0023100601007387 */ /* 0x000fe80000100a00 */
[----:B------:R3:W-:Y:S01]  /*3a320*/  STL.64 [R1+0x6648], R6 ;  /* 0x0066480601007387 */ /* 0x0007e20000100a00 */
[----:B-1----:R-:W-:-:S04]  /*3a330*/  IMAD.WIDE R4, R3, 0x4, R30 ;  /* 0x0000000403047825 */ /* 0x002fc800078e021e */
[C---:B------:R-:W-:Y:S01]  /*3a340*/  IMAD.WIDE R238, R3.reuse, 0x4, R28 ;  /* 0x0000000403ee7825 */ /* 0x040fe200078e021c */
[----:B------:R-:W-:Y:S04]  /*3a350*/  STL.64 [R1+0x2318], R4 ;  /* 0x0023180401007387 */ /* 0x000fe80000100a00 */
[----:B------:R2:W-:Y:S01]  /*3a360*/  STL.64 [R1+0x6650], R4 ;  /* 0x0066500401007387 */ /* 0x0005e20000100a00 */
[----:B----4-:R-:W-:-:S04]  /*3a370*/  IMAD.WIDE R236, R3, 0x4, R26 ;  /* 0x0000000403ec7825 */ /* 0x010fc800078e021a */
[----:B---3--:R-:W-:-:S05]  /*3a380*/  IMAD.WIDE R6, R3, 0x4, R22 ;  /* 0x0000000403067825 */ /* 0x008fca00078e0216 */
[----:B------:R-:W-:Y:S04]  /*3a390*/  STL.64 [R1+0x2330], R6 ;  /* 0x0023300601007387 */ /* 0x000fe80000100a00 */
[----:B------:R-:W3:Y:S04]  /*3a3a0*/  LDL.LU.64 R26, [R1+0x24b0] ;  /* 0x0024b000011a7983 */ /* 0x000ee80000300a00 */
[----:B------:R-:W-:Y:S01]  /*3a3b0*/  STL.64 [R1+0x2320], R238 ;  /* 0x002320ee01007387 */ /* 0x000fe20000100a00 */
[----:B--2---:R-:W-:-:S05]  /*3a3c0*/  IMAD.WIDE R4, R3, 0x4, R18 ;  /* 0x0000000403047825 */ /* 0x004fca00078e0212 */
[----:B------:R1:W-:Y:S04]  /*3a3d0*/  STL.64 [R1+0x2338], R4 ;  /* 0x0023380401007387 */ /* 0x0003e80000100a00 */
[----:B------:R-:W-:Y:S04]  /*3a3e0*/  STL.64 [R1+0x6658], R238 ;  /* 0x006658ee01007387 */ /* 0x000fe80000100a00 */
[----:B------:R-:W2:Y:S04]  /*3a3f0*/  LDL.LU.64 R200, [R1+0x2378] ;  /* 0x0023780001c87983 */ /* 0x000ea80000300a00 */
[----:B------:R-:W4:Y:S01]  /*3a400*/  LDL.LU.64 R22, [R1+0x2370] ;  /* 0x0023700001167983 */ /* 0x000f220000300a00 */
[----:B-1----:R-:W-:-:S05]  /*3a410*/  IMAD.WIDE R4, R3, 0x4, R16 ;  /* 0x0000000403047825 */ /* 0x002fca00078e0210 */
[----:B------:R1:W-:Y:S04]  /*3a420*/  STL.64 [R1+0x2340], R4 ;  /* 0x0023400401007387 */ /* 0x0003e80000100a00 */
[----:B------:R-:W4:Y:S04]  /*3a430*/  LDL.LU.64 R202, [R1+0x24d8] ;  /* 0x0024d80001ca7983 */ /* 0x000f280000300a00 */
[----:B------:R-:W4:Y:S04]  /*3a440*/  LDL.LU.64 R18, [R1+0x24d0] ;  /* 0x0024d00001127983 */ /* 0x000f280000300a00 */
[----:B------:R-:W4:Y:S04]  /*3a450*/  LDL.LU.64 R204, [R1+0x2380] ;  /* 0x0023800001cc7983 */ /* 0x000f280000300a00 */
[----:B------:R-:W4:Y:S04]  /*3a460*/  LDL.LU.64 R16, [R1+0x2388] ;  /* 0x0023880001107983 */ /* 0x000f280000300a00 */
[----:B------:R-:W-:Y:S04]  /*3a470*/  STL.64 [R1+0x2328], R236 ;  /* 0x002328ec01007387 */ /* 0x000fe80000100a00 */
[----:B------:R-:W-:Y:S04]  /*3a480*/  STL.64 [R1+0x6660], R236 ;  /* 0x006660ec01007387 */ /* 0x000fe80000100a00 */
[----:B------:R-:W4:Y:S04]  /*3a490*/  LDL.LU.64 R206, [R1+0x24f8] ;  /* 0x0024f80001ce7983 */ /* 0x000f280000300a00 */
[----:B------:R-:W4:Y:S01]  /*3a4a0*/  LDL.LU.64 R208, [R1+0x24f0] ;  /* 0x0024f00001d07983 */ /* 0x000f220000300a00 */
[----:B-1----:R-:W-:-:S05]  /*3a4b0*/  IMAD.WIDE R4, R3, 0x4, R20 ;  /* 0x0000000403047825 */ /* 0x002fca00078e0214 */
        /* <DEDUP_REMOVED lines=20> */
[----:B---3--:R-:W-:-:S05]  /*3a600*/  IMAD.WIDE R4, R3, 0x4, R26 ;  /* 0x0000000403047825 */ /* 0x008fca00078e021a */
[----:B------:R4:W-:Y:S04]  /*3a610*/  STL.64 [R1+0x2358], R4 ;  /* 0x0023580401007387 */ /* 0x0009e80000100a00 */
[----:B------:R-:W3:Y:S01]  /*3a620*/  LDL.LU.64 R26, [R1+0x2428] ;  /* 0x00242800011a7983 */ /* 0x000ee20000300a00 */
[----:B--2---:R-:W-:-:S04]  /*3a630*/  IMAD.WIDE R6, R3, 0x4, R200 ;  /* 0x0000000403067825 */ /* 0x004fc800078e02c8 */
[C---:B----4-:R-:W-:Y:S02]  /*3a640*/  IMAD.WIDE R4, R3.reuse, 0x4, R22 ;  /* 0x0000000403047825 */ /* 0x050fe400078e0216 */
[----:B------:R-:W2:Y:S04]  /*3a650*/  LDL.LU.64 R22, [R1+0x2598] ;  /* 0x0025980001167983 */ /* 0x000ea80000300a00 */
[----:B------:R1:W-:Y:S04]  /*3a660*/  STL.64 [R1+0x2360], R6 ;  /* 0x0023600601007387 */ /* 0x0003e80000100a00 */
[----:B------:R4:W-:Y:S01]  /*3a670*/  STL.64 [R1+0x2368], R4 ;  /* 0x0023680401007387 */ /* 0x0009e20000100a00 */
[----:B-1----:R-:W-:-:S04]  /*3a680*/  IMAD.WIDE R6, R3, 0x4, R202 ;  /* 0x0000000403067825 */ /* 0x002fc800078e02ca */
[C---:B----4-:R-:W-:Y:S02]  /*3a690*/  IMAD.WIDE R4, R3.reuse, 0x4, R18 ;  /* 0x0000000403047825 */ /* 0x050fe400078e0212 */
[----:B------:R-:W4:Y:S04]  /*3a6a0*/  LDL.LU.64 R18, [R1+0x2590] ;  /* 0x0025900001127983 */ /* 0x000f280000300a00 */
[----:B------:R-:W-:Y:S04]  /*3a6b0*/  STL.64 [R1+0x2370], R6 ;  /* 0x0023700601007387 */ /* 0x000fe80000100a00 */
[----:B------:R1:W-:Y:S02]  /*3a6c0*/  STL.64 [R1+0x2378], R4 ;  /* 0x0023780401007387 */ /* 0x0003e40000100a00 */
[----:B-1----:R-:W-:-:S02]  /*3a6d0*/  IMAD.WIDE R4, R3, 0x4, R16 ;  /* 0x0000000403047825 */ /* 0x002fc400078e0210 */
[----:B------:R-:W3:Y:S02]  /*3a6e0*/  LDL.LU.64 R16, [R1+0x2558] ;  /* 0x0025580001107983 */ /* 0x000ee40000300a00 */
[----:B------:R-:W-:-:S05]  /*3a6f0*/  IMAD.WIDE R6, R3, 0x4, R204 ;  /* 0x0000000403067825 */ /* 0x000fca00078e02cc */
[----:B------:R1:W-:Y:S04]  /*3a700*/  STL.64 [R1+0x2380], R6 ;  /* 0x0023800601007387 */ /* 0x0003e80000100a00 */
[----:B------:R1:W-:Y:S02]  /*3a710*/  STL.64 [R1+0x2388], R4 ;  /* 0x0023880401007387 */ /* 0x0003e40000100a00 */
[----:B-1----:R-:W-:-:S04]  /*3a720*/  IMAD.WIDE R6, R3, 0x4, R206 ;  /* 0x0000000403067825 */ /* 0x002fc800078e02ce */
[C---:B------:R-:W-:Y:S01]  /*3a730*/  IMAD.WIDE R4, R3.reuse, 0x4, R208 ;  /* 0x0000000403047825 */ /* 0x040fe200078e02d0 */
[----:B------:R1:W-:Y:S03]  /*3a740*/  STL.64 [R1+0x2390], R6 ;  /* 0x0023900601007387 */ /* 0x0003e60000100a00 */
[C---:B------:R-:W-:Y:S01]  /*3a750*/  IMAD.WIDE R8, R3.reuse, 0x4, R210 ;  /* 0x0000000403087825 */ /* 0x040fe200078e02d2 */
[----:B------:R1:W-:Y:S03]  /*3a760*/  STL.64 [R1+0x2398], R4 ;  /* 0x0023980401007387 */ /* 0x0003e60000100a00 */
[C---:B-1----:R-:W-:Y:S01]  /*3a770*/  IMAD.WIDE R6, R3.reuse, 0x4, R212 ;  /* 0x0000000403067825 */ /* 0x042fe200078e02d4 */
[----:B------:R1:W-:Y:S03]  /*3a780*/  STL.64 [R1+0x23a0], R8 ;  /* 0x0023a00801007387 */ /* 0x0003e60000100a00 */
[C---:B------:R-:W-:Y:S01]  /*3a790*/  IMAD.WIDE R4, R3.reuse, 0x4, R214 ;  /* 0x0000000403047825 */ /* 0x040fe200078e02d6 */
[----:B------:R1:W-:Y:S03]  /*3a7a0*/  STL.64 [R1+0x23a8], R6 ;  /* 0x0023a80601007387 */ /* 0x0003e60000100a00 */
[C---:B-1----:R-:W-:Y:S01]  /*3a7b0*/  IMAD.WIDE R8, R3.reuse, 0x4, R216 ;  /* 0x0000000403087825 */ /* 0x042fe200078e02d8 */
[----:B------:R1:W-:Y:S04]  /*3a7c0*/  STL.64 [R1+0x23b0], R4 ;  /* 0x0023b00401007387 */ /* 0x0003e80000100a00 */
[----:B------:R-:W-:Y:S01]  /*3a7d0*/  STL.64 [R1+0x23b8], R8 ;  /* 0x0023b80801007387 */ /* 0x000fe20000100a00 */
[----:B------:R-:W-:-:S04]  /*3a7e0*/  IMAD.WIDE R6, R3, 0x4, R218 ;  /* 0x0000000403067825 */ /* 0x000fc800078e02da */
[C---:B-1----:R-:W-:Y:S02]  /*3a7f0*/  IMAD.WIDE R4, R3.reuse, 0x4, R20 ;  /* 0x0000000403047825 */ /* 0x042fe400078e0214 */
[----:B------:R-:W3:Y:S04]  /*3a800*/  LDL.LU.64 R20, [R1+0x2550] ;  /* 0x0025500001147983 */ /* 0x000ee80000300a00 */
        /* <DEDUP_REMOVED lines=15> */
[C---:B------:R-:W-:Y:S01]  /*3a900*/  IMAD.WIDE R242, R3.reuse, 0x4, R24 ;  /* 0x0000000403f27825 */ /* 0x040fe200078e0218 */
[----:B------:R-:W-:Y:S03]  /*3a910*/  STL.64 [R1+0x2400], R6 ;  /* 0x0024000601007387 */ /* 0x000fe60000100a00 */
[C---:B------:R-:W-:Y:S01]  /*3a920*/  IMAD.WIDE R4, R3.reuse, 0x4, R234 ;  /* 0x0000000403047825 */ /* 0x040fe200078e02ea */
[----:B------:R-:W3:Y:S03]  /*3a930*/  LDL.LU.64 R24, [R1+0x25b8] ;  /* 0x0025b80001187983 */ /* 0x000ee60000300a00 */
[C---:B------:R-:W-:Y:S01]  /*3a940*/  IMAD.WIDE R240, R3.reuse, 0x4, R30 ;  /* 0x0000000403f07825 */ /* 0x040fe200078e021e */
[----:B------:R2:W-:Y:S04]  /*3a950*/  STL.64 [R1+0x2408], R4 ;  /* 0x0024080401007387 */ /* 0x0005e80000100a00 */
[----:B------:R-:W-:Y:S01]  /*3a960*/  STL.64 [R1+0x2410], R242 ;  /* 0x002410f201007387 */ /* 0x000fe20000100a00 */
[----:B------:R-:W-:-:S03]  /*3a970*/  IMAD.WIDE R246, R3, 0x4, R28 ;  /* 0x0000000403f67825 */ /* 0x000fc600078e021c */
[----:B------:R-:W-:Y:S04]  /*3a980*/  STL.64 [R1+0x6668], R242 ;  /* 0x006668f201007387 */ /* 0x000fe80000100a00 */
[----:B------:R-:W-:Y:S04]  /*3a990*/  STL.64 [R1+0x2418], R240 ;  /* 0x002418f001007387 */ /* 0x000fe80000100a00 */
[----:B------:R-:W-:Y:S01]  /*3a9a0*/  STL.64 [R1+0x6670], R240 ;  /* 0x006670f001007387 */ /* 0x000fe20000100a00 */
[----:B--2---:R-:W-:-:S05]  /*3a9b0*/  IMAD.WIDE R4, R3, 0x4, R22 ;  /* 0x0000000403047825 */ /* 0x004fca00078e0216 */
[----:B------:R4:W-:Y:S04]  /*3a9c0*/  STL.64 [R1+0x2430], R4 ;  /* 0x0024300401007387 */ /* 0x0009e80000100a00 */
[----:B------:R-:W-:Y:S04]  /*3a9d0*/  STL.64 [R1+0x2420], R246 ;  /* 0x002420f601007387 */ /* 0x000fe80000100a00 */
[----:B------:R-:W-:Y:S01]  /*3a9e0*/  STL.64 [R1+0x6678], R246 ;  /* 0x006678f601007387 */ /* 0x000fe20000100a00 */
[----:B----4-:R-:W-:-:S05]  /*3a9f0*/  IMAD.WIDE R4, R3, 0x4, R18 ;  /* 0x0000000403047825 */ /* 0x010fca00078e0212 */
[----:B------:R3:W-:Y:S04]  /*3aa00*/  STL.64 [R1+0x2438], R4 ;  /* 0x0024380401007387 */ /* 0x0007e80000100a00 */
[----:B------:R-:W2:Y:S04]  /*3aa10*/  LDL.LU.64 R198, [R1+0x25b0] ;  /* 0x0025b00001c67983 */ /* 0x000ea80000300a00 */
[----:B------:R-:W4:Y:S01]  /*3aa20*/  LDL.LU.64 R22, [R1+0x2478] ;  /* 0x0024780001167983 */ /* 0x000f220000300a00 */
[----:B---3--:R-:W-:-:S05]  /*3aa30*/  IMAD.WIDE R4, R3, 0x4, R16 ;  /* 0x0000000403047825 */ /* 0x008fca00078e0210 */
[----:B------:R1:W-:Y:S04]  /*3aa40*/  STL.64 [R1+0x2440], R4 ;  /* 0x0024400401007387 */ /* 0x0003e80000100a00 */
[----:B------:R-:W3:Y:S04]  /*3aa50*/  LDL.LU.64 R200, [R1+0x2470] ;  /* 0x0024700001c87983 */ /* 0x000ee80000300a00 */
[----:B------:R-:W3:Y:S04]  /*3aa60*/  LDL.LU.64 R18, [R1+0x25d8] ;  /* 0x0025d80001127983 */ /* 0x000ee80000300a00 */
[----:B------:R-:W3:Y:S04]  /*3aa70*/  LDL.LU.64 R202, [R1+0x25d0] ;  /* 0x0025d00001ca7983 */ /* 0x000ee80000300a00 */
[----:B------:R-:W3:Y:S01]  /*3aa80*/  LDL.LU.64 R16, [R1+0x2480] ;  /* 0x0024800001107983 */ /* 0x000ee20000300a00 */
[----:B------:R-:W-:-:S05]  /*3aa90*/  IMAD.WIDE R244, R3, 0x4, R26 ;  /* 0x0000000403f47825 */ /* 0x000fca00078e021a */
[----:B------:R-:W-:Y:S04]  /*3aaa0*/  STL.64 [R1+0x2428], R244 ;  /* 0x002428f401007387 */ /* 0x000fe80000100a00 */
[----:B------:R-:W-:Y:S04]  /*3aab0*/  STL.64 [R1+0x6680], R244 ;  /* 0x006680f401007387 */ /* 0x000fe80000100a00 */
        /* <DEDUP_REMOVED lines=25> */
[----:B--2---:R-:W-:-:S04]  /*3ac50*/  IMAD.WIDE R6, R3, 0x4, R198 ;  /* 0x0000000403067825 */ /* 0x004fc800078e02c6 */
[C---:B----4-:R-:W-:Y:S02]  /*3ac60*/  IMAD.WIDE R4, R3.reuse, 0x4, R22 ;  /* 0x0000000403047825 */ /* 0x050fe400078e0216 */
[----:B------:R-:W2:Y:S04]  /*3ac70*/  LDL.LU.64 R22, [R1+0x2698] ;  /* 0x0026980001167983 */ /* 0x000ea80000300a00 */
[----:B------:R3:W-:Y:S04]  /*3ac80*/  STL.64 [R1+0x2458], R6 ;  /* 0x0024580601007387 */ /* 0x0007e80000100a00 */
[----:B------:R1:W-:Y:S01]  /*3ac90*/  STL.64 [R1+0x2460], R4 ;  /* 0x0024600401007387 */ /* 0x0003e20000100a00 */
[----:B---3--:R-:W-:-:S04]  /*3aca0*/  IMAD.WIDE R6, R3, 0x4, R200 ;  /* 0x0000000403067825 */ /* 0x008fc800078e02c8 */
[C---:B-1----:R-:W-:Y:S02]  /*3acb0*/  IMAD.WIDE R4, R3.reuse, 0x4, R18 ;  /* 0x0000000403047825 */ /* 0x042fe400078e0212 */
[----:B------:R-:W3:Y:S04]  /*3acc0*/  LDL.LU.64 R18, [R1+0x2690] ;  /* 0x0026900001127983 */ /* 0x000ee80000300a00 */
[----:B------:R-:W-:Y:S04]  /*3acd0*/  STL.64 [R1+0x2468], R6 ;  /* 0x0024680601007387 */ /* 0x000fe80000100a00 */
[----:B------:R1:W-:Y:S02]  /*3ace0*/  STL.64 [R1+0x2470], R4 ;  /* 0x0024700401007387 */ /* 0x0003e40000100a00 */
[----:B-1----:R-:W-:-:S02]  /*3acf0*/  IMAD.WIDE R4, R3, 0x4, R16 ;  /* 0x0000000403047825 */ /* 0x002fc400078e0210 */
[----:B------:R-:W4:Y:S02]  /*3ad00*/  LDL.LU.64 R16, [R1+0x2648] ;  /* 0x0026480001107983 */ /* 0x000f240000300a00 */
[----:B------:R-:W-:-:S04]  /*3ad10*/  IMAD.WIDE R6, R3, 0x4, R202 ;  /* 0x0000000403067825 */ /* 0x000fc800078e02ca */
[C---:B------:R-:W-:Y:S01]  /*3ad20*/  IMAD.WIDE R8, R3.reuse, 0x4, R204 ;  /* 0x0000000403087825 */ /* 0x040fe200078e02cc */
[----:B------:R1:W-:Y:S04]  /*3ad30*/  STL.64 [R1+0x2478], R6 ;  /* 0x0024780601007387 */ /* 0x0003e80000100a00 */
[----:B------:R1:W-:Y:S04]  /*3ad40*/  STL.64 [R1+0x2480], R4 ;  /* 0x0024800401007387 */ /* 0x0003e80000100a00 */
[----:B------:R1:W-:Y:S02]  /*3ad50*/  STL.64 [R1+0x2488], R8 ;  /* 0x0024880801007387 */ /* 0x0003e40000100a00 */
[----:B-1----:R-:W-:-:S05]  /*3ad60*/  IMAD.WIDE R6, R3, 0x4, R206 ;  /* 0x0000000403067825 */ /* 0x002fca00078e02ce */
[----:B------:R1:W-:Y:S01]  /*3ad70*/  STL.64 [R1+0x2490], R6 ;  /* 0x0024900601007387 */ /* 0x0003e20000100a00 */
[----:B------:R-:W-:-:S04]  /*3ad80*/  IMAD.WIDE R4, R3, 0x4, R208 ;  /* 0x0000000403047825 */ /* 0x000fc800078e02d0 */
[C---:B------:R-:W-:Y:S01]  /*3ad90*/  IMAD.WIDE R8, R3.reuse, 0x4, R210 ;  /* 0x0000000403087825 */ /* 0x040fe200078e02d2 */
[----:B------:R1:W-:Y:S03]  /*3ada0*/  STL.64 [R1+0x2498], R4 ;  /* 0x0024980401007387 */ /* 0x0003e60000100a00 */
[C---:B-1----:R-:W-:Y:S01]  /*3adb0*/  IMAD.WIDE R6, R3.reuse, 0x4, R212 ;  /* 0x0000000403067825 */ /* 0x042fe200078e02d4 */
[----:B------:R1:W-:Y:S04]  /*3adc0*/  STL.64 [R1+0x24a0], R8 ;  /* 0x0024a00801007387 */ /* 0x0003e80000100a00 */
[----:B------:R1:W-:Y:S01]  /*3add0*/  STL.64 [R1+0x24a8], R6 ;  /* 0x0024a80601007387 */ /* 0x0003e20000100a00 */
[----:B------:R-:W-:-:S04]  /*3ade0*/  IMAD.WIDE R4, R3, 0x4, R214 ;  /* 0x0000000403047825 */ /* 0x000fc800078e02d6 */
[C---:B-1----:R-:W-:Y:S01]  /*3adf0*/  IMAD.WIDE R8, R3.reuse, 0x4, R216 ;  /* 0x0000000403087825 */ /* 0x042fe200078e02d8 */
[----:B------:R1:W-:Y:S03]  /*3ae00*/  STL.64 [R1+0x24b0], R4 ;  /* 0x0024b00401007387 */ /* 0x0003e60000100a00 */
[C---:B------:R-:W-:Y:S01]  /*3ae10*/  IMAD.WIDE R6, R3.reuse, 0x4, R218 ;  /* 0x0000000403067825 */ /* 0x040fe200078e02da */
[----:B------:R-:W-:Y:S03]  /*3ae20*/  STL.64 [R1+0x24b8], R8 ;  /* 0x0024b80801007387 */ /* 0x000fe60000100a00 */
[C---:B-1----:R-:W-:Y:S02]  /*3ae30*/  IMAD.WIDE R4, R3.reuse, 0x4, R20 ;  /* 0x0000000403047825 */ /* 0x042fe400078e0214 */
[----:B------:R-:W4:Y:S04]  /*3ae40*/  LDL.LU.64 R20, [R1+0x2640] ;  /* 0x0026400001147983 */ /* 0x000f280000300a00 */
        /* <DEDUP_REMOVED lines=14> */
[----:B------:R-:W-:-:S04]  /*3af30*/  IMAD.WIDE R250, R3, 0x4, R30 ;  /* 0x0000000403fa7825 */ /* 0x000fc800078e021e */
[----:B-1----:R-:W-:-:S04]  /*3af40*/  IMAD.WIDE R6, R3, 0x4, R232 ;  /* 0x0000000403067825 */ /* 0x002fc800078e02e8 */
[C---:B------:R-:W-:Y:S01]  /*3af50*/  IMAD.WIDE R4, R3.reuse, 0x4, R234 ;  /* 0x0000000403047825 */ /* 0x040fe200078e02ea */
[----:B------:R-:W-:Y:S03]  /*3af60*/  STL.64 [R1+0x2500], R6 ;  /* 0x0025000601007387 */ /* 0x000fe60000100a00 */
        /* <DEDUP_REMOVED lines=11> */
[----:B---3--:R-:W-:-:S05]  /*3b020*/  IMAD.WIDE R4, R3, 0x4, R18 ;  /* 0x0000000403047825 */ /* 0x008fca00078e0212 */
[----:B------:R4:W-:Y:S04]  /*3b030*/  STL.64 [R1+0x2538], R4 ;  /* 0x0025380401007387 */ /* 0x0009e80000100a00 */
[----:B------:R-:W2:Y:S04]  /*3b040*/  LDL.LU.64 R196, [R1+0x26b8] ;  /* 0x0026b80001c47983 */ /* 0x000ea80000300a00 */
[----:B------:R-:W3:Y:S01]  /*3b050*/  LDL.LU.64 R198, [R1+0x26b0] ;  /* 0x0026b00001c67983 */ /* 0x000ee20000300a00 */
[----:B----4-:R-:W-:-:S05]  /*3b060*/  IMAD.WIDE R4, R3, 0x4, R16 ;  /* 0x0000000403047825 */ /* 0x010fca00078e0210 */
[----:B------:R1:W-:Y:S04]  /*3b070*/  STL.64 [R1+0x2540], R4 ;  /* 0x0025400401007387 */ /* 0x0003e80000100a00 */
[----:B------:R-:W4:Y:S04]  /*3b080*/  LDL.LU.64 R22, [R1+0x2560] ;  /* 0x0025600001167983 */ /* 0x000f280000300a00 */
[----:B------:R-:W4:Y:S04]  /*3b090*/  LDL.LU.64 R200, [R1+0x2568] ;  /* 0x0025680001c87983 */ /* 0x000f280000300a00 */
[----:B------:R-:W4:Y:S04]  /*3b0a0*/  LDL.LU.64 R18, [R1+0x26d0] ;  /* 0x0026d00001127983 */ /* 0x000f280000300a00 */
[----:B------:R-:W4:Y:S04]  /*3b0b0*/  LDL.LU.64 R202, [R1+0x26d8] ;  /* 0x0026d80001ca7983 */ /* 0x000f280000300a00 */
[----:B------:R-:W4:Y:S01]  /*3b0c0*/  LDL.LU.64 R16, [R1+0x2580] ;  /* 0x0025800001107983 */ /* 0x000f220000300a00 */
[----:B------:R-:W-:-:S05]  /*3b0d0*/  IMAD.WIDE R50, R3, 0x4, R24 ;  /* 0x0000000403327825 */ /* 0x000fca00078e0218 */
        /* <DEDUP_REMOVED lines=25> */
[----:B--2---:R-:W-:-:S04]  /*3b270*/  IMAD.WIDE R8, R3, 0x4, R196 ;  /* 0x0000000403087825 */ /* 0x004fc800078e02c4 */
[C---:B---3--:R-:W-:Y:S01]  /*3b280*/  IMAD.WIDE R6, R3.reuse, 0x4, R198 ;  /* 0x0000000403067825 */ /* 0x048fe200078e02c6 */
[----:B------:R-:W-:Y:S03]  /*3b290*/  STL.64 [R1+0x2550], R8 ;  /* 0x0025500801007387 */ /* 0x000fe60000100a00 */
[C---:B----4-:R-:W-:Y:S02]  /*3b2a0*/  IMAD.WIDE R4, R3.reuse, 0x4, R22 ;  /* 0x0000000403047825 */ /* 0x050fe400078e0216 */
[----:B------:R-:W2:Y:S04]  /*3b2b0*/  LDL.LU.64 R22, [R1+0x2798] ;  /* 0x0027980001167983 */ /* 0x000ea80000300a00 */
[----:B------:R1:W-:Y:S04]  /*3b2c0*/  STL.64 [R1+0x2558], R6 ;  /* 0x0025580601007387 */ /* 0x0003e80000100a00 */
[----:B------:R3:W-:Y:S01]  /*3b2d0*/  STL.64 [R1+0x2560], R4 ;  /* 0x0025600401007387 */ /* 0x0007e20000100a00 */
[----:B-1----:R-:W-:-:S04]  /*3b2e0*/  IMAD.WIDE R6, R3, 0x4, R200 ;  /* 0x0000000403067825 */ /* 0x002fc800078e02c8 */
[C---:B---3--:R-:W-:Y:S02]  /*3b2f0*/  IMAD.WIDE R4, R3.reuse, 0x4, R18 ;  /* 0x0000000403047825 */ /* 0x048fe400078e0212 */
[----:B------:R-:W3:Y:S04]  /*3b300*/  LDL.LU.64 R18, [R1+0x2780] ;  /* 0x0027800001127983 */ /* 0x000ee80000300a00 */
        /* <DEDUP_REMOVED lines=41> */
[----:B------:R2:W-:Y:S03]  /*3b5a0*/  STL.64 [R1+0x2608], R4 ;  /* 0x0026080401007387 */ /* 0x0005e60000100a00 */
[C---:B------:R-:W-:Y:S01]  /*3b5b0*/  IMAD.WIDE R52, R3.reuse, 0x4, R28 ;  /* 0x0000000403347825 */ /* 0x040fe200078e021c */
[----:B------:R-:W4:Y:S03]  /*3b5c0*/  LDL.LU.64 R20, [R1+0x2740] ;  /* 0x0027400001147983 */ /* 0x000f260000300a00 */
[C---:B------:R-:W-:Y:S01]  /*3b5d0*/  IMAD.WIDE R54, R3.reuse, 0x4, R26 ;  /* 0x0000000403367825 */ /* 0x040fe200078e021a */
[----:B------:R-:W-:Y:S04]  /*3b5e0*/  STL.64 [R1+0x2610], R52 ;  /* 0x0026103401007387 */ /* 0x000fe80000100a00 */
[----:B------:R-:W-:Y:S01]  /*3b5f0*/  STL.64 [R1+0x66a8], R52 ;  /* 0x0066a83401007387 */ /* 0x000fe20000100a00 */
[----:B------:R-:W-:-:S03]  /*3b600*/  IMAD.WIDE R56, R3, 0x4, R24 ;  /* 0x0000000403387825 */ /* 0x000fc600078e0218 */
        /* <DEDUP_REMOVED lines=31> */
[----:B------:R-:W-:Y:S04]  /*3b800*/  STL.64 [R1+0x2628], R58 ;  /* 0x0026283a01007387 */ /* 0x000fe80000100a00 */
[----:B------:R-:W-:Y:S04]  /*3b810*/  STL.64 [R1+0x66c0], R58 ;  /* 0x0066c03a01007387 */ /* 0x000fe80000100a00 */
[----:B------:R-:W3:Y:S04]  /*3b820*/  LDL.LU.64 R232, [R1+0x2850] ;  /* 0x0028500001e87983 */ /* 0x000ee80000300a00 */
        /* <DEDUP_REMOVED lines=8> */
[----:B--2---:R-:W-:-:S04]  /*3b8b0*/  IMAD.WIDE R4, R3, 0x4, R196 ;  /* 0x0000000403047825 */ /* 0x004fc800078e02c4 */
[C---:B---3--:R-:W-:Y:S01]  /*3b8c0*/  IMAD.WIDE R8, R3.reuse, 0x4, R198 ;  /* 0x0000000403087825 */ /* 0x048fe200078e02c6 */
[----:B------:R1:W-:Y:S04]  /*3b8d0*/  STL.64 [R1+0x2650], R4 ;  /* 0x0026500401007387 */ /* 0x0003e80000100a00 */
[----:B------:R2:W-:Y:S01]  /*3b8e0*/  STL.64 [R1+0x2658], R8 ;  /* 0x0026580801007387 */ /* 0x0005e20000100a00 */
[----:B------:R-:W-:-:S04]  /*3b8f0*/  IMAD.WIDE R6, R3, 0x4, R200 ;  /* 0x0000000403067825 */ /* 0x000fc800078e02c8 */
[C---:B-1----:R-:W-:Y:S02]  /*3b900*/  IMAD.WIDE R4, R3.reuse, 0x4, R18 ;  /* 0x0000000403047825 */ /* 0x042fe400078e0212 */
[----:B------:R-:W3:Y:S04]  /*3b910*/  LDL.LU.64 R18, [R1+0x2f38] ;  /* 0x002f380001127983 */ /* 0x000ee80000300a00 */
[----:B------:R1:W-:Y:S04]  /*3b920*/  STL.64 [R1+0x2660], R6 ;  /* 0x0026600601007387 */ /* 0x0003e80000100a00 */
[----:B------:R1:W-:Y:S01]  /*3b930*/  STL.64 [R1+0x2668], R4 ;  /* 0x0026680401007387 */ /* 0x0003e20000100a00 */
[----:B--2---:R-:W-:-:S04]  /*3b940*/  IMAD.WIDE R8, R3, 0x4, R206 ;  /* 0x0000000403087825 */ /* 0x004fc800078e02ce */
[----:B-1----:R-:W-:-:S04]  /*3b950*/  IMAD.WIDE R6, R3, 0x4, R202 ;  /* 0x0000000403067825 */ /* 0x002fc800078e02ca */
[C---:B------:R-:W-:Y:S01]  /*3b960*/  IMAD.WIDE R4, R3.reuse, 0x4, R204 ;  /* 0x0000000403047825 */ /* 0x040fe200078e02cc */
[----:B------:R1:W-:Y:S04]  /*3b970*/  STL.64 [R1+0x2670], R6 ;  /* 0x0026700601007387 */ /* 0x0003e80000100a00 */
        /* <DEDUP_REMOVED lines=16> */
[----:B------:R-:W-:Y:S03]  /*3ba80*/  STL.64 [R1+0x26b8], R6 ;  /* 0x0026b80601007387 */ /* 0x000fe60000100a00 */
[C---:B------:R-:W-:Y:S01]  /*3ba90*/  IMAD.WIDE R8, R3.reuse, 0x4, R224 ;  /* 0x0000000403087825 */ /* 0x040fe200078e02e0 */
[----:B------:R1:W-:Y:S04]  /*3baa0*/  STL.64 [R1+0x26c0], R4 ;  /* 0x0026c00401007387 */ /* 0x0003e80000100a00 */
[----:B------:R2:W-:Y:S01]  /*3bab0*/  STL.64 [R1+0x26c8], R8 ;  /* 0x0026c80801007387 */ /* 0x0005e20000100a00 */
[----:B-1----:R-:W-:-:S03]  /*3bac0*/  IMAD.WIDE R4, R3, 0x4, R16 ;  /* 0x0000000403047825 */ /* 0x002fc600078e0210 */
[----:B------:R-:W3:Y:S01]  /*3bad0*/  LDL.LU.64 R16, [R1+0x2f48] ;  /* 0x002f480001107983 */ /* 0x000ee20000300a00 */
[----:B------:R-:W-:-:S04]  /*3bae0*/  IMAD.WIDE R6, R3, 0x4, R226 ;  /* 0x0000000403067825 */ /* 0x000fc800078e02e2 */
[C---:B--2---:R-:W-:Y:S01]  /*3baf0*/  IMAD.WIDE R8, R3.reuse, 0x4, R228 ;  /* 0x0000000403087825 */ /* 0x044fe200078e02e4 */
[----:B------:R1:W-:Y:S04]  /*3bb00*/  STL.64 [R1+0x26d0], R6 ;  /* 0x0026d00601007387 */ /* 0x0003e80000100a00 */
[----:B------:R2:W-:Y:S04]  /*3bb10*/  STL.64 [R1+0x26d8], R4 ;  /* 0x0026d80401007387 */ /* 0x0005e80000100a00 */
[----:B------:R2:W-:Y:S01]  /*3bb20*/  STL.64 [R1+0x26e0], R8 ;  /* 0x0026e00801007387 */ /* 0x0005e20000100a00 */
[----:B-1----:R-:W-:-:S04]  /*3bb30*/  IMAD.WIDE R6, R3, 0x4, R230 ;  /* 0x0000000403067825 */ /* 0x002fc800078e02e6 */
[C---:B--2---:R-:W-:Y:S02]  /*3bb40*/  IMAD.WIDE R4, R3.reuse, 0x4, R24 ;  /* 0x0000000403047825 */ /* 0x044fe400078e0218 */
[----:B------:R-:W2:Y:S02]  /*3bb50*/  LDL.LU.64 R24, [R1+0x2f40] ;  /* 0x002f400001187983 */ /* 0x000ea40000300a00 */
[C---:B------:R-:W-:Y:S02]  /*3bb60*/  IMAD.WIDE R8, R3.reuse, 0x4, R232 ;  /* 0x0000000403087825 */ /* 0x040fe400078e02e8 */
[----:B------:R1:W-:Y:S04]  /*3bb70*/  STL.64 [R1+0x26e8], R6 ;  /* 0x0026e80601007387 */ /* 0x0003e80000100a00 */
[----:B------:R1:W-:Y:S01]  /*3bb80*/  STL.64 [R1+0x26f0], R4 ;  /* 0x0026f00401007387 */ /* 0x0003e20000100a00 */
[----:B----4-:R-:W-:-:S03]  /*3bb90*/  IMAD.WIDE R64, R3, 0x4, R22 ;  /* 0x0000000403407825 */ /* 0x010fc600078e0216 */
[----:B------:R-:W-:Y:S01]  /*3bba0*/  STL.64 [R1+0x26f8], R8 ;  /* 0x0026f80801007387 */ /* 0x000fe20000100a00 */
[----:B-1----:R-:W-:-:S04]  /*3bbb0*/  IMAD.WIDE R6, R3, 0x4, R234 ;  /* 0x0000000403067825 */ /* 0x002fc800078e02ea */
[C---:B------:R-:W-:Y:S01]  /*3bbc0*/  IMAD.WIDE R4, R3.reuse, 0x4, R30 ;  /* 0x0000000403047825 */ /* 0x040fe200078e021e */
[----:B------:R-:W-:Y:S04]  /*3bbd0*/  STL.64 [R1+0x2700], R6 ;  /* 0x0027000601007387 */ /* 0x000fe80000100a00 */
[----:B------:R3:W-:Y:S04]  /*3bbe0*/  STL.64 [R1+0x2708], R4 ;  /* 0x0027080401007387 */ /* 0x0007e80000100a00 */
[----:B------:R-:W4:Y:S01]  /*3bbf0*/  LDL.LU.64 R22, [R1+0x2848] ;  /* 0x0028480001167983 */ /* 0x000f220000300a00 */
[----:B------:R-:W-:-:S04]  /*3bc00*/  IMAD.WIDE R60, R3, 0x4, R28 ;  /* 0x00000004033c7825 */ /* 0x000fc800078e021c */
[C---:B------:R-:W-:Y:S02]  /*3bc10*/  IMAD.WIDE R66, R3.reuse, 0x4, R20 ;  /* 0x0000000403427825 */ /* 0x040fe400078e0214 */
[----:B------:R-:W4:Y:S04]  /*3bc20*/  LDL.LU.64 R20, [R1+0x2840] ;  /* 0x0028400001147983 */ /* 0x000f280000300a00 */
[----:B------:R-:W-:Y:S04]  /*3bc30*/  STL.64 [R1+0x2710], R60 ;  /* 0x0027103c01007387 */ /* 0x000fe80000100a00 */
[----:B------:R-:W-:Y:S04]  /*3bc40*/  STL.64 [R1+0x66c8], R60 ;  /* 0x0066c83c01007387 */ /* 0x000fe80000100a00 */
[----:B------:R-:W4:Y:S04]  /*3bc50*/  LDL.LU.64 R208, [R1+0x2f70] ;  /* 0x002f700001d07983 */ /* 0x000f280000300a00 */
[----:B------:R-:W4:Y:S01]  /*3bc60*/  LDL.LU.64 R210, [R1+0x2f60] ;  /* 0x002f600001d27983 */ /* 0x000f220000300a00 */
[----:B------:R-:W-:-:S04]  /*3bc70*/  IMAD.WIDE R62, R3, 0x4, R26 ;  /* 0x00000004033e7825 */ /* 0x000fc800078e021a */
        /* <DEDUP_REMOVED lines=13> */
[----:B------:R-:W-:Y:S01]  /*3bd50*/  STL.64 [R1+0x66d0], R62 ;  /* 0x0066d03e01007387 */ /* 0x000fe20000100a00 */
[----:B-1----:R-:W-:-:S03]  /*3bd60*/  IMAD.WIDE R4, R3, 0x4, R16 ;  /* 0x0000000403047825 */ /* 0x002fc600078e0210 */
[----:B------:R-:W3:Y:S04]  /*3bd70*/  LDL.LU.64 R16, [R1+0x3060] ;  /* 0x0030600001107983 */ /* 0x000ee80000300a00 */
[----:B------:R-:W-:Y:S04]  /*3bd80*/  STL.64 [R1+0x2720], R64 ;  /* 0x0027204001007387 */ /* 0x000fe80000100a00 */
        /* <DEDUP_REMOVED lines=8> */
[----:B------:R-:W2:Y:S04]  /*3be10*/  LDL.LU.64 R28, [R1+0x30a0] ;  /* 0x0030a000011c7983 */ /* 0x000ea80000300a00 */
[----:B------:R-:W-:Y:S04]  /*3be20*/  STL.64 [R1+0x2728], R66 ;  /* 0x0027284201007387 */ /* 0x000fe80000100a00 */
[----:B------:R-:W-:Y:S01]  /*3be30*/  STL.64 [R1+0x66e0], R66 ;  /* 0x0066e04201007387 */ /* 0x000fe20000100a00 */
[----:B----4-:R-:W-:-:S03]  /*3be40*/  IMAD.WIDE R4, R3, 0x4, R22 ;  /* 0x0000000403047825 */ /* 0x010fc600078e0216 */
[----:B------:R-:W4:Y:S04]  /*3be50*/  LDL.LU.64 R26, [R1+0x27e8] ;  /* 0x0027e800011a7983 */ /* 0x000f280000300a00 */
[----:B------:R-:W4:Y:S04]  /*3be60*/  LDL.LU.64 R24, [R1+0x27f0] ;  /* 0x0027f00001187983 */ /* 0x000f280000300a00 */
[----:B------:R1:W-:Y:S04]  /*3be70*/  STL.64 [R1+0x2748], R4 ;  /* 0x0027480401007387 */ /* 0x0003e80000100a00 */
[----:B------:R-:W4:Y:S01]  /*3be80*/  LDL.LU.64 R22, [R1+0x30e8] ;  /* 0x0030e80001167983 */ /* 0x000f220000300a00 */
[----:B-1----:R-:W-:-:S03]  /*3be90*/  IMAD.WIDE R4, R3, 0x4, R20 ;  /* 0x0000000403047825 */ /* 0x002fc600078e0214 */
[----:B------:R-:W4:Y:S01]  /*3bea0*/  LDL.LU.64 R20, [R1+0x30e0] ;  /* 0x0030e00001147983 */ /* 0x000f220000300a00 */
[----:B------:R-:W-:-:S03]  /*3beb0*/  IMAD.WIDE R8, R3, 0x4, R208 ;  /* 0x0000000403087825 */ /* 0x000fc600078e02d0 */
[----:B------:R3:W-:Y:S01]  /*3bec0*/  STL.64 [R1+0x2750], R4 ;  /* 0x0027500401007387 */ /* 0x0007e20000100a00 */
[----:B------:R-:W-:-:S03]  /*3bed0*/  IMAD.WIDE R6, R3, 0x4, R210 ;  /* 0x0000000403067825 */ /* 0x000fc600078e02d2 */
        /* <DEDUP_REMOVED lines=18> */
[----:B------:R-:W-:Y:S04]  /*3c000*/  STL.64 [R1+0x27a0], R8 ;  /* 0x0027a00801007387 */ /* 0x000fe80000100a00 */
[----:B------:R-:W3:Y:S01]  /*3c010*/  LDL.LU.64 R210, [R1+0x2808] ;  /* 0x0028080001d27983 */ /* 0x000ee20000300a00 */
[----:B-1----:R-:W-:-:S03]  /*3c020*/  IMAD.WIDE R4, R3, 0x4, R18 ;  /* 0x0000000403047825 */ /* 0x002fc600078e0212 */
[----:B------:R-:W-:Y:S04]  /*3c030*/  STL.64 [R1+0x27a8], R6 ;  /* 0x0027a80601007387 */ /* 0x000fe80000100a00 */
[----:B------:R-:W3:Y:S04]  /*3c040*/  LDL.LU.64 R212, [R1+0x2810] ;  /* 0x0028100001d47983 */ /* 0x000ee80000300a00 */
[----:B------:R1:W-:Y:S04]  /*3c050*/  STL.64 [R1+0x27b0], R4 ;  /* 0x0027b00401007387 */ /* 0x0003e80000100a00 */
[----:B------:R-:W3:Y:S04]  /*3c060*/  LDL.LU.64 R18, [R1+0x30f8] ;  /* 0x0030f80001127983 */ /* 0x000ee80000300a00 */
[----:B------:R-:W3:Y:S01]  /*3c070*/  LDL.LU.64 R214, [R1+0x30f0] ;  /* 0x0030f00001d67983 */ /* 0x000ee20000300a00 */
[----:B-1----:R-:W-:-:S03]  /*3c080*/  IMAD.WIDE R4, R3, 0x4, R16 ;  /* 0x0000000403047825 */ /* 0x002fc600078e0210 */
[----:B------:R-:W3:Y:S04]  /*3c090*/  LDL.LU.64 R16, [R1+0x2828] ;  /* 0x0028280001107983 */ /* 0x000ee80000300a00 */
[----:B------:R1:W-:Y:S04]  /*3c0a0*/  STL.64 [R1+0x27b8], R4 ;  /* 0x0027b80401007387 */ /* 0x0003e80000100a00 */
[----:B------:R-:W3:Y:S01]  /*3c0b0*/  LDL.LU.64 R216, [R1+0x2830] ;  /* 0x0028300001d87983 */ /* 0x000ee20000300a00 */
[----:B-1----:R-:W-:-:S04]  /*3c0c0*/  IMAD.WIDE R4, R3, 0x4, R230 ;  /* 0x0000000403047825 */ /* 0x002fc800078e02e6 */
[C---:B------:R-:W-:Y:S01]  /*3c0d0*/  IMAD.WIDE R6, R3.reuse, 0x4, R232 ;  /* 0x0000000403067825 */ /* 0x040fe200078e02e8 */
[----:B------:R2:W-:Y:S04]  /*3c0e0*/  STL.64 [R1+0x27c0], R4 ;  /* 0x0027c00401007387 */ /* 0x0005e80000100a00 */
[----:B------:R-:W3:Y:S04]  /*3c0f0*/  LDL.LU.64 R218, [R1+0x3108] ;  /* 0x0031080001da7983 */ /* 0x000ee80000300a00 */
[----:B------:R1:W-:Y:S01]  /*3c100*/  STL.64 [R1+0x27c8], R6 ;  /* 0x0027c80601007387 */ /* 0x0003e20000100a00 */
[----:B--2---:R-:W-:-:S05]  /*3c110*/  IMAD.WIDE R4, R3, 0x4, R234 ;  /* 0x0000000403047825 */ /* 0x004fca00078e02ea */
[----:B------:R2:W-:Y:S01]  /*3c120*/  STL.64 [R1+0x27d0], R4 ;  /* 0x0027d00401007387 */ /* 0x0005e20000100a00 */
[----:B-1----:R-:W-:-:S03]  /*3c130*/  IMAD.WIDE R6, R3, 0x4, R30 ;  /* 0x0000000403067825 */ /* 0x002fc600078e021e */
[----:B------:R-:W3:Y:S04]  /*3c140*/  LDL.LU.64 R220, [R1+0x3100] ;  /* 0x0031000001dc7983 */ /* 0x000ee80000300a00 */
[----:B------:R4:W-:Y:S01]  /*3c150*/  STL.64 [R1+0x27d8], R6 ;  /* 0x0027d80601007387 */ /* 0x0009e20000100a00 */
[----:B--2---:R-:W-:-:S05]  /*3c160*/  IMAD.WIDE R4, R3, 0x4, R28 ;  /* 0x0000000403047825 */ /* 0x004fca00078e021c */
[----:B------:R1:W-:Y:S01]  /*3c170*/  STL.64 [R1+0x27e0], R4 ;  /* 0x0027e00401007387 */ /* 0x0003e20000100a00 */
[----:B----4-:R-:W-:-:S03]  /*3c180*/  IMAD.WIDE R6, R3, 0x4, R26 ;  /* 0x0000000403067825 */ /* 0x010fc600078e021a */
[----:B------:R-:W2:Y:S04]  /*3c190*/  LDL.LU.64 R222, [R1+0x30c8] ;  /* 0x0030c80001de7983 */ /* 0x000ea80000300a00 */
[----:B------:R4:W-:Y:S01]  /*3c1a0*/  STL.64 [R1+0x27e8], R6 ;  /* 0x0027e80601007387 */ /* 0x0009e20000100a00 */
[----:B-1----:R-:W-:-:S05]  /*3c1b0*/  IMAD.WIDE R4, R3, 0x4, R24 ;  /* 0x0000000403047825 */ /* 0x002fca00078e0218 */
[----:B------:R1:W-:Y:S01]  /*3c1c0*/  STL.64 [R1+0x27f0], R4 ;  /* 0x0027f00401007387 */ /* 0x0003e20000100a00 */
[----:B----4-:R-:W-:-:S03]  /*3c1d0*/  IMAD.WIDE R6, R3, 0x4, R22 ;  /* 0x0000000403067825 */ /* 0x010fc600078e0216 */
[----:B------:R-:W4:Y:S04]  /*3c1e0*/  LDL.LU.64 R224, [R1+0x30c0] ;  /* 0x0030c00001e07983 */ /* 0x000f280000300a00 */
[----:B------:R3:W-:Y:S01]  /*3c1f0*/  STL.64 [R1+0x27f8], R6 ;  /* 0x0027f80601007387 */ /* 0x0007e20000100a00 */
[----:B-1----:R-:W-:-:S03]  /*3c200*/  IMAD.WIDE R4, R3, 0x4, R20 ;  /* 0x0000000403047825 */ /* 0x002fc600078e0214 */
[----:B------:R-:W4:Y:S04]  /*3c210*/  LDL.LU.64 R226, [R1+0x37a8] ;  /* 0x0037a80001e27983 */ /* 0x000f280000300a00 */
        /* <DEDUP_REMOVED lines=12> */
[----:B------:R-:W-:Y:S01]  /*3c2e0*/  STL.64 [R1+0x2808], R6 ;  /* 0x0028080601007387 */ /* 0x000fe20000100a00 */
[----:B-1----:R-:W-:-:S04]  /*3c2f0*/  IMAD.WIDE R4, R3, 0x4, R212 ;  /* 0x0000000403047825 */ /* 0x002fc800078e02d4 */
[C---:B------:R-:W-:Y:S02]  /*3c300*/  IMAD.WIDE R68, R3.reuse, 0x4, R18 ;  /* 0x0000000403447825 */ /* 0x040fe400078e0212 */
[----:B------:R-:W3:Y:S04]  /*3c310*/  LDL.LU.64 R18, [R1+0x2c90] ;  /* 0x002c900001127983 */ /* 0x000ee80000300a00 */
[----:B------:R1:W-:Y:S01]  /*3c320*/  STL.64 [R1+0x2810], R4 ;  /* 0x0028100401007387 */ /* 0x0003e20000100a00 */
[----:B------:R-:W-:-:S03]  /*3c330*/  IMAD.WIDE R72, R3, 0x4, R16 ;  /* 0x0000000403487825 */ /* 0x000fc600078e0210 */
[----:B------:R-:W3:Y:S01]  /*3c340*/  LDL.LU.64 R16, [R1+0x3768] ;  /* 0x0037680001107983 */ /* 0x000ee20000300a00 */
[----:B------:R-:W-:-:S03]  /*3c350*/  IMAD.WIDE R70, R3, 0x4, R214 ;  /* 0x0000000403467825 */ /* 0x000fc600078e02d6 */
[----:B------:R-:W-:Y:S04]  /*3c360*/  STL.64 [R1+0x2818], R68 ;  /* 0x0028184401007387 */ /* 0x000fe80000100a00 */
[----:B------:R-:W-:Y:S04]  /*3c370*/  STL.64 [R1+0x66e8], R68 ;  /* 0x0066e84401007387 */ /* 0x000fe80000100a00 */
        /* <DEDUP_REMOVED lines=11> */
[----:B--2---:R-:W-:-:S05]  /*3c430*/  IMAD.WIDE R4, R3, 0x4, R222 ;  /* 0x0000000403047825 */ /* 0x004fca00078e02de */
[----:B------:R1:W-:Y:S01]  /*3c440*/  STL.64 [R1+0x2848], R4 ;  /* 0x0028480401007387 */ /* 0x0003e20000100a00 */
[----:B----4-:R-:W-:-:S05]  /*3c450*/  IMAD.WIDE R8, R3, 0x4, R224 ;  /* 0x0000000403087825 */ /* 0x010fca00078e02e0 */
[----:B------:R2:W-:Y:S01]  /*3c460*/  STL.64 [R1+0x2850], R8 ;  /* 0x0028500801007387 */ /* 0x0005e20000100a00 */
[----:B------:R-:W-:-:S05]  /*3c470*/  IMAD.WIDE R6, R3, 0x4, R226 ;  /* 0x0000000403067825 */ /* 0x000fca00078e02e2 */
[----:B------:R4:W-:Y:S01]  /*3c480*/  STL.64 [R1+0x5ac8], R6 ;  /* 0x005ac80601007387 */ /* 0x0009e20000100a00 */
[----:B-1----:R-:W-:-:S04]  /*3c490*/  IMAD.WIDE R4, R3, 0x4, R228 ;  /* 0x0000000403047825 */ /* 0x002fc800078e02e4 */
[C---:B--2---:R-:W-:Y:S01]  /*3c4a0*/  IMAD.WIDE R8, R3.reuse, 0x4, R230 ;  /* 0x0000000403087825 */ /* 0x044fe200078e02e6 */
[----:B------:R1:W-:Y:S03]  /*3c4b0*/  STL.64 [R1+0x5ac0], R4 ;  /* 0x005ac00401007387 */ /* 0x0003e60000100a00 */
[C---:B----4-:R-:W-:Y:S01]  /*3c4c0*/  IMAD.WIDE R6, R3.reuse, 0x4, R232 ;  /* 0x0000000403067825 */ /* 0x050fe200078e02e8 */
[----:B------:R2:W-:Y:S04]  /*3c4d0*/  STL.64 [R1+0x5ab8], R8 ;  /* 0x005ab80801007387 */ /* 0x0005e80000100a00 */
        /* <DEDUP_REMOVED lines=11> */
[----:B------:R-:W-:Y:S04]  /*3c590*/  STL.64 [R1+0x5a88], R8 ;  /* 0x005a880801007387 */ /* 0x000fe80000100a00 */
[----:B------:R-:W2:Y:S01]  /*3c5a0*/  LDL.LU.64 R194, [R1+0x3748] ;  /* 0x0037480001c27983 */ /* 0x000ea20000300a00 */
[----:B-1----:R-:W-:-:S03]  /*3c5b0*/  IMAD.WIDE R4, R3, 0x4, R20 ;  /* 0x0000000403047825 */ /* 0x002fc600078e0214 */
[----:B------:R-:W-:Y:S04]  /*3c5c0*/  STL.64 [R1+0x5a80], R6 ;  /* 0x005a800601007387 */ /* 0x000fe80000100a00 */
[----:B------:R-:W4:Y:S04]  /*3c5d0*/  LDL.LU.64 R196, [R1+0x3370] ;  /* 0x0033700001c47983 */ /* 0x000f280000300a00 */
[----:B------:R3:W-:Y:S04]  /*3c5e0*/  STL.64 [R1+0x5a78], R4 ;  /* 0x005a780401007387 */ /* 0x0007e80000100a00 */
[----:B------:R-:W4:Y:S04]  /*3c5f0*/  LDL.LU.64 R20, [R1+0x30d8] ;  /* 0x0030d80001147983 */ /* 0x000f280000300a00 */
[----:B------:R-:W4:Y:S01]  /*3c600*/  LDL.LU.64 R198, [R1+0x30b8] ;  /* 0x0030b80001c67983 */ /* 0x000f220000300a00 */
[----:B---3--:R-:W-:-:S03]  /*3c610*/  IMAD.WIDE R4, R3, 0x4, R18 ;  /* 0x0000000403047825 */ /* 0x008fc600078e0212 */
[----:B------:R-:W3:Y:S04]  /*3c620*/  LDL.LU.64 R18, [R1+0x3710] ;  /* 0x0037100001127983 */ /* 0x000ee80000300a00 */
[----:B------:R1:W-:Y:S04]  /*3c630*/  STL.64 [R1+0x5a70], R4 ;  /* 0x005a700401007387 */ /* 0x0003e80000100a00 */
        /* <DEDUP_REMOVED lines=27> */
[----:B------:R-:W-:Y:S01]  /*3c7f0*/  STL.64 [R1+0x5a60], R8 ;  /* 0x005a600801007387 */ /* 0x000fe20000100a00 */
[----:B----4-:R-:W-:-:S04]  /*3c800*/  IMAD.WIDE R6, R3, 0x4, R196 ;  /* 0x0000000403067825 */ /* 0x010fc800078e02c4 */
[C---:B-1----:R-:W-:Y:S02]  /*3c810*/  IMAD.WIDE R4, R3.reuse, 0x4, R20 ;  /* 0x0000000403047825 */ /* 0x042fe400078e0214 */
[----:B------:R-:W2:Y:S04]  /*3c820*/  LDL.LU.64 R20, [R1+0x3228] ;  /* 0x0032280001147983 */ /* 0x000ea80000300a00 */
[----:B------:R1:W-:Y:S04]  /*3c830*/  STL.64 [R1+0x5a58], R6 ;  /* 0x005a580601007387 */ /* 0x0003e80000100a00 */
[----:B------:R3:W-:Y:S01]  /*3c840*/  STL.64 [R1+0x5a50], R4 ;  /* 0x005a500401007387 */ /* 0x0007e20000100a00 */
[----:B-1----:R-:W-:-:S04]  /*3c850*/  IMAD.WIDE R6, R3, 0x4, R198 ;  /* 0x0000000403067825 */ /* 0x002fc800078e02c6 */
[C---:B---3--:R-:W-:Y:S02]  /*3c860*/  IMAD.WIDE R4, R3.reuse, 0x4, R18 ;  /* 0x0000000403047825 */ /* 0x048fe400078e0212 */
[----:B------:R-:W3:Y:S04]  /*3c870*/  LDL.LU.64 R18, [R1+0x3038] ;  /* 0x0030380001127983 */ /* 0x000ee80000300a00 */
[----:B------:R1:W-:Y:S01]  /*3c880*/  STL.64 [R1+0x5a48], R6 ;  /* 0x005a480601007387 */ /* 0x0003e20000100a00 */
[----:B------:R-:W-:-:S03]  /*3c890*/  IMAD.WIDE R8, R3, 0x4, R200 ;  /* 0x0000000403087825 */ /* 0x000fc600078e02c8 */
[----:B------:R4:W-:Y:S04]  /*3c8a0*/  STL.64 [R1+0x5a40], R4 ;  /* 0x005a400401007387 */ /* 0x0009e80000100a00 */
[----:B------:R4:W-:Y:S01]  /*3c8b0*/  STL.64 [R1+0x5a38], R8 ;  /* 0x005a380801007387 */ /* 0x0009e20000100a00 */
[----:B-1----:R-:W-:-:S05]  /*3c8c0*/  IMAD.WIDE R6, R3, 0x4, R202 ;  /* 0x0000000403067825 */ /* 0x002fca00078e02ca */
[----:B------:R1:W-:Y:S01]  /*3c8d0*/  STL.64 [R1+0x5a30], R6 ;  /* 0x005a300601007387 */ /* 0x0003e20000100a00 */
[----:B----4-:R-:W-:-:S04]  /*3c8e0*/  IMAD.WIDE R4, R3, 0x4, R204 ;  /* 0x0000000403047825 */ /* 0x010fc800078e02cc */
[C---:B------:R-:W-:Y:S01]  /*3c8f0*/  IMAD.WIDE R8, R3.reuse, 0x4, R206 ;  /* 0x0000000403087825 */ /* 0x040fe200078e02ce */
[----:B------:R4:W-:Y:S03]  /*3c900*/  STL.64 [R1+0x5a28], R4 ;  /* 0x005a280401007387 */ /* 0x0009e60000100a00 */
[C---:B-1----:R-:W-:Y:S01]  /*3c910*/  IMAD.WIDE R6, R3.reuse, 0x4, R208 ;  /* 0x0000000403067825 */ /* 0x042fe200078e02d0 */
        /* <DEDUP_REMOVED lines=36> */
[----:B------:R-:W-:Y:S04]  /*3cb60*/  STL.64 [R1+0x5990], R8 ;  /* 0x0059900801007387 */ /* 0x000fe80000100a00 */
[----:B------:R-:W4:Y:S01]  /*3cb70*/  LDL.LU.64 R194, [R1+0x3030] ;  /* 0x0030300001c27983 */ /* 0x000f220000300a00 */
[----:B-1----:R-:W-:-:S03]  /*3cb80*/  IMAD.WIDE R4, R3, 0x4, R16 ;  /* 0x0000000403047825 */ /* 0x002fc600078e0210 */
[----:B------:R-:W-:Y:S04]  /*3cb90*/  STL.64 [R1+0x5988], R6 ;  /* 0x0059880601007387 */ /* 0x000fe80000100a00 */
[----:B------:R-:W4:Y:S04]  /*3cba0*/  LDL.LU.64 R196, [R1+0x3780] ;  /* 0x0037800001c47983 */ /* 0x000f280000300a00 */
[----:B------:R2:W-:Y:S04]  /*3cbb0*/  STL.64 [R1+0x5980], R4 ;  /* 0x0059800401007387 */ /* 0x0005e80000100a00 */
[----:B------:R-:W4:Y:S04]  /*3cbc0*/  LDL.LU.64 R16, [R1+0x3210] ;  /* 0x0032100001107983 */ /* 0x000f280000300a00 */
[----:B------:R-:W4:Y:S01]  /*3cbd0*/  LDL.LU.64 R198, [R1+0x3028] ;  /* 0x0030280001c67983 */ /* 0x000f220000300a00 */
[----:B--2---:R-:W-:-:S03]  /*3cbe0*/  IMAD.WIDE R4, R3, 0x4, R20 ;  /* 0x0000000403047825 */ /* 0x004fc600078e0214 */
[----:B------:R-:W2:Y:S04]  /*3cbf0*/  LDL.LU.64 R20, [R1+0x3020] ;  /* 0x0030200001147983 */ /* 0x000ea80000300a00 */
[----:B------:R3:W-:Y:S04]  /*3cc00*/  STL.64 [R1+0x5978], R4 ;  /* 0x0059780401007387 */ /* 0x0007e80000100a00 */
        /* <DEDUP_REMOVED lines=27> */
[----:B------:R-:W-:Y:S01]  /*3cdc0*/  STL.64 [R1+0x5968], R8 ;  /* 0x0059680801007387 */ /* 0x000fe20000100a00 */
[----:B-1----:R-:W-:-:S03]  /*3cdd0*/  IMAD.WIDE R4, R3, 0x4, R16 ;  /* 0x0000000403047825 */ /* 0x002fc600078e0210 */
[----:B------:R-:W4:Y:S01]  /*3cde0*/  LDL.LU.64 R16, [R1+0x3478] ;  /* 0x0034780001107983 */ /* 0x000f220000300a00 */
[----:B------:R-:W-:-:S05]  /*3cdf0*/  IMAD.WIDE R6, R3, 0x4, R196 ;  /* 0x0000000403067825 */ /* 0x000fca00078e02c4 */
[----:B------:R1:W-:Y:S04]  /*3ce00*/  STL.64 [R1+0x5960], R6 ;  /* 0x0059600601007387 */ /* 0x0003e80000100a00 */
[----:B------:R2:W-:Y:S01]  /*3ce10*/  STL.64 [R1+0x5958], R4 ;  /* 0x0059580401007387 */ /* 0x0005e20000100a00 */
[----:B-1----:R-:W-:-:S04]  /*3ce20*/  IMAD.WIDE R6, R3, 0x4, R198 ;  /* 0x0000000403067825 */ /* 0x002fc800078e02c6 */
[C---:B--2---:R-:W-:Y:S02]  /*3ce30*/  IMAD.WIDE R4, R3.reuse, 0x4, R20 ;  /* 0x0000000403047825 */ /* 0x044fe400078e0214 */
[----:B------:R-:W2:Y:S02]  /*3ce40*/  LDL.LU.64 R20, [R1+0x3188] ;  /* 0x0031880001147983 */ /* 0x000ea40000300a00 */
[C---:B------:R-:W-:Y:S02]  /*3ce50*/  IMAD.WIDE R8, R3.reuse, 0x4, R200 ;  /* 0x0000000403087825 */ /* 0x040fe400078e02c8 */
[----:B------:R1:W-:Y:S04]  /*3ce60*/  STL.64 [R1+0x5950], R6 ;  /* 0x0059500601007387 */ /* 0x0003e80000100a00 */
[----:B------:R3:W-:Y:S04]  /*3ce70*/  STL.64 [R1+0x5948], R4 ;  /* 0x0059480401007387 */ /* 0x0007e80000100a00 */
[----:B------:R3:W-:Y:S01]  /*3ce80*/  STL.64 [R1+0x5940], R8 ;  /* 0x0059400801007387 */ /* 0x0007e20000100a00 */
[----:B-1----:R-:W-:-:S05]  /*3ce90*/  IMAD.WIDE R6, R3, 0x4, R202 ;  /* 0x0000000403067825 */ /* 0x002fca00078e02ca */
[----:B------:R1:W-:Y:S01]  /*3cea0*/  STL.64 [R1+0x5938], R6 ;  /* 0x0059380601007387 */ /* 0x0003e20000100a00 */
[----:B---3--:R-:W-:-:S04]  /*3ceb0*/  IMAD.WIDE R4, R3, 0x4, R204 ;  /* 0x0000000403047825 */ /* 0x008fc800078e02cc */
[C---:B------:R-:W-:Y:S01]  /*3cec0*/  IMAD.WIDE R8, R3.reuse, 0x4, R206 ;  /* 0x0000000403087825 */ /* 0x040fe200078e02ce */
[----:B------:R3:W-:Y:S03]  /*3ced0*/  STL.64 [R1+0x5930], R4 ;  /* 0x0059300401007387 */ /* 0x0007e60000100a00 */
[C---:B-1----:R-:W-:Y:S01]  /*3cee0*/  IMAD.WIDE R6, R3.reuse, 0x4, R208 ;  /* 0x0000000403067825 */ /* 0x042fe200078e02d0 */
[----:B------:R1:W-:Y:S04]  /*3cef0*/  STL.64 [R1+0x5928], R8 ;  /* 0x0059280801007387 */ /* 0x0003e80000100a00 */
[----:B------:R3:W-:Y:S02]  /*3cf00*/  STL.64 [R1+0x5920], R6 ;  /* 0x0059200601007387 */ /* 0x0007e40000100a00 */
        /* <DEDUP_REMOVED lines=42> */
[----:B----4-:R-:W-:-:S03]  /*3d1b0*/  IMAD.WIDE R4, R3, 0x4, R16 ;  /* 0x0000000403047825 */ /* 0x010fc600078e0210 */
[----:B------:R-:W4:Y:S04]  /*3d1c0*/  LDL.LU.64 R16, [R1+0x2f88] ;  /* 0x002f880001107983 */ /* 0x000f280000300a00 */
[----:B------:R2:W-:Y:S04]  /*3d1d0*/  STL.64 [R1+0x5890], R4 ;  /* 0x0058900401007387 */ /* 0x0005e80000100a00 */
        /* <DEDUP_REMOVED lines=27> */
[----:B------:R-:W-:Y:S01]  /*3d390*/  STL.64 [R1+0x5880], R8 ;  /* 0x0058800801007387 */ /* 0x000fe20000100a00 */
[----:B------:R-:W-:-:S04]  /*3d3a0*/  IMAD.WIDE R6, R3, 0x4, R196 ;  /* 0x0000000403067825 */ /* 0x000fc800078e02c4 */
[C---:B-1----:R-:W-:Y:S02]  /*3d3b0*/  IMAD.WIDE R4, R3.reuse, 0x4, R18 ;  /* 0x0000000403047825 */ /* 0x042fe400078e0212 */
[----:B------:R-:W3:Y:S04]  /*3d3c0*/  LDL.LU.64 R18, [R1+0x37b0] ;  /* 0x0037b00001127983 */ /* 0x000ee80000300a00 */
[----:B------:R-:W-:Y:S04]  /*3d3d0*/  STL.64 [R1+0x5878], R6 ;  /* 0x0058780601007387 */ /* 0x000fe80000100a00 */
[----:B------:R4:W-:Y:S02]  /*3d3e0*/  STL.64 [R1+0x5870], R4 ;  /* 0x0058700401007387 */ /* 0x0009e40000100a00 */
[----:B----4-:R-:W-:-:S02]  /*3d3f0*/  IMAD.WIDE R4, R3, 0x4, R16 ;  /* 0x0000000403047825 */ /* 0x010fc400078e0210 */
[----:B------:R-:W4:Y:S02]  /*3d400*/  LDL.LU.64 R16, [R1+0x3368] ;  /* 0x0033680001107983 */ /* 0x000f240000300a00 */
[----:B------:R-:W-:-:S05]  /*3d410*/  IMAD.WIDE R6, R3, 0x4, R198 ;  /* 0x0000000403067825 */ /* 0x000fca00078e02c6 */
[----:B------:R1:W-:Y:S04]  /*3d420*/  STL.64 [R1+0x5868], R6 ;  /* 0x0058680601007387 */ /* 0x0003e80000100a00 */
[----:B------:R1:W-:Y:S02]  /*3d430*/  STL.64 [R1+0x5860], R4 ;  /* 0x0058600401007387 */ /* 0x0003e40000100a00 */
[----:B-1----:R-:W-:-:S04]  /*3d440*/  IMAD.WIDE R6, R3, 0x4, R200 ;  /* 0x0000000403067825 */ /* 0x002fc800078e02c8 */
[C---:B------:R-:W-:Y:S01]  /*3d450*/  IMAD.WIDE R4, R3.reuse, 0x4, R202 ;  /* 0x0000000403047825 */ /* 0x040fe200078e02ca */
[----:B------:R1:W-:Y:S04]  /*3d460*/  STL.64 [R1+0x5858], R6 ;  /* 0x0058580601007387 */ /* 0x0003e80000100a00 */
[----:B------:R2:W-:Y:S02]  /*3d470*/  STL.64 [R1+0x5850], R4 ;  /* 0x0058500401007387 */ /* 0x0005e40000100a00 */
[----:B--2---:R-:W-:-:S04]  /*3d480*/  IMAD.WIDE R8, R3, 0x4, R204 ;  /* 0x0000000403087825 */ /* 0x004fc800078e02cc */
[C---:B-1----:R-:W-:Y:S01]  /*3d490*/  IMAD.WIDE R6, R3.reuse, 0x4, R206 ;  /* 0x0000000403067825 */ /* 0x042fe200078e02ce */
        /* <DEDUP_REMOVED lines=32> */
[----:B------:R-:W-:Y:S03]  /*3d6a0*/  STL.64 [R1+0x57c8], R6 ;  /* 0x0057c80601007387 */ /* 0x000fe60000100a00 */
[C---:B------:R-:W-:Y:S01]  /*3d6b0*/  IMAD.WIDE R76, R3.reuse, 0x4, R26 ;  /* 0x00000004034c7825 */ /* 0x040fe200078e021a */
[----:B------:R3:W-:Y:S03]  /*3d6c0*/  STL.64 [R1+0x57c0], R4 ;  /* 0x0057c00401007387 */ /* 0x0007e60000100a00 */
[----:B------:R-:W-:-:S04]  /*3d6d0*/  IMAD.WIDE R78, R3, 0x4, R24 ;  /* 0x00000004034e7825 */ /* 0x000fc800078e0218 */
[C---:B------:R-:W-:Y:S02]  /*3d6e0*/  IMAD.WIDE R80, R3.reuse, 0x4, R22 ;  /* 0x0000000403507825 */ /* 0x040fe400078e0216 */
[----:B------:R-:W2:Y:S04]  /*3d6f0*/  LDL.LU.64 R22, [R1+0x2f08] ;  /* 0x002f080001167983 */ /* 0x000ea80000300a00 */
[----:B------:R-:W-:Y:S04]  /*3d700*/  STL.64 [R1+0x57b8], R76 ;  /* 0x0057b84c01007387 */ /* 0x000fe80000100a00 */
[----:B------:R-:W-:Y:S04]  /*3d710*/  STL.64 [R1+0x6708], R76 ;  /* 0x0067084c01007387 */ /* 0x000fe80000100a00 */
[----:B------:R-:W-:Y:S04]  /*3d720*/  STL.64 [R1+0x57b0], R78 ;  /* 0x0057b04e01007387 */ /* 0x000fe80000100a00 */
[----:B------:R-:W-:Y:S01]  /*3d730*/  STL.64 [R1+0x6710], R78 ;  /* 0x0067104e01007387 */ /* 0x000fe20000100a00 */
[----:B---3--:R-:W-:-:S05]  /*3d740*/  IMAD.WIDE R4, R3, 0x4, R18 ;  /* 0x0000000403047825 */ /* 0x008fca00078e0212 */
[----:B------:R4:W-:Y:S04]  /*3d750*/  STL.64 [R1+0x5798], R4 ;  /* 0x0057980401007387 */ /* 0x0009e80000100a00 */
[----:B------:R-:W3:Y:S01]  /*3d760*/  LDL.LU.64 R200, [R1+0x2f00] ;  /* 0x002f000001c87983 */ /* 0x000ee20000300a00 */
[----:B----4-:R-:W-:-:S03]  /*3d770*/  IMAD.WIDE R4, R3, 0x4, R16 ;  /* 0x0000000403047825 */ /* 0x010fc600078e0210 */
[----:B------:R-:W4:Y:S04]  /*3d780*/  LDL.LU.64 R16, [R1+0x3740] ;  /* 0x0037400001107983 */ /* 0x000f280000300a00 */
[----:B------:R2:W-:Y:S04]  /*3d790*/  STL.64 [R1+0x5790], R4 ;  /* 0x0057900401007387 */ /* 0x0005e80000100a00 */
[----:B------:R-:W3:Y:S01]  /*3d7a0*/  LDL.LU.64 R202, [R1+0x3360] ;  /* 0x0033600001ca7983 */ /* 0x000ee20000300a00 */
[----:B------:R-:W-:-:S03]  /*3d7b0*/  IMAD.WIDE R82, R3, 0x4, R20 ;  /* 0x0000000403527825 */ /* 0x000fc600078e0214 */
        /* <DEDUP_REMOVED lines=29> */
[----:B----4-:R-:W-:-:S03]  /*3d990*/  IMAD.WIDE R4, R3, 0x4, R16 ;  /* 0x0000000403047825 */ /* 0x010fc600078e0210 */
[----:B------:R-:W4:Y:S01]  /*3d9a0*/  LDL.LU.64 R16, [R1+0x3328] ;  /* 0x0033280001107983 */ /* 0x000f220000300a00 */
[----:B---3--:R-:W-:-:S04]  /*3d9b0*/  IMAD.WIDE R6, R3, 0x4, R200 ;  /* 0x0000000403067825 */ /* 0x008fc800078e02c8 */
[C---:B------:R-:W-:Y:S01]  /*3d9c0*/  IMAD.WIDE R8, R3.reuse, 0x4, R202 ;  /* 0x0000000403087825 */ /* 0x040fe200078e02ca */
[----:B------:R1:W-:Y:S04]  /*3d9d0*/  STL.64 [R1+0x5780], R6 ;  /* 0x0057800601007387 */ /* 0x0003e80000100a00 */
[----:B------:R3:W-:Y:S04]  /*3d9e0*/  STL.64 [R1+0x5778], R4 ;  /* 0x0057780401007387 */ /* 0x0007e80000100a00 */
[----:B------:R3:W-:Y:S01]  /*3d9f0*/  STL.64 [R1+0x5770], R8 ;  /* 0x0057700801007387 */ /* 0x0007e20000100a00 */
[----:B-1----:R-:W-:-:S03]  /*3da00*/  IMAD.WIDE R6, R3, 0x4, R20 ;  /* 0x0000000403067825 */ /* 0x002fc600078e0214 */
[----:B------:R-:W4:Y:S01]  /*3da10*/  LDL.LU.64 R20, [R1+0x2ef8] ;  /* 0x002ef80001147983 */ /* 0x000f220000300a00 */
[----:B---3--:R-:W-:-:S05]  /*3da20*/  IMAD.WIDE R4, R3, 0x4, R204 ;  /* 0x0000000403047825 */ /* 0x008fca00078e02cc */
[----:B------:R1:W-:Y:S01]  /*3da30*/  STL.64 [R1+0x5768], R4 ;  /* 0x0057680401007387 */ /* 0x0003e20000100a00 */
[----:B------:R-:W-:-:S03]  /*3da40*/  IMAD.WIDE R8, R3, 0x4, R208 ;  /* 0x0000000403087825 */ /* 0x000fc600078e02d0 */
[----:B------:R3:W-:Y:S01]  /*3da50*/  STL.64 [R1+0x5760], R6 ;  /* 0x0057600601007387 */ /* 0x0007e20000100a00 */
[----:B-1----:R-:W-:-:S04]  /*3da60*/  IMAD.WIDE R4, R3, 0x4, R206 ;  /* 0x0000000403047825 */ /* 0x002fc800078e02ce */
[C---:B---3--:R-:W-:Y:S01]  /*3da70*/  IMAD.WIDE R6, R3.reuse, 0x4, R210 ;  /* 0x0000000403067825 */ /* 0x048fe200078e02d2 */
[----:B------:R1:W-:Y:S04]  /*3da80*/  STL.64 [R1+0x5758], R4 ;  /* 0x0057580401007387 */ /* 0x0003e80000100a00 */
        /* <DEDUP_REMOVED lines=24> */
[----:B------:R-:W-:Y:S03]  /*3dc10*/  STL.64 [R1+0x56f0], R8 ;  /* 0x0056f00801007387 */ /* 0x000fe60000100a00 */
[C---:B------:R-:W-:Y:S01]  /*3dc20*/  IMAD.WIDE R88, R3.reuse, 0x4, R18 ;  /* 0x0000000403587825 */ /* 0x040fe200078e0212 */
[----:B------:R-:W-:Y:S03]  /*3dc30*/  STL.64 [R1+0x56e8], R6 ;  /* 0x0056e80601007387 */ /* 0x000fe60000100a00 */
[----:B-1----:R-:W-:-:S05]  /*3dc40*/  IMAD.WIDE R4, R3, 0x4, R30 ;  /* 0x0000000403047825 */ /* 0x002fca00078e021e */
[----:B------:R2:W-:Y:S04]  /*3dc50*/  STL.64 [R1+0x56e0], R4 ;  /* 0x0056e00401007387 */ /* 0x0005e80000100a00 */
[----:B------:R-:W3:Y:S01]  /*3dc60*/  LDL.LU.64 R18, [R1+0x2ef0] ;  /* 0x002ef00001127983 */ /* 0x000ee20000300a00 */
[----:B------:R-:W-:-:S04]  /*3dc70*/  IMAD.WIDE R84, R3, 0x4, R28 ;  /* 0x0000000403547825 */ /* 0x000fc800078e021c */
[C---:B------:R-:W-:Y:S01]  /*3dc80*/  IMAD.WIDE R86, R3.reuse, 0x4, R26 ;  /* 0x0000000403567825 */ /* 0x040fe200078e021a */
[----:B------:R-:W-:Y:S03]  /*3dc90*/  STL.64 [R1+0x56d8], R84 ;  /* 0x0056d85401007387 */ /* 0x000fe60000100a00 */
[C---:B--2---:R-:W-:Y:S01]  /*3dca0*/  IMAD.WIDE R4, R3.reuse, 0x4, R22 ;  /* 0x0000000403047825 */ /* 0x044fe200078e0216 */
[----:B------:R-:W-:Y:S04]  /*3dcb0*/  STL.64 [R1+0x6728], R84 ;  /* 0x0067285401007387 */ /* 0x000fe80000100a00 */
[----:B------:R-:W-:Y:S04]  /*3dcc0*/  STL.64 [R1+0x56d0], R86 ;  /* 0x0056d05601007387 */ /* 0x000fe80000100a00 */
[----:B------:R-:W-:Y:S04]  /*3dcd0*/  STL.64 [R1+0x6730], R86 ;  /* 0x0067305601007387 */ /* 0x000fe80000100a00 */
[----:B------:R4:W-:Y:S02]  /*3dce0*/  STL.64 [R1+0x56b8], R4 ;  /* 0x0056b80401007387 */ /* 0x0009e40000100a00 */
[----:B----4-:R-:W-:-:S02]  /*3dcf0*/  IMAD.WIDE R4, R3, 0x4, R16 ;  /* 0x0000000403047825 */ /* 0x010fc400078e0210 */
[----:B------:R-:W2:Y:S04]  /*3dd00*/  LDL.LU.64 R16, [R1+0x3700] ;  /* 0x0037000001107983 */ /* 0x000ea80000300a00 */
[----:B------:R-:W-:Y:S04]  /*3dd10*/  STL.64 [R1+0x56c8], R88 ;  /* 0x0056c85801007387 */ /* 0x000fe80000100a00 */
[----:B------:R1:W-:Y:S04]  /*3dd20*/  STL.64 [R1+0x56b0], R4 ;  /* 0x0056b00401007387 */ /* 0x0003e80000100a00 */
[----:B------:R-:W-:Y:S04]  /*3dd30*/  STL.64 [R1+0x6738], R88 ;  /* 0x0067385801007387 */ /* 0x000fe80000100a00 */
[----:B------:R-:W4:Y:S01]  /*3dd40*/  LDL.LU.64 R22, [R1+0x3320] ;  /* 0x0033200001167983 */ /* 0x000f220000300a00 */
        /* <DEDUP_REMOVED lines=31> */
[----:B------:R-:W3:Y:S01]  /*3df40*/  LDL.LU.64 R26, [R1+0x3220] ;  /* 0x00322000011a7983 */ /* 0x000ee20000300a00 */
[----:B--2---:R-:W-:-:S03]  /*3df50*/  IMAD.WIDE R4, R3, 0x4, R16 ;  /* 0x0000000403047825 */ /* 0x004fc600078e0210 */
[----:B------:R-:W2:Y:S04]  /*3df60*/  LDL.LU.64 R16, [R1+0x2e98] ;  /* 0x002e980001107983 */ /* 0x000ea80000300a00 */
[----:B------:R4:W-:Y:S04]  /*3df70*/  STL.64 [R1+0x5698], R4 ;  /* 0x0056980401007387 */ /* 0x0009e80000100a00 */
[----:B------:R-:W2:Y:S01]  /*3df80*/  LDL.LU.64 R24, [R1+0x2e88] ;  /* 0x002e880001187983 */ /* 0x000ea20000300a00 */
[----:B----4-:R-:W-:-:S03]  /*3df90*/  IMAD.WIDE R4, R3, 0x4, R22 ;  /* 0x0000000403047825 */ /* 0x010fc600078e0216 */
[----:B------:R-:W4:Y:S04]  /*3dfa0*/  LDL.LU.64 R22, [R1+0x3550] ;  /* 0x0035500001167983 */ /* 0x000f280000300a00 */
        /* <DEDUP_REMOVED lines=27> */
[----:B------:R1:W-:Y:S04]  /*3e160*/  STL.64 [R1+0x5628], R4 ;  /* 0x0056280401007387 */ /* 0x0003e80000100a00 */
[----:B------:R-:W-:Y:S01]  /*3e170*/  STL.64 [R1+0x5620], R8 ;  /* 0x0056200801007387 */ /* 0x000fe20000100a00 */
[----:B------:R-:W-:-:S04]  /*3e180*/  IMAD.WIDE R6, R3, 0x4, R224 ;  /* 0x0000000403067825 */ /* 0x000fc800078e02e0 */
[C---:B-1----:R-:W-:Y:S02]  /*3e190*/  IMAD.WIDE R4, R3.reuse, 0x4, R20 ;  /* 0x0000000403047825 */ /* 0x042fe400078e0214 */
[----:B------:R-:W4:Y:S04]  /*3e1a0*/  LDL.LU.64 R20, [R1+0x3208] ;  /* 0x0032080001147983 */ /* 0x000f280000300a00 */
[----:B------:R1:W-:Y:S04]  /*3e1b0*/  STL.64 [R1+0x5618], R6 ;  /* 0x0056180601007387 */ /* 0x0003e80000100a00 */
[----:B------:R1:W-:Y:S02]  /*3e1c0*/  STL.64 [R1+0x2c98], R4 ;  /* 0x002c980401007387 */ /* 0x0003e40000100a00 */
[----:B-1----:R-:W-:-:S04]  /*3e1d0*/  IMAD.WIDE R6, R3, 0x4, R226 ;  /* 0x0000000403067825 */ /* 0x002fc800078e02e2 */
[C---:B------:R-:W-:Y:S01]  /*3e1e0*/  IMAD.WIDE R4, R3.reuse, 0x4, R228 ;  /* 0x0000000403047825 */ /* 0x040fe200078e02e4 */
[----:B------:R1:W-:Y:S03]  /*3e1f0*/  STL.64 [R1+0x2c90], R6 ;  /* 0x002c900601007387 */ /* 0x0003e60000100a00 */
[C---:B---3--:R-:W-:Y:S01]  /*3e200*/  IMAD.WIDE R8, R3.reuse, 0x4, R230 ;  /* 0x0000000403087825 */ /* 0x048fe200078e02e6 */
[----:B------:R3:W-:Y:S04]  /*3e210*/  STL.64 [R1+0x2c88], R4 ;  /* 0x002c880401007387 */ /* 0x0007e80000100a00 */
[----:B------:R3:W-:Y:S01]  /*3e220*/  STL.64 [R1+0x2c80], R8 ;  /* 0x002c800801007387 */ /* 0x0007e20000100a00 */
[----:B-1----:R-:W-:-:S04]  /*3e230*/  IMAD.WIDE R6, R3, 0x4, R232 ;  /* 0x0000000403067825 */ /* 0x002fc800078e02e8 */
[C---:B---3--:R-:W-:Y:S01]  /*3e240*/  IMAD.WIDE R4, R3.reuse, 0x4, R234 ;  /* 0x0000000403047825 */ /* 0x048fe200078e02ea */
[----:B------:R1:W-:Y:S03]  /*3e250*/  STL.64 [R1+0x2c78], R6 ;  /* 0x002c780601007387 */ /* 0x0003e60000100a00 */
[C---:B------:R-:W-:Y:S01]  /*3e260*/  IMAD.WIDE R8, R3.reuse, 0x4, R30 ;  /* 0x0000000403087825 */ /* 0x040fe200078e021e */
[----:B------:R3:W-:Y:S04]  /*3e270*/  STL.64 [R1+0x2c70], R4 ;  /* 0x002c700401007387 */ /* 0x0007e80000100a00 */
[----:B------:R-:W-:Y:S01]  /*3e280*/  STL.64 [R1+0x2c68], R8 ;  /* 0x002c680801007387 */ /* 0x000fe20000100a00 */
[----:B-1----:R-:W-:-:S04]  /*3e290*/  IMAD.WIDE R6, R3, 0x4, R28 ;  /* 0x0000000403067825 */ /* 0x002fc800078e021c */
[C---:B---3--:R-:W-:Y:S02]  /*3e2a0*/  IMAD.WIDE R4, R3.reuse, 0x4, R18 ;  /* 0x0000000403047825 */ /* 0x048fe400078e0212 */
[----:B------:R-:W3:Y:S04]  /*3e2b0*/  LDL.LU.64 R18, [R1+0x2e90] ;  /* 0x002e900001127983 */ /* 0x000ee80000300a00 */
[----:B------:R-:W-:Y:S04]  /*3e2c0*/  STL.64 [R1+0x2c60], R6 ;  /* 0x002c600601007387 */ /* 0x000fe80000100a00 */
[----:B------:R2:W-:Y:S02]  /*3e2d0*/  STL.64 [R1+0x2c58], R4 ;  /* 0x002c580401007387 */ /* 0x0005e40000100a00 */
[----:B--2---:R-:W-:-:S02]  /*3e2e0*/  IMAD.WIDE R4, R3, 0x4, R16 ;  /* 0x0000000403047825 */ /* 0x004fc400078e0210 */
[----:B------:R-:W2:Y:S02]  /*3e2f0*/  LDL.LU.64 R16, [R1+0x2e78] ;  /* 0x002e780001107983 */ /* 0x000ea40000300a00 */
[----:B------:R-:W-:-:S05]  /*3e300*/  IMAD.WIDE R6, R3, 0x4, R26 ;  /* 0x0000000403067825 */ /* 0x000fca00078e021a */
[----:B------:R1:W-:Y:S04]  /*3e310*/  STL.64 [R1+0x2c50], R6 ;  /* 0x002c500601007387 */ /* 0x0003e80000100a00 */
[----:B------:R4:W-:Y:S04]  /*3e320*/  STL.64 [R1+0x2c48], R4 ;  /* 0x002c480401007387 */ /* 0x0009e80000100a00 */
[----:B------:R-:W2:Y:S01]  /*3e330*/  LDL.LU.64 R196, [R1+0x3518] ;  /* 0x0035180001c47983 */ /* 0x000ea20000300a00 */
[----:B-1----:R-:W-:-:S04]  /*3e340*/  IMAD.WIDE R6, R3, 0x4, R24 ;  /* 0x0000000403067825 */ /* 0x002fc800078e0218 */
[C---:B----4-:R-:W-:Y:S01]  /*3e350*/  IMAD.WIDE R4, R3.reuse, 0x4, R22 ;  /* 0x0000000403047825 */ /* 0x050fe200078e0216 */
[----:B------:R-:W-:Y:S04]  /*3e360*/  STL.64 [R1+0x2c40], R6 ;  /* 0x002c400601007387 */ /* 0x000fe80000100a00 */
        /* <DEDUP_REMOVED lines=29> */
[----:B------:R2:W-:Y:S04]  /*3e540*/  STL.64 [R1+0x2c28], R4 ;  /* 0x002c280401007387 */ /* 0x0005e80000100a00 */
[----:B------:R-:W3:Y:S01]  /*3e550*/  LDL.LU.64 R24, [R1+0x2e18] ;  /* 0x002e180001187983 */ /* 0x000ee20000300a00 */
[----:B--2---:R-:W-:-:S03]  /*3e560*/  IMAD.WIDE R4, R3, 0x4, R16 ;  /* 0x0000000403047825 */ /* 0x004fc600078e0210 */
[----:B------:R-:W2:Y:S04]  /*3e570*/  LDL.LU.64 R16, [R1+0x2e10] ;  /* 0x002e100001107983 */ /* 0x000ea80000300a00 */
[----:B------:R1:W-:Y:S02]  /*3e580*/  STL.64 [R1+0x2c20], R4 ;  /* 0x002c200401007387 */ /* 0x0003e40000100a00 */
[----:B-1----:R-:W-:-:S05]  /*3e590*/  IMAD.WIDE R4, R3, 0x4, R196 ;  /* 0x0000000403047825 */ /* 0x002fca00078e02c4 */
[----:B------:R1:W-:Y:S01]  /*3e5a0*/  STL.64 [R1+0x2c18], R4 ;  /* 0x002c180401007387 */ /* 0x0003e20000100a00 */
[----:B----4-:R-:W-:-:S05]  /*3e5b0*/  IMAD.WIDE R8, R3, 0x4, R198 ;  /* 0x0000000403087825 */ /* 0x010fca00078e02c6 */
[----:B------:R4:W-:Y:S01]  /*3e5c0*/  STL.64 [R1+0x2c10], R8 ;  /* 0x002c100801007387 */ /* 0x0009e20000100a00 */
[----:B------:R-:W-:-:S04]  /*3e5d0*/  IMAD.WIDE R6, R3, 0x4, R200 ;  /* 0x0000000403067825 */ /* 0x000fc800078e02c8 */
[C---:B-1----:R-:W-:Y:S01]  /*3e5e0*/  IMAD.WIDE R4, R3.reuse, 0x4, R202 ;  /* 0x0000000403047825 */ /* 0x042fe200078e02ca */
[----:B------:R1:W-:Y:S03]  /*3e5f0*/  STL.64 [R1+0x2c08], R6 ;  /* 0x002c080601007387 */ /* 0x0003e60000100a00 */
[C---:B----4-:R-:W-:Y:S01]  /*3e600*/  IMAD.WIDE R8, R3.reuse, 0x4, R204 ;  /* 0x0000000403087825 */ /* 0x050fe200078e02cc */
        /* <DEDUP_REMOVED lines=19> */
[----:B------:R-:W-:Y:S01]  /*3e740*/  STL.64 [R1+0x55c8], R8 ;  /* 0x0055c80801007387 */ /* 0x000fe20000100a00 */
[----:B-1----:R-:W-:-:S04]  /*3e750*/  IMAD.WIDE R6, R3, 0x4, R224 ;  /* 0x0000000403067825 */ /* 0x002fc800078e02e0 */
[C---:B----4-:R-:W-:Y:S02]  /*3e760*/  IMAD.WIDE R4, R3.reuse, 0x4, R22 ;  /* 0x0000000403047825 */ /* 0x050fe400078e0216 */
        /* <DEDUP_REMOVED lines=17> */
[----:B------:R-:W4:Y:S04]  /*3e880*/  LDL.LU.64 R20, [R1+0x3138] ;  /* 0x0031380001147983 */ /* 0x000f280000300a00 */
[----:B------:R1:W-:Y:S04]  /*3e890*/  STL.64 [R1+0x5580], R6 ;  /* 0x0055800601007387 */ /* 0x0003e80000100a00 */
[----:B------:R3:W-:Y:S01]  /*3e8a0*/  STL.64 [R1+0x5578], R4 ;  /* 0x0055780401007387 */ /* 0x0007e20000100a00 */
[----:B-1----:R-:W-:-:S04]  /*3e8b0*/  IMAD.WIDE R6, R3, 0x4, R26 ;  /* 0x0000000403067825 */ /* 0x002fc800078e021a */
[C---:B---3--:R-:W-:Y:S02]  /*3e8c0*/  IMAD.WIDE R4, R3.reuse, 0x4, R18 ;  /* 0x0000000403047825 */ /* 0x048fe400078e0212 */
[----:B------:R-:W3:Y:S04]  /*3e8d0*/  LDL.LU.64 R18, [R1+0x2e08] ;  /* 0x002e080001127983 */ /* 0x000ee80000300a00 */
[----:B------:R1:W-:Y:S04]  /*3e8e0*/  STL.64 [R1+0x5570], R6 ;  /* 0x0055700601007387 */ /* 0x0003e80000100a00 */
[----:B------:R2:W-:Y:S04]  /*3e8f0*/  STL.64 [R1+0x5568], R4 ;  /* 0x0055680401007387 */ /* 0x0005e80000100a00 */
[----:B------:R-:W3:Y:S01]  /*3e900*/  LDL.LU.64 R196, [R1+0x2e00] ;  /* 0x002e000001c47983 */ /* 0x000ee20000300a00 */
[----:B-1----:R-:W-:-:S05]  /*3e910*/  IMAD.WIDE R6, R3, 0x4, R24 ;  /* 0x0000000403067825 */ /* 0x002fca00078e0218 */
[----:B------:R-:W-:Y:S04]  /*3e920*/  STL.64 [R1+0x5560], R6 ;  /* 0x0055600601007387 */ /* 0x000fe80000100a00 */
        /* <DEDUP_REMOVED lines=28> */
[----:B-1----:R-:W-:-:S03]  /*3eaf0*/  IMAD.WIDE R4, R3, 0x4, R20 ;  /* 0x0000000403047825 */ /* 0x002fc600078e0214 */
[----:B------:R-:W4:Y:S04]  /*3eb00*/  LDL.LU.64 R20, [R1+0x32f8] ;  /* 0x0032f80001147983 */ /* 0x000f280000300a00 */
[----:B------:R3:W-:Y:S04]  /*3eb10*/  STL.64 [R1+0x5548], R4 ;  /* 0x0055480401007387 */ /* 0x0007e80000100a00 */
[----:B------:R-:W4:Y:S01]  /*3eb20*/  LDL.LU.64 R22, [R1+0x2bb8] ;  /* 0x002bb80001167983 */ /* 0x000f220000300a00 */
[----:B---3--:R-:W-:-:S03]  /*3eb30*/  IMAD.WIDE R4, R3, 0x4, R18 ;  /* 0x0000000403047825 */ /* 0x008fc600078e0212 */
[----:B------:R-:W3:Y:S04]  /*3eb40*/  LDL.LU.64 R18, [R1+0x2bb0] ;  /* 0x002bb00001127983 */ /* 0x000ee80000300a00 */
[----:B------:R1:W-:Y:S02]  /*3eb50*/  STL.64 [R1+0x5540], R4 ;  /* 0x0055400401007387 */ /* 0x0003e40000100a00 */
[----:B-1----:R-:W-:-:S04]  /*3eb60*/  IMAD.WIDE R4, R3, 0x4, R196 ;  /* 0x0000000403047825 */ /* 0x002fc800078e02c4 */
[C---:B------:R-:W-:Y:S01]  /*3eb70*/  IMAD.WIDE R8, R3.reuse, 0x4, R198 ;  /* 0x0000000403087825 */ /* 0x040fe200078e02c6 */
[----:B------:R1:W-:Y:S04]  /*3eb80*/  STL.64 [R1+0x5538], R4 ;  /* 0x0055380401007387 */ /* 0x0003e80000100a00 */
[----:B------:R1:W-:Y:S01]  /*3eb90*/  STL.64 [R1+0x5530], R8 ;  /* 0x0055300801007387 */ /* 0x0003e20000100a00 */
        /* <DEDUP_REMOVED lines=23> */
[----:B------:R-:W-:Y:S01]  /*3ed10*/  STL.64 [R1+0x54d0], R8 ;  /* 0x0054d00801007387 */ /* 0x000fe20000100a00 */
[----:B-1----:R-:W-:-:S03]  /*3ed20*/  IMAD.WIDE R4, R3, 0x4, R16 ;  /* 0x0000000403047825 */ /* 0x002fc600078e0210 */
[----:B------:R-:W2:Y:S01]  /*3ed30*/  LDL.LU.64 R16, [R1+0x36c0] ;  /* 0x0036c00001107983 */ /* 0x000ea20000300a00 */
[----:B------:R-:W-:-:S05]  /*3ed40*/  IMAD.WIDE R6, R3, 0x4, R224 ;  /* 0x0000000403067825 */ /* 0x000fca00078e02e0 */
[----:B------:R1:W-:Y:S04]  /*3ed50*/  STL.64 [R1+0x54c8], R6 ;  /* 0x0054c80601007387 */ /* 0x0003e80000100a00 */
[----:B------:R1:W-:Y:S02]  /*3ed60*/  STL.64 [R1+0x54c0], R4 ;  /* 0x0054c00401007387 */ /* 0x0003e40000100a00 */
[----:B-1----:R-:W-:-:S04]  /*3ed70*/  IMAD.WIDE R6, R3, 0x4, R226 ;  /* 0x0000000403067825 */ /* 0x002fc800078e02e2 */
[C---:B------:R-:W-:Y:S01]  /*3ed80*/  IMAD.WIDE R4, R3.reuse, 0x4, R228 ;  /* 0x0000000403047825 */ /* 0x040fe200078e02e4 */
[----:B------:R1:W-:Y:S04]  /*3ed90*/  STL.64 [R1+0x54b8], R6 ;  /* 0x0054b80601007387 */ /* 0x0003e80000100a00 */
[----:B------:R4:W-:Y:S02]  /*3eda0*/  STL.64 [R1+0x54b0], R4 ;  /* 0x0054b00401007387 */ /* 0x0009e40000100a00 */
        /* <DEDUP_REMOVED lines=10> */
[----:B------:R-:W4:Y:S04]  /*3ee50*/  LDL.LU.64 R208, [R1+0x32e0] ;  /* 0x0032e00001d07983 */ /* 0x000f280000300a00 */
[----:B------:R-:W-:Y:S04]  /*3ee60*/  STL.64 [R1+0x5488], R6 ;  /* 0x0054880601007387 */ /* 0x000fe80000100a00 */
[----:B------:R2:W-:Y:S01]  /*3ee70*/  STL.64 [R1+0x5480], R4 ;  /* 0x0054800401007387 */ /* 0x0005e20000100a00 */
[----:B------:R-:W-:-:S03]  /*3ee80*/  IMAD.WIDE R94, R3, 0x4, R20 ;  /* 0x00000004035e7825 */ /* 0x000fc600078e0214 */
        /* <DEDUP_REMOVED lines=15> */
[----:B------:R-:W3:Y:S01]  /*3ef80*/  LDL.LU.64 R18, [R1+0x36a0] ;  /* 0x0036a00001127983 */ /* 0x000ee20000300a00 */
[----:B------:R-:W-:-:S05]  /*3ef90*/  IMAD.WIDE R92, R3, 0x4, R24 ;  /* 0x00000004035c7825 */ /* 0x000fca00078e0218 */
[----:B------:R-:W-:Y:S04]  /*3efa0*/  STL.64 [R1+0x5478], R92 ;  /* 0x0054785c01007387 */ /* 0x000fe80000100a00 */
[----:B------:R-:W-:Y:S04]  /*3efb0*/  STL.64 [R1+0x6748], R92 ;  /* 0x0067485c01007387 */ /* 0x000fe80000100a00 */
[----:B------:R-:W3:Y:S04]  /*3efc0*/  LDL.LU.64 R234, [R1+0x32c0] ;  /* 0x0032c00001ea7983 */ /* 0x000ee80000300a00 */
[----:B------:R-:W3:Y:S01]  /*3efd0*/  LDL.LU.64 R30, [R1+0x2b78] ;  /* 0x002b7800011e7983 */ /* 0x000ee20000300a00 */
[----:B--2---:R-:W-:-:S05]  /*3efe0*/  IMAD.WIDE R4, R3, 0x4, R16 ;  /* 0x0000000403047825 */ /* 0x004fca00078e0210 */
[----:B------:R4:W-:Y:S04]  /*3eff0*/  STL.64 [R1+0x5458], R4 ;  /* 0x0054580401007387 */ /* 0x0009e80000100a00 */
[----:B------:R-:W2:Y:S01]  /*3f000*/  LDL.LU.64 R16, [R1+0x2b70] ;  /* 0x002b700001107983 */ /* 0x000ea20000300a00 */
[----:B------:R-:W-:-:S03]  /*3f010*/  IMAD.WIDE R96, R3, 0x4, R22 ;  /* 0x0000000403607825 */ /* 0x000fc600078e0216 */
[----:B------:R-:W2:Y:S04]  /*3f020*/  LDL.LU.64 R28, [R1+0x3698] ;  /* 0x00369800011c7983 */ /* 0x000ea80000300a00 */
[----:B------:R-:W2:Y:S04]  /*3f030*/  LDL.LU.64 R24, [R1+0x32b8] ;  /* 0x0032b80001187983 */ /* 0x000ea80000300a00 */
[----:B------:R-:W2:Y:S04]  /*3f040*/  LDL.LU.64 R22, [R1+0x2b68] ;  /* 0x002b680001167983 */ /* 0x000ea80000300a00 */
[----:B------:R-:W-:Y:S04]  /*3f050*/  STL.64 [R1+0x5470], R94 ;  /* 0x0054705e01007387 */ /* 0x000fe80000100a00 */
[----:B------:R-:W-:Y:S04]  /*3f060*/  STL.64 [R1+0x6750], R94 ;  /* 0x0067505e01007387 */ /* 0x000fe80000100a00 */
[----:B------:R-:W-:Y:S04]  /*3f070*/  STL.64 [R1+0x5468], R96 ;  /* 0x0054686001007387 */ /* 0x000fe80000100a00 */
[----:B------:R-:W-:Y:S01]  /*3f080*/  STL.64 [R1+0x6758], R96 ;  /* 0x0067586001007387 */ /* 0x000fe20000100a00 */
[----:B----4-:R-:W-:-:S05]  /*3f090*/  IMAD.WIDE R4, R3, 0x4, R208 ;  /* 0x0000000403047825 */ /* 0x010fca00078e02d0 */
[----:B------:R1:W-:Y:S02]  /*3f0a0*/  STL.64 [R1+0x5450], R4 ;  /* 0x0054500401007387 */ /* 0x0003e40000100a00 */
[C---:B-1----:R-:W-:Y:S02]  /*3f0b0*/  IMAD.WIDE R4, R3.reuse, 0x4, R20 ;  /* 0x0000000403047825 */ /* 0x042fe400078e0214 */
[----:B------:R-:W4:Y:S02]  /*3f0c0*/  LDL.LU.64 R20, [R1+0x2b60] ;  /* 0x002b600001147983 */ /* 0x000f240000300a00 */
[C---:B------:R-:W-:Y:S02]  /*3f0d0*/  IMAD.WIDE R6, R3.reuse, 0x4, R210 ;  /* 0x0000000403067825 */ /* 0x040fe400078e02d2 */
[----:B------:R-:W-:Y:S04]  /*3f0e0*/  STL.64 [R1+0x5460], R98 ;  /* 0x0054606201007387 */ /* 0x000fe80000100a00 */
[----:B------:R1:W-:Y:S01]  /*3f0f0*/  STL.64 [R1+0x5448], R4 ;  /* 0x0054480401007387 */ /* 0x0003e20000100a00 */
[----:B------:R-:W-:-:S03]  /*3f100*/  IMAD.WIDE R8, R3, 0x4, R214 ;  /* 0x0000000403087825 */ /* 0x000fc600078e02d6 */
[----:B------:R-:W-:Y:S04]  /*3f110*/  STL.64 [R1+0x6760], R98 ;  /* 0x0067606201007387 */ /* 0x000fe80000100a00 */
[----:B------:R1:W-:Y:S02]  /*3f120*/  STL.64 [R1+0x5440], R6 ;  /* 0x0054400601007387 */ /* 0x0003e40000100a00 */
[----:B-1----:R-:W-:-:S05]  /*3f130*/  IMAD.WIDE R4, R3, 0x4, R212 ;  /* 0x0000000403047825 */ /* 0x002fca00078e02d4 */
[----:B------:R1:W-:Y:S01]  /*3f140*/  STL.64 [R1+0x5438], R4 ;  /* 0x0054380401007387 */ /* 0x0003e20000100a00 */
[----:B------:R-:W-:-:S03]  /*3f150*/  IMAD.WIDE R6, R3, 0x4, R216 ;  /* 0x0000000403067825 */ /* 0x000fc600078e02d8 */
        /* <DEDUP_REMOVED lines=12> */
[----:B------:R3:W-:Y:S03]  /*3f220*/  STL.64 [R1+0x5400], R8 ;  /* 0x0054000801007387 */ /* 0x0007e60000100a00 */
[C---:B-1----:R-:W-:Y:S02]  /*3f230*/  IMAD.WIDE R4, R3.reuse, 0x4, R26 ;  /* 0x0000000403047825 */ /* 0x042fe400078e021a */
[----:B------:R-:W4:Y:S02]  /*3f240*/  LDL.LU.64 R26, [R1+0x3680] ;  /* 0x00368000011a7983 */ /* 0x000f240000300a00 */
[----:B---3--:R-:W-:-:S02]  /*3f250*/  IMAD.WIDE R8, R3, 0x4, R230 ;  /* 0x0000000403087825 */ /* 0x008fc400078e02e6 */
[----:B------:R-:W-:Y:S04]  /*3f260*/  STL.64 [R1+0x53f8], R6 ;  /* 0x0053f80601007387 */ /* 0x000fe80000100a00 */
[----:B------:R1:W-:Y:S04]  /*3f270*/  STL.64 [R1+0x53f0], R4 ;  /* 0x0053f00401007387 */ /* 0x0003e80000100a00 */
[----:B------:R3:W-:Y:S01]  /*3f280*/  STL.64 [R1+0x53e8], R8 ;  /* 0x0053e80801007387 */ /* 0x0007e20000100a00 */
[----:B-1----:R-:W-:-:S03]  /*3f290*/  IMAD.WIDE R4, R3, 0x4, R18 ;  /* 0x0000000403047825 */ /* 0x002fc600078e0212 */
[----:B------:R-:W4:Y:S01]  /*3f2a0*/  LDL.LU.64 R18, [R1+0x32a0] ;  /* 0x0032a00001127983 */ /* 0x000f220000300a00 */
[----:B------:R-:W-:-:S04]  /*3f2b0*/  IMAD.WIDE R6, R3, 0x4, R232 ;  /* 0x0000000403067825 */ /* 0x000fc800078e02e8 */
[C---:B---3--:R-:W-:Y:S01]  /*3f2c0*/  IMAD.WIDE R8, R3.reuse, 0x4, R234 ;  /* 0x0000000403087825 */ /* 0x048fe200078e02ea */
[----:B------:R-:W-:Y:S04]  /*3f2d0*/  STL.64 [R1+0x53e0], R6 ;  /* 0x0053e00601007387 */ /* 0x000fe80000100a00 */
[----:B------:R2:W-:Y:S04]  /*3f2e0*/  STL.64 [R1+0x53d8], R4 ;  /* 0x0053d80401007387 */ /* 0x0005e80000100a00 */
[----:B------:R-:W-:Y:S01]  /*3f2f0*/  STL.64 [R1+0x53d0], R8 ;  /* 0x0053d00801007387 */ /* 0x000fe20000100a00 */
[----:B--2---:R-:W-:-:S03]  /*3f300*/  IMAD.WIDE R4, R3, 0x4, R16 ;  /* 0x0000000403047825 */ /* 0x004fc600078e0210 */
[----:B------:R-:W2:Y:S01]  /*3f310*/  LDL.LU.64 R16, [R1+0x2d98] ;  /* 0x002d980001107983 */ /* 0x000ea20000300a00 */
[----:B------:R-:W-:-:S05]  /*3f320*/  IMAD.WIDE R6, R3, 0x4, R30 ;  /* 0x0000000403067825 */ /* 0x000fca00078e021e */
[----:B------:R-:W-:Y:S04]  /*3f330*/  STL.64 [R1+0x53c8], R6 ;  /* 0x0053c80601007387 */ /* 0x000fe80000100a00 */
[----:B------:R1:W-:Y:S04]  /*3f340*/  STL.64 [R1+0x53c0], R4 ;  /* 0x0053c00401007387 */ /* 0x0003e80000100a00 */
[----:B------:R-:W3:Y:S04]  /*3f350*/  LDL.LU.64 R214, [R1+0x2d90] ;  /* 0x002d900001d67983 */ /* 0x000ee80000300a00 */
[----:B------:R-:W3:Y:S04]  /*3f360*/  LDL.LU.64 R216, [R1+0x3678] ;  /* 0x0036780001d87983 */ /* 0x000ee80000300a00 */
[----:B------:R-:W3:Y:S01]  /*3f370*/  LDL.LU.64 R218, [R1+0x3298] ;  /* 0x0032980001da7983 */ /* 0x000ee20000300a00 */
[----:B------:R-:W-:-:S03]  /*3f380*/  IMAD.WIDE R102, R3, 0x4, R24 ;  /* 0x0000000403667825 */ /* 0x000fc600078e0218 */
[----:B------:R-:W3:Y:S04]  /*3f390*/  LDL.LU.64 R220, [R1+0x2b58] ;  /* 0x002b580001dc7983 */ /* 0x000ee80000300a00 */
[----:B------:R-:W3:Y:S04]  /*3f3a0*/  LDL.LU.64 R24, [R1+0x2b50] ;  /* 0x002b500001187983 */ /* 0x000ee80000300a00 */
[----:B------:R-:W3:Y:S01]  /*3f3b0*/  LDL.LU.64 R222, [R1+0x3670] ;  /* 0x0036700001de7983 */ /* 0x000ee20000300a00 */
[----:B------:R-:W-:-:S03]  /*3f3c0*/  IMAD.WIDE R104, R3, 0x4, R22 ;  /* 0x0000000403687825 */ /* 0x000fc600078e0216 */
[----:B------:R-:W3:Y:S04]  /*3f3d0*/  LDL.LU.64 R224, [R1+0x3640] ;  /* 0x0036400001e07983 */ /* 0x000ee80000300a00 */
[----:B------:R-:W3:Y:S04]  /*3f3e0*/  LDL.LU.64 R22, [R1+0x3260] ;  /* 0x0032600001167983 */ /* 0x000ee80000300a00 */
[----:B------:R-:W3:Y:S04]  /*3f3f0*/  LDL.LU.64 R226, [R1+0x2d88] ;  /* 0x002d880001e27983 */ /* 0x000ee80000300a00 */
[----:B------:R-:W3:Y:S01]  /*3f400*/  LDL.LU.64 R228, [R1+0x2d80] ;  /* 0x002d800001e47983 */ /* 0x000ee20000300a00 */
[----:B------:R-:W-:-:S04]  /*3f410*/  IMAD.WIDE R100, R3, 0x4, R28 ;  /* 0x0000000403647825 */ /* 0x000fc800078e021c */
[C---:B----4-:R-:W-:Y:S02]  /*3f420*/  IMAD.WIDE R106, R3.reuse, 0x4, R20 ;  /* 0x00000004036a7825 */ /* 0x050fe400078e0214 */
[----:B------:R-:W4:Y:S04]  /*3f430*/  LDL.LU.64 R20, [R1+0x3600] ;  /* 0x0036000001147983 */ /* 0x000f280000300a00 */
[----:B------:R-:W4:Y:S04]  /*3f440*/  LDL.LU.64 R230, [R1+0x3248] ;  /* 0x0032480001e67983 */ /* 0x000f280000300a00 */
[----:B------:R-:W4:Y:S04]  /*3f450*/  LDL.LU.64 R232, [R1+0x2d78] ;  /* 0x002d780001e87983 */ /* 0x000f280000300a00 */
[----:B------:R-:W4:Y:S04]  /*3f460*/  LDL.LU.64 R234, [R1+0x2d70] ;  /* 0x002d700001ea7983 */ /* 0x000f280000300a00 */
[----:B------:R-:W4:Y:S04]  /*3f470*/  LDL.LU.64 R30, [R1+0x35c0] ;  /* 0x0035c000011e7983 */ /* 0x000f280000300a00 */
[----:B------:R-:W4:Y:S04]  /*3f480*/  LDL.LU.64 R28, [R1+0x3230] ;  /* 0x00323000011c7983 */ /* 0x000f280000300a00 */
[----:B------:R-:W-:Y:S04]  /*3f490*/  STL.64 [R1+0x53b8], R100 ;  /* 0x0053b86401007387 */ /* 0x000fe80000100a00 */
[----:B------:R-:W-:Y:S01]  /*3f4a0*/  STL.64 [R1+0x6768], R100 ;  /* 0x0067686401007387 */ /* 0x000fe20000100a00 */
[----:B-1----:R-:W-:-:S03]  /*3f4b0*/  IMAD.WIDE R4, R3, 0x4, R26 ;  /* 0x0000000403047825 */ /* 0x002fc600078e021a */
[----:B------:R-:W4:Y:S04]  /*3f4c0*/  LDL.LU.64 R26, [R1+0x2d68] ;  /* 0x002d6800011a7983 */ /* 0x000f280000300a00 */
[----:B------:R-:W-:Y:S04]  /*3f4d0*/  STL.64 [R1+0x53b0], R102 ;  /* 0x0053b06601007387 */ /* 0x000fe80000100a00 */
[----:B------:R1:W-:Y:S04]  /*3f4e0*/  STL.64 [R1+0x5398], R4 ;  /* 0x0053980401007387 */ /* 0x0003e80000100a00 */
[----:B------:R-:W-:Y:S01]  /*3f4f0*/  STL.64 [R1+0x6770], R102 ;  /* 0x0067706601007387 */ /* 0x000fe20000100a00 */
[----:B-1----:R-:W-:-:S03]  /*3f500*/  IMAD.WIDE R4, R3, 0x4, R18 ;  /* 0x0000000403047825 */ /* 0x002fc600078e0212 */
[----:B------:R-:W4:Y:S04]  /*3f510*/  LDL.LU.64 R18, [R1+0x2d60] ;  /* 0x002d600001127983 */ /* 0x000f280000300a00 */
[----:B------:R-:W-:Y:S04]  /*3f520*/  STL.64 [R1+0x53a8], R104 ;  /* 0x0053a86801007387 */ /* 0x000fe80000100a00 */
[----:B------:R2:W-:Y:S04]  /*3f530*/  STL.64 [R1+0x5390], R4 ;  /* 0x0053900401007387 */ /* 0x0005e80000100a00 */
[----:B------:R-:W-:Y:S01]  /*3f540*/  STL.64 [R1+0x6778], R104 ;  /* 0x0067786801007387 */ /* 0x000fe20000100a00 */
[----:B--2---:R-:W-:-:S03]  /*3f550*/  IMAD.WIDE R4, R3, 0x4, R16 ;  /* 0x0000000403047825 */ /* 0x004fc600078e0210 */
[----:B------:R-:W2:Y:S04]  /*3f560*/  LDL.LU.64 R16, [R1+0x3580] ;  /* 0x0035800001107983 */ /* 0x000ea80000300a00 */
[----:B------:R-:W-:Y:S04]  /*3f570*/  STL.64 [R1+0x53a0], R106 ;  /* 0x0053a06a01007387 */ /* 0x000fe80000100a00 */
[----:B------:R1:W-:Y:S01]  /*3f580*/  STL.64 [R1+0x5388], R4 ;  /* 0x0053880401007387 */ /* 0x0003e20000100a00 */
[----:B---3--:R-:W-:-:S03]  /*3f590*/  IMAD.WIDE R6, R3, 0x4, R214 ;  /* 0x0000000403067825 */ /* 0x008fc600078e02d6 */
[----:B------:R-:W-:Y:S01]  /*3f5a0*/  STL.64 [R1+0x6780], R106 ;  /* 0x0067806a01007387 */ /* 0x000fe20000100a00 */
[----:B-1----:R-:W-:-:S03]  /*3f5b0*/  IMAD.WIDE R4, R3, 0x4, R216 ;  /* 0x0000000403047825 */ /* 0x002fc600078e02d8 */
[----:B------:R1:W-:Y:S01]  /*3f5c0*/  STL.64 [R1+0x5380], R6 ;  /* 0x0053800601007387 */ /* 0x0003e20000100a00 */
[----:B------:R-:W-:-:S03]  /*3f5d0*/  IMAD.WIDE R8, R3, 0x4, R218 ;  /* 0x0000000403087825 */ /* 0x000fc600078e02da */
[----:B------:R3:W-:Y:S04]  /*3f5e0*/  STL.64 [R1+0x5378], R4 ;  /* 0x0053780401007387 */ /* 0x0007e80000100a00 */
[----:B------:R3:W-:Y:S01]  /*3f5f0*/  STL.64 [R1+0x5370], R8 ;  /* 0x0053700801007387 */ /* 0x0007e20000100a00 */
[----:B-1----:R-:W-:-:S04]  /*3f600*/  IMAD.WIDE R6, R3, 0x4, R220 ;  /* 0x0000000403067825 */ /* 0x002fc800078e02dc */
[C---:B---3--:R-:W-:Y:S02]  /*3f610*/  IMAD.WIDE R4, R3.reuse, 0x4, R24 ;  /* 0x0000000403047825 */ /* 0x048fe400078e0218 */
[----:B------:R-:W3:Y:S02]  /*3f620*/  LDL.LU.64 R24, [R1+0x3218] ;  /* 0x0032180001187983 */ /* 0x000ee40000300a00 */
[C---:B------:R-:W-:Y:S02]  /*3f630*/  IMAD.WIDE R8, R3.reuse, 0x4, R222 ;  /* 0x0000000403087825 */ /* 0x040fe400078e02de */
[----:B------:R1:W-:Y:S04]  /*3f640*/  STL.64 [R1+0x5368], R6 ;  /* 0x0053680601007387 */ /* 0x0003e80000100a00 */
[----:B------:R1:W-:Y:S04]  /*3f650*/  STL.64 [R1+0x5360], R4 ;  /* 0x0053600401007387 */ /* 0x0003e80000100a00 */
[----:B------:R1:W-:Y:S02]  /*3f660*/  STL.64 [R1+0x5358], R8 ;  /* 0x0053580801007387 */ /* 0x0003e40000100a00 */
[----:B-1----:R-:W-:-:S04]  /*3f670*/  IMAD.WIDE R6, R3, 0x4, R224 ;  /* 0x0000000403067825 */ /* 0x002fc800078e02e0 */
[C---:B------:R-:W-:Y:S02]  /*3f680*/  IMAD.WIDE R4, R3.reuse, 0x4, R22 ;  /* 0x0000000403047825 */ /* 0x040fe400078e0216 */
[----:B------:R-:W3:Y:S02]  /*3f690*/  LDL.LU.64 R22, [R1+0x2d58] ;  /* 0x002d580001167983 */ /* 0x000ee40000300a00 */
[C---:B------:R-:W-:Y:S02]  /*3f6a0*/  IMAD.WIDE R8, R3.reuse, 0x4, R226 ;  /* 0x0000000403087825 */ /* 0x040fe400078e02e2 */
[----:B------:R1:W-:Y:S04]  /*3f6b0*/  STL.64 [R1+0x5350], R6 ;  /* 0x0053500601007387 */ /* 0x0003e80000100a00 */
[----:B------:R4:W-:Y:S04]  /*3f6c0*/  STL.64 [R1+0x5348], R4 ;  /* 0x0053480401007387 */ /* 0x0009e80000100a00 */
[----:B------:R4:W-:Y:S01]  /*3f6d0*/  STL.64 [R1+0x5340], R8 ;  /* 0x0053400801007387 */ /* 0x0009e20000100a00 */
[----:B-1----:R-:W-:-:S04]  /*3f6e0*/  IMAD.WIDE R6, R3, 0x4, R228 ;  /* 0x0000000403067825 */ /* 0x002fc800078e02e4 */
[C---:B----4-:R-:W-:Y:S02]  /*3f6f0*/  IMAD.WIDE R4, R3.reuse, 0x4, R20 ;  /* 0x0000000403047825 */ /* 0x050fe400078e0214 */
[----:B------:R-:W4:Y:S04]  /*3f700*/  LDL.LU.64 R20, [R1+0x2d50] ;  /* 0x002d500001147983 */ /* 0x000f280000300a00 */
[----:B------:R1:W-:Y:S04]  /*3f710*/  STL.64 [R1+0x5338], R6 ;  /* 0x0053380601007387 */ /* 0x0003e80000100a00 */
[----:B------:R1:W-:Y:S01]  /*3f720*/  STL.64 [R1+0x5330], R4 ;  /* 0x0053300401007387 */ /* 0x0003e20000100a00 */
[----:B------:R-:W-:-:S04]  /*3f730*/  IMAD.WIDE R8, R3, 0x4, R234 ;  /* 0x0000000403087825 */ /* 0x000fc800078e02ea */
[----:B-1----:R-:W-:-:S04]  /*3f740*/  IMAD.WIDE R6, R3, 0x4, R230 ;  /* 0x0000000403067825 */ /* 0x002fc800078e02e6 */
[C---:B------:R-:W-:Y:S01]  /*3f750*/  IMAD.WIDE R4, R3.reuse, 0x4, R232 ;  /* 0x0000000403047825 */ /* 0x040fe200078e02e8 */
[----:B------:R1:W-:Y:S04]  /*3f760*/  STL.64 [R1+0x5328], R6 ;  /* 0x0053280601007387 */ /* 0x0003e80000100a00 */
[----:B------:R1:W-:Y:S04]  /*3f770*/  STL.64 [R1+0x5320], R4 ;  /* 0x0053200401007387 */ /* 0x0003e80000100a00 */
[----:B------:R-:W-:Y:S01]  /*3f780*/  STL.64 [R1+0x5318], R8 ;  /* 0x0053180801007387 */ /* 0x000fe20000100a00 */
[----:B-1----:R-:W-:-:S03]  /*3f790*/  IMAD.WIDE R6, R3, 0x4, R30 ;  /* 0x0000000403067825 */ /* 0x002fc600078e021e */
[----:B------:R-:W4:Y:S01]  /*3f7a0*/  LDL.LU.64 R202, [R1+0x3548] ;  /* 0x0035480001ca7983 */ /* 0x000f220000300a00 */
[----:B------:R-:W-:-:S03]  /*3f7b0*/  IMAD.WIDE R4, R3, 0x4, R28 ;  /* 0x0000000403047825 */ /* 0x000fc600078e021c */
[----:B------:R-:W-:Y:S04]  /*3f7c0*/  STL.64 [R1+0x5310], R6 ;  /* 0x0053100601007387 */ /* 0x000fe80000100a00 */
[----:B------:R-:W4:Y:S04]  /*3f7d0*/  LDL.LU.64 R28, [R1+0x3200] ;  /* 0x00320000011c7983 */ /* 0x000f280000300a00 */
[----:B------:R1:W-:Y:S04]  /*3f7e0*/  STL.64 [R1+0x5308], R4 ;  /* 0x0053080401007387 */ /* 0x0003e80000100a00 */
[----:B------:R-:W4:Y:S04]  /*3f7f0*/  LDL.LU.64 R204, [R1+0x2d48] ;  /* 0x002d480001cc7983 */ /* 0x000f280000300a00 */
[----:B------:R-:W4:Y:S01]  /*3f800*/  LDL.LU.64 R206, [R1+0x2d40] ;  /* 0x002d400001ce7983 */ /* 0x000f220000300a00 */
[----:B-1----:R-:W-:-:S05]  /*3f810*/  IMAD.WIDE R4, R3, 0x4, R26 ;  /* 0x0000000403047825 */ /* 0x002fca00078e021a */
[----:B------:R1:W-:Y:S04]  /*3f820*/  STL.64 [R1+0x5300], R4 ;  /* 0x0053000401007387 */ /* 0x0003e80000100a00 */
[----:B------:R-:W4:Y:S04]  /*3f830*/  LDL.LU.64 R26, [R1+0x3510] ;  /* 0x00351000011a7983 */ /* 0x000f280000300a00 */
[----:B------:R-:W4:Y:S04]  /*3f840*/  LDL.LU.64 R208, [R1+0x31e8] ;  /* 0x0031e80001d07983 */ /* 0x000f280000300a00 */
[----:B------:R-:W4:Y:S01]  /*3f850*/  LDL.LU.64 R210, [R1+0x2d38] ;  /* 0x002d380001d27983 */ /* 0x000f220000300a00 */
[----:B-1----:R-:W-:-:S05]  /*3f860*/  IMAD.WIDE R4, R3, 0x4, R18 ;  /* 0x0000000403047825 */ /* 0x002fca00078e0212 */
        /* <DEDUP_REMOVED lines=21> */
[----:B------:R-:W3:Y:S01]  /*3f9c0*/  LDL.LU.64 R232, [R1+0x3160] ;  /* 0x0031600001e87983 */ /* 0x000ee20000300a00 */
[----:B----4-:R-:W-:-:S05]  /*3f9d0*/  IMAD.WIDE R4, R3, 0x4, R20 ;  /* 0x0000000403047825 */ /* 0x010fca00078e0214 */
[----:B------:R1:W-:Y:S04]  /*3f9e0*/  STL.64 [R1+0x52d8], R4 ;  /* 0x0052d80401007387 */ /* 0x0003e80000100a00 */
[----:B------:R-:W3:Y:S04]  /*3f9f0*/  LDL.LU.64 R234, [R1+0x2cf8] ;  /* 0x002cf80001ea7983 */ /* 0x000ee80000300a00 */
[----:B------:R-:W3:Y:S04]  /*3fa00*/  LDL.LU.64 R30, [R1+0x2cf0] ;  /* 0x002cf000011e7983 */ /* 0x000ee80000300a00 */
[----:B------:R-:W3:Y:S01]  /*3fa10*/  LDL.LU.64 R20, [R1+0x3430] ;  /* 0x0034300001147983 */ /* 0x000ee20000300a00 */
[----:B------:R-:W-:-:S04]  /*3fa20*/  IMAD.WIDE R6, R3, 0x4, R202 ;  /* 0x0000000403067825 */ /* 0x000fc800078e02ca */
[C---:B-1----:R-:W-:Y:S02]  /*3fa30*/  IMAD.WIDE R4, R3.reuse, 0x4, R28 ;  /* 0x0000000403047825 */ /* 0x042fe400078e021c */
        /* <DEDUP_REMOVED lines=9> */
[----:B------:R-:W-:Y:S04]  /*3fad0*/  STL.64 [R1+0x52b8], R6 ;  /* 0x0052b80601007387 */ /* 0x000fe80000100a00 */
[----:B------:R1:W-:Y:S04]  /*3fae0*/  STL.64 [R1+0x52b0], R4 ;  /* 0x0052b00401007387 */ /* 0x0003e80000100a00 */
[----:B------:R1:W-:Y:S02]  /*3faf0*/  STL.64 [R1+0x52a8], R8 ;  /* 0x0052a80801007387 */ /* 0x0003e40000100a00 */
[----:B-1----:R-:W-:-:S02]  /*3fb00*/  IMAD.WIDE R4, R3, 0x4, R18 ;  /* 0x0000000403047825 */ /* 0x002fc400078e0212 */
[----:B------:R-:W3:Y:S02]  /*3fb10*/  LDL.LU.64 R18, [R1+0x2ce0] ;  /* 0x002ce00001127983 */ /* 0x000ee40000300a00 */
[----:B------:R-:W-:-:S04]  /*3fb20*/  IMAD.WIDE R6, R3, 0x4, R210 ;  /* 0x0000000403067825 */ /* 0x000fc800078e02d2 */
[C---:B------:R-:W-:Y:S01]  /*3fb30*/  IMAD.WIDE R8, R3.reuse, 0x4, R212 ;  /* 0x0000000403087825 */ /* 0x040fe200078e02d4 */
[----:B------:R1:W-:Y:S04]  /*3fb40*/  STL.64 [R1+0x52a0], R6 ;  /* 0x0052a00601007387 */ /* 0x0003e80000100a00 */
[----:B------:R2:W-:Y:S04]  /*3fb50*/  STL.64 [R1+0x5298], R4 ;  /* 0x0052980401007387 */ /* 0x0005e80000100a00 */
[----:B------:R2:W-:Y:S01]  /*3fb60*/  STL.64 [R1+0x5290], R8 ;  /* 0x0052900801007387 */ /* 0x0005e20000100a00 */
[----:B-1----:R-:W-:-:S05]  /*3fb70*/  IMAD.WIDE R6, R3, 0x4, R214 ;  /* 0x0000000403067825 */ /* 0x002fca00078e02d6 */
[----:B------:R-:W-:Y:S01]  /*3fb80*/  STL.64 [R1+0x5288], R6 ;  /* 0x0052880601007387 */ /* 0x000fe20000100a00 */
[----:B--2---:R-:W-:-:S04]  /*3fb90*/  IMAD.WIDE R4, R3, 0x4, R216 ;  /* 0x0000000403047825 */ /* 0x004fc800078e02d8 */
[C---:B------:R-:W-:Y:S01]  /*3fba0*/  IMAD.WIDE R8, R3.reuse, 0x4, R218 ;  /* 0x0000000403087825 */ /* 0x040fe200078e02da */
[----:B------:R1:W-:Y:S04]  /*3fbb0*/  STL.64 [R1+0x5280], R4 ;  /* 0x0052800401007387 */ /* 0x0003e80000100a00 */
[----:B------:R2:W-:Y:S01]  /*3fbc0*/  STL.64 [R1+0x5278], R8 ;  /* 0x0052780801007387 */ /* 0x0005e20000100a00 */
[----:B-1----:R-:W-:-:S03]  /*3fbd0*/  IMAD.WIDE R4, R3, 0x4, R16 ;  /* 0x0000000403047825 */ /* 0x002fc600078e0210 */
[----:B------:R-:W4:Y:S01]  /*3fbe0*/  LDL.LU.64 R16, [R1+0x3418] ;  /* 0x0034180001107983 */ /* 0x000f220000300a00 */
[----:B------:R-:W-:-:S04]  /*3fbf0*/  IMAD.WIDE R6, R3, 0x4, R220 ;  /* 0x0000000403067825 */ /* 0x000fc800078e02dc */
[C---:B--2---:R-:W-:Y:S01]  /*3fc00*/  IMAD.WIDE R8, R3.reuse, 0x4, R222 ;  /* 0x0000000403087825 */ /* 0x044fe200078e02de */
[----:B------:R1:W-:Y:S04]  /*3fc10*/  STL.64 [R1+0x5270], R6 ;  /* 0x0052700601007387 */ /* 0x0003e80000100a00 */
[----:B------:R3:W-:Y:S04]  /*3fc20*/  STL.64 [R1+0x5268], R4 ;  /* 0x0052680401007387 */ /* 0x0007e80000100a00 */
[----:B------:R2:W-:Y:S01]  /*3fc30*/  STL.64 [R1+0x5260], R8 ;  /* 0x0052600801007387 */ /* 0x0005e20000100a00 */
[----:B-1----:R-:W-:-:S04]  /*3fc40*/  IMAD.WIDE R6, R3, 0x4, R224 ;  /* 0x0000000403067825 */ /* 0x002fc800078e02e0 */
[C---:B---3--:R-:W-:Y:S02]  /*3fc50*/  IMAD.WIDE R4, R3.reuse, 0x4, R24 ;  /* 0x0000000403047825 */ /* 0x048fe400078e0218 */
[----:B------:R-:W3:Y:S02]  /*3fc60*/  LDL.LU.64 R24, [R1+0x3140] ;  /* 0x0031400001187983 */ /* 0x000ee40000300a00 */
[C---:B--2---:R-:W-:Y:S02]  /*3fc70*/  IMAD.WIDE R8, R3.reuse, 0x4, R226 ;  /* 0x0000000403087825 */ /* 0x044fe400078e02e2 */
[----:B------:R1:W-:Y:S04]  /*3fc80*/  STL.64 [R1+0x5258], R6 ;  /* 0x0052580601007387 */ /* 0x0003e80000100a00 */
[----:B------:R2:W-:Y:S04]  /*3fc90*/  STL.64 [R1+0x5250], R4 ;  /* 0x0052500401007387 */ /* 0x0005e80000100a00 */
[----:B------:R-:W-:Y:S01]  /*3fca0*/  STL.64 [R1+0x5248], R8 ;  /* 0x0052480801007387 */ /* 0x000fe20000100a00 */
[----:B-1----:R-:W-:-:S04]  /*3fcb0*/  IMAD.WIDE R6, R3, 0x4, R228 ;  /* 0x0000000403067825 */ /* 0x002fc800078e02e4 */
[C---:B--2---:R-:W-:Y:S02]  /*3fcc0*/  IMAD.WIDE R4, R3.reuse, 0x4, R22 ;  /* 0x0000000403047825 */ /* 0x044fe400078e0216 */
[----:B------:R-:W2:Y:S04]  /*3fcd0*/  LDL.LU.64 R22, [R1+0x2cd8] ;  /* 0x002cd80001167983 */ /* 0x000ea80000300a00 */
        /* <DEDUP_REMOVED lines=8> */
[----:B-1----:R-:W-:-:S03]  /*3fd60*/  IMAD.WIDE R6, R3, 0x4, R30 ;  /* 0x0000000403067825 */ /* 0x002fc600078e021e */
[----:B------:R-:W2:Y:S01]  /*3fd70*/  LDL.LU.64 R202, [R1+0x2cd0] ;  /* 0x002cd00001ca7983 */ /* 0x000ea20000300a00 */
[----:B------:R-:W-:-:S03]  /*3fd80*/  IMAD.WIDE R4, R3, 0x4, R20 ;  /* 0x0000000403047825 */ /* 0x000fc600078e0214 */
[----:B------:R-:W-:Y:S04]  /*3fd90*/  STL.64 [R1+0x5218], R6 ;  /* 0x0052180601007387 */ /* 0x000fe80000100a00 */
[----:B------:R-:W2:Y:S04]  /*3fda0*/  LDL.LU.64 R20, [R1+0x3400] ;  /* 0x0034000001147983 */ /* 0x000ea80000300a00 */
[----:B------:R1:W-:Y:S04]  /*3fdb0*/  STL.64 [R1+0x5210], R4 ;  /* 0x0052100401007387 */ /* 0x0003e80000100a00 */
[----:B------:R-:W2:Y:S04]  /*3fdc0*/  LDL.LU.64 R204, [R1+0x3130] ;  /* 0x0031300001cc7983 */ /* 0x000ea80000300a00 */
[----:B------:R-:W2:Y:S01]  /*3fdd0*/  LDL.LU.64 R206, [R1+0x2cc8] ;  /* 0x002cc80001ce7983 */ /* 0x000ea20000300a00 */
[----:B-1----:R-:W-:-:S05]  /*3fde0*/  IMAD.WIDE R4, R3, 0x4, R28 ;  /* 0x0000000403047825 */ /* 0x002fca00078e021c */
[----:B------:R1:W-:Y:S04]  /*3fdf0*/  STL.64 [R1+0x5208], R4 ;  /* 0x0052080401007387 */ /* 0x0003e80000100a00 */
[----:B------:R-:W2:Y:S04]  /*3fe00*/  LDL.LU.64 R28, [R1+0x2cc0] ;  /* 0x002cc000011c7983 */ /* 0x000ea80000300a00 */
        /* <DEDUP_REMOVED lines=19> */
[----:B------:R-:W4:Y:S01]  /*3ff40*/  LDL.LU.64 R228, [R1+0x2b38] ;  /* 0x002b380001e47983 */ /* 0x000f220000300a00 */
[----:B---3--:R-:W-:-:S05]  /*3ff50*/  IMAD.WIDE R4, R3, 0x4, R24 ;  /* 0x0000000403047825 */ /* 0x008fca00078e0218 */
[----:B------:R2:W-:Y:S04]  /*3ff60*/  STL.64 [R1+0x51e8], R4 ;  /* 0x0051e80401007387 */ /* 0x0005e80000100a00 */
[----:B------:R-:W3:Y:S04]  /*3ff70*/  LDL.LU.64 R24, [R1+0x2b30] ;  /* 0x002b300001187983 */ /* 0x000ee80000300a00 */
[----:B------:R-:W3:Y:S04]  /*3ff80*/  LDL.LU.64 R230, [R1+0x3660] ;  /* 0x0036600001e67983 */ /* 0x000ee80000300a00 */
[----:B------:R-:W3:Y:S01]  /*3ff90*/  LDL.LU.64 R232, [R1+0x3280] ;  /* 0x0032800001e87983 */ /* 0x000ee20000300a00 */
[----:B--2---:R-:W-:-:S05]  /*3ffa0*/  IMAD.WIDE R4, R3, 0x4, R22 ;  /* 0x0000000403047825 */ /* 0x004fca00078e0216 */
[----:B------:R1:W-:Y:S04]  /*3ffb0*/  STL.64 [R1+0x51e0], R4 ;  /* 0x0051e00401007387 */ /* 0x0003e80000100a00 */
[----:B------:R-:W2:Y:S04]  /*3ffc0*/  LDL.LU.64 R234, [R1+0x2b28] ;  /* 0x002b280001ea7983 */ /* 0x000ea80000300a00 */
[----:B------:R-:W2:Y:S04]  /*3ffd0*/  LDL.LU.64 R30, [R1+0x2b20] ;  /* 0x002b2000011e7983 */ /* 0x000ea80000300a00 */
[----:B------:R-:W2:Y:S01]  /*3ffe0*/  LDL.LU.64 R22, [R1+0x3658] ;  /* 0x0036580001167983 */ /* 0x000ea20000300a00 */
[----:B------:R-:W-:-:S04]  /*3fff0*/  IMAD.WIDE R6, R3, 0x4, R202 ;  /* 0x0000000403067825 */ /* 0x000fc800078e02ca */
[C---:B-1----:R-:W-:Y:S02]  /*40000*/  IMAD.WIDE R4, R3.reuse, 0x4, R20 ;  /* 0x0000000403047825 */ /* 0x042fe400078e0214 */
[----:B------:R-:W2:Y:S02]  /*40010*/  LDL.LU.64 R20, [R1+0x3278] ;  /* 0x0032780001147983 */ /* 0x000ea40000300a00 */
[C---:B------:R-:W-:Y:S02]  /*40020*/  IMAD.WIDE R8, R3.reuse, 0x4, R204 ;  /* 0x0000000403087825 */ /* 0x040fe400078e02cc */
[----:B------:R1:W-:Y:S04]  /*40030*/  STL.64 [R1+0x51d8], R6 ;  /* 0x0051d80601007387 */ /* 0x0003e80000100a00 */
[----:B------:R1:W-:Y:S04]  /*40040*/  STL.64 [R1+0x51d0], R4 ;  /* 0x0051d00401007387 */ /* 0x0003e80000100a00 */
[----:B------:R1:W-:Y:S02]  /*40050*/  STL.64 [R1+0x51c8], R8 ;  /* 0x0051c80801007387 */ /* 0x0003e40000100a00 */
[----:B-1----:R-:W-:-:S04]  /*40060*/  IMAD.WIDE R6, R3, 0x4, R206 ;  /* 0x0000000403067825 */ /* 0x002fc800078e02ce */
[C---:B------:R-:W-:Y:S02]  /*40070*/  IMAD.WIDE R4, R3.reuse, 0x4, R28 ;  /* 0x0000000403047825 */ /* 0x040fe400078e021c */
        /* <DEDUP_REMOVED lines=13> */
[C---:B------:R-:W-:Y:S01]  /*40150*/  IMAD.WIDE R4, R3.reuse, 0x4, R216 ;  /* 0x0000000403047825 */ /* 0x040fe200078e02d8 */
[----:B------:R-:W-:Y:S03]  /*40160*/  STL.64 [R1+0x5190], R6 ;  /* 0x0051900601007387 */ /* 0x000fe60000100a00 */
[C---:B------:R-:W-:Y:S01]  /*40170*/  IMAD.WIDE R8, R3.reuse, 0x4, R218 ;  /* 0x0000000403087825 */ /* 0x040fe200078e02da */
[----:B------:R1:W-:Y:S04]  /*40180*/  STL.64 [R1+0x5188], R4 ;  /* 0x0051880401007387 */ /* 0x0003e80000100a00 */
[----:B------:R1:W-:Y:S02]  /*40190*/  STL.64 [R1+0x5180], R8 ;  /* 0x0051800801007387 */ /* 0x0003e40000100a00 */
[----:B-1----:R-:W-:-:S02]  /*401a0*/  IMAD.WIDE R4, R3, 0x4, R18 ;  /* 0x0000000403047825 */ /* 0x002fc400078e0212 */
[----:B------:R-:W2:Y:S02]  /*401b0*/  LDL.LU.64 R18, [R1+0x33b0] ;  /* 0x0033b00001127983 */ /* 0x000ea40000300a00 */
[----:B------:R-:W-:-:S04]  /*401c0*/  IMAD.WIDE R6, R3, 0x4, R220 ;  /* 0x0000000403067825 */ /* 0x000fc800078e02dc */
[C---:B------:R-:W-:Y:S01]  /*401d0*/  IMAD.WIDE R8, R3.reuse, 0x4, R222 ;  /* 0x0000000403087825 */ /* 0x040fe200078e02de */
[----:B------:R-:W-:Y:S04]  /*401e0*/  STL.64 [R1+0x5178], R6 ;  /* 0x0051780601007387 */ /* 0x000fe80000100a00 */
[----:B------:R4:W-:Y:S04]  /*401f0*/  STL.64 [R1+0x5170], R4 ;  /* 0x0051700401007387 */ /* 0x0009e80000100a00 */
[----:B------:R1:W-:Y:S01]  /*40200*/  STL.64 [R1+0x5168], R8 ;  /* 0x0051680801007387 */ /* 0x0003e20000100a00 */
[----:B----4-:R-:W-:-:S03]  /*40210*/  IMAD.WIDE R4, R3, 0x4, R16 ;  /* 0x0000000403047825 */ /* 0x010fc600078e0210 */
[----:B------:R-:W4:Y:S01]  /*40220*/  LDL.LU.64 R16, [R1+0x3940] ;  /* 0x0039400001107983 */ /* 0x000f220000300a00 */
[----:B------:R-:W-:-:S04]  /*40230*/  IMAD.WIDE R6, R3, 0x4, R224 ;  /* 0x0000000403067825 */ /* 0x000fc800078e02e0 */
[C---:B-1----:R-:W-:Y:S01]  /*40240*/  IMAD.WIDE R8, R3.reuse, 0x4, R226 ;  /* 0x0000000403087825 */ /* 0x042fe200078e02e2 */
[----:B------:R-:W-:Y:S04]  /*40250*/  STL.64 [R1+0x5160], R6 ;  /* 0x0051600601007387 */ /* 0x000fe80000100a00 */
[----:B------:R1:W-:Y:S04]  /*40260*/  STL.64 [R1+0x5158], R4 ;  /* 0x0051580401007387 */ /* 0x0003e80000100a00 */
[----:B------:R3:W-:Y:S01]  /*40270*/  STL.64 [R1+0x5150], R8 ;  /* 0x0051500801007387 */ /* 0x0007e20000100a00 */
[----:B-1----:R-:W-:-:S04]  /*40280*/  IMAD.WIDE R4, R3, 0x4, R228 ;  /* 0x0000000403047825 */ /* 0x002fc800078e02e4 */
[C---:B---3--:R-:W-:Y:S02]  /*40290*/  IMAD.WIDE R6, R3.reuse, 0x4, R24 ;  /* 0x0000000403067825 */ /* 0x048fe400078e0218 */
[----:B------:R-:W3:Y:S04]  /*402a0*/  LDL.LU.64 R24, [R1+0x3638] ;  /* 0x0036380001187983 */ /* 0x000ee80000300a00 */
[----:B------:R1:W-:Y:S01]  /*402b0*/  STL.64 [R1+0x5148], R4 ;  /* 0x0051480401007387 */ /* 0x0003e20000100a00 */
[----:B------:R-:W-:-:S03]  /*402c0*/  IMAD.WIDE R8, R3, 0x4, R232 ;  /* 0x0000000403087825 */ /* 0x000fc600078e02e8 */
[----:B------:R2:W-:Y:S01]  /*402d0*/  STL.64 [R1+0x5140], R6 ;  /* 0x0051400601007387 */ /* 0x0005e20000100a00 */
[----:B-1----:R-:W-:-:S04]  /*402e0*/  IMAD.WIDE R4, R3, 0x4, R230 ;  /* 0x0000000403047825 */ /* 0x002fc800078e02e6 */
[C---:B--2---:R-:W-:Y:S01]  /*402f0*/  IMAD.WIDE R6, R3.reuse, 0x4, R234 ;  /* 0x0000000403067825 */ /* 0x044fe200078e02ea */
[----:B------:R1:W-:Y:S04]  /*40300*/  STL.64 [R1+0x5138], R4 ;  /* 0x0051380401007387 */ /* 0x0003e80000100a00 */
[----:B------:R-:W-:Y:S01]  /*40310*/  STL.64 [R1+0x5130], R8 ;  /* 0x0051300801007387 */ /* 0x000fe20000100a00 */
[----:B------:R-:W-:-:S03]  /*40320*/  IMAD.WIDE R108, R3, 0x4, R22 ;  /* 0x00000004036c7825 */ /* 0x000fc600078e0216 */
[----:B------:R-:W-:Y:S01]  /*40330*/  STL.64 [R1+0x5128], R6 ;  /* 0x0051280601007387 */ /* 0x000fe20000100a00 */
[----:B-1----:R-:W-:-:S03]  /*40340*/  IMAD.WIDE R4, R3, 0x4, R30 ;  /* 0x0000000403047825 */ /* 0x002fc600078e021e */
[----:B------:R-:W2:Y:S04]  /*40350*/  LDL.LU.64 R218, [R1+0x2b10] ;  /* 0x002b100001da7983 */ /* 0x000ea80000300a00 */
[----:B------:R1:W-:Y:S04]  /*40360*/  STL.64 [R1+0x5120], R4 ;  /* 0x0051200401007387 */ /* 0x0003e80000100a00 */
[----:B------:R-:W2:Y:S04]  /*40370*/  LDL.LU.64 R22, [R1+0x2b08] ;  /* 0x002b080001167983 */ /* 0x000ea80000300a00 */
[----:B------:R-:W2:Y:S04]  /*40380*/  LDL.LU.64 R220, [R1+0x3938] ;  /* 0x0039380001dc7983 */ /* 0x000ea80000300a00 */
[----:B------:R-:W2:Y:S01]  /*40390*/  LDL.LU.64 R222, [R1+0x3630] ;  /* 0x0036300001de7983 */ /* 0x000ea20000300a00 */
[----:B------:R-:W-:-:S03]  /*403a0*/  IMAD.WIDE R110, R3, 0x4, R20 ;  /* 0x00000004036e7825 */ /* 0x000fc600078e0214 */
[----:B------:R-:W2:Y:S04]  /*403b0*/  LDL.LU.64 R20, [R1+0x2b00] ;  /* 0x002b000001147983 */ /* 0x000ea80000300a00 */
[----:B------:R-:W2:Y:S04]  /*403c0*/  LDL.LU.64 R224, [R1+0x2af8] ;  /* 0x002af80001e07983 */ /* 0x000ea80000300a00 */
[----:B------:R-:W2:Y:S04]  /*403d0*/  LDL.LU.64 R226, [R1+0x3930] ;  /* 0x0039300001e27983 */ /* 0x000ea80000300a00 */
[----:B------:R-:W2:Y:S04]  /*403e0*/  LDL.LU.64 R228, [R1+0x3628] ;  /* 0x0036280001e47983 */ /* 0x000ea80000300a00 */
[----:B------:R-:W2:Y:S04]  /*403f0*/  LDL.LU.64 R230, [R1+0x2af0] ;  /* 0x002af00001e67983 */ /* 0x000ea80000300a00 */
[----:B------:R-:W2:Y:S04]  /*40400*/  LDL.LU.64 R232, [R1+0x2ae8] ;  /* 0x002ae80001e87983 */ /* 0x000ea80000300a00 */
[----:B------:R-:W2:Y:S01]  /*40410*/  LDL.LU.64 R234, [R1+0x3928] ;  /* 0x0039280001ea7983 */ /* 0x000ea20000300a00 */
[----:B------:R-:W-:-:S03]  /*40420*/  IMAD.WIDE R114, R3, 0x4, R26 ;  /* 0x0000000403727825 */ /* 0x000fc600078e021a */
[----:B------:R-:W2:Y:S04]  /*40430*/  LDL.LU.64 R26, [R1+0x3620] ;  /* 0x00362000011a7983 */ /* 0x000ea80000300a00 */
[----:B------:R-:W-:Y:S04]  /*40440*/  STL.64 [R1+0x5118], R108 ;  /* 0x0051186c01007387 */ /* 0x000fe80000100a00 */
[----:B------:R-:W-:Y:S01]  /*40450*/  STL.64 [R1+0x6788], R108 ;  /* 0x0067886c01007387 */ /* 0x000fe20000100a00 */
[----:B-1----:R-:W-:-:S03]  /*40460*/  IMAD.WIDE R4, R3, 0x4, R18 ;  /* 0x0000000403047825 */ /* 0x002fc600078e0212 */
[----:B------:R-:W2:Y:S04]  /*40470*/  LDL.LU.64 R18, [R1+0x2ae0] ;  /* 0x002ae00001127983 */ /* 0x000ea80000300a00 */
[----:B------:R-:W-:Y:S04]  /*40480*/  STL.64 [R1+0x5110], R110 ;  /* 0x0051106e01007387 */ /* 0x000fe80000100a00 */
[----:B------:R4:W-:Y:S04]  /*40490*/  STL.64 [R1+0x2868], R4 ;  /* 0x0028680401007387 */ /* 0x0009e80000100a00 */
[----:B------:R-:W-:Y:S01]  /*404a0*/  STL.64 [R1+0x6790], R110 ;  /* 0x0067906e01007387 */ /* 0x000fe20000100a00 */
[----:B----4-:R-:W-:-:S03]  /*404b0*/  IMAD.WIDE R4, R3, 0x4, R16 ;  /* 0x0000000403047825 */ /* 0x010fc600078e0210 */
[----:B------:R-:W4:Y:S01]  /*404c0*/  LDL.LU.64 R16, [R1+0x2ad8] ;  /* 0x002ad80001107983 */ /* 0x000f220000300a00 */
[----:B------:R-:W-:-:S05]  /*404d0*/  IMAD.WIDE R112, R3, 0x4, R28 ;  /* 0x0000000403707825 */ /* 0x000fca00078e021c */
[----:B------:R-:W-:Y:S04]  /*404e0*/  STL.64 [R1+0x5108], R112 ;  /* 0x0051087001007387 */ /* 0x000fe80000100a00 */
[----:B------:R3:W-:Y:S04]  /*404f0*/  STL.64 [R1+0x50f0], R4 ;  /* 0x0050f00401007387 */ /* 0x0007e80000100a00 */
[----:B------:R-:W-:Y:S04]  /*40500*/  STL.64 [R1+0x6798], R112 ;  /* 0x0067987001007387 */ /* 0x000fe80000100a00 */
[----:B------:R-:W4:Y:S04]  /*40510*/  LDL.LU.64 R30, [R1+0x3920] ;  /* 0x00392000011e7983 */ /* 0x000f280000300a00 */
[----:B------:R-:W4:Y:S01]  /*40520*/  LDL.LU.64 R28, [R1+0x3618] ;  /* 0x00361800011c7983 */ /* 0x000f220000300a00 */
[----:B---3--:R-:W-:-:S05]  /*40530*/  IMAD.WIDE R4, R3, 0x4, R24 ;  /* 0x0000000403047825 */ /* 0x008fca00078e0218 */
[----:B------:R1:W-:Y:S04]  /*40540*/  STL.64 [R1+0x50e8], R4 ;  /* 0x0050e80401007387 */ /* 0x0003e80000100a00 */
[----:B------:R-:W3:Y:S04]  /*40550*/  LDL.LU.64 R24, [R1+0x2ad0] ;  /* 0x002ad00001187983 */ /* 0x000ee80000300a00 */
[----:B------:R-:W-:Y:S04]  /*40560*/  STL.64 [R1+0x5100], R114 ;  /* 0x0051007201007387 */ /* 0x000fe80000100a00 */
[----:B------:R-:W-:Y:S01]  /*40570*/  STL.64 [R1+0x67a0], R114 ;  /* 0x0067a07201007387 */ /* 0x000fe20000100a00 */
[----:B--2---:R-:W-:-:S04]  /*40580*/  IMAD.WIDE R6, R3, 0x4, R218 ;  /* 0x0000000403067825 */ /* 0x004fc800078e02da */
        /* <DEDUP_REMOVED lines=12> */
[----:B------:R-:W-:Y:S01]  /*40650*/  STL.64 [R1+0x50b8], R8 ;  /* 0x0050b80801007387 */ /* 0x000fe20000100a00 */
[----:B-1----:R-:W-:-:S03]  /*40660*/  IMAD.WIDE R6, R3, 0x4, R226 ;  /* 0x0000000403067825 */ /* 0x002fc600078e02e2 */
[----:B------:R-:W2:Y:S01]  /*40670*/  LDL.LU.64 R220, [R1+0x35f8] ;  /* 0x0035f80001dc7983 */ /* 0x000ea20000300a00 */
[----:B------:R-:W-:-:S03]  /*40680*/  IMAD.WIDE R4, R3, 0x4, R228 ;  /* 0x0000000403047825 */ /* 0x000fc600078e02e4 */
[----:B------:R1:W-:Y:S04]  /*40690*/  STL.64 [R1+0x50b0], R6 ;  /* 0x0050b00601007387 */ /* 0x0003e80000100a00 */
[----:B------:R1:W-:Y:S04]  /*406a0*/  STL.64 [R1+0x50a8], R4 ;  /* 0x0050a80401007387 */ /* 0x0003e80000100a00 */
[----:B------:R-:W2:Y:S01]  /*406b0*/  LDL.LU.64 R222, [R1+0x2ac0] ;  /* 0x002ac00001de7983 */ /* 0x000ea20000300a00 */
[----:B-1----:R-:W-:-:S04]  /*406c0*/  IMAD.WIDE R6, R3, 0x4, R230 ;  /* 0x0000000403067825 */ /* 0x002fc800078e02e6 */
[C---:B------:R-:W-:Y:S01]  /*406d0*/  IMAD.WIDE R4, R3.reuse, 0x4, R232 ;  /* 0x0000000403047825 */ /* 0x040fe200078e02e8 */
[----:B------:R1:W-:Y:S04]  /*406e0*/  STL.64 [R1+0x50a0], R6 ;  /* 0x0050a00601007387 */ /* 0x0003e80000100a00 */
[----:B------:R1:W-:Y:S04]  /*406f0*/  STL.64 [R1+0x5098], R4 ;  /* 0x0050980401007387 */ /* 0x0003e80000100a00 */
[----:B------:R-:W2:Y:S01]  /*40700*/  LDL.LU.64 R224, [R1+0x2ab8] ;  /* 0x002ab80001e07983 */ /* 0x000ea20000300a00 */
[----:B-1----:R-:W-:-:S04]  /*40710*/  IMAD.WIDE R6, R3, 0x4, R234 ;  /* 0x0000000403067825 */ /* 0x002fc800078e02ea */
[C---:B------:R-:W-:Y:S01]  /*40720*/  IMAD.WIDE R4, R3.reuse, 0x4, R26 ;  /* 0x0000000403047825 */ /* 0x040fe200078e021a */
        /* <DEDUP_REMOVED lines=10> */
[----:B----4-:R-:W-:-:S05]  /*407d0*/  IMAD.WIDE R4, R3, 0x4, R16 ;  /* 0x0000000403047825 */ /* 0x010fca00078e0210 */
[----:B------:R1:W-:Y:S04]  /*407e0*/  STL.64 [R1+0x5078], R4 ;  /* 0x0050780401007387 */ /* 0x0003e80000100a00 */
[----:B------:R-:W4:Y:S04]  /*407f0*/  LDL.LU.64 R16, [R1+0x2aa0] ;  /* 0x002aa00001107983 */ /* 0x000f280000300a00 */
[----:B------:R-:W4:Y:S01]  /*40800*/  LDL.LU.64 R234, [R1+0x2a98] ;  /* 0x002a980001ea7983 */ /* 0x000f220000300a00 */
[----:B------:R-:W-:-:S03]  /*40810*/  IMAD.WIDE R116, R3, 0x4, R30 ;  /* 0x0000000403747825 */ /* 0x000fc600078e021e */
[----:B------:R-:W4:Y:S01]  /*40820*/  LDL.LU.64 R30, [R1+0x3900] ;  /* 0x00390000011e7983 */ /* 0x000f220000300a00 */
[----:B------:R-:W-:-:S03]  /*40830*/  IMAD.WIDE R118, R3, 0x4, R28 ;  /* 0x0000000403767825 */ /* 0x000fc600078e021c */
[----:B------:R-:W4:Y:S01]  /*40840*/  LDL.LU.64 R28, [R1+0x35e0] ;  /* 0x0035e000011c7983 */ /* 0x000f220000300a00 */
[----:B---3--:R-:W-:-:S03]  /*40850*/  IMAD.WIDE R120, R3, 0x4, R24 ;  /* 0x0000000403787825 */ /* 0x008fc600078e0218 */
[----:B------:R-:W3:Y:S01]  /*40860*/  LDL.LU.64 R24, [R1+0x2a90] ;  /* 0x002a900001187983 */ /* 0x000ee20000300a00 */
[----:B--2---:R-:W-:-:S03]  /*40870*/  IMAD.WIDE R122, R3, 0x4, R22 ;  /* 0x00000004037a7825 */ /* 0x004fc600078e0216 */
[----:B------:R-:W2:Y:S04]  /*40880*/  LDL.LU.64 R22, [R1+0x2a88] ;  /* 0x002a880001167983 */ /* 0x000ea80000300a00 */
[----:B------:R-:W-:Y:S04]  /*40890*/  STL.64 [R1+0x5070], R116 ;  /* 0x0050707401007387 */ /* 0x000fe80000100a00 */
[----:B------:R-:W-:Y:S01]  /*408a0*/  STL.64 [R1+0x67a8], R116 ;  /* 0x0067a87401007387 */ /* 0x000fe20000100a00 */
[----:B-1----:R-:W-:-:S03]  /*408b0*/  IMAD.WIDE R4, R3, 0x4, R20 ;  /* 0x0000000403047825 */ /* 0x002fc600078e0214 */
[----:B------:R-:W2:Y:S04]  /*408c0*/  LDL.LU.64 R20, [R1+0x38f0] ;  /* 0x0038f00001147983 */ /* 0x000ea80000300a00 */
[----:B------:R-:W-:Y:S04]  /*408d0*/  STL.64 [R1+0x5068], R118 ;  /* 0x0050687601007387 */ /* 0x000fe80000100a00 */
[----:B------:R1:W-:Y:S04]  /*408e0*/  STL.64 [R1+0x5050], R4 ;  /* 0x0050500401007387 */ /* 0x0003e80000100a00 */
[----:B------:R-:W-:Y:S04]  /*408f0*/  STL.64 [R1+0x67b0], R118 ;  /* 0x0067b07601007387 */ /* 0x000fe80000100a00 */
[----:B------:R-:W-:Y:S01]  /*40900*/  STL.64 [R1+0x5060], R120 ;  /* 0x0050607801007387 */ /* 0x000fe20000100a00 */
[----:B-1----:R-:W-:-:S03]  /*40910*/  IMAD.WIDE R4, R3, 0x4, R220 ;  /* 0x0000000403047825 */ /* 0x002fc600078e02dc */
[----:B------:R-:W-:Y:S04]  /*40920*/  STL.64 [R1+0x67b8], R120 ;  /* 0x0067b87801007387 */ /* 0x000fe80000100a00 */
[----:B------:R1:W-:Y:S04]  /*40930*/  STL.64 [R1+0x5048], R4 ;  /* 0x0050480401007387 */ /* 0x0003e80000100a00 */
[----:B------:R-:W-:Y:S04]  /*40940*/  STL.64 [R1+0x5058], R122 ;  /* 0x0050587a01007387 */ /* 0x000fe80000100a00 */
[----:B------:R-:W-:Y:S01]  /*40950*/  STL.64 [R1+0x67c0], R122 ;  /* 0x0067c07a01007387 */ /* 0x000fe20000100a00 */
[----:B-1----:R-:W-:-:S05]  /*40960*/  IMAD.WIDE R4, R3, 0x4, R222 ;  /* 0x0000000403047825 */ /* 0x002fca00078e02de */
[----:B------:R1:W-:Y:S01]  /*40970*/  STL.64 [R1+0x5040], R4 ;  /* 0x0050400401007387 */ /* 0x0003e20000100a00 */
[----:B------:R-:W-:-:S04]  /*40980*/  IMAD.WIDE R6, R3, 0x4, R224 ;  /* 0x0000000403067825 */ /* 0x000fc800078e02e0 */
[C---:B-1----:R-:W-:Y:S02]  /*40990*/  IMAD.WIDE R4, R3.reuse, 0x4, R26 ;  /* 0x0000000403047825 */ /* 0x042fe400078e021a */
[----:B------:R-:W2:Y:S02]  /*409a0*/  LDL.LU.64 R26, [R1+0x35b8] ;  /* 0x0035b800011a7983 */ /* 0x000ea40000300a00 */
[C---:B------:R-:W-:Y:S02]  /*409b0*/  IMAD.WIDE R8, R3.reuse, 0x4, R226 ;  /* 0x0000000403087825 */ /* 0x040fe400078e02e2 */
[----:B------:R-:W-:Y:S04]  /*409c0*/  STL.64 [R1+0x5038], R6 ;  /* 0x0050380601007387 */ /* 0x000fe80000100a00 */
[----:B------:R1:W-:Y:S04]  /*409d0*/  STL.64 [R1+0x5030], R4 ;  /* 0x0050300401007387 */ /* 0x0003e80000100a00 */
[----:B------:R1:W-:Y:S02]  /*409e0*/  STL.64 [R1+0x5028], R8 ;  /* 0x0050280801007387 */ /* 0x0003e40000100a00 */
[----:B-1----:R-:W-:-:S02]  /*409f0*/  IMAD.WIDE R4, R3, 0x4, R18 ;  /* 0x0000000403047825 */ /* 0x002fc400078e0212 */
[----:B------:R-:W2:Y:S02]  /*40a00*/  LDL.LU.64 R18, [R1+0x2a70] ;  /* 0x002a700001127983 */ /* 0x000ea40000300a00 */
[----:B------:R-:W-:-:S04]  /*40a10*/  IMAD.WIDE R6, R3, 0x4, R228 ;  /* 0x0000000403067825 */ /* 0x000fc800078e02e4 */
[C---:B------:R-:W-:Y:S01]  /*40a20*/  IMAD.WIDE R8, R3.reuse, 0x4, R230 ;  /* 0x0000000403087825 */ /* 0x040fe200078e02e6 */
[----:B------:R4:W-:Y:S04]  /*40a30*/  STL.64 [R1+0x5020], R6 ;  /* 0x0050200601007387 */ /* 0x0009e80000100a00 */
[----:B------:R1:W-:Y:S04]  /*40a40*/  STL.64 [R1+0x5018], R4 ;  /* 0x0050180401007387 */ /* 0x0003e80000100a00 */
[----:B------:R-:W-:Y:S01]  /*40a50*/  STL.64 [R1+0x5010], R8 ;  /* 0x0050100801007387 */ /* 0x000fe20000100a00 */
[----:B----4-:R-:W-:-:S03]  /*40a60*/  IMAD.WIDE R6, R3, 0x4, R16 ;  /* 0x0000000403067825 */ /* 0x010fc600078e0210 */
[----:B------:R-:W4:Y:S01]  /*40a70*/  LDL.LU.64 R16, [R1+0x2a68] ;  /* 0x002a680001107983 */ /* 0x000f220000300a00 */
[----:B-1----:R-:W-:-:S05]  /*40a80*/  IMAD.WIDE R4, R3, 0x4, R232 ;  /* 0x0000000403047825 */ /* 0x002fca00078e02e8 */
[----:B------:R1:W-:Y:S04]  /*40a90*/  STL.64 [R1+0x5008], R4 ;  /* 0x0050080401007387 */ /* 0x0003e80000100a00 */
[----:B------:R-:W-:Y:S04]  /*40aa0*/  STL.64 [R1+0x5000], R6 ;  /* 0x0050000601007387 */ /* 0x000fe80000100a00 */
[----:B------:R-:W4:Y:S01]  /*40ab0*/  LDL.LU.64 R232, [R1+0x38c8] ;  /* 0x0038c80001e87983 */ /* 0x000f220000300a00 */
[----:B-1----:R-:W-:-:S03]  /*40ac0*/  IMAD.WIDE R4, R3, 0x4, R234 ;  /* 0x0000000403047825 */ /* 0x002fc600078e02ea */
[----:B------:R-:W4:Y:S01]  /*40ad0*/  LDL.LU.64 R234, [R1+0x3578] ;  /* 0x0035780001ea7983 */ /* 0x000f220000300a00 */
[----:B------:R-:W-:-:S03]  /*40ae0*/  IMAD.WIDE R116, R3, 0x4, R30 ;  /* 0x0000000403747825 */ /* 0x000fc600078e021e */
[----:B------:R1:W-:Y:S04]  /*40af0*/  STL.64 [R1+0x4ff8], R4 ;  /* 0x004ff80401007387 */ /* 0x0003e80000100a00 */
[----:B------:R-:W4:Y:S01]  /*40b00*/  LDL.LU.64 R30, [R1+0x2a20] ;  /* 0x002a2000011e7983 */ /* 0x000f220000300a00 */
[----:B---3--:R-:W-:-:S03]  /*40b10*/  IMAD.WIDE R112, R3, 0x4, R24 ;  /* 0x0000000403707825 */ /* 0x008fc600078e0218 */
[----:B------:R-:W3:Y:S04]  /*40b20*/  LDL.LU.64 R216, [R1+0x2a18] ;  /* 0x002a180001d87983 */ /* 0x000ee80000300a00 */
[----:B------:R-:W3:Y:S01]  /*40b30*/  LDL.LU.64 R24, [R1+0x38a0] ;  /* 0x0038a00001187983 */ /* 0x000ee20000300a00 */
[----:B------:R-:W-:-:S03]  /*40b40*/  IMAD.WIDE R114, R3, 0x4, R28 ;  /* 0x0000000403727825 */ /* 0x000fc600078e021c */
[----:B------:R-:W-:Y:S04]  /*40b50*/  STL.64 [R1+0x4ff0], R116 ;  /* 0x004ff07401007387 */ /* 0x000fe80000100a00 */
[----:B------:R-:W-:Y:S04]  /*40b60*/  STL.64 [R1+0x67c8], R116 ;  /* 0x0067c87401007387 */ /* 0x000fe80000100a00 */
[----:B------:R-:W3:Y:S04]  /*40b70*/  LDL.LU.64 R218, [R1+0x3540] ;  /* 0x0035400001da7983 */ /* 0x000ee80000300a00 */
[----:B------:R-:W3:Y:S01]  /*40b80*/  LDL.LU.64 R28, [R1+0x29d0] ;  /* 0x0029d000011c7983 */ /* 0x000ee20000300a00 */
[----:B--2---:R-:W-:-:S04]  /*40b90*/  IMAD.WIDE R110, R3, 0x4, R22 ;  /* 0x00000004036e7825 */ /* 0x004fc800078e0216 */
[----:B-1----:R-:W-:-:S05]  /*40ba0*/  IMAD.WIDE R4, R3, 0x4, R20 ;  /* 0x0000000403047825 */ /* 0x002fca00078e0214 */
[----:B------:R1:W-:Y:S04]  /*40bb0*/  STL.64 [R1+0x4fd0], R4 ;  /* 0x004fd00401007387 */ /* 0x0003e80000100a00 */
[----:B------:R-:W2:Y:S04]  /*40bc0*/  LDL.LU.64 R220, [R1+0x29c8] ;  /* 0x0029c80001dc7983 */ /* 0x000ea80000300a00 */
[----:B------:R-:W2:Y:S04]  /*40bd0*/  LDL.LU.64 R222, [R1+0x3878] ;  /* 0x0038780001de7983 */ /* 0x000ea80000300a00 */
[----:B------:R-:W2:Y:S04]  /*40be0*/  LDL.LU.64 R22, [R1+0x3508] ;  /* 0x0035080001167983 */ /* 0x000ea80000300a00 */
[----:B------:R-:W2:Y:S04]  /*40bf0*/  LDL.LU.64 R224, [R1+0x2980] ;  /* 0x0029800001e07983 */ /* 0x000ea80000300a00 */
        /* <DEDUP_REMOVED lines=8> */
[----:B-1----:R-:W-:-:S03]  /*40c80*/  IMAD.WIDE R4, R3, 0x4, R18 ;  /* 0x0000000403047825 */ /* 0x002fc600078e0212 */
[----:B------:R-:W2:Y:S04]  /*40c90*/  LDL.LU.64 R18, [R1+0x34d8] ;  /* 0x0034d80001127983 */ /* 0x000ea80000300a00 */
[----:B------:R-:W-:Y:S04]  /*40ca0*/  STL.64 [R1+0x4fd8], R110 ;  /* 0x004fd86e01007387 */ /* 0x000fe80000100a00 */
[----:B------:R4:W-:Y:S04]  /*40cb0*/  STL.64 [R1+0x4fc0], R4 ;  /* 0x004fc00401007387 */ /* 0x0009e80000100a00 */
[----:B------:R-:W-:Y:S01]  /*40cc0*/  STL.64 [R1+0x67e0], R110 ;  /* 0x0067e06e01007387 */ /* 0x000fe20000100a00 */
[----:B----4-:R-:W-:-:S03]  /*40cd0*/  IMAD.WIDE R4, R3, 0x4, R16 ;  /* 0x0000000403047825 */ /* 0x010fc600078e0210 */
[----:B------:R-:W4:Y:S04]  /*40ce0*/  LDL.LU.64 R16, [R1+0x2930] ;  /* 0x0029300001107983 */ /* 0x000f280000300a00 */
[----:B------:R1:W-:Y:S04]  /*40cf0*/  STL.64 [R1+0x4fb8], R4 ;  /* 0x004fb80401007387 */ /* 0x0003e80000100a00 */
[----:B------:R-:W4:Y:S01]  /*40d00*/  LDL.LU.64 R226, [R1+0x2928] ;  /* 0x0029280001e27983 */ /* 0x000f220000300a00 */
[----:B------:R-:W-:-:S04]  /*40d10*/  IMAD.WIDE R6, R3, 0x4, R232 ;  /* 0x0000000403067825 */ /* 0x000fc800078e02e8 */
[C---:B-1----:R-:W-:Y:S01]  /*40d20*/  IMAD.WIDE R4, R3.reuse, 0x4, R234 ;  /* 0x0000000403047825 */ /* 0x042fe200078e02ea */
[----:B------:R-:W-:Y:S04]  /*40d30*/  STL.64 [R1+0x4fb0], R6 ;  /* 0x004fb00601007387 */ /* 0x000fe80000100a00 */
[----:B------:R-:W4:Y:S04]  /*40d40*/  LDL.LU.64 R228, [R1+0x3848] ;  /* 0x0038480001e47983 */ /* 0x000f280000300a00 */
[----:B------:R1:W-:Y:S04]  /*40d50*/  STL.64 [R1+0x4fa8], R4 ;  /* 0x004fa80401007387 */ /* 0x0003e80000100a00 */
[----:B------:R-:W4:Y:S04]  /*40d60*/  LDL.LU.64 R230, [R1+0x34b8] ;  /* 0x0034b80001e67983 */ /* 0x000f280000300a00 */
[----:B------:R-:W4:Y:S01]  /*40d70*/  LDL.LU.64 R232, [R1+0x28e0] ;  /* 0x0028e00001e87983 */ /* 0x000f220000300a00 */
[----:B-1----:R-:W-:-:S03]  /*40d80*/  IMAD.WIDE R4, R3, 0x4, R30 ;  /* 0x0000000403047825 */ /* 0x002fc600078e021e */
[----:B------:R-:W4:Y:S04]  /*40d90*/  LDL.LU.64 R234, [R1+0x28d8] ;  /* 0x0028d80001ea7983 */ /* 0x000f280000300a00 */
[----:B------:R1:W-:Y:S04]  /*40da0*/  STL.64 [R1+0x4fa0], R4 ;  /* 0x004fa00401007387 */ /* 0x0003e80000100a00 */
[----:B------:R-:W4:Y:S01]  /*40db0*/  LDL.LU.64 R30, [R1+0x3838] ;  /* 0x00383800011e7983 */ /* 0x000f220000300a00 */
[----:B---3--:R-:W-:-:S04]  /*40dc0*/  IMAD.WIDE R6, R3, 0x4, R216 ;  /* 0x0000000403067825 */ /* 0x008fc800078e02d8 */
[C---:B-1----:R-:W-:Y:S02]  /*40dd0*/  IMAD.WIDE R4, R3.reuse, 0x4, R24 ;  /* 0x0000000403047825 */ /* 0x042fe400078e0218 */
[----:B------:R-:W3:Y:S04]  /*40de0*/  LDL.LU.64 R24, [R1+0x3498] ;  /* 0x0034980001187983 */ /* 0x000ee80000300a00 */
[----:B------:R1:W-:Y:S04]  /*40df0*/  STL.64 [R1+0x4f98], R6 ;  /* 0x004f980601007387 */ /* 0x0003e80000100a00 */
[----:B------:R1:W-:Y:S02]  /*40e00*/  STL.64 [R1+0x4f90], R4 ;  /* 0x004f900401007387 */ /* 0x0003e40000100a00 */
[----:B-1----:R-:W-:-:S04]  /*40e10*/  IMAD.WIDE R6, R3, 0x4, R218 ;  /* 0x0000000403067825 */ /* 0x002fc800078e02da */
[C---:B------:R-:W-:Y:S02]  /*40e20*/  IMAD.WIDE R4, R3.reuse, 0x4, R28 ;  /* 0x0000000403047825 */ /* 0x040fe400078e021c */
[----:B------:R-:W3:Y:S04]  /*40e30*/  LDL.LU.64 R28, [R1+0x2890] ;  /* 0x00289000011c7983 */ /* 0x000ee80000300a00 */
[----:B------:R1:W-:Y:S01]  /*40e40*/  STL.64 [R1+0x4f88], R6 ;  /* 0x004f880601007387 */ /* 0x0003e20000100a00 */
[----:B--2---:R-:W-:-:S03]  /*40e50*/  IMAD.WIDE R8, R3, 0x4, R220 ;  /* 0x0000000403087825 */ /* 0x004fc600078e02dc */
[----:B------:R2:W-:Y:S04]  /*40e60*/  STL.64 [R1+0x4f80], R4 ;  /* 0x004f800401007387 */ /* 0x0005e80000100a00 */
[----:B------:R-:W-:Y:S01]  /*40e70*/  STL.64 [R1+0x4f78], R8 ;  /* 0x004f780801007387 */ /* 0x000fe20000100a00 */
[----:B-1----:R-:W-:-:S03]  /*40e80*/  IMAD.WIDE R6, R3, 0x4, R22 ;  /* 0x0000000403067825 */ /* 0x002fc600078e0216 */
[----:B------:R-:W3:Y:S01]  /*40e90*/  LDL.LU.64 R22, [R1+0x2888] ;  /* 0x0028880001167983 */ /* 0x000ee20000300a00 */
[----:B--2---:R-:W-:-:S05]  /*40ea0*/  IMAD.WIDE R4, R3, 0x4, R222 ;  /* 0x0000000403047825 */ /* 0x004fca00078e02de */
[----:B------:R1:W-:Y:S04]  /*40eb0*/  STL.64 [R1+0x4f70], R4 ;  /* 0x004f700401007387 */ /* 0x0003e80000100a00 */
[----:B------:R2:W-:Y:S01]  /*40ec0*/  STL.64 [R1+0x4f68], R6 ;  /* 0x004f680601007387 */ /* 0x0005e20000100a00 */
[----:B-1----:R-:W-:-:S04]  /*40ed0*/  IMAD.WIDE R4, R3, 0x4, R224 ;  /* 0x0000000403047825 */ /* 0x002fc800078e02e0 */
[C---:B--2---:R-:W-:Y:S02]  /*40ee0*/  IMAD.WIDE R6, R3.reuse, 0x4, R20 ;  /* 0x0000000403067825 */ /* 0x044fe400078e0214 */
[----:B------:R-:W2:Y:S04]  /*40ef0*/  LDL.LU.64 R20, [R1+0x3828] ;  /* 0x0038280001147983 */ /* 0x000ea80000300a00 */
[----:B------:R1:W-:Y:S04]  /*40f00*/  STL.64 [R1+0x4f60], R4 ;  /* 0x004f600401007387 */ /* 0x0003e80000100a00 */
[----:B------:R-:W-:Y:S04]  /*40f10*/  STL.64 [R1+0x4f58], R6 ;  /* 0x004f580601007387 */ /* 0x000fe80000100a00 */
[----:B------:R-:W2:Y:S01]  /*40f20*/  LDL.LU.64 R214, [R1+0x3448] ;  /* 0x0034480001d67983 */ /* 0x000ea20000300a00 */
[----:B-1----:R-:W-:-:S03]  /*40f30*/  IMAD.WIDE R4, R3, 0x4, R26 ;  /* 0x0000000403047825 */ /* 0x002fc600078e021a */
[----:B------:R-:W2:Y:S04]  /*40f40*/  LDL.LU.64 R216, [R1+0x1328] ;  /* 0x0013280001d87983 */ /* 0x000ea80000300a00 */
[----:B------:R1:W-:Y:S04]  /*40f50*/  STL.64 [R1+0x4f50], R4 ;  /* 0x004f500401007387 */ /* 0x0003e80000100a00 */
[----:B------:R-:W2:Y:S04]  /*40f60*/  LDL.LU.64 R26, [R1+0x1320] ;  /* 0x00132000011a7983 */ /* 0x000ea80000300a00 */
[----:B------:R-:W2:Y:S04]  /*40f70*/  LDL.LU.64 R218, [R1+0x3818] ;  /* 0x0038180001da7983 */ /* 0x000ea80000300a00 */
[----:B------:R-:W2:Y:S01]  /*40f80*/  LDL.LU.64 R220, [R1+0x3428] ;  /* 0x0034280001dc7983 */ /* 0x000ea20000300a00 */
[----:B-1----:R-:W-:-:S05]  /*40f90*/  IMAD.WIDE R4, R3, 0x4, R18 ;  /* 0x0000000403047825 */ /* 0x002fca00078e0212 */
[----:B------:R4:W-:Y:S04]  /*40fa0*/  STL.64 [R1+0x4f48], R4 ;  /* 0x004f480401007387 */ /* 0x0009e80000100a00 */
[----:B------:R-:W2:Y:S04]  /*40fb0*/  LDL.LU.64 R18, [R1+0xf78] ;  /* 0x000f780001127983 */ /* 0x000ea80000300a00 */
[----:B------:R-:W2:Y:S01]  /*40fc0*/  LDL.LU.64 R222, [R1+0xf70] ;  /* 0x000f700001de7983 */ /* 0x000ea20000300a00 */
[----:B----4-:R-:W-:-:S03]  /*40fd0*/  IMAD.WIDE R4, R3, 0x4, R16 ;  /* 0x0000000403047825 */ /* 0x010fc600078e0210 */
[----:B------:R-:W4:Y:S01]  /*40fe0*/  LDL.LU.64 R16, [R1+0x3808] ;  /* 0x0038080001107983 */ /* 0x000f220000300a00 */
[----:B------:R-:W-:-:S03]  /*40ff0*/  IMAD.WIDE R8, R3, 0x4, R226 ;  /* 0x0000000403087825 */ /* 0x000fc600078e02e2 */
[----:B------:R1:W-:Y:S04]  /*41000*/  STL.64 [R1+0x4f40], R4 ;  /* 0x004f400401007387 */ /* 0x0003e80000100a00 */
[----:B------:R1:W-:Y:S04]  /*41010*/  STL.64 [R1+0x4f38], R8 ;  /* 0x004f380801007387 */ /* 0x0003e80000100a00 */
[----:B------:R-:W4:Y:S01]  /*41020*/  LDL.LU.64 R224, [R1+0x3410] ;  /* 0x0034100001e07983 */ /* 0x000f220000300a00 */
[----:B------:R-:W-:-:S05]  /*41030*/  IMAD.WIDE R6, R3, 0x4, R228 ;  /* 0x0000000403067825 */ /* 0x000fca00078e02e4 */
[----:B------:R1:W-:Y:S02]  /*41040*/  STL.64 [R1+0x4f30], R6 ;  /* 0x004f300601007387 */ /* 0x0003e40000100a00 */
[----:B-1----:R-:W-:-:S04]  /*41050*/  IMAD.WIDE R4, R3, 0x4, R230 ;  /* 0x0000000403047825 */ /* 0x002fc800078e02e6 */
[C---:B------:R-:W-:Y:S01]  /*41060*/  IMAD.WIDE R8, R3.reuse, 0x4, R232 ;  /* 0x0000000403087825 */ /* 0x040fe200078e02e8 */
        /* <DEDUP_REMOVED lines=17> */
[----:B------:R-:W3:Y:S01]  /*41180*/  LDL.LU.64 R28, [R1+0x33e0] ;  /* 0x0033e000011c7983 */ /* 0x000ee20000300a00 */
[----:B-1----:R-:W-:-:S03]  /*41190*/  IMAD.WIDE R4, R3, 0x4, R22 ;  /* 0x0000000403047825 */ /* 0x002fc600078e0216 */
[----:B------:R-:W3:Y:S04]  /*411a0*/  LDL.LU.64 R22, [R1+0xd98] ;  /* 0x000d980001167983 */ /* 0x000ee80000300a00 */
[----:B------:R2:W-:Y:S02]  /*411b0*/  STL.64 [R1+0x4ef8], R4 ;  /* 0x004ef80401007387 */ /* 0x0005e40000100a00 */
[C---:B--2---:R-:W-:Y:S02]  /*411c0*/  IMAD.WIDE R4, R3.reuse, 0x4, R20 ;  /* 0x0000000403047825 */ /* 0x044fe400078e0214 */
[----:B------:R-:W2:Y:S04]  /*411d0*/  LDL.LU.64 R20, [R1+0xd90] ;  /* 0x000d900001147983 */ /* 0x000ea80000300a00 */
[----:B------:R1:W-:Y:S01]  /*411e0*/  STL.64 [R1+0x4ef0], R4 ;  /* 0x004ef00401007387 */ /* 0x0003e20000100a00 */
[----:B------:R-:W-:-:S04]  /*411f0*/  IMAD.WIDE R8, R3, 0x4, R214 ;  /* 0x0000000403087825 */ /* 0x000fc800078e02d6 */
[C---:B------:R-:W-:Y:S01]  /*41200*/  IMAD.WIDE R6, R3.reuse, 0x4, R216 ;  /* 0x0000000403067825 */ /* 0x040fe200078e02d8 */
[----:B------:R1:W-:Y:S03]  /*41210*/  STL.64 [R1+0x4ee8], R8 ;  /* 0x004ee80801007387 */ /* 0x0003e60000100a00 */
[C---:B-1----:R-:W-:Y:S02]  /*41220*/  IMAD.WIDE R4, R3.reuse, 0x4, R26 ;  /* 0x0000000403047825 */ /* 0x042fe400078e021a */
[----:B------:R-:W2:Y:S02]  /*41230*/  LDL.LU.64 R26, [R1+0x37d8] ;  /* 0x0037d800011a7983 */ /* 0x000ea40000300a00 */
[C---:B------:R-:W-:Y:S02]  /*41240*/  IMAD.WIDE R8, R3.reuse, 0x4, R218 ;  /* 0x0000000403087825 */ /* 0x040fe400078e02da */
[----:B------:R1:W-:Y:S04]  /*41250*/  STL.64 [R1+0x4ee0], R6 ;  /* 0x004ee00601007387 */ /* 0x0003e80000100a00 */
[----:B------:R1:W-:Y:S04]  /*41260*/  STL.64 [R1+0x4ed8], R4 ;  /* 0x004ed80401007387 */ /* 0x0003e80000100a00 */
[----:B------:R-:W-:Y:S01]  /*41270*/  STL.64 [R1+0x4ed0], R8 ;  /* 0x004ed00801007387 */ /* 0x000fe20000100a00 */
[----:B-1----:R-:W-:-:S04]  /*41280*/  IMAD.WIDE R6, R3, 0x4, R220 ;  /* 0x0000000403067825 */ /* 0x002fc800078e02dc */
[C---:B------:R-:W-:Y:S02]  /*41290*/  IMAD.WIDE R4, R3.reuse, 0x4, R18 ;  /* 0x0000000403047825 */ /* 0x040fe400078e0212 */
[----:B------:R-:W2:Y:S04]  /*412a0*/  LDL.LU.64 R18, [R1+0x33c0] ;  /* 0x0033c00001127983 */ /* 0x000ea80000300a00 */
[----:B------:R1:W-:Y:S04]  /*412b0*/  STL.64 [R1+0x4ec8], R6 ;  /* 0x004ec80601007387 */ /* 0x0003e80000100a00 */
[----:B------:R4:W-:Y:S04]  /*412c0*/  STL.64 [R1+0x4ec0], R4 ;  /* 0x004ec00401007387 */ /* 0x0009e80000100a00 */
[----:B------:R-:W2:Y:S01]  /*412d0*/  LDL.LU.64 R216, [R1+0xd28] ;  /* 0x000d280001d87983 */ /* 0x000ea20000300a00 */
[----:B-1----:R-:W-:-:S05]  /*412e0*/  IMAD.WIDE R6, R3, 0x4, R222 ;  /* 0x0000000403067825 */ /* 0x002fca00078e02de */
[----:B------:R-:W-:Y:S04]  /*412f0*/  STL.64 [R1+0x4eb8], R6 ;  /* 0x004eb80601007387 */ /* 0x000fe80000100a00 */
[----:B------:R-:W2:Y:S01]  /*41300*/  LDL.LU.64 R218, [R1+0xd20] ;  /* 0x000d200001da7983 */ /* 0x000ea20000300a00 */
[----:B----4-:R-:W-:-:S05]  /*41310*/  IMAD.WIDE R4, R3, 0x4, R16 ;  /* 0x0000000403047825 */ /* 0x010fca00078e0210 */
[----:B------:R1:W-:Y:S04]  /*41320*/  STL.64 [R1+0x4eb0], R4 ;  /* 0x004eb00401007387 */ /* 0x0003e80000100a00 */
[----:B------:R-:W4:Y:S04]  /*41330*/  LDL.LU.64 R16, [R1+0x38f8] ;  /* 0x0038f80001107983 */ /* 0x000f280000300a00 */
[----:B------:R-:W4:Y:S01]  /*41340*/  LDL.LU.64 R220, [R1+0x35d8] ;  /* 0x0035d80001dc7983 */ /* 0x000f220000300a00 */
[----:B-1----:R-:W-:-:S03]  /*41350*/  IMAD.WIDE R4, R3, 0x4, R224 ;  /* 0x0000000403047825 */ /* 0x002fc600078e02e0 */
[----:B------:R-:W4:Y:S04]  /*41360*/  LDL.LU.64 R222, [R1+0x2a80] ;  /* 0x002a800001de7983 */ /* 0x000f280000300a00 */
[----:B------:R1:W-:Y:S04]  /*41370*/  STL.64 [R1+0x4ea8], R4 ;  /* 0x004ea80401007387 */ /* 0x0003e80000100a00 */
[----:B------:R-:W4:Y:S01]  /*41380*/  LDL.LU.64 R224, [R1+0x2a78] ;  /* 0x002a780001e07983 */ /* 0x000f220000300a00 */
[----:B------:R-:W-:-:S03]  /*41390*/  IMAD.WIDE R6, R3, 0x4, R226 ;  /* 0x0000000403067825 */ /* 0x000fc600078e02e2 */
[----:B------:R-:W4:Y:S01]  /*413a0*/  LDL.LU.64 R226, [R1+0x38e8] ;  /* 0x0038e80001e27983 */ /* 0x000f220000300a00 */
[----:B-1----:R-:W-:-:S03]  /*413b0*/  IMAD.WIDE R4, R3, 0x4, R228 ;  /* 0x0000000403047825 */ /* 0x002fc600078e02e4 */
[----:B------:R1:W-:Y:S04]  /*413c0*/  STL.64 [R1+0x4ea0], R6 ;  /* 0x004ea00601007387 */ /* 0x0003e80000100a00 */
[----:B------:R3:W-:Y:S01]  /*413d0*/  STL.64 [R1+0x4e98], R4 ;  /* 0x004e980401007387 */ /* 0x0007e20000100a00 */
[----:B-1----:R-:W-:-:S04]  /*413e0*/  IMAD.WIDE R6, R3, 0x4, R230 ;  /* 0x0000000403067825 */ /* 0x002fc800078e02e6 */
[C---:B---3--:R-:W-:Y:S02]  /*413f0*/  IMAD.WIDE R4, R3.reuse, 0x4, R24 ;  /* 0x0000000403047825 */ /* 0x048fe400078e0218 */
[----:B------:R-:W3:Y:S04]  /*41400*/  LDL.LU.64 R24, [R1+0x35b0] ;  /* 0x0035b00001187983 */ /* 0x000ee80000300a00 */
[----:B------:R-:W-:Y:S01]  /*41410*/  STL.64 [R1+0x4e90], R6 ;  /* 0x004e900601007387 */ /* 0x000fe20000100a00 */
[----:B------:R-:W-:-:S03]  /*41420*/  IMAD.WIDE R8, R3, 0x4, R232 ;  /* 0x0000000403087825 */ /* 0x000fc600078e02e8 */
[----:B------:R1:W-:Y:S04]  /*41430*/  STL.64 [R1+0x4e88], R4 ;  /* 0x004e880401007387 */ /* 0x0003e80000100a00 */
[----:B------:R-:W-:Y:S04]  /*41440*/  STL.64 [R1+0x4e80], R8 ;  /* 0x004e800801007387 */ /* 0x000fe80000100a00 */
[----:B------:R-:W3:Y:S01]  /*41450*/  LDL.LU.64 R228, [R1+0x2a60] ;  /* 0x002a600001e47983 */ /* 0x000ee20000300a00 */
[----:B-1----:R-:W-:-:S04]  /*41460*/  IMAD.WIDE R4, R3, 0x4, R234 ;  /* 0x0000000403047825 */ /* 0x002fc800078e02ea */
[C---:B------:R-:W-:Y:S01]  /*41470*/  IMAD.WIDE R6, R3.reuse, 0x4, R30 ;  /* 0x0000000403067825 */ /* 0x040fe200078e021e */
[----:B------:R1:W-:Y:S04]  /*41480*/  STL.64 [R1+0x4e78], R4 ;  /* 0x004e780401007387 */ /* 0x0003e80000100a00 */
[----:B------:R1:W-:Y:S02]  /*41490*/  STL.64 [R1+0x4e70], R6 ;  /* 0x004e700601007387 */ /* 0x0003e40000100a00 */
[----:B-1----:R-:W-:-:S04]  /*414a0*/  IMAD.WIDE R4, R3, 0x4, R28 ;  /* 0x0000000403047825 */ /* 0x002fc800078e021c */
[C---:B------:R-:W-:Y:S02]  /*414b0*/  IMAD.WIDE R6, R3.reuse, 0x4, R22 ;  /* 0x0000000403067825 */ /* 0x040fe400078e0216 */
[----:B------:R-:W3:Y:S04]  /*414c0*/  LDL.LU.64 R22, [R1+0x2a58] ;  /* 0x002a580001167983 */ /* 0x000ee80000300a00 */
[----:B------:R2:W-:Y:S04]  /*414d0*/  STL.64 [R1+0x4e68], R4 ;  /* 0x004e680401007387 */ /* 0x0005e80000100a00 */
[----:B------:R-:W-:Y:S04]  /*414e0*/  STL.64 [R1+0x4e60], R6 ;  /* 0x004e600601007387 */ /* 0x000fe80000100a00 */
[----:B------:R-:W3:Y:S01]  /*414f0*/  LDL.LU.64 R230, [R1+0x38e0] ;  /* 0x0038e00001e67983 */ /* 0x000ee20000300a00 */
[----:B--2---:R-:W-:-:S03]  /*41500*/  IMAD.WIDE R4, R3, 0x4, R20 ;  /* 0x0000000403047825 */ /* 0x004fc600078e0214 */
        /* <DEDUP_REMOVED lines=9> */
[----:B-1----:R-:W-:-:S03]  /*415a0*/  IMAD.WIDE R4, R3, 0x4, R18 ;  /* 0x0000000403047825 */ /* 0x002fc600078e0212 */
[----:B------:R-:W2:Y:S04]  /*415b0*/  LDL.LU.64 R18, [R1+0x2a38] ;  /* 0x002a380001127983 */ /* 0x000ea80000300a00 */
[----:B------:R1:W-:Y:S01]  /*415c0*/  STL.64 [R1+0x4e48], R4 ;  /* 0x004e480401007387 */ /* 0x0003e20000100a00 */
[----:B------:R-:W-:-:S05]  /*415d0*/  IMAD.WIDE R6, R3, 0x4, R216 ;  /* 0x0000000403067825 */ /* 0x000fca00078e02d8 */
[----:B------:R-:W-:Y:S01]  /*415e0*/  STL.64 [R1+0x4e40], R6 ;  /* 0x004e400601007387 */ /* 0x000fe20000100a00 */
[----:B----4-:R-:W-:-:S03]  /*415f0*/  IMAD.WIDE R124, R3, 0x4, R16 ;  /* 0x00000004037c7825 */ /* 0x010fc600078e0210 */
[----:B------:R-:W4:Y:S01]  /*41600*/  LDL.LU.64 R16, [R1+0x38d0] ;  /* 0x0038d00001107983 */ /* 0x000f220000300a00 */
[----:B-1----:R-:W-:-:S04]  /*41610*/  IMAD.WIDE R4, R3, 0x4, R218 ;  /* 0x0000000403047825 */ /* 0x002fc800078e02da */
[C---:B------:R-:W-:Y:S01]  /*41620*/  IMAD.WIDE R126, R3.reuse, 0x4, R220 ;  /* 0x00000004037e7825 */ /* 0x040fe200078e02dc */
[----:B------:R1:W-:Y:S04]  /*41630*/  STL.64 [R1+0x4e38], R4 ;  /* 0x004e380401007387 */ /* 0x0003e80000100a00 */
[----:B------:R-:W-:Y:S01]  /*41640*/  STL.64 [R1+0x4e30], R124 ;  /* 0x004e307c01007387 */ /* 0x000fe20000100a00 */
[----:B------:R-:W-:-:S03]  /*41650*/  IMAD.WIDE R128, R3, 0x4, R222 ;  /* 0x0000000403807825 */ /* 0x000fc600078e02de */
[----:B------:R-:W-:Y:S04]  /*41660*/  STL.64 [R1+0x67e8], R124 ;  /* 0x0067e87c01007387 */ /* 0x000fe80000100a00 */
[----:B------:R-:W-:Y:S04]  /*41670*/  STL.64 [R1+0x4e28], R126 ;  /* 0x004e287e01007387 */ /* 0x000fe80000100a00 */
[----:B------:R-:W-:Y:S01]  /*41680*/  STL.64 [R1+0x67f0], R126 ;  /* 0x0067f07e01007387 */ /* 0x000fe20000100a00 */
[----:B------:R-:W-:-:S04]  /*41690*/  IMAD.WIDE R130, R3, 0x4, R224 ;  /* 0x0000000403827825 */ /* 0x000fc800078e02e0 */
[----:B-1----:R-:W-:-:S05]  /*416a0*/  IMAD.WIDE R4, R3, 0x4, R226 ;  /* 0x0000000403047825 */ /* 0x002fca00078e02e2 */
[----:B------:R3:W-:Y:S02]  /*416b0*/  STL.64 [R1+0x4e10], R4 ;  /* 0x004e100401007387 */ /* 0x0007e40000100a00 */
[C---:B---3--:R-:W-:Y:S02]  /*416c0*/  IMAD.WIDE R4, R3.reuse, 0x4, R24 ;  /* 0x0000000403047825 */ /* 0x048fe400078e0218 */
[----:B------:R-:W3:Y:S04]  /*416d0*/  LDL.LU.64 R24, [R1+0x3598] ;  /* 0x0035980001187983 */ /* 0x000ee80000300a00 */
[----:B------:R-:W-:Y:S04]  /*416e0*/  STL.64 [R1+0x4e20], R128 ;  /* 0x004e208001007387 */ /* 0x000fe80000100a00 */
[----:B------:R1:W-:Y:S04]  /*416f0*/  STL.64 [R1+0x4e08], R4 ;  /* 0x004e080401007387 */ /* 0x0003e80000100a00 */
[----:B------:R-:W-:Y:S04]  /*41700*/  STL.64 [R1+0x67f8], R128 ;  /* 0x0067f88001007387 */ /* 0x000fe80000100a00 */
[----:B------:R-:W-:Y:S01]  /*41710*/  STL.64 [R1+0x4e18], R130 ;  /* 0x004e188201007387 */ /* 0x000fe20000100a00 */
[----:B-1----:R-:W-:-:S03]  /*41720*/  IMAD.WIDE R4, R3, 0x4, R228 ;  /* 0x0000000403047825 */ /* 0x002fc600078e02e4 */
[----:B------:R-:W-:Y:S04]  /*41730*/  STL.64 [R1+0x6800], R130 ;  /* 0x0068008201007387 */ /* 0x000fe80000100a00 */
[----:B------:R1:W-:Y:S02]  /*41740*/  STL.64 [R1+0x4e00], R4 ;  /* 0x004e000401007387 */ /* 0x0003e40000100a00 */
[C---:B-1----:R-:W-:Y:S02]  /*41750*/  IMAD.WIDE R4, R3.reuse, 0x4, R22 ;  /* 0x0000000403047825 */ /* 0x042fe400078e0216 */
[----:B------:R-:W3:Y:S04]  /*41760*/  LDL.LU.64 R22, [R1+0x2a30] ;  /* 0x002a300001167983 */ /* 0x000ee80000300a00 */
[----:B------:R2:W-:Y:S01]  /*41770*/  STL.64 [R1+0x4df8], R4 ;  /* 0x004df80401007387 */ /* 0x0005e20000100a00 */
[----:B------:R-:W-:-:S04]  /*41780*/  IMAD.WIDE R8, R3, 0x4, R230 ;  /* 0x0000000403087825 */ /* 0x000fc800078e02e6 */
[C---:B--2---:R-:W-:Y:S01]  /*41790*/  IMAD.WIDE R4, R3.reuse, 0x4, R232 ;  /* 0x0000000403047825 */ /* 0x044fe200078e02e8 */
[----:B------:R-:W-:Y:S03]  /*417a0*/  STL.64 [R1+0x4df0], R8 ;  /* 0x004df00801007387 */ /* 0x000fe60000100a00 */
[C---:B------:R-:W-:Y:S02]  /*417b0*/  IMAD.WIDE R6, R3.reuse, 0x4, R20 ;  /* 0x0000000403067825 */ /* 0x040fe400078e0214 */
[----:B------:R-:W2:Y:S04]  /*417c0*/  LDL.LU.64 R20, [R1+0x2a28] ;  /* 0x002a280001147983 */ /* 0x000ea80000300a00 */
[----:B------:R1:W-:Y:S04]  /*417d0*/  STL.64 [R1+0x4de8], R4 ;  /* 0x004de80401007387 */ /* 0x0003e80000100a00 */
[----:B------:R-:W-:Y:S01]  /*417e0*/  STL.64 [R1+0x4de0], R6 ;  /* 0x004de00601007387 */ /* 0x000fe20000100a00 */
[----:B-1----:R-:W-:-:S05]  /*417f0*/  IMAD.WIDE R4, R3, 0x4, R234 ;  /* 0x0000000403047825 */ /* 0x002fca00078e02ea */
[----:B------:R1:W-:Y:S04]  /*41800*/  STL.64 [R1+0x4dd8], R4 ;  /* 0x004dd80401007387 */ /* 0x0003e80000100a00 */
[----:B------:R-:W1:Y:S01]  /*41810*/  LDL.LU.64 R222, [R1+0x38c0] ;  /* 0x0038c00001de7983 */ /* 0x000e620000300a00 */
[----:B------:R-:W-:-:S04]  /*41820*/  IMAD.WIDE R108, R3, 0x4, R30 ;  /* 0x00000004036c7825 */ /* 0x000fc800078e021e */
[C---:B------:R-:W-:Y:S02]  /*41830*/  IMAD.WIDE R102, R3.reuse, 0x4, R18 ;  /* 0x0000000403667825 */ /* 0x040fe400078e0212 */
[----:B------:R-:W2:Y:S04]  /*41840*/  LDL.LU.64 R18, [R1+0x3570] ;  /* 0x0035700001127983 */ /* 0x000ea80000300a00 */
[----:B------:R-:W-:Y:S04]  /*41850*/  STL.64 [R1+0x4dd0], R108 ;  /* 0x004dd06c01007387 */ /* 0x000fe80000100a00 */
[----:B------:R-:W-:Y:S04]  /*41860*/  STL.64 [R1+0x6808], R108 ;  /* 0x0068086c01007387 */ /* 0x000fe80000100a00 */
[----:B------:R-:W2:Y:S04]  /*41870*/  LDL.LU.64 R224, [R1+0x2a10] ;  /* 0x002a100001e07983 */ /* 0x000ea80000300a00 */
[----:B------:R-:W2:Y:S04]  /*41880*/  LDL.LU.64 R226, [R1+0x2a08] ;  /* 0x002a080001e27983 */ /* 0x000ea80000300a00 */
[----:B------:R-:W2:Y:S04]  /*41890*/  LDL.LU.64 R228, [R1+0x38b8] ;  /* 0x0038b80001e47983 */ /* 0x000ea80000300a00 */
[----:B------:R-:W2:Y:S04]  /*418a0*/  LDL.LU.64 R230, [R1+0x3568] ;  /* 0x0035680001e67983 */ /* 0x000ea80000300a00 */
[----:B------:R-:W2:Y:S04]  /*418b0*/  LDL.LU.64 R232, [R1+0x2a00] ;  /* 0x002a000001e87983 */ /* 0x000ea80000300a00 */
[----:B------:R-:W2:Y:S04]  /*418c0*/  LDL.LU.64 R234, [R1+0x29f8] ;  /* 0x0029f80001ea7983 */ /* 0x000ea80000300a00 */
[----:B------:R-:W2:Y:S01]  /*418d0*/  LDL.LU.64 R30, [R1+0x38b0] ;  /* 0x0038b000011e7983 */ /* 0x000ea20000300a00 */
[----:B----4-:R-:W-:-:S03]  /*418e0*/  IMAD.WIDE R132, R3, 0x4, R16 ;  /* 0x0000000403847825 */ /* 0x010fc600078e0210 */
[----:B------:R-:W4:Y:S01]  /*418f0*/  LDL.LU.64 R16, [R1+0x3560] ;  /* 0x0035600001107983 */ /* 0x000f220000300a00 */
[----:B------:R-:W-:-:S05]  /*41900*/  IMAD.WIDE R106, R3, 0x4, R28 ;  /* 0x00000004036a7825 */ /* 0x000fca00078e021c */
[----:B------:R-:W-:Y:S01]  /*41910*/  STL.64 [R1+0x4dc8], R106 ;  /* 0x004dc86a01007387 */ /* 0x000fe20000100a00 */
[----:B------:R-:W-:-:S03]  /*41920*/  IMAD.WIDE R104, R3, 0x4, R26 ;  /* 0x0000000403687825 */ /* 0x000fc600078e021a */
[----:B------:R-:W-:Y:S04]  /*41930*/  STL.64 [R1+0x6810], R106 ;  /* 0x0068106a01007387 */ /* 0x000fe80000100a00 */
[----:B------:R-:W4:Y:S04]  /*41940*/  LDL.LU.64 R28, [R1+0x29f0] ;  /* 0x0029f000011c7983 */ /* 0x000f280000300a00 */
[----:B------:R-:W4:Y:S01]  /*41950*/  LDL.LU.64 R26, [R1+0x29e8] ;  /* 0x0029e800011a7983 */ /* 0x000f220000300a00 */
[----:B---3--:R-:W-:-:S03]  /*41960*/  IMAD.WIDE R134, R3, 0x4, R24 ;  /* 0x0000000403867825 */ /* 0x008fc600078e0218 */
[----:B------:R-:W3:Y:S04]  /*41970*/  LDL.LU.64 R24, [R1+0x38a8] ;  /* 0x0038a80001187983 */ /* 0x000ee80000300a00 */
[----:B------:R-:W-:Y:S04]  /*41980*/  STL.64 [R1+0x4dc0], R104 ;  /* 0x004dc06801007387 */ /* 0x000fe80000100a00 */
[----:B------:R-:W-:Y:S01]  /*41990*/  STL.64 [R1+0x6818], R104 ;  /* 0x0068186801007387 */ /* 0x000fe20000100a00 */
[----:B------:R-:W-:-:S03]  /*419a0*/  IMAD.WIDE R136, R3, 0x4, R22 ;  /* 0x0000000403887825 */ /* 0x000fc600078e0216 */
[----:B------:R-:W3:Y:S04]  /*419b0*/  LDL.LU.64 R22, [R1+0x3558] ;  /* 0x0035580001167983 */ /* 0x000ee80000300a00 */
[----:B------:R-:W-:Y:S04]  /*419c0*/  STL.64 [R1+0x4db8], R102 ;  /* 0x004db86601007387 */ /* 0x000fe80000100a00 */
[----:B------:R-:W-:Y:S01]  /*419d0*/  STL.64 [R1+0x6820], R102 ;  /* 0x0068206601007387 */ /* 0x000fe20000100a00 */
[----:B--2---:R-:W-:-:S03]  /*419e0*/  IMAD.WIDE R138, R3, 0x4, R20 ;  /* 0x00000004038a7825 */ /* 0x004fc600078e0214 */
[----:B------:R-:W2:Y:S04]  /*419f0*/  LDL.LU.64 R20, [R1+0x29e0] ;  /* 0x0029e00001147983 */ /* 0x000ea80000300a00 */
[----:B------:R-:W-:Y:S04]  /*41a00*/  STL.64 [R1+0x4db0], R132 ;  /* 0x004db08401007387 */ /* 0x000fe80000100a00 */
[----:B------:R-:W-:Y:S04]  /*41a10*/  STL.64 [R1+0x6828], R132 ;  /* 0x0068288401007387 */ /* 0x000fe80000100a00 */
[----:B------:R-:W-:Y:S04]  /*41a20*/  STL.64 [R1+0x4da8], R134 ;  /* 0x004da88601007387 */ /* 0x000fe80000100a00 */
[----:B------:R-:W-:Y:S01]  /*41a30*/  STL.64 [R1+0x6830], R134 ;  /* 0x0068308601007387 */ /* 0x000fe20000100a00 */
[----:B-1----:R-:W-:-:S05]  /*41a40*/  IMAD.WIDE R4, R3, 0x4, R222 ;  /* 0x0000000403047825 */ /* 0x002fca00078e02de */
[----:B------:R1:W-:Y:S02]  /*41a50*/  STL.64 [R1+0x4d90], R4 ;  /* 0x004d900401007387 */ /* 0x0003e40000100a00 */
[C---:B-1----:R-:W-:Y:S02]  /*41a60*/  IMAD.WIDE R4, R3.reuse, 0x4, R18 ;  /* 0x0000000403047825 */ /* 0x042fe400078e0212 */
[----:B------:R-:W2:Y:S04]  /*41a70*/  LDL.LU.64 R18, [R1+0x29d8] ;  /* 0x0029d80001127983 */ /* 0x000ea80000300a00 */
[----:B------:R-:W-:Y:S04]  /*41a80*/  STL.64 [R1+0x4da0], R136 ;  /* 0x004da08801007387 */ /* 0x000fe80000100a00 */
[----:B------:R1:W-:Y:S04]  /*41a90*/  STL.64 [R1+0x4d88], R4 ;  /* 0x004d880401007387 */ /* 0x0003e80000100a00 */
[----:B------:R-:W-:Y:S01]  /*41aa0*/  STL.64 [R1+0x6838], R136 ;  /* 0x0068388801007387 */ /* 0x000fe20000100a00 */
[----:B------:R-:W-:-:S03]  /*41ab0*/  IMAD.WIDE R6, R3, 0x4, R226 ;  /* 0x0000000403067825 */ /* 0x000fc600078e02e2 */
[----:B------:R-:W-:Y:S01]  /*41ac0*/  STL.64 [R1+0x4d98], R138 ;  /* 0x004d988a01007387 */ /* 0x000fe20000100a00 */
[----:B-1----:R-:W-:-:S03]  /*41ad0*/  IMAD.WIDE R4, R3, 0x4, R224 ;  /* 0x0000000403047825 */ /* 0x002fc600078e02e0 */
[----:B------:R-:W-:Y:S04]  /*41ae0*/  STL.64 [R1+0x6840], R138 ;  /* 0x0068408a01007387 */ /* 0x000fe80000100a00 */
[----:B------:R1:W-:Y:S01]  /*41af0*/  STL.64 [R1+0x4d80], R4 ;  /* 0x004d800401007387 */ /* 0x0003e20000100a00 */
[----:B------:R-:W-:-:S03]  /*41b00*/  IMAD.WIDE R8, R3, 0x4, R230 ;  /* 0x0000000403087825 */ /* 0x000fc600078e02e6 */
[----:B------:R1:W-:Y:S02]  /*41b10*/  STL.64 [R1+0x4d78], R6 ;  /* 0x004d780601007387 */ /* 0x0003e40000100a00 */
[----:B-1----:R-:W-:-:S04]  /*41b20*/  IMAD.WIDE R4, R3, 0x4, R228 ;  /* 0x0000000403047825 */ /* 0x002fc800078e02e4 */
[C---:B------:R-:W-:Y:S01]  /*41b30*/  IMAD.WIDE R6, R3.reuse, 0x4, R232 ;  /* 0x0000000403067825 */ /* 0x040fe200078e02e8 */
[----:B------:R1:W-:Y:S04]  /*41b40*/  STL.64 [R1+0x4d70], R4 ;  /* 0x004d700401007387 */ /* 0x0003e80000100a00 */
[----:B------:R-:W-:Y:S04]  /*41b50*/  STL.64 [R1+0x4d68], R8 ;  /* 0x004d680801007387 */ /* 0x000fe80000100a00 */
[----:B------:R-:W-:Y:S01]  /*41b60*/  STL.64 [R1+0x4d60], R6 ;  /* 0x004d600601007387 */ /* 0x000fe20000100a00 */
[----:B-1----:R-:W-:-:S05]  /*41b70*/  IMAD.WIDE R4, R3, 0x4, R234 ;  /* 0x0000000403047825 */ /* 0x002fca00078e02ea */
[----:B------:R1:W-:Y:S01]  /*41b80*/  STL.64 [R1+0x4d58], R4 ;  /* 0x004d580401007387 */ /* 0x0003e20000100a00 */
[----:B----4-:R-:W-:-:S03]  /*41b90*/  IMAD.WIDE R98, R3, 0x4, R16 ;  /* 0x0000000403627825 */ /* 0x010fc600078e0210 */
[----:B------:R-:W1:Y:S01]  /*41ba0*/  LDL.LU.64 R16, [R1+0x3898] ;  /* 0x0038980001107983 */ /* 0x000e620000300a00 */
[----:B------:R-:W-:-:S05]  /*41bb0*/  IMAD.WIDE R100, R3, 0x4, R30 ;  /* 0x0000000403647825 */ /* 0x000fca00078e021e */
[----:B------:R-:W-:Y:S04]  /*41bc0*/  STL.64 [R1+0x4d50], R100 ;  /* 0x004d506401007387 */ /* 0x000fe80000100a00 */
[----:B------:R-:W-:Y:S01]  /*41bd0*/  STL.64 [R1+0x6848], R100 ;  /* 0x0068486401007387 */ /* 0x000fe20000100a00 */
[----:B------:R-:W-:-:S03]  /*41be0*/  IMAD.WIDE R96, R3, 0x4, R28 ;  /* 0x0000000403607825 */ /* 0x000fc600078e021c */
[----:B------:R-:W-:Y:S04]  /*41bf0*/  STL.64 [R1+0x4d48], R98 ;  /* 0x004d486201007387 */ /* 0x000fe80000100a00 */
[----:B------:R-:W-:Y:S01]  /*41c00*/  STL.64 [R1+0x6850], R98 ;  /* 0x0068506201007387 */ /* 0x000fe20000100a00 */
[----:B------:R-:W-:-:S04]  /*41c10*/  IMAD.WIDE R94, R3, 0x4, R26 ;  /* 0x00000004035e7825 */ /* 0x000fc800078e021a */
[C---:B---3--:R-:W-:Y:S02]  /*41c20*/  IMAD.WIDE R140, R3.reuse, 0x4, R24 ;  /* 0x00000004038c7825 */ /* 0x048fe400078e0218 */
[----:B------:R-:W3:Y:S04]  /*41c30*/  LDL.LU.64 R24, [R1+0x3538] ;  /* 0x0035380001187983 */ /* 0x000ee80000300a00 */
[----:B------:R-:W-:Y:S04]  /*41c40*/  STL.64 [R1+0x4d40], R96 ;  /* 0x004d406001007387 */ /* 0x000fe80000100a00 */
[----:B------:R-:W-:Y:S04]  /*41c50*/  STL.64 [R1+0x6858], R96 ;  /* 0x0068586001007387 */ /* 0x000fe80000100a00 */
        /* <DEDUP_REMOVED lines=8> */
[----:B------:R-:W-:-:S03]  /*41ce0*/  IMAD.WIDE R142, R3, 0x4, R22 ;  /* 0x00000004038e7825 */ /* 0x000fc600078e0216 */
[----:B------:R-:W4:Y:S04]  /*41cf0*/  LDL.LU.64 R222, [R1+0x3850] ;  /* 0x0038500001de7983 */ /* 0x000f280000300a00 */
[----:B------:R-:W4:Y:S04]  /*41d00*/  LDL.LU.64 R22, [R1+0x34d0] ;  /* 0x0034d00001167983 */ /* 0x000f280000300a00 */
[----:B------:R-:W4:Y:S01]  /*41d10*/  LDL.LU.64 R224, [R1+0x2920] ;  /* 0x0029200001e07983 */ /* 0x000f220000300a00 */
[----:B--2---:R-:W-:-:S03]  /*41d20*/  IMAD.WIDE R144, R3, 0x4, R20 ;  /* 0x0000000403907825 */ /* 0x004fc600078e0214 */
[----:B------:R-:W4:Y:S04]  /*41d30*/  LDL.LU.64 R20, [R1+0x2918] ;  /* 0x0029180001147983 */ /* 0x000f280000300a00 */
[----:B------:R-:W4:Y:S04]  /*41d40*/  LDL.LU.64 R226, [R1+0x3840] ;  /* 0x0038400001e27983 */ /* 0x000f280000300a00 */
[----:B------:R-:W4:Y:S01]  /*41d50*/  LDL.LU.64 R228, [R1+0x34b0] ;  /* 0x0034b00001e47983 */ /* 0x000f220000300a00 */
[----:B------:R-:W-:-:S03]  /*41d60*/  IMAD.WIDE R146, R3, 0x4, R18 ;  /* 0x0000000403927825 */ /* 0x000fc600078e0212 */
[----:B------:R-:W4:Y:S04]  /*41d70*/  LDL.LU.64 R18, [R1+0x28d0] ;  /* 0x0028d00001127983 */ /* 0x000f280000300a00 */
[----:B------:R-:W-:Y:S04]  /*41d80*/  STL.64 [R1+0x4d30], R140 ;  /* 0x004d308c01007387 */ /* 0x000fe80000100a00 */
[----:B------:R-:W-:Y:S04]  /*41d90*/  STL.64 [R1+0x6868], R140 ;  /* 0x0068688c01007387 */ /* 0x000fe80000100a00 */
[----:B------:R-:W4:Y:S04]  /*41da0*/  LDL.LU.64 R230, [R1+0x28c8] ;  /* 0x0028c80001e67983 */ /* 0x000f280000300a00 */
[----:B------:R-:W4:Y:S01]  /*41db0*/  LDL.LU.64 R232, [R1+0x3830] ;  /* 0x0038300001e87983 */ /* 0x000f220000300a00 */
[----:B-1----:R-:W-:-:S05]  /*41dc0*/  IMAD.WIDE R4, R3, 0x4, R16 ;  /* 0x0000000403047825 */ /* 0x002fca00078e0210 */
[----:B------:R3:W-:Y:S04]  /*41dd0*/  STL.64 [R1+0x4d10], R4 ;  /* 0x004d100401007387 */ /* 0x0007e80000100a00 */
[----:B------:R-:W2:Y:S04]  /*41de0*/  LDL.LU.64 R26, [R1+0x3490] ;  /* 0x00349000011a7983 */ /* 0x000ea80000300a00 */
[----:B------:R-:W2:Y:S04]  /*41df0*/  LDL.LU.64 R234, [R1+0x2880] ;  /* 0x0028800001ea7983 */ /* 0x000ea80000300a00 */
[----:B------:R-:W2:Y:S04]  /*41e00*/  LDL.LU.64 R30, [R1+0x2878] ;  /* 0x00287800011e7983 */ /* 0x000ea80000300a00 */
[----:B------:R-:W2:Y:S04]  /*41e10*/  LDL.LU.64 R16, [R1+0x3820] ;  /* 0x0038200001107983 */ /* 0x000ea80000300a00 */
[----:B------:R-:W-:Y:S04]  /*41e20*/  STL.64 [R1+0x4d28], R142 ;  /* 0x004d288e01007387 */ /* 0x000fe80000100a00 */
[----:B------:R-:W-:Y:S01]  /*41e30*/  STL.64 [R1+0x6870], R142 ;  /* 0x0068708e01007387 */ /* 0x000fe20000100a00 */
[----:B---3--:R-:W-:-:S03]  /*41e40*/  IMAD.WIDE R4, R3, 0x4, R24 ;  /* 0x0000000403047825 */ /* 0x008fc600078e0218 */
[----:B------:R-:W3:Y:S04]  /*41e50*/  LDL.LU.64 R24, [R1+0x3440] ;  /* 0x0034400001187983 */ /* 0x000ee80000300a00 */
[----:B------:R-:W-:Y:S04]  /*41e60*/  STL.64 [R1+0x4d20], R144 ;  /* 0x004d209001007387 */ /* 0x000fe80000100a00 */
[----:B------:R1:W-:Y:S04]  /*41e70*/  STL.64 [R1+0x4d08], R4 ;  /* 0x004d080401007387 */ /* 0x0003e80000100a00 */
[----:B------:R-:W-:Y:S01]  /*41e80*/  STL.64 [R1+0x6878], R144 ;  /* 0x0068789001007387 */ /* 0x000fe20000100a00 */
[----:B----4-:R-:W-:-:S03]  /*41e90*/  IMAD.WIDE R8, R3, 0x4, R214 ;  /* 0x0000000403087825 */ /* 0x010fc600078e02d6 */
[----:B------:R-:W-:Y:S01]  /*41ea0*/  STL.64 [R1+0x4d18], R146 ;  /* 0x004d189201007387 */ /* 0x000fe20000100a00 */
[----:B-1----:R-:W-:-:S03]  /*41eb0*/  IMAD.WIDE R4, R3, 0x4, R212 ;  /* 0x0000000403047825 */ /* 0x002fc600078e02d4 */
[----:B------:R-:W-:Y:S04]  /*41ec0*/  STL.64 [R1+0x6880], R146 ;  /* 0x0068809201007387 */ /* 0x000fe80000100a00 */
[----:B------:R1:W-:Y:S01]  /*41ed0*/  STL.64 [R1+0x4d00], R4 ;  /* 0x004d000401007387 */ /* 0x0003e20000100a00 */
[----:B------:R-:W-:-:S03]  /*41ee0*/  IMAD.WIDE R6, R3, 0x4, R28 ;  /* 0x0000000403067825 */ /* 0x000fc600078e021c */
[----:B------:R4:W-:Y:S04]  /*41ef0*/  STL.64 [R1+0x4cf8], R8 ;  /* 0x004cf80801007387 */ /* 0x0009e80000100a00 */
[----:B------:R-:W3:Y:S01]  /*41f00*/  LDL.LU.64 R28, [R1+0x1318] ;  /* 0x00131800011c7983 */ /* 0x000ee20000300a00 */
[----:B-1----:R-:W-:-:S05]  /*41f10*/  IMAD.WIDE R4, R3, 0x4, R216 ;  /* 0x0000000403047825 */ /* 0x002fca00078e02d8 */
[----:B------:R1:W-:Y:S01]  /*41f20*/  STL.64 [R1+0x4cf0], R4 ;  /* 0x004cf00401007387 */ /* 0x0003e20000100a00 */
[----:B----4-:R-:W-:-:S03]  /*41f30*/  IMAD.WIDE R8, R3, 0x4, R220 ;  /* 0x0000000403087825 */ /* 0x010fc600078e02dc */
[----:B------:R4:W-:Y:S01]  /*41f40*/  STL.64 [R1+0x4ce8], R6 ;  /* 0x004ce80601007387 */ /* 0x0009e20000100a00 */
[----:B-1----:R-:W-:-:S04]  /*41f50*/  IMAD.WIDE R4, R3, 0x4, R218 ;  /* 0x0000000403047825 */ /* 0x002fc800078e02da */
[C---:B----4-:R-:W-:Y:S01]  /*41f60*/  IMAD.WIDE R6, R3.reuse, 0x4, R222 ;  /* 0x0000000403067825 */ /* 0x050fe200078e02de */
[----:B------:R1:W-:Y:S04]  /*41f70*/  STL.64 [R1+0x4ce0], R4 ;  /* 0x004ce00401007387 */ /* 0x0003e80000100a00 */
[----:B------:R4:W-:Y:S01]  /*41f80*/  STL.64 [R1+0x4cd8], R8 ;  /* 0x004cd80801007387 */ /* 0x0009e20000100a00 */
[----:B-1----:R-:W-:-:S03]  /*41f90*/  IMAD.WIDE R4, R3, 0x4, R22 ;  /* 0x0000000403047825 */ /* 0x002fc600078e0216 */
[----:B------:R-:W3:Y:S04]  /*41fa0*/  LDL.LU.64 R22, [R1+0x1310] ;  /* 0x0013100001167983 */ /* 0x000ee80000300a00 */
[----:B------:R1:W-:Y:S04]  /*41fb0*/  STL.64 [R1+0x4cd0], R6 ;  /* 0x004cd00601007387 */ /* 0x0003e80000100a00 */
[----:B------:R4:W-:Y:S02]  /*41fc0*/  STL.64 [R1+0x4cc8], R4 ;  /* 0x004cc80401007387 */ /* 0x0009e40000100a00 */
[----:B----4-:R-:W-:-:S04]  /*41fd0*/  IMAD.WIDE R8, R3, 0x4, R226 ;  /* 0x0000000403087825 */ /* 0x010fc800078e02e2 */
[----:B-1----:R-:W-:-:S04]  /*41fe0*/  IMAD.WIDE R6, R3, 0x4, R224 ;  /* 0x0000000403067825 */ /* 0x002fc800078e02e0 */
[C---:B------:R-:W-:Y:S02]  /*41ff0*/  IMAD.WIDE R4, R3.reuse, 0x4, R20 ;  /* 0x0000000403047825 */ /* 0x040fe400078e0214 */
[----:B------:R-:W4:Y:S04]  /*42000*/  LDL.LU.64 R20, [R1+0x3810] ;  /* 0x0038100001147983 */ /* 0x000f280000300a00 */
[----:B------:R1:W-:Y:S04]  /*42010*/  STL.64 [R1+0x4cc0], R6 ;  /* 0x004cc00601007387 */ /* 0x0003e80000100a00 */
[----:B------:R1:W-:Y:S04]  /*42020*/  STL.64 [R1+0x4cb8], R4 ;  /* 0x004cb80401007387 */ /* 0x0003e80000100a00 */
[----:B------:R1:W-:Y:S02]  /*42030*/  STL.64 [R1+0x4cb0], R8 ;  /* 0x004cb00801007387 */ /* 0x0003e40000100a00 */
[----:B-1----:R-:W-:-:S04]  /*42040*/  IMAD.WIDE R6, R3, 0x4, R228 ;  /* 0x0000000403067825 */ /* 0x002fc800078e02e4 */
[C---:B------:R-:W-:Y:S02]  /*42050*/  IMAD.WIDE R4, R3.reuse, 0x4, R18 ;  /* 0x0000000403047825 */ /* 0x040fe400078e0212 */
[----:B------:R-:W4:Y:S02]  /*42060*/  LDL.LU.64 R18, [R1+0x3420] ;  /* 0x0034200001127983 */ /* 0x000f240000300a00 */
[C---:B------:R-:W-:Y:S02]  /*42070*/  IMAD.WIDE R8, R3.reuse, 0x4, R230 ;  /* 0x0000000403087825 */ /* 0x040fe400078e02e6 */
        /* <DEDUP_REMOVED lines=26> */
[----:B------:R-:W3:Y:S01]  /*42220*/  LDL.LU.64 R218, [R1+0x33d8] ;  /* 0x0033d80001da7983 */ /* 0x000ee20000300a00 */
[----:B-1----:R-:W-:-:S03]  /*42230*/  IMAD.WIDE R4, R3, 0x4, R28 ;  /* 0x0000000403047825 */ /* 0x002fc600078e021c */
[----:B------:R-:W3:Y:S04]  /*42240*/  LDL.LU.64 R220, [R1+0xd88] ;  /* 0x000d880001dc7983 */ /* 0x000ee80000300a00 */
[----:B------:R1:W-:Y:S04]  /*42250*/  STL.64 [R1+0x4c60], R4 ;  /* 0x004c600401007387 */ /* 0x0003e80000100a00 */
[----:B------:R-:W3:Y:S04]  /*42260*/  LDL.LU.64 R222, [R1+0xd80] ;  /* 0x000d800001de7983 */ /* 0x000ee80000300a00 */
[----:B------:R-:W3:Y:S04]  /*42270*/  LDL.LU.64 R228, [R1+0x37d0] ;  /* 0x0037d00001e47983 */ /* 0x000ee80000300a00 */
[----:B------:R-:W3:Y:S01]  /*42280*/  LDL.LU.64 R224, [R1+0x33b8] ;  /* 0x0033b80001e07983 */ /* 0x000ee20000300a00 */
[----:B-1----:R-:W-:-:S03]  /*42290*/  IMAD.WIDE R4, R3, 0x4, R22 ;  /* 0x0000000403047825 */ /* 0x002fc600078e0216 */
[----:B------:R-:W3:Y:S04]  /*422a0*/  LDL.LU.64 R22, [R1+0xd18] ;  /* 0x000d180001167983 */ /* 0x000ee80000300a00 */
[----:B------:R4:W-:Y:S04]  /*422b0*/  STL.64 [R1+0x4c58], R4 ;  /* 0x004c580401007387 */ /* 0x0009e80000100a00 */
[----:B------:R-:W3:Y:S04]  /*422c0*/  LDL.LU.64 R226, [R1+0xd10] ;  /* 0x000d100001e27983 */ /* 0x000ee80000300a00 */
[----:B------:R-:W3:Y:S01]  /*422d0*/  LDL.LU.64 R230, [R1+0x3890] ;  /* 0x0038900001e67983 */ /* 0x000ee20000300a00 */
[----:B----4-:R-:W-:-:S05]  /*422e0*/  IMAD.WIDE R4, R3, 0x4, R20 ;  /* 0x0000000403047825 */ /* 0x010fca00078e0214 */
        /* <DEDUP_REMOVED lines=11> */
[----:B------:R-:W2:Y:S01]  /*423a0*/  LDL.LU.64 R26, [R1+0x2998] ;  /* 0x00299800011a7983 */ /* 0x000ea20000300a00 */
[----:B------:R-:W-:-:S05]  /*423b0*/  IMAD.WIDE R8, R3, 0x4, R202 ;  /* 0x0000000403087825 */ /* 0x000fca00078e02ca */
[----:B------:R1:W-:Y:S02]  /*423c0*/  STL.64 [R1+0x4c38], R8 ;  /* 0x004c380801007387 */ /* 0x0003e40000100a00 */
[C---:B-1----:R-:W-:Y:S02]  /*423d0*/  IMAD.WIDE R4, R3.reuse, 0x4, R16 ;  /* 0x0000000403047825 */ /* 0x042fe400078e0210 */
[----:B------:R-:W2:Y:S02]  /*423e0*/  LDL.LU.64 R16, [R1+0x3880] ;  /* 0x0038800001107983 */ /* 0x000ea40000300a00 */
[----:B------:R-:W-:-:S05]  /*423f0*/  IMAD.WIDE R6, R3, 0x4, R204 ;  /* 0x0000000403067825 */ /* 0x000fca00078e02cc */
[----:B------:R1:W-:Y:S01]  /*42400*/  STL.64 [R1+0x4c30], R6 ;  /* 0x004c300601007387 */ /* 0x0003e20000100a00 */
[----:B------:R-:W-:-:S03]  /*42410*/  IMAD.WIDE R8, R3, 0x4, R208 ;  /* 0x0000000403087825 */ /* 0x000fc600078e02d0 */
[----:B------:R3:W-:Y:S01]  /*42420*/  STL.64 [R1+0x4c28], R4 ;  /* 0x004c280401007387 */ /* 0x0007e20000100a00 */
[----:B-1----:R-:W-:-:S05]  /*42430*/  IMAD.WIDE R6, R3, 0x4, R206 ;  /* 0x0000000403067825 */ /* 0x002fca00078e02ce */
[----:B------:R1:W-:Y:S01]  /*42440*/  STL.64 [R1+0x4c20], R6 ;  /* 0x004c200601007387 */ /* 0x0003e20000100a00 */
[----:B---3--:R-:W-:-:S03]  /*42450*/  IMAD.WIDE R4, R3, 0x4, R210 ;  /* 0x0000000403047825 */ /* 0x008fc600078e02d2 */
[----:B------:R3:W-:Y:S04]  /*42460*/  STL.64 [R1+0x4c18], R8 ;  /* 0x004c180801007387 */ /* 0x0007e80000100a00 */
[----:B------:R3:W-:Y:S01]  /*42470*/  STL.64 [R1+0x4c10], R4 ;  /* 0x004c100401007387 */ /* 0x0007e20000100a00 */
[----:B-1----:R-:W-:-:S04]  /*42480*/  IMAD.WIDE R6, R3, 0x4, R212 ;  /* 0x0000000403067825 */ /* 0x002fc800078e02d4 */
[C---:B---3--:R-:W-:Y:S01]  /*42490*/  IMAD.WIDE R8, R3.reuse, 0x4, R214 ;  /* 0x0000000403087825 */ /* 0x048fe200078e02d6 */
[----:B------:R1:W-:Y:S03]  /*424a0*/  STL.64 [R1+0x4c08], R6 ;  /* 0x004c080601007387 */ /* 0x0003e60000100a00 */
[C---:B------:R-:W-:Y:S01]  /*424b0*/  IMAD.WIDE R4, R3.reuse, 0x4, R216 ;  /* 0x0000000403047825 */ /* 0x040fe200078e02d8 */
[----:B------:R3:W-:Y:S03]  /*424c0*/  STL.64 [R1+0x4c00], R8 ;  /* 0x004c000801007387 */ /* 0x0007e60000100a00 */
[C---:B-1----:R-:W-:Y:S02]  /*424d0*/  IMAD.WIDE R6, R3.reuse, 0x4, R24 ;  /* 0x0000000403067825 */ /* 0x042fe400078e0218 */
[----:B------:R-:W2:Y:S02]  /*424e0*/  LDL.LU.64 R24, [R1+0x3520] ;  /* 0x0035200001187983 */ /* 0x000ea40000300a00 */
[----:B---3--:R-:W-:-:S02]  /*424f0*/  IMAD.WIDE R8, R3, 0x4, R220 ;  /* 0x0000000403087825 */ /* 0x008fc400078e02dc */
[----:B------:R1:W-:Y:S04]  /*42500*/  STL.64 [R1+0x4bf8], R4 ;  /* 0x004bf80401007387 */ /* 0x0003e80000100a00 */
[----:B------:R3:W-:Y:S01]  /*42510*/  STL.64 [R1+0x4bf0], R6 ;  /* 0x004bf00601007387 */ /* 0x0007e20000100a00 */
[----:B-1----:R-:W-:-:S04]  /*42520*/  IMAD.WIDE R4, R3, 0x4, R218 ;  /* 0x0000000403047825 */ /* 0x002fc800078e02da */
[C---:B---3--:R-:W-:Y:S01]  /*42530*/  IMAD.WIDE R6, R3.reuse, 0x4, R222 ;  /* 0x0000000403067825 */ /* 0x048fe200078e02de */
[----:B------:R1:W-:Y:S04]  /*42540*/  STL.64 [R1+0x4be8], R4 ;  /* 0x004be80401007387 */ /* 0x0003e80000100a00 */
[----:B------:R3:W-:Y:S01]  /*42550*/  STL.64 [R1+0x4be0], R8 ;  /* 0x004be00801007387 */ /* 0x0007e20000100a00 */
[----:B-1----:R-:W-:-:S03]  /*42560*/  IMAD.WIDE R4, R3, 0x4, R228 ;  /* 0x0000000403047825 */ /* 0x002fc600078e02e4 */
[----:B------:R-:W2:Y:S04]  /*42570*/  LDL.LU.64 R228, [R1+0x2990] ;  /* 0x0029900001e47983 */ /* 0x000ea80000300a00 */
[----:B------:R1:W-:Y:S04]  /*42580*/  STL.64 [R1+0x4bd8], R6 ;  /* 0x004bd80601007387 */ /* 0x0003e80000100a00 */
[----:B------:R1:W-:Y:S01]  /*42590*/  STL.64 [R1+0x4bd0], R4 ;  /* 0x004bd00401007387 */ /* 0x0003e20000100a00 */
[----:B---3--:R-:W-:-:S04]  /*425a0*/  IMAD.WIDE R8, R3, 0x4, R226 ;  /* 0x0000000403087825 */ /* 0x008fc800078e02e2 */
[----:B-1----:R-:W-:-:S04]  /*425b0*/  IMAD.WIDE R6, R3, 0x4, R224 ;  /* 0x0000000403067825 */ /* 0x002fc800078e02e0 */
[C---:B------:R-:W-:Y:S02]  /*425c0*/  IMAD.WIDE R4, R3.reuse, 0x4, R22 ;  /* 0x0000000403047825 */ /* 0x040fe400078e0216 */
[----:B------:R-:W3:Y:S04]  /*425d0*/  LDL.LU.64 R22, [R1+0x2988] ;  /* 0x0029880001167983 */ /* 0x000ee80000300a00 */
[----:B------:R1:W-:Y:S04]  /*425e0*/  STL.64 [R1+0x4bc8], R6 ;  /* 0x004bc80601007387 */ /* 0x0003e80000100a00 */
[----:B------:R4:W-:Y:S04]  /*425f0*/  STL.64 [R1+0x4bc0], R4 ;  /* 0x004bc00401007387 */ /* 0x0009e80000100a00 */
[----:B------:R-:W-:Y:S01]  /*42600*/  STL.64 [R1+0x4bb8], R8 ;  /* 0x004bb80801007387 */ /* 0x000fe20000100a00 */
        /* <DEDUP_REMOVED lines=8> */
[----:B------:R-:W-:Y:S04]  /*42690*/  STL.64 [R1+0x4ba0], R6 ;  /* 0x004ba00601007387 */ /* 0x000fe80000100a00 */
[----:B------:R-:W4:Y:S04]  /*426a0*/  LDL.LU.64 R18, [R1+0x34f8] ;  /* 0x0034f80001127983 */ /* 0x000f280000300a00 */
[----:B------:R4:W-:Y:S01]  /*426b0*/  STL.64 [R1+0x4b98], R4 ;  /* 0x004b980401007387 */ /* 0x0009e20000100a00 */
[----:B------:R-:W-:-:S04]  /*426c0*/  IMAD.WIDE R90, R3, 0x4, R30 ;  /* 0x00000004035a7825 */ /* 0x000fc800078e021e */
[C---:B--2---:R-:W-:Y:S02]  /*426d0*/  IMAD.WIDE R86, R3.reuse, 0x4, R26 ;  /* 0x0000000403567825 */ /* 0x044fe400078e021a */
[----:B------:R-:W2:Y:S04]  /*426e0*/  LDL.LU.64 R26, [R1+0x2960] ;  /* 0x00296000011a7983 */ /* 0x000ea80000300a00 */
[----:B------:R-:W-:Y:S04]  /*426f0*/  STL.64 [R1+0x4b90], R92 ;  /* 0x004b905c01007387 */ /* 0x000fe80000100a00 */
[----:B------:R-:W-:Y:S04]  /*42700*/  STL.64 [R1+0x6888], R92 ;  /* 0x0068885c01007387 */ /* 0x000fe80000100a00 */
[----:B------:R-:W2:Y:S04]  /*42710*/  LDL.LU.64 R230, [R1+0x2958] ;  /* 0x0029580001e67983 */ /* 0x000ea80000300a00 */
[----:B------:R-:W2:Y:S04]  /*42720*/  LDL.LU.64 R232, [R1+0x3860] ;  /* 0x0038600001e87983 */ /* 0x000ea80000300a00 */
[----:B------:R-:W2:Y:S01]  /*42730*/  LDL.LU.64 R234, [R1+0x34f0] ;  /* 0x0034f00001ea7983 */ /* 0x000ea20000300a00 */
[----:B------:R-:W-:-:S03]  /*42740*/  IMAD.WIDE R148, R3, 0x4, R16 ;  /* 0x0000000403947825 */ /* 0x000fc600078e0210 */
[----:B------:R-:W2:Y:S04]  /*42750*/  LDL.LU.64 R30, [R1+0x2950] ;  /* 0x00295000011e7983 */ /* 0x000ea80000300a00 */
[----:B------:R-:W2:Y:S01]  /*42760*/  LDL.LU.64 R16, [R1+0x2948] ;  /* 0x0029480001107983 */ /* 0x000ea20000300a00 */
[----:B------:R-:W-:-:S03]  /*42770*/  IMAD.WIDE R88, R3, 0x4, R28 ;  /* 0x0000000403587825 */ /* 0x000fc600078e021c */
[----:B------:R-:W-:Y:S04]  /*42780*/  STL.64 [R1+0x4b88], R90 ;  /* 0x004b885a01007387 */ /* 0x000fe80000100a00 */
[----:B------:R-:W-:Y:S04]  /*42790*/  STL.64 [R1+0x6890], R90 ;  /* 0x0068905a01007387 */ /* 0x000fe80000100a00 */
[----:B------:R-:W2:Y:S01]  /*427a0*/  LDL.LU.64 R28, [R1+0x3950] ;  /* 0x00395000011c7983 */ /* 0x000ea20000300a00 */
[----:B------:R-:W-:-:S03]  /*427b0*/  IMAD.WIDE R150, R3, 0x4, R24 ;  /* 0x0000000403967825 */ /* 0x000fc600078e0218 */
[----:B------:R-:W2:Y:S04]  /*427c0*/  LDL.LU.64 R24, [R1+0x3948] ;  /* 0x0039480001187983 */ /* 0x000ea80000300a00 */
[----:B------:R-:W-:Y:S04]  /*427d0*/  STL.64 [R1+0x4b80], R88 ;  /* 0x004b805801007387 */ /* 0x000fe80000100a00 */
[----:B------:R-:W-:Y:S04]  /*427e0*/  STL.64 [R1+0x6898], R88 ;  /* 0x0068985801007387 */ /* 0x000fe80000100a00 */
[----:B------:R-:W-:Y:S04]  /*427f0*/  STL.64 [R1+0x4b78], R86 ;  /* 0x004b785601007387 */ /* 0x000fe80000100a00 */
[----:B------:R-:W-:Y:S01]  /*42800*/  STL.64 [R1+0x68a0], R86 ;  /* 0x0068a05601007387 */ /* 0x000fe20000100a00 */
[----:B------:R-:W-:-:S04]  /*42810*/  IMAD.WIDE R152, R3, 0x4, R228 ;  /* 0x0000000403987825 */ /* 0x000fc800078e02e4 */
[C---:B---3--:R-:W-:Y:S02]  /*42820*/  IMAD.WIDE R154, R3.reuse, 0x4, R22 ;  /* 0x00000004039a7825 */ /* 0x048fe400078e0216 */
[----:B------:R-:W3:Y:S04]  /*42830*/  LDL.LU.64 R22, [R1+0x2940] ;  /* 0x0029400001167983 */ /* 0x000ee80000300a00 */
[----:B------:R-:W-:Y:S04]  /*42840*/  STL.64 [R1+0x4b70], R148 ;  /* 0x004b709401007387 */ /* 0x000fe80000100a00 */
[----:B------:R-:W-:Y:S01]  /*42850*/  STL.64 [R1+0x68a8], R148 ;  /* 0x0068a89401007387 */ /* 0x000fe20000100a00 */
[----:B----4-:R-:W-:-:S03]  /*42860*/  IMAD.WIDE R4, R3, 0x4, R20 ;  /* 0x0000000403047825 */ /* 0x010fc600078e0214 */
        /* <DEDUP_REMOVED lines=12> */
[----:B------:R1:W-:Y:S04]  /*42930*/  STL.64 [R1+0x4b40], R4 ;  /* 0x004b400401007387 */ /* 0x0003e80000100a00 */
[----:B------:R-:W-:Y:S01]  /*42940*/  STL.64 [R1+0x68c0], R154 ;  /* 0x0068c09a01007387 */ /* 0x000fe20000100a00 */
[----:B-1----:R-:W-:-:S05]  /*42950*/  IMAD.WIDE R4, R3, 0x4, R230 ;  /* 0x0000000403047825 */ /* 0x002fca00078e02e6 */
[----:B------:R-:W-:Y:S01]  /*42960*/  STL.64 [R1+0x4b38], R4 ;  /* 0x004b380401007387 */ /* 0x000fe20000100a00 */
[----:B------:R-:W-:-:S03]  /*42970*/  IMAD.WIDE R78, R3, 0x4, R16 ;  /* 0x00000004034e7825 */ /* 0x000fc600078e0210 */
[----:B------:R-:W2:Y:S01]  /*42980*/  LDL.LU.64 R16, [R1+0x2910] ;  /* 0x0029100001107983 */ /* 0x000ea20000300a00 */
[----:B------:R-:W-:-:S04]  /*42990*/  IMAD.WIDE R84, R3, 0x4, R232 ;  /* 0x0000000403547825 */ /* 0x000fc800078e02e8 */
[C---:B------:R-:W-:Y:S01]  /*429a0*/  IMAD.WIDE R82, R3.reuse, 0x4, R234 ;  /* 0x0000000403527825 */ /* 0x040fe200078e02ea */
[----:B------:R-:W-:Y:S03]  /*429b0*/  STL.64 [R1+0x4b30], R84 ;  /* 0x004b305401007387 */ /* 0x000fe60000100a00 */
[C---:B------:R-:W-:Y:S01]  /*429c0*/  IMAD.WIDE R80, R3.reuse, 0x4, R30 ;  /* 0x0000000403507825 */ /* 0x040fe200078e021e */
[----:B------:R-:W-:Y:S04]  /*429d0*/  STL.64 [R1+0x68c8], R84 ;  /* 0x0068c85401007387 */ /* 0x000fe80000100a00 */
[----:B------:R-:W-:Y:S04]  /*429e0*/  STL.64 [R1+0x4b28], R82 ;  /* 0x004b285201007387 */ /* 0x000fe80000100a00 */
[----:B------:R1:W-:Y:S04]  /*429f0*/  STL.64 [R1+0x68d0], R82 ;  /* 0x0068d05201007387 */ /* 0x0003e80000100a00 */
[----:B------:R-:W2:Y:S01]  /*42a00*/  LDL.LU.64 R232, [R1+0x2908] ;  /* 0x0029080001e87983 */ /* 0x000ea20000300a00 */
[----:B------:R-:W-:-:S04]  /*42a10*/  IMAD.WIDE R156, R3, 0x4, R28 ;  /* 0x00000004039c7825 */ /* 0x000fc800078e021c */
[C---:B------:R-:W-:Y:S02]  /*42a20*/  IMAD.WIDE R158, R3.reuse, 0x4, R24 ;  /* 0x00000004039e7825 */ /* 0x040fe400078e0218 */
[----:B------:R-:W2:Y:S04]  /*42a30*/  LDL.LU.64 R24, [R1+0x3970] ;  /* 0x0039700001187983 */ /* 0x000ea80000300a00 */
[----:B------:R-:W-:Y:S04]  /*42a40*/  STL.64 [R1+0x4b20], R80 ;  /* 0x004b205001007387 */ /* 0x000fe80000100a00 */
[----:B------:R-:W-:Y:S04]  /*42a50*/  STL.64 [R1+0x68d8], R80 ;  /* 0x0068d85001007387 */ /* 0x000fe80000100a00 */
[----:B------:R-:W2:Y:S04]  /*42a60*/  LDL.LU.64 R234, [R1+0x3968] ;  /* 0x0039680001ea7983 */ /* 0x000ea80000300a00 */
[----:B------:R-:W2:Y:S01]  /*42a70*/  LDL.LU.64 R30, [R1+0x2900] ;  /* 0x00290000011e7983 */ /* 0x000ea20000300a00 */
[----:B---3--:R-:W-:-:S03]  /*42a80*/  IMAD.WIDE R160, R3, 0x4, R22 ;  /* 0x0000000403a07825 */ /* 0x008fc600078e0216 */
[----:B------:R-:W3:Y:S04]  /*42a90*/  LDL.LU.64 R22, [R1+0x28f8] ;  /* 0x0028f80001167983 */ /* 0x000ee80000300a00 */
[----:B------:R-:W-:Y:S04]  /*42aa0*/  STL.64 [R1+0x4b18], R78 ;  /* 0x004b184e01007387 */ /* 0x000fe80000100a00 */
[----:B------:R-:W-:Y:S01]  /*42ab0*/  STL.64 [R1+0x68e0], R78 ;  /* 0x0068e04e01007387 */ /* 0x000fe20000100a00 */
[----:B----4-:R-:W-:-:S03]  /*42ac0*/  IMAD.WIDE R162, R3, 0x4, R20 ;  /* 0x0000000403a27825 */ /* 0x010fc600078e0214 */
[----:B------:R-:W4:Y:S04]  /*42ad0*/  LDL.LU.64 R20, [R1+0x3980] ;  /* 0x0039800001147983 */ /* 0x000f280000300a00 */
[----:B------:R-:W-:Y:S04]  /*42ae0*/  STL.64 [R1+0x50f8], R156 ;  /* 0x0050f89c01007387 */ /* 0x000fe80000100a00 */
[----:B------:R-:W-:Y:S01]  /*42af0*/  STL.64 [R1+0x68e8], R156 ;  /* 0x0068e89c01007387 */ /* 0x000fe20000100a00 */
[----:B-1----:R-:W-:-:S03]  /*42b00*/  IMAD.WIDE R82, R3, 0x4, R18 ;  /* 0x0000000403527825 */ /* 0x002fc600078e0212 */
[----:B------:R-:W4:Y:S04]  /*42b10*/  LDL.LU.64 R18, [R1+0x3978] ;  /* 0x0039780001127983 */ /* 0x000f280000300a00 */
[----:B------:R-:W-:Y:S04]  /*42b20*/  STL.64 [R1+0x5ae0], R158 ;  /* 0x005ae09e01007387 */ /* 0x000fe80000100a00 */
[----:B------:R-:W-:Y:S04]  /*42b30*/  STL.64 [R1+0x68f0], R158 ;  /* 0x0068f09e01007387 */ /* 0x000fe80000100a00 */
[----:B------:R-:W4:Y:S04]  /*42b40*/  LDL.LU.64 R28, [R1+0x28f0] ;  /* 0x0028f000011c7983 */ /* 0x000f280000300a00 */
[----:B------:R-:W-:Y:S04]  /*42b50*/  STL.64 [R1+0x5ad8], R160 ;  /* 0x005ad8a001007387 */ /* 0x000fe80000100a00 */
[----:B------:R-:W-:Y:S04]  /*42b60*/  STL.64 [R1+0x68f8], R160 ;  /* 0x0068f8a001007387 */ /* 0x000fe80000100a00 */
[----:B------:R-:W-:Y:S04]  /*42b70*/  STL.64 [R1+0x5ae8], R82 ;  /* 0x005ae85201007387 */ /* 0x000fe80000100a00 */
[----:B------:R-:W-:Y:S01]  /*42b80*/  STL.64 [R1+0x6900], R82 ;  /* 0x0069005201007387 */ /* 0x000fe20000100a00 */
        /* <DEDUP_REMOVED lines=9> */
[C---:B------:R-:W-:Y:S02]  /*42c20*/  IMAD.WIDE R76, R3.reuse, 0x4, R24 ;  /* 0x00000004034c7825 */ /* 0x040fe400078e0218 */
[----:B------:R-:W2:Y:S04]  /*42c30*/  LDL.LU.64 R24, [R1+0x3988] ;  /* 0x0039880001187983 */ /* 0x000ea80000300a00 */
[----:B------:R-:W-:Y:S04]  /*42c40*/  STL.64 [R1+0x5af8], R154 ;  /* 0x005af89a01007387 */ /* 0x000fe80000100a00 */
[----:B------:R-:W-:Y:S04]  /*42c50*/  STL.64 [R1+0x6918], R154 ;  /* 0x0069189a01007387 */ /* 0x000fe80000100a00 */
[----:B------:R-:W-:Y:S01]  /*42c60*/  STL.64 [R1+0x5af0], R152 ;  /* 0x005af09801007387 */ /* 0x000fe20000100a00 */
[----:B------:R-:W-:-:S03]  /*42c70*/  IMAD.WIDE R74, R3, 0x4, R234 ;  /* 0x00000004034a7825 */ /* 0x000fc600078e02ea */
        /* <DEDUP_REMOVED lines=9> */
[----:B------:R-:W-:Y:S01]  /*42d10*/  STL.64 [R1+0x6930], R74 ;  /* 0x0069304a01007387 */ /* 0x000fe20000100a00 */
[----:B------:R-:W-:-:S03]  /*42d20*/  IMAD.WIDE R166, R3, 0x4, R18 ;  /* 0x0000000403a67825 */ /* 0x000fc600078e0212 */
[----:B------:R-:W4:Y:S04]  /*42d30*/  LDL.LU.64 R18, [R1+0x39a0] ;  /* 0x0039a00001127983 */ /* 0x000f280000300a00 */
[----:B------:R-:W-:Y:S04]  /*42d40*/  STL.64 [R1+0x5b18], R72 ;  /* 0x005b184801007387 */ /* 0x000fe80000100a00 */
[----:B------:R-:W-:Y:S04]  /*42d50*/  STL.64 [R1+0x6938], R72 ;  /* 0x0069384801007387 */ /* 0x000fe80000100a00 */
[----:B------:R-:W4:Y:S04]  /*42d60*/  LDL.LU.64 R234, [R1+0x3998] ;  /* 0x0039980001ea7983 */ /* 0x000f280000300a00 */
[----:B------:R-:W4:Y:S04]  /*42d70*/  LDL.LU.64 R30, [R1+0x2870] ;  /* 0x00287000011e7983 */ /* 0x000f280000300a00 */
[----:B------:R-:W-:Y:S04]  /*42d80*/  STL.64 [R1+0x5b10], R70 ;  /* 0x005b104601007387 */ /* 0x000fe80000100a00 */
[----:B------:R-:W-:Y:S01]  /*42d90*/  STL.64 [R1+0x6940], R70 ;  /* 0x0069404601007387 */ /* 0x000fe20000100a00 */
[----:B--2---:R-:W-:-:S03]  /*42da0*/  IMAD.WIDE R170, R3, 0x4, R16 ;  /* 0x0000000403aa7825 */ /* 0x004fc600078e0210 */
[----:B------:R-:W2:Y:S01]  /*42db0*/  LDL.LU.64 R16, [R1+0x2860] ;  /* 0x0028600001107983 */ /* 0x000ea20000300a00 */
[----:B------:R-:W-:-:S03]  /*42dc0*/  IMAD.WIDE R168, R3, 0x4, R28 ;  /* 0x0000000403a87825 */ /* 0x000fc600078e021c */
[----:B------:R-:W-:Y:S01]  /*42dd0*/  STL.64 [R1+0x5b28], R164 ;  /* 0x005b28a401007387 */ /* 0x000fe20000100a00 */
[----:B------:R-:W-:-:S03]  /*42de0*/  IMAD.WIDE R150, R3, 0x4, R26 ;  /* 0x0000000403967825 */ /* 0x000fc600078e021a */
[----:B------:R-:W-:Y:S04]  /*42df0*/  STL.64 [R1+0x6948], R164 ;  /* 0x006948a401007387 */ /* 0x000fe80000100a00 */
[----:B------:R-:W2:Y:S04]  /*42e00*/  LDL.LU.64 R28, [R1+0x39b0] ;  /* 0x0039b000011c7983 */ /* 0x000ea80000300a00 */
[----:B------:R-:W2:Y:S04]  /*42e10*/  LDL.LU.64 R26, [R1+0x39a8] ;  /* 0x0039a800011a7983 */ /* 0x000ea80000300a00 */
[----:B------:R-:W-:Y:S04]  /*42e20*/  STL.64 [R1+0x5b40], R166 ;  /* 0x005b40a601007387 */ /* 0x000fe80000100a00 */
[----:B------:R-:W-:Y:S01]  /*42e30*/  STL.64 [R1+0x6950], R166 ;  /* 0x006950a601007387 */ /* 0x000fe20000100a00 */
[----:B------:R-:W-:-:S03]  /*42e40*/  IMAD.WIDE R128, R3, 0x4, R24 ;  /* 0x0000000403807825 */ /* 0x000fc600078e0218 */
[----:B------:R-:W2:Y:S04]  /*42e50*/  LDL.LU.64 R24, [R1+0x1308] ;  /* 0x0013080001187983 */ /* 0x000ea80000300a00 */
[----:B------:R-:W-:Y:S04]  /*42e60*/  STL.64 [R1+0x5b38], R168 ;  /* 0x005b38a801007387 */ /* 0x000fe80000100a00 */
[----:B------:R-:W-:Y:S04]  /*42e70*/  STL.64 [R1+0x6958], R168 ;  /* 0x006958a801007387 */ /* 0x000fe80000100a00 */
[----:B------:R-:W-:Y:S04]  /*42e80*/  STL.64 [R1+0x5b48], R150 ;  /* 0x005b489601007387 */ /* 0x000fe80000100a00 */
[----:B------:R-:W-:Y:S01]  /*42e90*/  STL.64 [R1+0x6960], R150 ;  /* 0x0069609601007387 */ /* 0x000fe20000100a00 */
[----:B---3--:R-:W-:-:S03]  /*42ea0*/  IMAD.WIDE R126, R3, 0x4, R22 ;  /* 0x00000004037e7825 */ /* 0x008fc600078e0216 */
[----:B------:R-:W3:Y:S04]  /*42eb0*/  LDL.LU.64 R22, [R1+0x1300] ;  /* 0x0013000001167983 */ /* 0x000ee80000300a00 */
[----:B------:R-:W-:Y:S04]  /*42ec0*/  STL.64 [R1+0x5b30], R170 ;  /* 0x005b30aa01007387 */ /* 0x000fe80000100a00 */
[----:B------:R-:W-:Y:S04]  /*42ed0*/  STL.64 [R1+0x6968], R170 ;  /* 0x006968aa01007387 */ /* 0x000fe80000100a00 */
[----:B------:R-:W-:Y:S04]  /*42ee0*/  STL.64 [R1+0x5b60], R128 ;  /* 0x005b608001007387 */ /* 0x000fe80000100a00 */
[----:B------:R-:W-:Y:S01]  /*42ef0*/  STL.64 [R1+0x6970], R128 ;  /* 0x0069708001007387 */ /* 0x000fe20000100a00 */
[----:B----4-:R-:W-:-:S03]  /*42f00*/  IMAD.WIDE R124, R3, 0x4, R20 ;  /* 0x00000004037c7825 */ /* 0x010fc600078e0214 */
[----:B------:R-:W4:Y:S01]  /*42f10*/  LDL.LU.64 R20, [R1+0x39c0] ;  /* 0x0039c00001147983 */ /* 0x000f220000300a00 */
[----:B------:R-:W-:-:S03]  /*42f20*/  IMAD.WIDE R122, R3, 0x4, R18 ;  /* 0x00000004037a7825 */ /* 0x000fc600078e0212 */
[----:B------:R-:W4:Y:S04]  /*42f30*/  LDL.LU.64 R18, [R1+0x39b8] ;  /* 0x0039b80001127983 */ /* 0x000f280000300a00 */
[----:B------:R-:W-:Y:S04]  /*42f40*/  STL.64 [R1+0x5b58], R126 ;  /* 0x005b587e01007387 */ /* 0x000fe80000100a00 */
[----:B------:R1:W-:Y:S01]  /*42f50*/  STL.64 [R1+0x6978], R126 ;  /* 0x0069787e01007387 */ /* 0x0003e20000100a00 */
[----:B------:R-:W-:-:S03]  /*42f60*/  IMAD.WIDE R118, R3, 0x4, R30 ;  /* 0x0000000403767825 */ /* 0x000fc600078e021e */
[----:B------:R-:W4:Y:S04]  /*42f70*/  LDL.LU.64 R30, [R1+0xea8] ;  /* 0x000ea800011e7983 */ /* 0x000f280000300a00 */
[----:B------:R-:W-:Y:S04]  /*42f80*/  STL.64 [R1+0x5b50], R124 ;  /* 0x005b507c01007387 */ /* 0x000fe80000100a00 */
[----:B------:R-:W-:Y:S01]  /*42f90*/  STL.64 [R1+0x6980], R124 ;  /* 0x0069807c01007387 */ /* 0x000fe20000100a00 */
[----:B--2---:R-:W-:-:S03]  /*42fa0*/  IMAD.WIDE R116, R3, 0x4, R16 ;  /* 0x0000000403747825 */ /* 0x004fc600078e0210 */
[----:B------:R-:W2:Y:S01]  /*42fb0*/  LDL.LU.64 R16, [R1+0xea0] ;  /* 0x000ea00001107983 */ /* 0x000ea20000300a00 */
[----:B------:R-:W-:-:S03]  /*42fc0*/  IMAD.WIDE R120, R3, 0x4, R234 ;  /* 0x0000000403787825 */ /* 0x000fc600078e02ea */
[----:B------:R-:W-:Y:S04]  /*42fd0*/  STL.64 [R1+0x5b68], R122 ;  /* 0x005b687a01007387 */ /* 0x000fe80000100a00 */
[----:B------:R-:W-:Y:S01]  /*42fe0*/  STL.64 [R1+0x6988], R122 ;  /* 0x0069887a01007387 */ /* 0x000fe20000100a00 */
[----:B------:R-:W-:-:S03]  /*42ff0*/  IMAD.WIDE R114, R3, 0x4, R28 ;  /* 0x0000000403727825 */ /* 0x000fc600078e021c */
[----:B------:R-:W-:Y:S01]  /*43000*/  STL.64 [R1+0x5b80], R120 ;  /* 0x005b807801007387 */ /* 0x000fe20000100a00 */
[----:B------:R-:W-:-:S03]  /*43010*/  IMAD.WIDE R112, R3, 0x4, R26 ;  /* 0x0000000403707825 */ /* 0x000fc600078e021a */
[----:B------:R-:W-:Y:S04]  /*43020*/  STL.64 [R1+0x6990], R120 ;  /* 0x0069907801007387 */ /* 0x000fe80000100a00 */
[----:B------:R-:W2:Y:S04]  /*43030*/  LDL.LU.64 R28, [R1+0x39d0] ;  /* 0x0039d000011c7983 */ /* 0x000ea80000300a00 */
[----:B------:R-:W2:Y:S04]  /*43040*/  LDL.LU.64 R26, [R1+0x39c8] ;  /* 0x0039c800011a7983 */ /* 0x000ea80000300a00 */
[----:B------:R-:W-:Y:S04]  /*43050*/  STL.64 [R1+0x5b78], R118 ;  /* 0x005b787601007387 */ /* 0x000fe80000100a00 */
[----:B------:R1:W-:Y:S01]  /*43060*/  STL.64 [R1+0x6998], R118 ;  /* 0x0069987601007387 */ /* 0x0003e20000100a00 */
[----:B------:R-:W-:-:S03]  /*43070*/  IMAD.WIDE R110, R3, 0x4, R24 ;  /* 0x00000004036e7825 */ /* 0x000fc600078e0218 */
[----:B------:R-:W2:Y:S04]  /*43080*/  LDL.LU.64 R24, [R1+0xe18] ;  /* 0x000e180001187983 */ /* 0x000ea80000300a00 */
[----:B------:R-:W-:Y:S04]  /*43090*/  STL.64 [R1+0x5b70], R116 ;  /* 0x005b707401007387 */ /* 0x000fe80000100a00 */
[----:B------:R1:W-:Y:S01]  /*430a0*/  STL.64 [R1+0x69a0], R116 ;  /* 0x0069a07401007387 */ /* 0x0003e20000100a00 */
[----:B---3--:R-:W-:-:S03]  /*430b0*/  IMAD.WIDE R148, R3, 0x4, R22 ;  /* 0x0000000403947825 */ /* 0x008fc600078e0216 */
[----:B------:R-:W3:Y:S04]  /*430c0*/  LDL.LU.64 R22, [R1+0xe10] ;  /* 0x000e100001167983 */ /* 0x000ee80000300a00 */
[----:B------:R-:W3:Y:S04]  /*430d0*/  LDL.LU.64 R232, [R1+0x39e0] ;  /* 0x0039e00001e87983 */ /* 0x000ee80000300a00 */
[----:B------:R-:W-:Y:S04]  /*430e0*/  STL.64 [R1+0x5b88], R114 ;  /* 0x005b887201007387 */ /* 0x000fe80000100a00 */
[----:B------:R-:W-:Y:S01]  /*430f0*/  STL.64 [R1+0x69a8], R114 ;  /* 0x0069a87201007387 */ /* 0x000fe20000100a00 */
[----:B----4-:R-:W-:-:S03]  /*43100*/  IMAD.WIDE R146, R3, 0x4, R20 ;  /* 0x0000000403927825 */ /* 0x010fc600078e0214 */
[----:B------:R-:W4:Y:S04]  /*43110*/  LDL.LU.64 R20, [R1+0x39d8] ;  /* 0x0039d80001147983 */ /* 0x000f280000300a00 */
[----:B------:R-:W-:Y:S04]  /*43120*/  STL.64 [R1+0x5ba0], R112 ;  /* 0x005ba07001007387 */ /* 0x000fe80000100a00 */
[----:B------:R1:W-:Y:S01]  /*43130*/  STL.64 [R1+0x69b0], R112 ;  /* 0x0069b07001007387 */ /* 0x0003e20000100a00 */
[----:B------:R-:W-:-:S03]  /*43140*/  IMAD.WIDE R144, R3, 0x4, R18 ;  /* 0x0000000403907825 */ /* 0x000fc600078e0212 */
[----:B------:R-:W4:Y:S04]  /*43150*/  LDL.LU.64 R18, [R1+0xdc8] ;  /* 0x000dc80001127983 */ /* 0x000f280000300a00 */
[----:B------:R-:W-:Y:S04]  /*43160*/  STL.64 [R1+0x5b98], R110 ;  /* 0x005b986e01007387 */ /* 0x000fe80000100a00 */
[----:B------:R1:W-:Y:S04]  /*43170*/  STL.64 [R1+0x69b8], R110 ;  /* 0x0069b86e01007387 */ /* 0x0003e80000100a00 */
[----:B------:R-:W4:Y:S04]  /*43180*/  LDL.LU.64 R228, [R1+0xdc0] ;  /* 0x000dc00001e47983 */ /* 0x000f280000300a00 */
[----:B------:R-:W4:Y:S04]  /*43190*/  LDL.LU.64 R234, [R1+0x39f0] ;  /* 0x0039f00001ea7983 */ /* 0x000f280000300a00 */
[----:B------:R-:W-:Y:S04]  /*431a0*/  STL.64 [R1+0x5b90], R148 ;  /* 0x005b909401007387 */ /* 0x000fe80000100a00 */
[----:B------:R1:W-:Y:S01]  /*431b0*/  STL.64 [R1+0x69c0], R148 ;  /* 0x0069c09401007387 */ /* 0x0003e20000100a00 */
[----:B--2---:R-:W-:-:S03]  /*431c0*/  IMAD.WIDE R140, R3, 0x4, R16 ;  /* 0x00000004038c7825 */ /* 0x004fc600078e0210 */
[----:B------:R-:W2:Y:S01]  /*431d0*/  LDL.LU.64 R16, [R1+0x39e8] ;  /* 0x0039e80001107983 */ /* 0x000ea20000300a00 */
[----:B------:R-:W-:-:S03]  /*431e0*/  IMAD.WIDE R142, R3, 0x4, R30 ;  /* 0x00000004038e7825 */ /* 0x000fc600078e021e */
[----:B------:R-:W2:Y:S04]  /*431f0*/  LDL.LU.64 R30, [R1+0xd78] ;  /* 0x000d7800011e7983 */ /* 0x000ea80000300a00 */
[----:B------:R-:W-:Y:S04]  /*43200*/  STL.64 [R1+0x5ba8], R146 ;  /* 0x005ba89201007387 */ /* 0x000fe80000100a00 */
[----:B------:R1:W-:Y:S01]  /*43210*/  STL.64 [R1+0x69c8], R146 ;  /* 0x0069c89201007387 */ /* 0x0003e20000100a00 */
[----:B------:R-:W-:-:S03]  /*43220*/  IMAD.WIDE R138, R3, 0x4, R28 ;  /* 0x00000004038a7825 */ /* 0x000fc600078e021c */
[----:B------:R-:W2:Y:S01]  /*43230*/  LDL.LU.64 R28, [R1+0xd70] ;  /* 0x000d7000011c7983 */ /* 0x000ea20000300a00 */
[----:B------:R-:W-:-:S03]  /*43240*/  IMAD.WIDE R136, R3, 0x4, R26 ;  /* 0x0000000403887825 */ /* 0x000fc600078e021a */
[----:B------:R-:W-:Y:S04]  /*43250*/  STL.64 [R1+0x5bc0], R144 ;  /* 0x005bc09001007387 */ /* 0x000fe80000100a00 */
[----:B------:R-:W2:Y:S04]  /*43260*/  LDL.LU.64 R26, [R1+0x3a00] ;  /* 0x003a0000011a7983 */ /* 0x000ea80000300a00 */
[----:B------:R-:W-:Y:S01]  /*43270*/  STL.64 [R1+0x5bb8], R142 ;  /* 0x005bb88e01007387 */ /* 0x000fe20000100a00 */
[----:B------:R-:W-:-:S03]  /*43280*/  IMAD.WIDE R134, R3, 0x4, R24 ;  /* 0x0000000403867825 */ /* 0x000fc600078e0218 */
[----:B------:R-:W2:Y:S04]  /*43290*/  LDL.LU.64 R24, [R1+0x39f8] ;  /* 0x0039f80001187983 */ /* 0x000ea80000300a00 */
[----:B------:R-:W-:Y:S01]  /*432a0*/  STL.64 [R1+0x5bb0], R140 ;  /* 0x005bb08c01007387 */ /* 0x000fe20000100a00 */
[----:B---3--:R-:W-:-:S03]  /*432b0*/  IMAD.WIDE R132, R3, 0x4, R22 ;  /* 0x0000000403847825 */ /* 0x008fc600078e0216 */
[----:B------:R-:W3:Y:S04]  /*432c0*/  LDL.LU.64 R22, [R1+0xd08] ;  /* 0x000d080001167983 */ /* 0x000ee80000300a00 */
[----:B------:R-:W-:Y:S04]  /*432d0*/  STL.64 [R1+0x5bc8], R138 ;  /* 0x005bc88a01007387 */ /* 0x000fe80000100a00 */
[----:B------:R-:W3:Y:S01]  /*432e0*/  LDL.LU.64 R230, [R1+0xd00] ;  /* 0x000d000001e67983 */ /* 0x000ee20000300a00 */
[----:B------:R-:W-:-:S03]  /*432f0*/  IMAD.WIDE R108, R3, 0x4, R232 ;  /* 0x00000004036c7825 */ /* 0x000fc600078e02e8 */
[----:B------:R-:W-:Y:S01]  /*43300*/  STL.64 [R1+0x5be0], R136 ;  /* 0x005be08801007387 */ /* 0x000fe20000100a00 */
[----:B----4-:R-:W-:-:S03]  /*43310*/  IMAD.WIDE R106, R3, 0x4, R20 ;  /* 0x00000004036a7825 */ /* 0x010fc600078e0214 */
[----:B------:R-:W4:Y:S04]  /*43320*/  LDL.LU.64 R20, [R1+0x3a10] ;  /* 0x003a100001147983 */ /* 0x000f280000300a00 */
[----:B------:R-:W-:Y:S04]  /*43330*/  STL.64 [R1+0x5bd8], R134 ;  /* 0x005bd88601007387 */ /* 0x000fe80000100a00 */
[----:B------:R-:W4:Y:S01]  /*43340*/  LDL.LU.64 R232, [R1+0x3a08] ;  /* 0x003a080001e87983 */ /* 0x000f220000300a00 */
[----:B------:R-:W-:-:S03]  /*43350*/  IMAD.WIDE R104, R3, 0x4, R18 ;  /* 0x0000000403687825 */ /* 0x000fc600078e0212 */
[----:B------:R-:W4:Y:S04]  /*43360*/  LDL.LU.64 R18, [R1+0x28b0] ;  /* 0x0028b00001127983 */ /* 0x000f280000300a00 */
[----:B------:R-:W-:Y:S04]  /*43370*/  STL.64 [R1+0x5bd0], R132 ;  /* 0x005bd08401007387 */ /* 0x000fe80000100a00 */
[----:B------:R-:W-:Y:S01]  /*43380*/  STL.64 [R1+0x5be8], R108 ;  /* 0x005be86c01007387 */ /* 0x000fe20000100a00 */
[----:B------:R-:W-:-:S03]  /*43390*/  IMAD.WIDE R100, R3, 0x4, R234 ;  /* 0x0000000403647825 */ /* 0x000fc600078e02ea */
[----:B------:R-:W4:Y:S04]  /*433a0*/  LDL.LU.64 R234, [R1+0x28a8] ;  /* 0x0028a80001ea7983 */ /* 0x000f280000300a00 */
[----:B------:R-:W-:Y:S01]  /*433b0*/  STL.64 [R1+0x5c00], R106 ;  /* 0x005c006a01007387 */ /* 0x000fe20000100a00 */
[----:B--2---:R-:W-:-:S03]  /*433c0*/  IMAD.WIDE R98, R3, 0x4, R16 ;  /* 0x0000000403627825 */ /* 0x004fc600078e0210 */
[----:B------:R-:W2:Y:S01]  /*433d0*/  LDL.LU.64 R16, [R1+0x3a20] ;  /* 0x003a200001107983 */ /* 0x000ea20000300a00 */
[----:B------:R-:W-:-:S03]  /*433e0*/  IMAD.WIDE R102, R3, 0x4, R228 ;  /* 0x0000000403667825 */ /* 0x000fc600078e02e4 */
[----:B------:R-:W-:Y:S01]  /*433f0*/  STL.64 [R1+0x5bf8], R104 ;  /* 0x005bf86801007387 */ /* 0x000fe20000100a00 */
[----:B------:R-:W-:-:S03]  /*43400*/  IMAD.WIDE R96, R3, 0x4, R30 ;  /* 0x0000000403607825 */ /* 0x000fc600078e021e */
[----:B------:R-:W2:Y:S04]  /*43410*/  LDL.LU.64 R30, [R1+0x3a18] ;  /* 0x003a1800011e7983 */ /* 0x000ea80000300a00 */
        /* <DEDUP_REMOVED lines=13> */
[----:B------:R-:W-:Y:S01]  /*434f0*/  STL.64 [R1+0x5c28], R92 ;  /* 0x005c285c01007387 */ /* 0x000fe20000100a00 */
[----:B------:R-:W-:-:S04]  /*43500*/  IMAD.WIDE R86, R3, 0x4, R230 ;  /* 0x0000000403567825 */ /* 0x000fc800078e02e6 */
[C---:B----4-:R-:W-:Y:S02]  /*43510*/  IMAD.WIDE R68, R3.reuse, 0x4, R20 ;  /* 0x0000000403447825 */ /* 0x050fe400078e0214 */
[----:B------:R-:W4:Y:S04]  /*43520*/  LDL.LU.64 R20, [R1+0x2858] ;  /* 0x0028580001147983 */ /* 0x000f280000300a00 */
[----:B------:R-:W-:Y:S01]  /*43530*/  STL.64 [R1+0x5c40], R90 ;  /* 0x005c405a01007387 */ /* 0x000fe20000100a00 */
[----:B------:R-:W-:-:S03]  /*43540*/  IMAD.WIDE R66, R3, 0x4, R232 ;  /* 0x0000000403427825 */ /* 0x000fc600078e02e8 */
[----:B------:R1:W-:Y:S04]  /*43550*/  STL.64 [R1+0x5c38], R88 ;  /* 0x005c385801007387 */ /* 0x0003e80000100a00 */
[----:B------:R-:W4:Y:S01]  /*43560*/  LDL.LU.64 R232, [R1+0x1340] ;  /* 0x0013400001e87983 */ /* 0x000f220000300a00 */
[----:B------:R-:W-:-:S03]  /*43570*/  IMAD.WIDE R46, R3, 0x4, R18 ;  /* 0x00000004032e7825 */ /* 0x000fc600078e0212 */
[----:B------:R-:W4:Y:S04]  /*43580*/  LDL.LU.64 R18, [R1+0x3a40] ;  /* 0x003a400001127983 */ /* 0x000f280000300a00 */
[----:B------:R1:W-:Y:S04]  /*43590*/  STL.64 [R1+0x5c30], R86 ;  /* 0x005c305601007387 */ /* 0x0003e80000100a00 */
[----:B------:R-:W4:Y:S01]  /*435a0*/  LDL.LU.64 R230, [R1+0x3a38] ;  /* 0x003a380001e67983 */ /* 0x000f220000300a00 */
[----:B------:R-:W-:-:S03]  /*435b0*/  IMAD.WIDE R44, R3, 0x4, R234 ;  /* 0x00000004032c7825 */ /* 0x000fc600078e02ea */
[----:B------:R-:W4:Y:S04]  /*435c0*/  LDL.LU.64 R234, [R1+0x1338] ;  /* 0x0013380001ea7983 */ /* 0x000f280000300a00 */
[----:B------:R1:W-:Y:S01]  /*435d0*/  STL.64 [R1+0x5c48], R68 ;  /* 0x005c484401007387 */ /* 0x0003e20000100a00 */
[----:B--2---:R-:W-:-:S03]  /*435e0*/  IMAD.WIDE R172, R3, 0x4, R16 ;  /* 0x0000000403ac7825 */ /* 0x004fc600078e0210 */
[----:B------:R-:W2:Y:S04]  /*435f0*/  LDL.LU.64 R16, [R1+0x1330] ;  /* 0x0013300001107983 */ /* 0x000ea80000300a00 */
[----:B------:R1:W-:Y:S01]  /*43600*/  STL.64 [R1+0x5c60], R66 ;  /* 0x005c604201007387 */ /* 0x0003e20000100a00 */
[----:B------:R-:W-:-:S03]  /*43610*/  IMAD.WIDE R174, R3, 0x4, R30 ;  /* 0x0000000403ae7825 */ /* 0x000fc600078e021e */
[----:B------:R-:W2:Y:S04]  /*43620*/  LDL.LU.64 R30, [R1+0x3a50] ;  /* 0x003a5000011e7983 */ /* 0x000ea80000300a00 */
[----:B------:R-:W-:Y:S01]  /*43630*/  STL.64 [R1+0x5c58], R46 ;  /* 0x005c582e01007387 */ /* 0x000fe20000100a00 */
[----:B------:R-:W-:-:S03]  /*43640*/  IMAD.WIDE R176, R3, 0x4, R28 ;  /* 0x0000000403b07825 */ /* 0x000fc600078e021c */
[----:B------:R-:W2:Y:S04]  /*43650*/  LDL.LU.64 R28, [R1+0x3a48] ;  /* 0x003a4800011c7983 */ /* 0x000ea80000300a00 */
[----:B------:R-:W-:Y:S01]  /*43660*/  STL.64 [R1+0x5c50], R44 ;  /* 0x005c502c01007387 */ /* 0x000fe20000100a00 */
[----:B------:R-:W-:-:S03]  /*43670*/  IMAD.WIDE R178, R3, 0x4, R26 ;  /* 0x0000000403b27825 */ /* 0x000fc600078e021a */
[----:B------:R-:W-:Y:S04]  /*43680*/  STL.64 [R1+0x5c68], R172 ;  /* 0x005c68ac01007387 */ /* 0x000fe80000100a00 */
[----:B------:R-:W2:Y:S04]  /*43690*/  LDL.LU.64 R26, [R1+0x12f8] ;  /* 0x0012f800011a7983 */ /* 0x000ea80000300a00 */
[----:B------:R-:W-:Y:S04]  /*436a0*/  STL.64 [R1+0x5c80], R174 ;  /* 0x005c80ae01007387 */ /* 0x000fe80000100a00 */
[----:B------:R-:W2:Y:S01]  /*436b0*/  LDL.LU.64 R228, [R1+0x12f0] ;  /* 0x0012f00001e47983 */ /* 0x000ea20000300a00 */
[----:B------:R-:W-:-:S03]  /*436c0*/  IMAD.WIDE R40, R3, 0x4, R24 ;  /* 0x0000000403287825 */ /* 0x000fc600078e0218 */
[----:B------:R-:W2:Y:S04]  /*436d0*/  LDL.LU.64 R24, [R1+0x3a60] ;  /* 0x003a600001187983 */ /* 0x000ea80000300a00 */
[----:B------:R-:W-:Y:S04]  /*436e0*/  STL.64 [R1+0x5c78], R176 ;  /* 0x005c78b001007387 */ /* 0x000fe80000100a00 */
[----:B------:R-:W-:Y:S01]  /*436f0*/  STL.64 [R1+0x5c88], R40 ;  /* 0x005c882801007387 */ /* 0x000fe20000100a00 */
[----:B---3--:R-:W-:-:S03]  /*43700*/  IMAD.WIDE R38, R3, 0x4, R22 ;  /* 0x0000000403267825 */ /* 0x008fc600078e0216 */
[----:B------:R-:W3:Y:S01]  /*43710*/  LDL.LU.64 R22, [R1+0x3a58] ;  /* 0x003a580001167983 */ /* 0x000ee20000300a00 */
[----:B----4-:R-:W-:-:S03]  /*43720*/  IMAD.WIDE R36, R3, 0x4, R20 ;  /* 0x0000000403247825 */ /* 0x010fc600078e0214 */
[----:B------:R-:W4:Y:S04]  /*43730*/  LDL.LU.64 R20, [R1+0xf88] ;  /* 0x000f880001147983 */ /* 0x000f280000300a00 */
[----:B------:R-:W-:Y:S04]  /*43740*/  STL.64 [R1+0x5c70], R178 ;  /* 0x005c70b201007387 */ /* 0x000fe80000100a00 */
[----:B------:R-:W-:Y:S01]  /*43750*/  STL.64 [R1+0x5ca0], R38 ;  /* 0x005ca02601007387 */ /* 0x000fe20000100a00 */
[----:B------:R-:W-:-:S03]  /*43760*/  IMAD.WIDE R34, R3, 0x4, R232 ;  /* 0x0000000403227825 */ /* 0x000fc600078e02e8 */
[----:B------:R-:W4:Y:S01]  /*43770*/  LDL.LU.64 R232, [R1+0xf80] ;  /* 0x000f800001e87983 */ /* 0x000f220000300a00 */
[----:B------:R-:W-:-:S03]  /*43780*/  IMAD.WIDE R180, R3, 0x4, R18 ;  /* 0x0000000403b47825 */ /* 0x000fc600078e0212 */
[----:B------:R-:W4:Y:S04]  /*43790*/  LDL.LU.64 R18, [R1+0x3a70] ;  /* 0x003a700001127983 */ /* 0x000f280000300a00 */
        /* <DEDUP_REMOVED lines=18> */
[----:B------:R-:W-:Y:S01]  /*438c0*/  STL.64 [R1+0x5cb0], R186 ;  /* 0x005cb0ba01007387 */ /* 0x000fe20000100a00 */
[----:B------:R-:W-:-:S03]  /*438d0*/  IMAD.WIDE R10, R3, 0x4, R228 ;  /* 0x00000004030a7825 */ /* 0x000fc600078e02e4 */
[----:B------:R-:W-:Y:S01]  /*438e0*/  STL.64 [R1+0x5ce0], R14 ;  /* 0x005ce00e01007387 */ /* 0x000fe20000100a00 */
[----:B------:R-:W-:-:S03]  /*438f0*/  IMAD.WIDE R188, R3, 0x4, R24 ;  /* 0x0000000403bc7825 */ /* 0x000fc600078e0218 */
[----:B------:R-:W2:Y:S04]  /*43900*/  LDL.LU.64 R24, [R1+0xe40] ;  /* 0x000e400001187983 */ /* 0x000ea80000300a00 */
[----:B------:R-:W-:Y:S01]  /*43910*/  STL.64 [R1+0x5cd8], R12 ;  /* 0x005cd80c01007387 */ /* 0x000fe20000100a00 */
[----:B---3--:R-:W-:-:S03]  /*43920*/  IMAD.WIDE R190, R3, 0x4, R22 ;  /* 0x0000000403be7825 */ /* 0x008fc600078e0216 */
[----:B------:R-:W3:Y:S01]  /*43930*/  LDL.LU.64 R22, [R1+0x3a90] ;  /* 0x003a900001167983 */ /* 0x000ee20000300a00 */
[----:B----4-:R-:W-:-:S03]  /*43940*/  IMAD.WIDE R192, R3, 0x4, R20 ;  /* 0x0000000403c07825 */ /* 0x010fc600078e0214 */
[----:B------:R-:W4:Y:S04]  /*43950*/  LDL.LU.64 R20, [R1+0x3a88] ;  /* 0x003a880001147983 */ /* 0x000f280000300a00 */
[----:B------:R-:W-:Y:S04]  /*43960*/  STL.64 [R1+0x5cd0], R10 ;  /* 0x005cd00a01007387 */ /* 0x000fe80000100a00 */
[----:B------:R-:W-:Y:S01]  /*43970*/  STL.64 [R1+0x5ce8], R188 ;  /* 0x005ce8bc01007387 */ /* 0x000fe20000100a00 */
[----:B------:R-:W-:-:S04]  /*43980*/  IMAD.WIDE R194, R3, 0x4, R232 ;  /* 0x0000000403c27825 */ /* 0x000fc800078e02e8 */
[C---:B------:R-:W-:Y:S02]  /*43990*/  IMAD.WIDE R8, R3.reuse, 0x4, R18 ;  /* 0x0000000403087825 */ /* 0x040fe400078e0212 */
[----:B------:R-:W4:Y:S04]  /*439a0*/  LDL.LU.64 R18, [R1+0xe08] ;  /* 0x000e080001127983 */ /* 0x000f280000300a00 */
[----:B------:R-:W-:Y:S04]  /*439b0*/  STL.64 [R1+0x5d00], R190 ;  /* 0x005d00be01007387 */ /* 0x000fe80000100a00 */
[----:B------:R-:W4:Y:S04]  /*439c0*/  LDL.LU.64 R232, [R1+0xe00] ;  /* 0x000e000001e87983 */ /* 0x000f280000300a00 */
[----:B------:R-:W-:Y:S01]  /*439d0*/  STL.64 [R1+0x5cf8], R192 ;  /* 0x005cf8c001007387 */ /* 0x000fe20000100a00 */
[----:B------:R-:W-:-:S03]  /*439e0*/  IMAD.WIDE R6, R3, 0x4, R234 ;  /* 0x0000000403067825 */ /* 0x000fc600078e02ea */
[----:B------:R1:W-:Y:S04]  /*439f0*/  STL.64 [R1+0x5d08], R8 ;  /* 0x005d080801007387 */ /* 0x0003e80000100a00 */
[----:B------:R-:W4:Y:S01]  /*43a00*/  LDL.LU.64 R234, [R1+0x3aa0] ;  /* 0x003aa00001ea7983 */ /* 0x000f220000300a00 */
[----:B--2---:R-:W-:-:S03]  /*43a10*/  IMAD.WIDE R64, R3, 0x4, R16 ;  /* 0x0000000403407825 */ /* 0x004fc600078e0210 */
[----:B------:R-:W2:Y:S04]  /*43a20*/  LDL.LU.64 R16, [R1+0x3a98] ;  /* 0x003a980001107983 */ /* 0x000ea80000300a00 */
[----:B------:R-:W-:Y:S04]  /*43a30*/  STL.64 [R1+0x5cf0], R194 ;  /* 0x005cf0c201007387 */ /* 0x000fe80000100a00 */
[----:B------:R1:W-:Y:S01]  /*43a40*/  STL.64 [R1+0x5d20], R6 ;  /* 0x005d200601007387 */ /* 0x0003e20000100a00 */
[----:B------:R-:W-:-:S03]  /*43a50*/  IMAD.WIDE R62, R3, 0x4, R230 ;  /* 0x00000004033e7825 */ /* 0x000fc600078e02e6 */
[----:B------:R-:W2:Y:S01]  /*43a60*/  LDL.LU.64 R228, [R1+0xdb8] ;  /* 0x000db80001e47983 */ /* 0x000ea20000300a00 */
[----:B------:R-:W-:-:S03]  /*43a70*/  IMAD.WIDE R196, R3, 0x4, R30 ;  /* 0x0000000403c47825 */ /* 0x000fc600078e021e */
[----:B------:R-:W2:Y:S04]  /*43a80*/  LDL.LU.64 R30, [R1+0xdb0] ;  /* 0x000db000011e7983 */ /* 0x000ea80000300a00 */
[----:B------:R1:W-:Y:S01]  /*43a90*/  STL.64 [R1+0x5d18], R64 ;  /* 0x005d184001007387 */ /* 0x0003e20000100a00 */
[----:B------:R-:W-:-:S03]  /*43aa0*/  IMAD.WIDE R198, R3, 0x4, R28 ;  /* 0x0000000403c67825 */ /* 0x000fc600078e021c */
[----:B------:R-:W2:Y:S01]  /*43ab0*/  LDL.LU.64 R28, [R1+0x3ab0] ;  /* 0x003ab000011c7983 */ /* 0x000ea20000300a00 */
[----:B------:R-:W-:-:S03]  /*43ac0*/  IMAD.WIDE R200, R3, 0x4, R26 ;  /* 0x0000000403c87825 */ /* 0x000fc600078e021a */
[----:B------:R-:W2:Y:S04]  /*43ad0*/  LDL.LU.64 R26, [R1+0x3aa8] ;  /* 0x003aa800011a7983 */ /* 0x000ea80000300a00 */
[----:B------:R1:W-:Y:S01]  /*43ae0*/  STL.64 [R1+0x5d10], R62 ;  /* 0x005d103e01007387 */ /* 0x0003e20000100a00 */
[----:B------:R-:W-:-:S03]  /*43af0*/  IMAD.WIDE R202, R3, 0x4, R24 ;  /* 0x0000000403ca7825 */ /* 0x000fc600078e0218 */
[----:B------:R-:W2:Y:S04]  /*43b00*/  LDL.LU.64 R24, [R1+0xd68] ;  /* 0x000d680001187983 */ /* 0x000ea80000300a00 */
[----:B------:R-:W-:Y:S01]  /*43b10*/  STL.64 [R1+0x5d28], R196 ;  /* 0x005d28c401007387 */ /* 0x000fe20000100a00 */
[----:B---3--:R-:W-:-:S03]  /*43b20*/  IMAD.WIDE R60, R3, 0x4, R22 ;  /* 0x00000004033c7825 */ /* 0x008fc600078e0216 */
[----:B------:R-:W3:Y:S04]  /*43b30*/  LDL.LU.64 R22, [R1+0xd60] ;  /* 0x000d600001167983 */ /* 0x000ee80000300a00 */
[----:B------:R-:W-:Y:S01]  /*43b40*/  STL.64 [R1+0x5d40], R198 ;  /* 0x005d40c601007387 */ /* 0x000fe20000100a00 */
[----:B----4-:R-:W-:-:S03]  /*43b50*/  IMAD.WIDE R58, R3, 0x4, R20 ;  /* 0x00000004033a7825 */ /* 0x010fc600078e0214 */
[----:B------:R-:W4:Y:S04]  /*43b60*/  LDL.LU.64 R20, [R1+0x3ac0] ;  /* 0x003ac00001147983 */ /* 0x000f280000300a00 */
[----:B------:R-:W-:Y:S04]  /*43b70*/  STL.64 [R1+0x5d38], R200 ;  /* 0x005d38c801007387 */ /* 0x000fe80000100a00 */
[----:B------:R1:W-:Y:S01]  /*43b80*/  STL.64 [R1+0x5d48], R60 ;  /* 0x005d483c01007387 */ /* 0x0003e20000100a00 */
[----:B------:R-:W-:-:S03]  /*43b90*/  IMAD.WIDE R56, R3, 0x4, R18 ;  /* 0x0000000403387825 */ /* 0x000fc600078e0212 */
[----:B------:R-:W4:Y:S04]  /*43ba0*/  LDL.LU.64 R18, [R1+0x3ab8] ;  /* 0x003ab80001127983 */ /* 0x000f280000300a00 */
[----:B------:R-:W4:Y:S01]  /*43bb0*/  LDL.LU.64 R230, [R1+0xce8] ;  /* 0x000ce80001e67983 */ /* 0x000f220000300a00 */
[----:B------:R-:W-:-:S03]  /*43bc0*/  IMAD.WIDE R54, R3, 0x4, R232 ;  /* 0x0000000403367825 */ /* 0x000fc600078e02e8 */
[----:B------:R-:W-:Y:S04]  /*43bd0*/  STL.64 [R1+0x5d30], R202 ;  /* 0x005d30ca01007387 */ /* 0x000fe80000100a00 */
        /* <DEDUP_REMOVED lines=8> */
[----:B------:R-:W-:-:S04]  /*43c60*/  IMAD.WIDE R48, R3, 0x4, R228 ;  /* 0x0000000403307825 */ /* 0x000fc800078e02e4 */
[C---:B------:R-:W-:Y:S02]  /*43c70*/  IMAD.WIDE R248, R3.reuse, 0x4, R30 ;  /* 0x0000000403f87825 */ /* 0x040fe400078e021e */
[----:B------:R-:W2:Y:S04]  /*43c80*/  LDL.LU.64 R30, [R1+0xdf8] ;  /* 0x000df800011e7983 */ /* 0x000ea80000300a00 */
[----:B------:R1:W-:Y:S01]  /*43c90*/  STL.64 [R1+0x5d68], R52 ;  /* 0x005d683401007387 */ /* 0x0003e20000100a00 */
[----:B------:R-:W-:-:S03]  /*43ca0*/  IMAD.WIDE R250, R3, 0x4, R28 ;  /* 0x0000000403fa7825 */ /* 0x000fc600078e021c */
[----:B------:R-:W2:Y:S01]  /*43cb0*/  LDL.LU.64 R28, [R1+0xdf0] ;  /* 0x000df000011c7983 */ /* 0x000ea20000300a00 */
[----:B------:R-:W-:-:S03]  /*43cc0*/  IMAD.WIDE R244, R3, 0x4, R26 ;  /* 0x0000000403f47825 */ /* 0x000fc600078e021a */
[----:B------:R1:W-:Y:S04]  /*43cd0*/  STL.64 [R1+0x5d80], R50 ;  /* 0x005d803201007387 */ /* 0x0003e80000100a00 */
[----:B------:R-:W2:Y:S04]  /*43ce0*/  LDL.LU.64 R26, [R1+0x3ae0] ;  /* 0x003ae000011a7983 */ /* 0x000ea80000300a00 */
[----:B------:R1:W-:Y:S04]  /*43cf0*/  STL.64 [R1+0x5d78], R48 ;  /* 0x005d783001007387 */ /* 0x0003e80000100a00 */
[----:B------:R1:W-:Y:S01]  /*43d00*/  STL.64 [R1+0x5d70], R248 ;  /* 0x005d70f801007387 */ /* 0x0003e20000100a00 */
[----:B------:R-:W-:-:S03]  /*43d10*/  IMAD.WIDE R246, R3, 0x4, R24 ;  /* 0x0000000403f67825 */ /* 0x000fc600078e0218 */
[----:B------:R-:W2:Y:S04]  /*43d20*/  LDL.LU.64 R24, [R1+0x3ad8] ;  /* 0x003ad80001187983 */ /* 0x000ea80000300a00 */
[----:B------:R1:W-:Y:S01]  /*43d30*/  STL.64 [R1+0x5d88], R250 ;  /* 0x005d88fa01007387 */ /* 0x0003e20000100a00 */
[----:B---3--:R-:W-:-:S03]  /*43d40*/  IMAD.WIDE R240, R3, 0x4, R22 ;  /* 0x0000000403f07825 */ /* 0x008fc600078e0216 */
[----:B------:R-:W3:Y:S01]  /*43d50*/  LDL.LU.64 R22, [R1+0xda8] ;  /* 0x000da80001167983 */ /* 0x000ee20000300a00 */
[----:B----4-:R-:W-:-:S03]  /*43d60*/  IMAD.WIDE R242, R3, 0x4, R20 ;  /* 0x0000000403f27825 */ /* 0x010fc600078e0214 */
[----:B------:R-:W4:Y:S04]  /*43d70*/  LDL.LU.64 R20, [R1+0xda0] ;  /* 0x000da00001147983 */ /* 0x000f280000300a00 */
[----:B------:R1:W-:Y:S01]  /*43d80*/  STL.64 [R1+0x5da0], R244 ;  /* 0x005da0f401007387 */ /* 0x0003e20000100a00 */
[----:B------:R-:W-:-:S03]  /*43d90*/  IMAD.WIDE R236, R3, 0x4, R18 ;  /* 0x0000000403ec7825 */ /* 0x000fc600078e0212 */
[----:B------:R-:W4:Y:S01]  /*43da0*/  LDL.LU.64 R18, [R1+0x3af0] ;  /* 0x003af00001127983 */ /* 0x000f220000300a00 */
[----:B------:R-:W-:-:S03]  /*43db0*/  IMAD.WIDE R238, R3, 0x4, R230 ;  /* 0x0000000403ee7825 */ /* 0x000fc600078e02e6 */
[----:B------:R1:W-:Y:S04]  /*43dc0*/  STL.64 [R1+0x5d98], R246 ;  /* 0x005d98f601007387 */ /* 0x0003e80000100a00 */
[----:B------:R1:W-:Y:S04]  /*43dd0*/  STL.64 [R1+0x5d90], R240 ;  /* 0x005d90f001007387 */ /* 0x0003e80000100a00 */
[----:B------:R1:W-:Y:S01]  /*43de0*/  STL.64 [R1+0x5da8], R242 ;  /* 0x005da8f201007387 */ /* 0x0003e20000100a00 */
[----:B------:R-:W-:-:S03]  /*43df0*/  IMAD.WIDE R4, R3, 0x4, R232 ;  /* 0x0000000403047825 */ /* 0x000fc600078e02e8 */
[----:B------:R-:W4:Y:S04]  /*43e00*/  LDL.LU.64 R224, [R1+0x3ae8] ;  /* 0x003ae80001e07983 */ /* 0x000f280000300a00 */
[----:B------:R1:W-:Y:S01]  /*43e10*/  STL.64 [R1+0x5dc0], R236 ;  /* 0x005dc0ec01007387 */ /* 0x0003e20000100a00 */
[----:B------:R-:W-:-:S03]  /*43e20*/  IMAD.WIDE R204, R3, 0x4, R234 ;  /* 0x0000000403cc7825 */ /* 0x000fc600078e02ea */
[----:B------:R-:W4:Y:S01]  /*43e30*/  LDL.LU.64 R226, [R1+0xd58] ;  /* 0x000d580001e27983 */ /* 0x000f220000300a00 */
[----:B--2---:R-:W-:-:S03]  /*43e40*/  IMAD.WIDE R206, R3, 0x4, R16 ;  /* 0x0000000403ce7825 */ /* 0x004fc600078e0210 */
[----:B------:R-:W2:Y:S04]  /*43e50*/  LDL.LU.64 R16, [R1+0xd50] ;  /* 0x000d500001107983 */ /* 0x000ea80000300a00 */
[----:B------:R1:W-:Y:S04]  /*43e60*/  STL.64 [R1+0x5db8], R238 ;  /* 0x005db8ee01007387 */ /* 0x0003e80000100a00 */
[----:B------:R-:W2:Y:S04]  /*43e70*/  LDL.LU.64 R228, [R1+0x3b00] ;  /* 0x003b000001e47983 */ /* 0x000ea80000300a00 */
[----:B------:R1:W-:Y:S04]  /*43e80*/  STL.64 [R1+0x5db0], R4 ;  /* 0x005db00401007387 */ /* 0x0003e80000100a00 */
[----:B------:R-:W2:Y:S04]  /*43e90*/  LDL.LU.64 R230, [R1+0x3af8] ;  /* 0x003af80001e67983 */ /* 0x000ea80000300a00 */
[----:B------:R-:W2:Y:S04]  /*43ea0*/  LDL.LU.64 R232, [R1+0xcd8] ;  /* 0x000cd80001e87983 */ /* 0x000ea80000300a00 */
[----:B------:R-:W-:Y:S04]  /*43eb0*/  STL.64 [R1+0x5dc8], R204 ;  /* 0x005dc8cc01007387 */ /* 0x000fe80000100a00 */
[----:B------:R-:W2:Y:S04]  /*43ec0*/  LDL.LU.64 R234, [R1+0xcd0] ;  /* 0x000cd00001ea7983 */ /* 0x000ea80000300a00 */
[----:B------:R-:W2:Y:S01]  /*43ed0*/  LDL.LU.64 R42, [R1+0x3b08] ;  /* 0x003b0800012a7983 */ /* 0x000ea20000300a00 */
[----:B------:R-:W-:-:S04]  /*43ee0*/  IMAD.WIDE R208, R3, 0x4, R30 ;  /* 0x0000000403d07825 */ /* 0x000fc800078e021e */
[C---:B------:R-:W-:Y:S01]  /*43ef0*/  IMAD.WIDE R210, R3.reuse, 0x4, R28 ;  /* 0x0000000403d27825 */ /* 0x040fe200078e021c */
[----:B------:R-:W-:Y:S03]  /*43f00*/  STL.64 [R1+0x5de0], R206 ;  /* 0x005de0ce01007387 */ /* 0x000fe60000100a00 */
[C---:B------:R-:W-:Y:S01]  /*43f10*/  IMAD.WIDE R212, R3.reuse, 0x4, R26 ;  /* 0x0000000403d47825 */ /* 0x040fe200078e021a */
[----:B------:R-:W2:Y:S04]  /*43f20*/  LDL.LU.64 R30, [R1+0xc80] ;  /* 0x000c8000011e7983 */ /* 0x000ea80000300a00 */
[----:B------:R-:W-:Y:S04]  /*43f30*/  STL.64 [R1+0x5dd8], R208 ;  /* 0x005dd8d001007387 */ /* 0x000fe80000100a00 */
[----:B------:R-:W-:Y:S01]  /*43f40*/  STL.64 [R1+0x5dd0], R210 ;  /* 0x005dd0d201007387 */ /* 0x000fe20000100a00 */
[----:B------:R-:W-:-:S03]  /*43f50*/  IMAD.WIDE R214, R3, 0x4, R24 ;  /* 0x0000000403d67825 */ /* 0x000fc600078e0218 */
[----:B------:R-:W2:Y:S04]  /*43f60*/  LDL.LU.64 R28, [R1+0xc88] ;  /* 0x000c8800011c7983 */ /* 0x000ea80000300a00 */
[----:B------:R-:W-:Y:S04]  /*43f70*/  STL.64 [R1+0x5de8], R212 ;  /* 0x005de8d401007387 */ /* 0x000fe80000100a00 */
[----:B------:R-:W2:Y:S04]  /*43f80*/  LDL.LU.64 R26, [R1+0xca0] ;  /* 0x000ca000011a7983 */ /* 0x000ea80000300a00 */
[----:B------:R-:W2:Y:S01]  /*43f90*/  LDL.LU.64 R24, [R1+0xca8] ;  /* 0x000ca80001187983 */ /* 0x000ea20000300a00 */
[----:B---3--:R-:W-:-:S03]  /*43fa0*/  IMAD.WIDE R216, R3, 0x4, R22 ;  /* 0x0000000403d87825 */ /* 0x008fc600078e0216 */
[----:B------:R-:W3:Y:S01]  /*43fb0*/  LDL.LU.64 R22, [R1+0xcb0] ;  /* 0x000cb00001167983 */ /* 0x000ee20000300a00 */
[----:B----4-:R-:W-:-:S03]  /*43fc0*/  IMAD.WIDE R218, R3, 0x4, R20 ;  /* 0x0000000403da7825 */ /* 0x010fc600078e0214 */
[----:B------:R-:W4:Y:S01]  /*43fd0*/  LDL.LU.64 R20, [R1+0xcb8] ;  /* 0x000cb80001147983 */ /* 0x000f220000300a00 */
[----:B------:R-:W-:-:S03]  /*43fe0*/  IMAD.WIDE R220, R3, 0x4, R18 ;  /* 0x0000000403dc7825 */ /* 0x000fc600078e0212 */
[----:B------:R-:W4:Y:S04]  /*43ff0*/  LDL.LU.64 R18, [R1+0xcc0] ;  /* 0x000cc00001127983 */ /* 0x000f280000300a00 */
[----:B------:R-:W-:Y:S04]  /*44000*/  STL.64 [R1+0x5e00], R214 ;  /* 0x005e00d601007387 */ /* 0x000fe80000100a00 */
[----:B------:R-:W-:Y:S04]  /*44010*/  STL.64 [R1+0x5df8], R216 ;  /* 0x005df8d801007387 */ /* 0x000fe80000100a00 */
[----:B------:R-:W-:Y:S01]  /*44020*/  STL.64 [R1+0x5df0], R218 ;  /* 0x005df0da01007387 */ /* 0x000fe20000100a00 */
[----:B------:R-:W-:-:S04]  /*44030*/  IMAD.WIDE R222, R3, 0x4, R224 ;  /* 0x0000000403de7825 */ /* 0x000fc800078e02e0 */
[----:B------:R-:W-:-:S04]  /*44040*/  IMAD.WIDE R224, R3, 0x4, R226 ;  /* 0x0000000403e07825 */ /* 0x000fc800078e02e2 */
[C---:B--2---:R-:W-:Y:S02]  /*44050*/  IMAD.WIDE R226, R3.reuse, 0x4, R16 ;  /* 0x0000000403e27825 */ /* 0x044fe400078e0210 */
[----:B------:R-:W2:Y:S04]  /*44060*/  LDL.LU.64 R16, [R1+0xcc8] ;  /* 0x000cc80001107983 */ /* 0x000ea80000300a00 */
[----:B------:R-:W-:Y:S01]  /*44070*/  STL.64 [R1+0x5e08], R220 ;  /* 0x005e08dc01007387 */ /* 0x000fe20000100a00 */
[----:B------:R-:W-:-:S03]  /*44080*/  IMAD.WIDE R228, R3, 0x4, R228 ;  /* 0x0000000403e47825 */ /* 0x000fc600078e02e4 */
[----:B------:R-:W-:Y:S04]  /*44090*/  STL.64 [R1+0x5e20], R222 ;  /* 0x005e20de01007387 */ /* 0x000fe80000100a00 */
[----:B------:R-:W-:Y:S01]  /*440a0*/  STL.64 [R1+0x5e18], R224 ;  /* 0x005e18e001007387 */ /* 0x000fe20000100a00 */
[----:B------:R-:W-:-:S03]  /*440b0*/  IMAD.WIDE R230, R3, 0x4, R230 ;  /* 0x0000000403e67825 */ /* 0x000fc600078e02e6 */
[----:B------:R-:W-:Y:S01]  /*440c0*/  STL.64 [R1+0x5e10], R226 ;  /* 0x005e10e201007387 */ /* 0x000fe20000100a00 */
[----:B------:R-:W-:-:S03]  /*440d0*/  IMAD.WIDE R232, R3, 0x4, R232 ;  /* 0x0000000403e87825 */ /* 0x000fc600078e02e8 */
[----:B------:R-:W-:Y:S04]  /*440e0*/  STL.64 [R1+0x5e28], R228 ;  /* 0x005e28e401007387 */ /* 0x000fe80000100a00 */
[----:B------:R-:W-:Y:S01]  /*440f0*/  STL.64 [R1+0x5e40], R230 ;  /* 0x005e40e601007387 */ /* 0x000fe20000100a00 */
[----:B------:R-:W-:-:S04]  /*44100*/  IMAD.WIDE R234, R3, 0x4, R234 ;  /* 0x0000000403ea7825 */ /* 0x000fc800078e02ea */
[----:B------:R-:W-:Y:S01]  /*44110*/  IMAD.WIDE R42, R3, 0x4, R42 ;  /* 0x00000004032a7825 */ /* 0x000fe200078e022a */
[----:B------:R-:W-:Y:S04]  /*44120*/  STL.64 [R1+0x5e38], R232 ;  /* 0x005e38e801007387 */ /* 0x000fe80000100a00 */
[----:B------:R2:W-:Y:S04]  /*44130*/  STL.64 [R1+0x2078], R42 ;  /* 0x0020782a01007387 */ /* 0x0005e80000100a00 */
[----:B------:R2:W-:Y:S04]  /*44140*/  STL.64 [R1+0x5e30], R234 ;  /* 0x005e30ea01007387 */ /* 0x0005e80000100a00 */
[----:B-1----:R-:W2:Y:S04]  /*44150*/  LDL.64 R126, [R1+0x378] ;  /* 0x00037800017e7983 */ /* 0x002ea80000100a00 */
[----:B------:R-:W2:Y:S04]  /*44160*/  LDL.64 R128, [R1+0x380] ;  /* 0x0003800001807983 */ /* 0x000ea80000100a00 */
        /* <DEDUP_REMOVED lines=8> */
[----:B------:R-:W1:Y:S04]  /*441f0*/  S2R R130, SR_TID.X ;  /* 0x0000000000827919 */ /* 0x000e680000002100 */
[----:B------:R-:W2:Y:S04]  /*44200*/  LDL.64 R70, [R1+0x1e50] ;  /* 0x001e500001467983 */ /* 0x000ea80000100a00 */
[----:B------:R-:W2:Y:S04]  /*44210*/  LDL.64 R72, [R1+0x1e58] ;  /* 0x001e580001487983 */ /* 0x000ea80000100a00 */
[----:B------:R-:W2:Y:S04]  /*44220*/  LDL.64 R156, [R1+0x1f40] ;  /* 0x001f4000019c7983 */ /* 0x000ea80000100a00 */
[----:B------:R-:W2:Y:S04]  /*44230*/  LDL.64 R74, [R1+0x1f48] ;  /* 0x001f4800014a7983 */ /* 0x000ea80000100a00 */
[----:B------:R-:W2:Y:S04]  /*44240*/  LDL.64 R76, [R1+0x1f50] ;  /* 0x001f5000014c7983 */ /* 0x000ea80000100a00 */
[----:B------:R-:W2:Y:S01]  /*44250*/  LDL.64 R152, [R1+0x1f58] ;  /* 0x001f580001987983 */ /* 0x000ea20000100a00 */
[----:B-1----:R-:W-:-:S03]  /*44260*/  LOP3.LUT R131, R130, 0x1f, RZ, 0xc0, !PT ;  /* 0x0000001f82837812 */ /* 0x002fc600078ec0ff */
[----:B------:R-:W2:Y:S01]  /*44270*/  LDL.64 R78, [R1+0x2040] ;  /* 0x00204000014e7983 */ /* 0x000ea20000100a00 */
[----:B------:R-:W-:Y:S02]  /*44280*/  ISETP.GE.U32.AND P6, PT, R0, 0x7ffffe81, PT ;  /* 0x7ffffe810000780c */ /* 0x000fe40003fc6070 */
[----:B------:R-:W-:Y:S01]  /*44290*/  SHF.L.U32 R0, R131, 0x2, RZ ;  /* 0x0000000283007819 */ /* 0x000fe200000006ff */
[----:B------:R-:W-:Y:S01]  /*442a0*/  IMAD.WIDE R30, R2, 0x4, R30 ;  /* 0x00000004021e7825 */ /* 0x000fe200078e021e */
[----:B------:R-:W2:Y:S02]  /*442b0*/  LDL.64 R154, [R1+0x2048] ;  /* 0x00204800019a7983 */ /* 0x000ea40000100a00 */
[----:B------:R-:W-:Y:S01]  /*442c0*/  LOP3.LUT R3, R0, 0x60, RZ, 0x3c, !PT ;  /* 0x0000006000037812 */ /* 0x000fe200078e3cff */
[C---:B------:R-:W-:Y:S01]  /*442d0*/  IMAD.WIDE R28, R2.reuse, 0x4, R28 ;  /* 0x00000004021c7825 */ /* 0x040fe200078e021c */
[----:B------:R-:W2:Y:S03]  /*442e0*/  LDL.64 R84, [R1+0x2050] ;  /* 0x0020500001547983 */ /* 0x000ea60000100a00 */
[C---:B------:R-:W-:Y:S01]  /*442f0*/  IMAD.WIDE R26, R2.reuse, 0x4, R26 ;  /* 0x00000004021a7825 */ /* 0x040fe200078e021a */
[----:B------:R1:W-:Y:S03]  /*44300*/  LDGSTS.E [R3+0x5f600], [R30.64], !P2 ;  /* 0x5f6000001e037fae */ /* 0x0003e6000d121844 */
[C---:B------:R-:W-:Y:S01]  /*44310*/  IMAD.WIDE R24, R2.reuse, 0x4, R24 ;  /* 0x0000000402187825 */ /* 0x040fe200078e0218 */
[----:B------:R1:W-:Y:S03]  /*44320*/  LDGSTS.E [R3+0x5f680], [R28.64], !P2 ;  /* 0x5f6800001c037fae */ /* 0x0003e6000d121844 */
[C---:B---3--:R-:W-:Y:S01]  /*44330*/  IMAD.WIDE R22, R2.reuse, 0x4, R22 ;  /* 0x0000000402167825 */ /* 0x048fe200078e0216 */
[----:B------:R1:W-:Y:S03]  /*44340*/  LDGSTS.E [R3+0x5f700], [R26.64], !P2 ;  /* 0x5f7000001a037fae */ /* 0x0003e6000d121844 */
[C---:B----4-:R-:W-:Y:S01]  /*44350*/  IMAD.WIDE R20, R2.reuse, 0x4, R20 ;  /* 0x0000000402147825 */ /* 0x050fe200078e0214 */
[----:B------:R1:W-:Y:S04]  /*44360*/  LDGSTS.E [R3+0x5f780], [R24.64], !P2 ;  /* 0x5f78000018037fae */ /* 0x0003e8000d121844 */
[----:B------:R1:W-:Y:S04]  /*44370*/  LDGSTS.E [R3+0x5fe00], [R22.64], !P6 ;  /* 0x5fe0000016037fae */ /* 0x0003e8000f121844 */
[----:B------:R-:W3:Y:S04]  /*44380*/  LDL.64 R162, [R1+0x2058] ;  /* 0x0020580001a27983 */ /* 0x000ee80000100a00 */
[----:B------:R1:W-:Y:S04]  /*44390*/  LDGSTS.E [R3+0x5fe80], [R20.64], !P6 ;  /* 0x5fe8000014037fae */ /* 0x0003e8000f121844 */
[----:B------:R-:W4:Y:S01]  /*443a0*/  LDL.64 R82, [R1+0x2140] ;  /* 0x0021400001527983 */ /* 0x000f220000100a00 */
[----:B------:R-:W-:-:S03]  /*443b0*/  IMAD.WIDE R18, R2, 0x4, R18 ;  /* 0x0000000402127825 */ /* 0x000fc600078e0212 */
[----:B------:R-:W4:Y:S04]  /*443c0*/  LDL.64 R118, [R1+0x2250] ;  /* 0x0022500001767983 */ /* 0x000f280000100a00 */
[----:B------:R1:W-:Y:S04]  /*443d0*/  LDGSTS.E [R3+0x5ff00], [R18.64], !P6 ;  /* 0x5ff0000012037fae */ /* 0x0003e8000f121844 */
[----:B------:R-:W4:Y:S04]  /*443e0*/  LDL.64 R120, [R1+0x2258] ;  /* 0x0022580001787983 */ /* 0x000f280000100a00 */
[----:B------:R-:W4:Y:S04]  /*443f0*/  LDL.64 R122, [R1+0x2330] ;  /* 0x00233000017a7983 */ /* 0x000f280000100a00 */
[----:B------:R-:W4:Y:S04]  /*44400*/  LDL.64 R124, [R1+0x2338] ;  /* 0x00233800017c7983 */ /* 0x000f280000100a00 */
[----:B------:R-:W4:Y:S01]  /*44410*/  LDL.64 R116, [R1+0x2168] ;  /* 0x0021680001747983 */ /* 0x000f220000100a00 */
[----:B--2---:R-:W-:-:S03]  /*44420*/  IMAD.WIDE R16, R2, 0x4, R16 ;  /* 0x0000000402107825 */ /* 0x004fc600078e0210 */
[----:B------:R-:W2:Y:S04]  /*44430*/  LDL.64 R112, [R1+0x1f98] ;  /* 0x001f980001707983 */ /* 0x000ea80000100a00 */
[----:B------:R1:W-:Y:S04]  /*44440*/  LDGSTS.E [R3+0x5ff80], [R16.64], !P6 ;  /* 0x5ff8000010037fae */ /* 0x0003e8000f121844 */
[----:B------:R-:W0:Y:S04]  /*44450*/  LDGDEPBAR ;  /* 0x00000000000079af */ /* 0x000e280000000000 */
[----:B------:R-:W2:Y:S04]  /*44460*/  LDL.64 R114, [R1+0x2088] ;  /* 0x0020880001727983 */ /* 0x000ea80000100a00 */
[----:B------:R-:W2:Y:S04]  /*44470*/  LDL.64 R110, [R1+0x1eb0] ;  /* 0x001eb000016e7983 */ /* 0x000ea80000100a00 */
[----:B------:R-:W2:Y:S04]  /*44480*/  LDL.64 R148, [R1+0x8b0] ;  /* 0x0008b00001947983 */ /* 0x000ea80000100a00 */
[----:B------:R-:W2:Y:S04]  /*44490*/  LDL.64 R146, [R1+0x4bb8] ;  /* 0x004bb80001927983 */ /* 0x000ea80000100a00 */
[----:B------:R1:W-:Y:S04]  /*444a0*/  LDGSTS.E [R0+0x20000], [R126.64], P3 ;  /* 0x200000007e007fae */ /* 0x0003e80009921844 */
[----:B------:R1:W-:Y:S04]  /*444b0*/  LDGSTS.E [R0+0x20080], [R128.64], P4 ;  /* 0x2008000080007fae */ /* 0x0003e8000a121844 */
[----:B------:R1:W-:Y:S04]  /*444c0*/  LDGSTS.E [R0+0x20100], [R170.64], P1 ;  /* 0x20100000aa007fae */ /* 0x0003e80008921844 */
[----:B------:R1:W-:Y:S04]  /*444d0*/  LDGSTS.E [R0+0x20180], [R150.64], P0 ;  /* 0x2018000096007fae */ /* 0x0003e80008121844 */
[----:B------:R1:W-:Y:S04]  /*444e0*/  LDGSTS.E [R0+0x21000], [R80.64], P3 ;  /* 0x2100000050007fae */ /* 0x0003e80009921844 */
[----:B------:R3:W-:Y:S04]  /*444f0*/  LDGSTS.E [R0+0x21080], [R168.64], P4 ;  /* 0x21080000a8007fae */ /* 0x0007e8000a121844 */
[----:B------:R3:W-:Y:S04]  /*44500*/  LDGSTS.E [R0+0x21100], [R166.64], P1 ;  /* 0x21100000a6007fae */ /* 0x0007e80008921844 */
[----:B-1----:R-:W2:Y:S04]  /*44510*/  LDL.64 R80, [R1+0x2148] ;  /* 0x0021480001507983 */ /* 0x002ea80000100a00 */
[----:B------:R1:W-:Y:S04]  /*44520*/  LDGSTS.E [R0+0x21180], [R164.64], P0 ;  /* 0x21180000a4007fae */ /* 0x0003e80008121844 */
[----:B------:R1:W-:Y:S04]  /*44530*/  LDGSTS.E [R0+0x22000], [R158.64], P3 ;  /* 0x220000009e007fae */ /* 0x0003e80009921844 */
[----:B------:R1:W-:Y:S04]  /*44540*/  LDGSTS.E [R0+0x22080], [R160.64], P4 ;  /* 0x22080000a0007fae */ /* 0x0003e8000a121844 */
[----:B------:R3:W-:Y:S04]  /*44550*/  LDGSTS.E [R0+0x22100], [R70.64], P1 ;  /* 0x2210000046007fae */ /* 0x0007e80008921844 */
[----:B-1----:R-:W2:Y:S04]  /*44560*/  LDL.64 R158, [R1+0x2150] ;  /* 0x00215000019e7983 */ /* 0x002ea80000100a00 */
[----:B------:R-:W2:Y:S04]  /*44570*/  LDL.64 R160, [R1+0x2158] ;  /* 0x0021580001a07983 */ /* 0x000ea80000100a00 */
        /* <DEDUP_REMOVED lines=11> */
[----:B------:R-:W2:Y:S04]  /*44630*/  LDL.64 R128, [R1+0x2430] ;  /* 0x0024300001807983 */ /* 0x000ea80000100a00 */
[----:B---3--:R1:W-:Y:S04]  /*44640*/  LDGSTS.E [R0+0x24180], [R162.64], P0 ;  /* 0x24180000a2007fae */ /* 0x0083e80008121844 */
[----:B------:R-:W3:Y:S04]  /*44650*/  LDL.64 R170, [R1+0x2438] ;  /* 0x0024380001aa7983 */ /* 0x000ee80000100a00 */
[----:B----4-:R4:W-:Y:S04]  /*44660*/  LDGSTS.E [R0+0x25000], [R82.64], P3 ;  /* 0x2500000052007fae */ /* 0x0109e80009921844 */
[----:B-1----:R-:W3:Y:S04]  /*44670*/  LDL.64 R162, [R1+0x2340] ;  /* 0x0023400001a27983 */ /* 0x002ee80000100a00 */
[----:B------:R-:W3:Y:S04]  /*44680*/  LDL.64 R150, [R1+0x2440] ;  /* 0x0024400001967983 */ /* 0x000ee80000100a00 */
[----:B----4-:R-:W4:Y:S04]  /*44690*/  LDL.64 R82, [R1+0x2448] ;  /* 0x0024480001527983 */ /* 0x010f280000100a00 */
[----:B------:R-:W4:Y:S04]  /*446a0*/  LDL.64 R168, [R1+0x2530] ;  /* 0x0025300001a87983 */ /* 0x000f280000100a00 */
        /* <DEDUP_REMOVED lines=9> */
[----:B--2---:R1:W-:Y:S04]  /*44740*/  LDGSTS.E [R0+0x25080], [R80.64], P4 ;  /* 0x2508000050007fae */ /* 0x0043e8000a121844 */
        /* <DEDUP_REMOVED lines=13> */
[----:B---3--:R3:W-:Y:S04]  /*44820*/  LDGSTS.E [R0+0x27100], [R162.64], P1 ;  /* 0x27100000a2007fae */ /* 0x0087e80008921844 */
[----:B------:R1:W-:Y:S04]  /*44830*/  LDGSTS.E [R0+0x27180], [R126.64], P0 ;  /* 0x271800007e007fae */ /* 0x0003e80008121844 */
[----:B------:R1:W-:Y:S04]  /*44840*/  LDGSTS.E [R0+0x28000], [R128.64], P3 ;  /* 0x2800000080007fae */ /* 0x0003e80009921844 */
[----:B---3--:R-:W3:Y:S04]  /*44850*/  LDL.64 R162, [R1+0x2850] ;  /* 0x0028500001a27983 */ /* 0x008ee80000100a00 */
[----:B------:R1:W-:Y:S04]  /*44860*/  LDGSTS.E [R0+0x28080], [R170.64], P4 ;  /* 0x28080000aa007fae */ /* 0x0003e8000a121844 */
[----:B------:R1:W-:Y:S04]  /*44870*/  LDGSTS.E [R0+0x28100], [R150.64], P1 ;  /* 0x2810000096007fae */ /* 0x0003e80008921844 */
[----:B----4-:R4:W-:Y:S04]  /*44880*/  LDGSTS.E [R0+0x28180], [R82.64], P0 ;  /* 0x2818000052007fae */ /* 0x0109e80008121844 */
[----:B------:R1:W-:Y:S04]  /*44890*/  LDGSTS.E [R0+0x29000], [R168.64], P3 ;  /* 0x29000000a8007fae */ /* 0x0003e80009921844 */
[----:B------:R1:W-:Y:S04]  /*448a0*/  LDGSTS.E [R0+0x29080], [R166.64], P4 ;  /* 0x29080000a6007fae */ /* 0x0003e8000a121844 */
[----:B----4-:R-:W4:Y:S04]  /*448b0*/  LDL.64 R82, [R1+0x5a60] ;  /* 0x005a600001527983 */ /* 0x010f280000100a00 */
[----:B------:R1:W-:Y:S04]  /*448c0*/  LDGSTS.E [R0+0x29100], [R164.64], P1 ;  /* 0x29100000a4007fae */ /* 0x0003e80008921844 */
[----:B------:R-:W4:Y:S04]  /*448d0*/  LDL.64 R118, [R1+0x5a38] ;  /* 0x005a380001767983 */ /* 0x000f280000100a00 */
[----:B------:R-:W4:Y:S04]  /*448e0*/  LDL.64 R120, [R1+0x5a30] ;  /* 0x005a300001787983 */ /* 0x000f280000100a00 */
[----:B-1----:R-:W4:Y:S04]  /*448f0*/  LDL.64 R122, [R1+0x5a28] ;  /* 0x005a2800017a7983 */ /* 0x002f280000100a00 */
        /* <DEDUP_REMOVED lines=27> */
[----:B---3--:R1:W-:Y:S04]  /*44ab0*/  LDGSTS.E [R0+0x2c180], [R162.64], P0 ;  /* 0x2c180000a2007fae */ /* 0x0083e80008121844 */
[----:B------:R-:W3:Y:S04]  /*44ac0*/  LDL.64 R74, [R1+0x59a8] ;  /* 0x0059a800014a7983 */ /* 0x000ee80000100a00 */
[----:B------:R-:W3:Y:S04]  /*44ad0*/  LDL.64 R76, [R1+0x59a0] ;  /* 0x0059a000014c7983 */ /* 0x000ee80000100a00 */
[----:B-1----:R-:W3:Y:S04]  /*44ae0*/  LDL.64 R162, [R1+0x59f0] ;  /* 0x0059f00001a27983 */ /* 0x002ee80000100a00 */
[----:B------:R-:W3:Y:S04]  /*44af0*/  LDL.64 R152, [R1+0x5998] ;  /* 0x0059980001987983 */ /* 0x000ee80000100a00 */
[----:B------:R-:W3:Y:S04]  /*44b00*/  LDL.64 R154, [R1+0x5988] ;  /* 0x00598800019a7983 */ /* 0x000ee80000100a00 */
[----:B----4-:R1:W-:Y:S04]  /*44b10*/  LDGSTS.E [R0+0x2d000], [R82.64], P3 ;  /* 0x2d00000052007fae */ /* 0x0103e80009921844 */
[----:B------:R-:W4:Y:S04]  /*44b20*/  LDL.64 R84, [R1+0x5980] ;  /* 0x0059800001547983 */ /* 0x000f280000100a00 */
[----:B-1----:R-:W4:Y:S04]  /*44b30*/  LDL.64 R82, [R1+0x59d0] ;  /* 0x0059d00001527983 */ /* 0x002f280000100a00 */
[----:B--2---:R1:W-:Y:S04]  /*44b40*/  LDGSTS.E [R0+0x2d080], [R80.64], P4 ;  /* 0x2d08000050007fae */ /* 0x0043e8000a121844 */
[----:B-1----:R-:W2:Y:S04]  /*44b50*/  LDL.64 R80, [R1+0x59c8] ;  /* 0x0059c80001507983 */ /* 0x002ea80000100a00 */
[----:B------:R1:W-:Y:S04]  /*44b60*/  LDGSTS.E [R0+0x2d100], [R158.64], P1 ;  /* 0x2d1000009e007fae */ /* 0x0003e80008921844 */
[----:B-1----:R-:W2:Y:S04]  /*44b70*/  LDL.64 R158, [R1+0x59b0] ;  /* 0x0059b000019e7983 */ /* 0x002ea80000100a00 */
        /* <DEDUP_REMOVED lines=19> */
[----:B----4-:R4:W-:Y:S04]  /*44cb0*/  LDGSTS.E [R0+0x31100], [R82.64], P1 ;  /* 0x3110000052007fae */ /* 0x0109e80008921844 */
[----:B------:R-:W3:Y:S04]  /*44cc0*/  LDL.64 R118, [R1+0x5940] ;  /* 0x0059400001767983 */ /* 0x000ee80000100a00 */
[----:B------:R-:W3:Y:S04]  /*44cd0*/  LDL.64 R120, [R1+0x5938] ;  /* 0x0059380001787983 */ /* 0x000ee80000100a00 */
[----:B----4-:R-:W3:Y:S04]  /*44ce0*/  LDL.64 R82, [R1+0x5960] ;  /* 0x0059600001527983 */ /* 0x010ee80000100a00 */
[----:B------:R-:W3:Y:S04]  /*44cf0*/  LDL.64 R122, [R1+0x5930] ;  /* 0x00593000017a7983 */ /* 0x000ee80000100a00 */
[----:B------:R-:W3:Y:S04]  /*44d00*/  LDL.64 R124, [R1+0x5928] ;  /* 0x00592800017c7983 */ /* 0x000ee80000100a00 */
[----:B------:R-:W3:Y:S04]  /*44d10*/  LDL.64 R126, [R1+0x5918] ;  /* 0x00591800017e7983 */ /* 0x000ee80000100a00 */
[----:B------:R-:W3:Y:S04]  /*44d20*/  LDL.64 R128, [R1+0x5910] ;  /* 0x0059100001807983 */ /* 0x000ee80000100a00 */
[----:B-1----:R-:W3:Y:S04]  /*44d30*/  LDL.64 R170, [R1+0x5908] ;  /* 0x0059080001aa7983 */ /* 0x002ee80000100a00 */
[----:B------:R-:W3:Y:S04]  /*44d40*/  LDL.64 R150, [R1+0x2dd8] ;  /* 0x002dd80001967983 */ /* 0x000ee80000100a00 */
[----:B------:R-:W3:Y:S04]  /*44d50*/  LDL.64 R168, [R1+0x5900] ;  /* 0x0059000001a87983 */ /* 0x000ee80000100a00 */
[----:B------:R-:W3:Y:S04]  /*44d60*/  LDL.64 R166, [R1+0x58f8] ;  /* 0x0058f80001a67983 */ /* 0x000ee80000100a00 */
[----:B------:R-:W3:Y:S04]  /*44d70*/  LDL.64 R164, [R1+0x58f0] ;  /* 0x0058f00001a47983 */ /* 0x000ee80000100a00 */
[----:B--2---:R1:W-:Y:S04]  /*44d80*/  LDGSTS.E [R0+0x31180], [R80.64], P0 ;  /* 0x3118000050007fae */ /* 0x0043e80008121844 */
[----:B------:R2:W-:Y:S04]  /*44d90*/  LDGSTS.E [R0+0x32000], [R70.64], P3 ;  /* 0x3200000046007fae */ /* 0x0005e80009921844 */
[----:B------:R2:W-:Y:S04]  /*44da0*/  LDGSTS.E [R0+0x32080], [R72.64], P4 ;  /* 0x3208000048007fae */ /* 0x0005e8000a121844 */
[----:B-1----:R-:W4:Y:S04]  /*44db0*/  LDL.64 R80, [R1+0x5958] ;  /* 0x0059580001507983 */ /* 0x002f280000100a00 */
[----:B--2---:R-:W2:Y:S04]  /*44dc0*/  LDL.64 R70, [R1+0x58d8] ;  /* 0x0058d80001467983 */ /* 0x004ea80000100a00 */
        /* <DEDUP_REMOVED lines=15> */
[----:B------:R1:W-:Y:S04]  /*44ec0*/  LDGSTS.E [R0+0x34100], [R78.64], P1 ;  /* 0x341000004e007fae */ /* 0x0003e80008921844 */
[----:B------:R-:W2:Y:S04]  /*44ed0*/  LDL.64 R154, [R1+0x58a0] ;  /* 0x0058a000019a7983 */ /* 0x000ea80000100a00 */
[----:B------:R-:W2:Y:S04]  /*44ee0*/  LDL.64 R84, [R1+0x5898] ;  /* 0x0058980001547983 */ /* 0x000ea80000100a00 */
[----:B-1----:R-:W2:Y:S04]  /*44ef0*/  LDL.64 R78, [R1+0x2dd0] ;  /* 0x002dd000014e7983 */ /* 0x002ea80000100a00 */
[----:B---3--:R1:W-:Y:S04]  /*44f00*/  LDGSTS.E [R0+0x34180], [R162.64], P0 ;  /* 0x34180000a2007fae */ /* 0x0083e80008121844 */
[----:B-1----:R-:W3:Y:S04]  /*44f10*/  LDL.64 R162, [R1+0x58e8] ;  /* 0x0058e80001a27983 */ /* 0x002ee80000100a00 */
[----:B------:R1:W-:Y:S04]  /*44f20*/  LDGSTS.E [R0+0x35000], [R82.64], P3 ;  /* 0x3500000052007fae */ /* 0x0003e80009921844 */
[----:B-1----:R-:W3:Y:S04]  /*44f30*/  LDL.64 R82, [R1+0x58e0] ;  /* 0x0058e00001527983 */ /* 0x002ee80000100a00 */
[----:B----4-:R1:W-:Y:S04]  /*44f40*/  LDGSTS.E [R0+0x35080], [R80.64], P4 ;  /* 0x3508000050007fae */ /* 0x0103e8000a121844 */
[----:B-1----:R-:W4:Y:S04]  /*44f50*/  LDL.64 R80, [R1+0x58c8] ;  /* 0x0058c80001507983 */ /* 0x002f280000100a00 */
        /* <DEDUP_REMOVED lines=19> */
[----:B---3--:R3:W-:Y:S04]  /*45090*/  LDGSTS.E [R0+0x39080], [R162.64], P4 ;  /* 0x39080000a2007fae */ /* 0x0087e8000a121844 */
[----:B------:R-:W2:Y:S04]  /*450a0*/  LDL.64 R118, [R1+0x5858] ;  /* 0x0058580001767983 */ /* 0x000ea80000100a00 */
[----:B------:R-:W2:Y:S04]  /*450b0*/  LDL.64 R120, [R1+0x5850] ;  /* 0x0058500001787983 */ /* 0x000ea80000100a00 */
[----:B---3--:R-:W2:Y:S04]  /*450c0*/  LDL.64 R162, [R1+0x5878] ;  /* 0x0058780001a27983 */ /* 0x008ea80000100a00 */
[----:B------:R1:W-:Y:S04]  /*450d0*/  LDGSTS.E [R0+0x39100], [R82.64], P1 ;  /* 0x3910000052007fae */ /* 0x0003e80008921844 */
[----:B------:R1:W-:Y:S04]  /*450e0*/  LDGSTS.E [R0+0x39180], [R70.64], P0 ;  /* 0x3918000046007fae */ /* 0x0003e80008121844 */
[----:B------:R1:W-:Y:S04]  /*450f0*/  LDGSTS.E [R0+0x3a000], [R72.64], P3 ;  /* 0x3a00000048007fae */ /* 0x0003e80009921844 */
        /* <DEDUP_REMOVED lines=12> */
[----:B----4-:R1:W-:Y:S04]  /*451c0*/  LDGSTS.E [R0+0x3a080], [R80.64], P4 ;  /* 0x3a08000050007fae */ /* 0x0103e8000a121844 */
[----:B------:R4:W-:Y:S04]  /*451d0*/  LDGSTS.E [R0+0x3a100], [R74.64], P1 ;  /* 0x3a1000004a007fae */ /* 0x0009e80008921844 */
[----:B------:R2:W-:Y:S04]  /*451e0*/  LDGSTS.E [R0+0x3a180], [R76.64], P0 ;  /* 0x3a1800004c007fae */ /* 0x0005e80008121844 */
[----:B-1----:R-:W3:Y:S04]  /*451f0*/  LDL.64 R80, [R1+0x5868] ;  /* 0x0058680001507983 */ /* 0x002ee80000100a00 */
[----:B------:R1:W-:Y:S04]  /*45200*/  LDGSTS.E [R0+0x3b000], [R152.64], P3 ;  /* 0x3b00000098007fae */ /* 0x0003e80009921844 */
[----:B--2---:R2:W-:Y:S04]  /*45210*/  LDGSTS.E [R0+0x3b080], [R158.64], P4 ;  /* 0x3b0800009e007fae */ /* 0x0045e8000a121844 */
[----:B------:R1:W-:Y:S04]  /*45220*/  LDGSTS.E [R0+0x3b100], [R154.64], P1 ;  /* 0x3b1000009a007fae */ /* 0x0003e80008921844 */
[----:B------:R1:W-:Y:S04]  /*45230*/  LDGSTS.E [R0+0x3b180], [R84.64], P0 ;  /* 0x3b18000054007fae */ /* 0x0003e80008121844 */
[----:B--2---:R-:W2:Y:S04]  /*45240*/  LDL.64 R158, [R1+0x5860] ;  /* 0x00586000019e7983 */ /* 0x004ea80000100a00 */
[----:B----4-:R-:W4:Y:S04]  /*45250*/  LDL.64 R74, [R1+0x1e68] ;  /* 0x001e6800014a7983 */ /* 0x010f280000100a00 */
[----:B------:R1:W-:Y:S04]  /*45260*/  LDGSTS.E [R0+0x3c000], [R160.64], P3 ;  /* 0x3c000000a0007fae */ /* 0x0003e80009921844 */
[----:B-1----:R-:W4:Y:S04]  /*45270*/  LDL.64 R84, [R1+0x800] ;  /* 0x0008000001547983 */ /* 0x002f280000100a00 */
[----:B------:R-:W4:Y:S04]  /*45280*/  LDL.64 R76, [R1+0x1e70] ;  /* 0x001e7000014c7983 */ /* 0x000f280000100a00 */
[----:B------:R-:W4:Y:S04]  /*45290*/  LDL.64 R160, [R1+0x5838] ;  /* 0x0058380001a07983 */ /* 0x000f280000100a00 */
[----:B------:R-:W4:Y:S04]  /*452a0*/  LDL.64 R152, [R1+0x1e78] ;  /* 0x001e780001987983 */ /* 0x000f280000100a00 */
[----:B------:R-:W4:Y:S04]  /*452b0*/  LDL.64 R154, [R1+0x1f68] ;  /* 0x001f6800019a7983 */ /* 0x000f280000100a00 */
[----:B------:R1:W-:Y:S04]  /*452c0*/  LDGSTS.E [R0+0x3c080], [R156.64], P4 ;  /* 0x3c0800009c007fae */ /* 0x0003e8000a121844 */
[----:B-1----:R-:W4:Y:S04]  /*452d0*/  LDL.64 R156, [R1+0x3f8] ;  /* 0x0003f800019c7983 */ /* 0x002f280000100a00 */
[----:B------:R1:W-:Y:S04]  /*452e0*/  LDGSTS.E [R0+0x3c100], [R78.64], P1 ;  /* 0x3c1000004e007fae */ /* 0x0003e80008921844 */
[----:B-1----:R-:W4:Y:S04]  /*452f0*/  LDL.64 R78, [R1+0x7f8] ;  /* 0x0007f800014e7983 */ /* 0x002f280000100a00 */
[----:B------:R1:W-:Y:S04]  /*45300*/  LDGSTS.E [R0+0x3c180], [R162.64], P0 ;  /* 0x3c180000a2007fae */ /* 0x0003e80008121844 */
[----:B-1----:R-:W4:Y:S04]  /*45310*/  LDL.64 R162, [R1+0x1e60] ;  /* 0x001e600001a27983 */ /* 0x002f280000100a00 */
[----:B------:R1:W-:Y:S04]  /*45320*/  LDGSTS.E [R0+0x3d000], [R82.64], P3 ;  /* 0x3d00000052007fae */ /* 0x0003e80009921844 */
[----:B-1----:R-:W4:Y:S04]  /*45330*/  LDL.64 R82, [R1+0x1f70] ;  /* 0x001f700001527983 */ /* 0x002f280000100a00 */
[----:B---3--:R1:W-:Y:S04]  /*45340*/  LDGSTS.E [R0+0x3d080], [R80.64], P4 ;  /* 0x3d08000050007fae */ /* 0x0083e8000a121844 */
[----:B-1----:R-:W3:Y:S04]  /*45350*/  LDL.64 R80, [R1+0x1f60] ;  /* 0x001f600001507983 */ /* 0x002ee80000100a00 */
[----:B--2---:R1:W-:Y:S04]  /*45360*/  LDGSTS.E [R0+0x3d100], [R158.64], P1 ;  /* 0x3d1000009e007fae */ /* 0x0043e80008921844 */
[----:B------:R2:W-:Y:S04]  /*45370*/  LDGSTS.E [R0+0x3d180], [R118.64], P0 ;  /* 0x3d18000076007fae */ /* 0x0005e80008121844 */
[----:B------:R2:W-:Y:S04]  /*45380*/  LDGSTS.E [R0+0x3e000], [R120.64], P3 ;  /* 0x3e00000078007fae */ /* 0x0005e80009921844 */
[----:B-1----:R-:W1:Y:S04]  /*45390*/  S2R R159, SR_TID.X ;  /* 0x00000000009f7919 */ /* 0x002e680000002100 */
[----:B------:R1:W-:Y:S04]  /*453a0*/  LDGSTS.E [R0+0x3e080], [R122.64], P4 ;  /* 0x3e0800007a007fae */ /* 0x0003e8000a121844 */
[----:B------:R1:W-:Y:S04]  /*453b0*/  LDGSTS.E [R0+0x3e100], [R124.64], P1 ;  /* 0x3e1000007c007fae */ /* 0x0003e80008921844 */
[----:B----4-:R4:W-:Y:S04]  /*453c0*/  LDGSTS.E [R0+0x3e180], [R160.64], P0 ;  /* 0x3e180000a0007fae */ /* 0x0109e80008121844 */
[----:B------:R2:W-:Y:S04]  /*453d0*/  LDGSTS.E [R0+0x3f000], [R126.64], P3 ;  /* 0x3f0000007e007fae */ /* 0x0005e80009921844 */
[----:B------:R2:W-:Y:S04]  /*453e0*/  LDGSTS.E [R0+0x3f080], [R128.64], P4 ;  /* 0x3f08000080007fae */ /* 0x0005e8000a121844 */
[----:B----4-:R-:W4:Y:S01]  /*453f0*/  LDL.64 R160, [R1+0x1f78] ;  /* 0x001f780001a07983 */ /* 0x010f220000100a00 */
[----:B-1----:R-:W-:-:S03]  /*45400*/  LOP3.LUT R159, R159, 0x1f, RZ, 0xc0, !PT ;  /* 0x0000001f9f9f7812 */ /* 0x002fc600078ec0ff */
[----:B------:R1:W-:Y:S02]  /*45410*/  LDGSTS.E [R0+0x3f100], [R170.64], P1 ;  /* 0x3f100000aa007fae */ /* 0x0003e40008921844 */
[----:B------:R-:W-:Y:S02]  /*45420*/  IMAD.SHL.U32 R159, R159, 0x4, RZ ;  /* 0x000000049f9f7824 */ /* 0x000fe400078e00ff */
[----:B------:R1:W-:Y:S03]  /*45430*/  LDGSTS.E [R0+0x3f180], [R150.64], P0 ;  /* 0x3f18000096007fae */ /* 0x0003e60008121844 */
[----:B------:R-:W-:Y:S01]  /*45440*/  LOP3.LUT R158, R159, 0x10, RZ, 0x3c, !PT ;  /* 0x000000109f9e7812 */ /* 0x000fe200078e3cff */
        /* <DEDUP_REMOVED lines=31> */
[----:B-1----:R-:W2:Y:S04]  /*45640*/  LDL.64 R152, [R1+0x2660] ;  /* 0x0026600001987983 */ /* 0x002ea80000100a00 */
[----:B---3--:R1:W-:Y:S04]  /*45650*/  LDGSTS.E [R158+0x23200], [R80.64], P3 ;  /* 0x23200000509e7fae */ /* 0x0083e80009921844 */
[----:B------:R3:W-:Y:S04]  /*45660*/  LDGSTS.E [R158+0x23280], [R154.64], P4 ;  /* 0x232800009a9e7fae */ /* 0x0007e8000a121844 */
[----:B------:R3:W-:Y:S04]  /*45670*/  LDGSTS.E [R158+0x23300], [R82.64], P1 ;  /* 0x23300000529e7fae */ /* 0x0007e80008921844 */
[----:B-1----:R-:W2:Y:S04]  /*45680*/  LDL.64 R80, [R1+0x2160] ;  /* 0x0021600001507983 */ /* 0x002ea80000100a00 */
[----:B---3--:R-:W3:Y:S04]  /*45690*/  LDL.64 R154, [R1+0x2758] ;  /* 0x00275800019a7983 */ /* 0x008ee80000100a00 */
[----:B------:R-:W3:Y:S04]  /*456a0*/  LDL.64 R82, [R1+0x2268] ;  /* 0x0022680001527983 */ /* 0x000ee80000100a00 */
[----:B----4-:R1:W-:Y:S04]  /*456b0*/  LDGSTS.E [R158+0x23380], [R160.64], P0 ;  /* 0x23380000a09e7fae */ /* 0x0103e80008121844 */
[----:B-1----:R-:W4:Y:S04]  /*456c0*/  LDL.64 R160, [R1+0x2368] ;  /* 0x0023680001a07983 */ /* 0x002f280000100a00 */
[----:B--2---:R1:W-:Y:S04]  /*456d0*/  LDGSTS.E [R158+0x24200], [R156.64], P3 ;  /* 0x242000009c9e7fae */ /* 0x0043e80009921844 */
[----:B-1----:R-:W4:Y:S04]  /*456e0*/  LDL.64 R156, [R1+0x2468] ;  /* 0x00246800019c7983 */ /* 0x002f280000100a00 */
[----:B------:R1:W-:Y:S04]  /*456f0*/  LDGSTS.E [R158+0x24280], [R78.64], P4 ;  /* 0x242800004e9e7fae */ /* 0x0003e8000a121844 */
[----:B------:R1:W-:Y:S04]  /*45700*/  LDGSTS.E [R158+0x24300], [R84.64], P1 ;  /* 0x24300000549e7fae */ /* 0x0003e80008921844 */
[----:B-1----:R-:W4:Y:S04]  /*45710*/  LDL.64 R78, [R1+0x2550] ;  /* 0x00255000014e7983 */ /* 0x002f280000100a00 */
[----:B------:R-:W4:Y:S04]  /*45720*/  LDL.64 R84, [R1+0x2568] ;  /* 0x0025680001547983 */ /* 0x000f280000100a00 */
[----:B------:R1:W-:Y:S04]  /*45730*/  LDGSTS.E [R158+0x24380], [R162.64], P0 ;  /* 0x24380000a29e7fae */ /* 0x0003e80008121844 */
[----:B-1----:R-:W4:Y:S04]  /*45740*/  LDL.64 R162, [R1+0x2668] ;  /* 0x0026680001a27983 */ /* 0x002f280000100a00 */
        /* <DEDUP_REMOVED lines=12> */
[----:B------:R1:W-:Y:S04]  /*45810*/  LDGSTS.E [R158+0x27300], [R150.64], P1 ;  /* 0x27300000969e7fae */ /* 0x0003e80008921844 */
[----:B----4-:R4:W-:Y:S04]  /*45820*/  LDGSTS.E [R158+0x27380], [R160.64], P0 ;  /* 0x27380000a09e7fae */ /* 0x0109e80008121844 */
[----:B------:R1:W-:Y:S04]  /*45830*/  LDGSTS.E [R158+0x28200], [R168.64], P3 ;  /* 0x28200000a89e7fae */ /* 0x0003e80009921844 */
[----:B------:R1:W-:Y:S04]  /*45840*/  LDGSTS.E [R158+0x28280], [R166.64], P4 ;  /* 0x28280000a69e7fae */ /* 0x0003e8000a121844 */
[----:B----4-:R-:W4:Y:S04]  /*45850*/  LDL.64 R160, [R1+0x2770] ;  /* 0x0027700001a07983 */ /* 0x010f280000100a00 */
[----:B------:R1:W-:Y:S04]  /*45860*/  LDGSTS.E [R158+0x28300], [R164.64], P1 ;  /* 0x28300000a49e7fae */ /* 0x0003e80008921844 */
[----:B------:R1:W-:Y:S04]  /*45870*/  LDGSTS.E [R158+0x28380], [R156.64], P0 ;  /* 0x283800009c9e7fae */ /* 0x0003e80008121844 */
[----:B------:R-:W4:Y:S04]  /*45880*/  LDL.64 R116, [R1+0x5798] ;  /* 0x0057980001747983 */ /* 0x000f280000100a00 */
[----:B------:R-:W4:Y:S04]  /*45890*/  LDL.64 R118, [R1+0x5790] ;  /* 0x0057900001767983 */ /* 0x000f280000100a00 */
[----:B-1----:R-:W4:Y:S04]  /*458a0*/  LDL.64 R156, [R1+0x5ac8] ;  /* 0x005ac800019c7983 */ /* 0x002f280000100a00 */
[----:B------:R-:W4:Y:S04]  /*458b0*/  LDL.64 R120, [R1+0x5788] ;  /* 0x0057880001787983 */ /* 0x000f280000100a00 */
[----:B------:R1:W-:Y:S04]  /*458c0*/  LDGSTS.E [R158+0x29200], [R78.64], P3 ;  /* 0x292000004e9e7fae */ /* 0x0003e80009921844 */
[----:B------:R1:W-:Y:S04]  /*458d0*/  LDGSTS.E [R158+0x29280], [R70.64], P4 ;  /* 0x29280000469e7fae */ /* 0x0003e8000a121844 */
[----:B------:R1:W-:Y:S04]  /*458e0*/  LDGSTS.E [R158+0x29300], [R72.64], P1 ;  /* 0x29300000489e7fae */ /* 0x0003e80008921844 */
[----:B-1----:R-:W4:Y:S04]  /*458f0*/  LDL.64 R78, [R1+0x5ac0] ;  /* 0x005ac000014e7983 */ /* 0x002f280000100a00 */
[----:B------:R1:W-:Y:S04]  /*45900*/  LDGSTS.E [R158+0x29380], [R84.64], P0 ;  /* 0x29380000549e7fae */ /* 0x0003e80008121844 */
[----:B------:R1:W-:Y:S04]  /*45910*/  LDGSTS.E [R158+0x2a200], [R74.64], P3 ;  /* 0x2a2000004a9e7fae */ /* 0x0003e80009921844 */
[----:B------:R1:W-:Y:S04]  /*45920*/  LDGSTS.E [R158+0x2a280], [R76.64], P4 ;  /* 0x2a2800004c9e7fae */ /* 0x0003e8000a121844 */
[----:B-1----:R-:W4:Y:S04]  /*45930*/  LDL.64 R84, [R1+0x5ab8] ;  /* 0x005ab80001547983 */ /* 0x002f280000100a00 */
[----:B------:R1:W-:Y:S04]  /*45940*/  LDGSTS.E [R158+0x2a300], [R152.64], P1 ;  /* 0x2a300000989e7fae */ /* 0x0003e80008921844 */
[----:B------:R1:W-:Y:S04]  /*45950*/  LDGSTS.E [R158+0x2a380], [R162.64], P0 ;  /* 0x2a380000a29e7fae */ /* 0x0003e80008121844 */
[----:B------:R1:W-:Y:S04]  /*45960*/  LDGSTS.E [R158+0x2b200], [R154.64], P3 ;  /* 0x2b2000009a9e7fae */ /* 0x0003e80009921844 */
        /* <DEDUP_REMOVED lines=18> */
[----:B---3--:R1:W-:Y:S04]  /*45a90*/  LDGSTS.E [R158+0x2b300], [R82.64], P1 ;  /* 0x2b300000529e7fae */ /* 0x0083e80008921844 */
[----:B-1----:R-:W3:Y:S04]  /*45aa0*/  LDL.64 R82, [R1+0x5660] ;  /* 0x0056600001527983 */ /* 0x002ee80000100a00 */
[----:B----4-:R1:W-:Y:S04]  /*45ab0*/  LDGSTS.E [R158+0x2b380], [R160.64], P0 ;  /* 0x2b380000a09e7fae */ /* 0x0103e80008121844 */
        /* <DEDUP_REMOVED lines=14> */
[----:B------:R-:W2:Y:S04]  /*45ba0*/  LDL.64 R118, [R1+0x2c38] ;  /* 0x002c380001767983 */ /* 0x000ea80000100a00 */
[----:B-1----:R-:W2:Y:S04]  /*45bb0*/  LDL.64 R120, [R1+0x2c30] ;  /* 0x002c300001787983 */ /* 0x002ea80000100a00 */
[----:B------:R-:W2:Y:S04]  /*45bc0*/  LDL.64 R122, [R1+0x2c28] ;  /* 0x002c2800017a7983 */ /* 0x000ea80000100a00 */
[----:B--2---:R1:W-:Y:S04]  /*45bd0*/  LDGSTS.E [R158+0x2e200], [R80.64], P3 ;  /* 0x2e200000509e7fae */ /* 0x0043e80009921844 */
[----:B------:R2:W-:Y:S04]  /*45be0*/  LDGSTS.E [R158+0x2e280], [R124.64], P4 ;  /* 0x2e2800007c9e7fae */ /* 0x0005e8000a121844 */
[----:B------:R2:W-:Y:S04]  /*45bf0*/  LDGSTS.E [R158+0x2e300], [R126.64], P1 ;  /* 0x2e3000007e9e7fae */ /* 0x0005e80008921844 */
[----:B-1----:R-:W4:Y:S04]  /*45c00*/  LDL.64 R80, [R1+0x2c70] ;  /* 0x002c700001507983 */ /* 0x002f280000100a00 */
[----:B------:R1:W-:Y:S04]  /*45c10*/  LDGSTS.E [R158+0x2e380], [R128.64], P0 ;  /* 0x2e380000809e7fae */ /* 0x0003e80008121844 */
[----:B------:R1:W-:Y:S04]  /*45c20*/  LDGSTS.E [R158+0x2f200], [R170.64], P3 ;  /* 0x2f200000aa9e7fae */ /* 0x0003e80009921844 */
[----:B------:R1:W-:Y:S04]  /*45c30*/  LDGSTS.E [R158+0x2f280], [R150.64], P4 ;  /* 0x2f280000969e7fae */ /* 0x0003e8000a121844 */
[----:B---3--:R3:W-:Y:S04]  /*45c40*/  LDGSTS.E [R158+0x2f300], [R82.64], P1 ;  /* 0x2f300000529e7fae */ /* 0x0087e80008921844 */
[----:B------:R1:W-:Y:S04]  /*45c50*/  LDGSTS.E [R158+0x2f380], [R168.64], P0 ;  /* 0x2f380000a89e7fae */ /* 0x0003e80008121844 */
[----:B------:R1:W-:Y:S04]  /*45c60*/  LDGSTS.E [R158+0x30200], [R166.64], P3 ;  /* 0x30200000a69e7fae */ /* 0x0003e80009921844 */
[----:B---3--:R-:W3:Y:S04]  /*45c70*/  LDL.64 R82, [R1+0x2c68] ;  /* 0x002c680001527983 */ /* 0x008ee80000100a00 */
[----:B------:R1:W-:Y:S04]  /*45c80*/  LDGSTS.E [R158+0x30280], [R164.64], P4 ;  /* 0x30280000a49e7fae */ /* 0x0003e8000a121844 */
[----:B--2---:R-:W2:Y:S04]  /*45c90*/  LDL.64 R124, [R1+0x2c18] ;  /* 0x002c1800017c7983 */ /* 0x004ea80000100a00 */
[----:B------:R1:W-:Y:S04]  /*45ca0*/  LDGSTS.E [R158+0x30300], [R160.64], P1 ;  /* 0x30300000a09e7fae */ /* 0x0003e80008921844 */
[----:B------:R-:W2:Y:S04]  /*45cb0*/  LDL.64 R126, [R1+0x2c10] ;  /* 0x002c1000017e7983 */ /* 0x000ea80000100a00 */
        /* <DEDUP_REMOVED lines=12> */
[----:B------:R1:W-:Y:S04]  /*45d80*/  LDGSTS.E [R158+0x32280], [R152.64], P4 ;  /* 0x32280000989e7fae */ /* 0x0003e8000a121844 */
[----:B------:R1:W-:Y:S04]  /*45d90*/  LDGSTS.E [R158+0x32300], [R84.64], P1 ;  /* 0x32300000549e7fae */ /* 0x0003e80008921844 */
[----:B------:R1:W-:Y:S04]  /*45da0*/  LDGSTS.E [R158+0x32380], [R154.64], P0 ;  /* 0x323800009a9e7fae */ /* 0x0003e80008121844 */
[----:B------:R-:W2:Y:S04]  /*45db0*/  LDL.64 R168, [R1+0x5600] ;  /* 0x0056000001a87983 */ /* 0x000ea80000100a00 */
[----:B-1----:R-:W2:Y:S04]  /*45dc0*/  LDL.64 R84, [R1+0x2c48] ;  /* 0x002c480001547983 */ /* 0x002ea80000100a00 */
[----:B------:R1:W-:Y:S04]  /*45dd0*/  LDGSTS.E [R158+0x33200], [R162.64], P3 ;  /* 0x33200000a29e7fae */ /* 0x0003e80009921844 */
[----:B------:R-:W2:Y:S04]  /*45de0*/  LDL.64 R166, [R1+0x55f8] ;  /* 0x0055f80001a67983 */ /* 0x000ea80000100a00 */
[----:B------:R-:W2:Y:S04]  /*45df0*/  LDL.64 R164, [R1+0x55f0] ;  /* 0x0055f00001a47983 */ /* 0x000ea80000100a00 */
[----:B-1----:R-:W2:Y:S04]  /*45e00*/  LDL.64 R162, [R1+0x2c20] ;  /* 0x002c200001a27983 */ /* 0x002ea80000100a00 */
[----:B------:R-:W2:Y:S04]  /*45e10*/  LDL.64 R70, [R1+0x55d8] ;  /* 0x0055d80001467983 */ /* 0x000ea80000100a00 */
[----:B------:R-:W2:Y:S04]  /*45e20*/  LDL.64 R72, [R1+0x55d0] ;  /* 0x0055d00001487983 */ /* 0x000ea80000100a00 */
[----:B------:R-:W2:Y:S04]  /*45e30*/  LDL.64 R74, [R1+0x55c0] ;  /* 0x0055c000014a7983 */ /* 0x000ea80000100a00 */
[----:B------:R-:W2:Y:S04]  /*45e40*/  LDL.64 R76, [R1+0x55b8] ;  /* 0x0055b800014c7983 */ /* 0x000ea80000100a00 */
[----:B------:R-:W2:Y:S04]  /*45e50*/  LDL.64 R152, [R1+0x55b0] ;  /* 0x0055b00001987983 */ /* 0x000ea80000100a00 */
[----:B------:R-:W2:Y:S04]  /*45e60*/  LDL.64 R154, [R1+0x55a0] ;  /* 0x0055a000019a7983 */ /* 0x000ea80000100a00 */
[----:B----4-:R1:W-:Y:S04]  /*45e70*/  LDGSTS.E [R158+0x33280], [R80.64], P4 ;  /* 0x33280000509e7fae */ /* 0x0103e8000a121844 */
[----:B-1----:R-:W4:Y:S04]  /*45e80*/  LDL.64 R80, [R1+0x5608] ;  /* 0x0056080001507983 */ /* 0x002f280000100a00 */
[----:B---3--:R1:W-:Y:S04]  /*45e90*/  LDGSTS.E [R158+0x33300], [R82.64], P1 ;  /* 0x33300000529e7fae */ /* 0x0083e80008921844 */
[----:B-1----:R-:W3:Y:S04]  /*45ea0*/  LDL.64 R82, [R1+0x55e8] ;  /* 0x0055e80001527983 */ /* 0x002ee80000100a00 */
        /* <DEDUP_REMOVED lines=28> */
[----:B----4-:R1:W-:Y:S04]  /*46070*/  LDGSTS.E [R158+0x37280], [R80.64], P4 ;  /* 0x37280000509e7fae */ /* 0x0103e8000a121844 */
[----:B------:R4:W-:Y:S04]  /*46080*/  LDGSTS.E [R158+0x37300], [R168.64], P1 ;  /* 0x37300000a89e7fae */ /* 0x0009e80008921844 */
[----:B------:R4:W-:Y:S04]  /*46090*/  LDGSTS.E [R158+0x37380], [R166.64], P0 ;  /* 0x37380000a69e7fae */ /* 0x0009e80008121844 */
[----:B-1----:R-:W2:Y:S04]  /*460a0*/  LDL.64 R80, [R1+0x5588] ;  /* 0x0055880001507983 */ /* 0x002ea80000100a00 */
[----:B------:R1:W-:Y:S04]  /*460b0*/  LDGSTS.E [R158+0x38200], [R164.64], P3 ;  /* 0x38200000a49e7fae */ /* 0x0003e80009921844 */
[----:B----4-:R-:W4:Y:S04]  /*460c0*/  LDL.64 R168, [R1+0x5518] ;  /* 0x0055180001a87983 */ /* 0x010f280000100a00 */
[----:B------:R-:W4:Y:S04]  /*460d0*/  LDL.64 R166, [R1+0x5510] ;  /* 0x0055100001a67983 */ /* 0x000f280000100a00 */
[----:B---3--:R3:W-:Y:S04]  /*460e0*/  LDGSTS.E [R158+0x38280], [R82.64], P4 ;  /* 0x38280000529e7fae */ /* 0x0087e8000a121844 */
[----:B-1----:R-:W4:Y:S04]  /*460f0*/  LDL.64 R164, [R1+0x5508] ;  /* 0x0055080001a47983 */ /* 0x002f280000100a00 */
[----:B---3--:R-:W3:Y:S04]  /*46100*/  LDL.64 R82, [R1+0x5580] ;  /* 0x0055800001527983 */ /* 0x008ee80000100a00 */
[----:B--2---:R1:W-:Y:S04]  /*46110*/  LDGSTS.E [R158+0x38300], [R160.64], P1 ;  /* 0x38300000a09e7fae */ /* 0x0043e80008921844 */
[----:B------:R2:W-:Y:S04]  /*46120*/  LDGSTS.E [R158+0x38380], [R70.64], P0 ;  /* 0x38380000469e7fae */ /* 0x0005e80008121844 */
[----:B------:R2:W-:Y:S04]  /*46130*/  LDGSTS.E [R158+0x39200], [R72.64], P3 ;  /* 0x39200000489e7fae */ /* 0x0005e80009921844 */
[----:B-1----:R-:W4:Y:S04]  /*46140*/  LDL.64 R160, [R1+0x5578] ;  /* 0x0055780001a07983 */ /* 0x002f280000100a00 */
[----:B--2---:R-:W4:Y:S04]  /*46150*/  LDL.64 R70, [R1+0x5500] ;  /* 0x0055000001467983 */ /* 0x004f280000100a00 */
        /* <DEDUP_REMOVED lines=13> */
[----:B------:R1:W-:Y:S04]  /*46230*/  LDGSTS.E [R158+0x3a380], [R84.64], P0 ;  /* 0x3a380000549e7fae */ /* 0x0003e80008121844 */
[----:B------:R1:W-:Y:S04]  /*46240*/  LDGSTS.E [R158+0x3b200], [R162.64], P3 ;  /* 0x3b200000a29e7fae */ /* 0x0003e80009921844 */
[----:B-1----:R-:W4:Y:S04]  /*46250*/  LDL.64 R84, [R1+0x888] ;  /* 0x0008880001547983 */ /* 0x002f280000100a00 */
[----:B------:R-:W4:Y:S04]  /*46260*/  LDL.64 R162, [R1+0x1e88] ;  /* 0x001e880001a27983 */ /* 0x000f280000100a00 */
[----:B------:R1:W-:Y:S04]  /*46270*/  LDGSTS.E [R158+0x3b280], [R80.64], P4 ;  /* 0x3b280000509e7fae */ /* 0x0003e8000a121844 */
[----:B-1----:R-:W2:Y:S04]  /*46280*/  LDL.64 R80, [R1+0x478] ;  /* 0x0004780001507983 */ /* 0x002ea80000100a00 */
[----:B---3--:R1:W-:Y:S04]  /*46290*/  LDGSTS.E [R158+0x3b300], [R82.64], P1 ;  /* 0x3b300000529e7fae */ /* 0x0083e80008921844 */
[----:B-1----:R-:W3:Y:S04]  /*462a0*/  LDL.64 R82, [R1+0x480] ;  /* 0x0004800001527983 */ /* 0x002ee80000100a00 */
[----:B----4-:R1:W-:Y:S04]  /*462b0*/  LDGSTS.E [R158+0x3b380], [R160.64], P0 ;  /* 0x3b380000a09e7fae */ /* 0x0103e80008121844 */
[----:B-1----:R-:W4:Y:S04]  /*462c0*/  LDL.64 R160, [R1+0x830] ;  /* 0x0008300001a07983 */ /* 0x002f280000100a00 */
[----:B------:R1:W-:Y:S04]  /*462d0*/  LDGSTS.E [R158+0x3c200], [R156.64], P3 ;  /* 0x3c2000009c9e7fae */ /* 0x0003e80009921844 */
[----:B-1----:R-:W4:Y:S04]  /*462e0*/  LDL.64 R156, [R1+0x1e80] ;  /* 0x001e8000019c7983 */ /* 0x002f280000100a00 */
[----:B------:R1:W-:Y:S01]  /*462f0*/  LDGSTS.E [R158+0x3c280], [R78.64], P4 ;  /* 0x3c2800004e9e7fae */ /* 0x0003e2000a121844 */
[----:B------:R-:W-:-:S03]  /*46300*/  LOP3.LUT R130, R130, 0x1f, RZ, 0xc0, !PT ;  /* 0x0000001f82827812 */ /* 0x000fc600078ec0ff */
[----:B------:R1:W-:Y:S04]  /*46310*/  LDGSTS.E [R158+0x3c300], [R116.64], P1 ;  /* 0x3c300000749e7fae */ /* 0x0003e80008921844 */
[----:B------:R1:W-:Y:S04]  /*46320*/  LDGSTS.E [R158+0x3c380], [R118.64], P0 ;  /* 0x3c380000769e7fae */ /* 0x0003e80008121844 */
[----:B-1----:R-:W4:Y:S01]  /*46330*/  LDL.64 R78, [R1+0x1e90] ;  /* 0x001e9000014e7983 */ /* 0x002f220000100a00 */
[----:B------:R-:W-:-:S03]  /*46340*/  IMAD.SHL.U32 R159, R130, 0x4, RZ ;  /* 0x00000004829f7824 */ /* 0x000fc600078e00ff */
[----:B------:R1:W-:Y:S04]  /*46350*/  LDGSTS.E [R158+0x3d200], [R120.64], P3 ;  /* 0x3d200000789e7fae */ /* 0x0003e80009921844 */
[----:B------:R1:W-:Y:S04]  /*46360*/  LDGSTS.E [R158+0x3d280], [R122.64], P4 ;  /* 0x3d2800007a9e7fae */ /* 0x0003e8000a121844 */
[----:B------:R1:W-:Y:S04]  /*46370*/  LDGSTS.E [R158+0x3d300], [R124.64], P1 ;  /* 0x3d3000007c9e7fae */ /* 0x0003e80008921844 */
[----:B------:R1:W-:Y:S01]  /*46380*/  LDGSTS.E [R158+0x3d380], [R126.64], P0 ;  /* 0x3d3800007e9e7fae */ /* 0x0003e20008121844 */
[----:B------:R-:W-:-:S03]  /*46390*/  LOP3.LUT R130, R159, 0x20, RZ, 0x3c, !PT ;  /* 0x000000209f827812 */ /* 0x000fc600078e3cff */
        /* <DEDUP_REMOVED lines=31> */
[----:B------:R4:W-:Y:S04]  /*46590*/  LDGSTS.E [R130+0x21480], [R152.64], P4 ;  /* 0x2148000098827fae */ /* 0x0009e8000a121844 */
[----:B------:R4:W-:Y:S04]  /*465a0*/  LDGSTS.E [R130+0x21500], [R154.64], P1 ;  /* 0x215000009a827fae */ /* 0x0009e80008921844 */
[----:B-1----:R-:W3:Y:S04]  /*465b0*/  LDL.64 R160, [R1+0x1f88] ;  /* 0x001f880001a07983 */ /* 0x002ee80000100a00 */
[----:B------:R1:W-:Y:S04]  /*465c0*/  LDGSTS.E [R130+0x21580], [R84.64], P0 ;  /* 0x2158000054827fae */ /* 0x0003e80008121844 */
[----:B------:R1:W-:Y:S04]  /*465d0*/  LDGSTS.E [R130+0x22400], [R156.64], P3 ;  /* 0x224000009c827fae */ /* 0x0003e80009921844 */
[----:B------:R4:W-:Y:S04]  /*465e0*/  LDGSTS.E [R130+0x22480], [R162.64], P4 ;  /* 0x22480000a2827fae */ /* 0x0009e8000a121844 */
[----:B----4-:R-:W4:Y:S04]  /*465f0*/  LDL.64 R152, [R1+0x2570] ;  /* 0x0025700001987983 */ /* 0x010f280000100a00 */
[----:B-1----:R-:W4:Y:S04]  /*46600*/  LDL.64 R156, [R1+0x1f90] ;  /* 0x001f9000019c7983 */ /* 0x002f280000100a00 */
[----:B------:R-:W4:Y:S04]  /*46610*/  LDL.64 R154, [R1+0x2578] ;  /* 0x00257800019a7983 */ /* 0x000f280000100a00 */
[----:B------:R1:W-:Y:S04]  /*46620*/  LDGSTS.E [R130+0x22500], [R78.64], P1 ;  /* 0x225000004e827fae */ /* 0x0003e80008921844 */
[----:B------:R-:W4:Y:S04]  /*46630*/  LDL.64 R84, [R1+0x2580] ;  /* 0x0025800001547983 */ /* 0x000f280000100a00 */
[----:B------:R-:W4:Y:S04]  /*46640*/  LDL.64 R162, [R1+0x2670] ;  /* 0x0026700001a27983 */ /* 0x000f280000100a00 */
[----:B-1----:R-:W4:Y:S04]  /*46650*/  LDL.64 R78, [R1+0x2388] ;  /* 0x00238800014e7983 */ /* 0x002f280000100a00 */
[----:B--2---:R1:W-:Y:S04]  /*46660*/  LDGSTS.E [R130+0x22580], [R80.64], P0 ;  /* 0x2258000050827fae */ /* 0x0043e80008121844 */
[----:B-1----:R-:W2:Y:S04]  /*46670*/  LDL.64 R80, [R1+0x2470] ;  /* 0x0024700001507983 */ /* 0x002ea80000100a00 */
[----:B------:R1:W-:Y:S04]  /*46680*/  LDGSTS.E [R130+0x23400], [R82.64], P3 ;  /* 0x2340000052827fae */ /* 0x0003e80009921844 */
[----:B-1----:R-:W2:Y:S04]  /*46690*/  LDL.64 R82, [R1+0x2488] ;  /* 0x0024880001527983 */ /* 0x002ea80000100a00 */
[----:B---3--:R1:W-:Y:S04]  /*466a0*/  LDGSTS.E [R130+0x23480], [R160.64], P4 ;  /* 0x23480000a0827fae */ /* 0x0083e8000a121844 */
[----:B-1----:R-:W3:Y:S04]  /*466b0*/  LDL.64 R160, [R1+0x2588] ;  /* 0x0025880001a07983 */ /* 0x002ee80000100a00 */
[----:B----4-:R1:W-:Y:S04]  /*466c0*/  LDGSTS.E [R130+0x23500], [R156.64], P1 ;  /* 0x235000009c827fae */ /* 0x0103e80008921844 */
[----:B------:R4:W-:Y:S04]  /*466d0*/  LDGSTS.E [R130+0x23580], [R112.64], P0 ;  /* 0x2358000070827fae */ /* 0x0009e80008121844 */
[----:B------:R4:W-:Y:S04]  /*466e0*/  LDGSTS.E [R130+0x24400], [R114.64], P3 ;  /* 0x2440000072827fae */ /* 0x0009e80009921844 */
        /* <DEDUP_REMOVED lines=16> */
[----:B----4-:R-:W4:Y:S04]  /*467f0*/  LDL.64 R112, [R1+0x2788] ;  /* 0x0027880001707983 */ /* 0x010f280000100a00 */
        /* <DEDUP_REMOVED lines=17> */
[----:B------:R2:W-:Y:S04]  /*46910*/  LDGSTS.E [R130+0x28480], [R74.64], P4 ;  /* 0x284800004a827fae */ /* 0x0005e8000a121844 */
[----:B------:R2:W-:Y:S04]  /*46920*/  LDGSTS.E [R130+0x28500], [R76.64], P1 ;  /* 0x285000004c827fae */ /* 0x0005e80008921844 */
[----:B-1----:R-:W4:Y:S04]  /*46930*/  LDL.64 R80, [R1+0x2688] ;  /* 0x0026880001507983 */ /* 0x002f280000100a00 */
[----:B--2---:R-:W2:Y:S04]  /*46940*/  LDL.64 R74, [R1+0x5398] ;  /* 0x00539800014a7983 */ /* 0x004ea80000100a00 */
[----:B------:R-:W2:Y:S04]  /*46950*/  LDL.64 R76, [R1+0x5390] ;  /* 0x00539000014c7983 */ /* 0x000ea80000100a00 */
[----:B------:R1:W-:Y:S04]  /*46960*/  LDGSTS.E [R130+0x28580], [R82.64], P0 ;  /* 0x2858000052827fae */ /* 0x0003e80008121844 */
[----:B------:R1:W-:Y:S04]  /*46970*/  LDGSTS.E [R130+0x29400], [R152.64], P3 ;  /* 0x2940000098827fae */ /* 0x0003e80009921844 */
[----:B------:R3:W-:Y:S04]  /*46980*/  LDGSTS.E [R130+0x29480], [R154.64], P4 ;  /* 0x294800009a827fae */ /* 0x0007e8000a121844 */
[----:B-1----:R-:W2:Y:S04]  /*46990*/  LDL.64 R82, [R1+0x2778] ;  /* 0x0027780001527983 */ /* 0x002ea80000100a00 */
[----:B------:R1:W-:Y:S04]  /*469a0*/  LDGSTS.E [R130+0x29500], [R84.64], P1 ;  /* 0x2950000054827fae */ /* 0x0003e80008921844 */
[----:B------:R-:W2:Y:S04]  /*469b0*/  LDL.64 R152, [R1+0x5380] ;  /* 0x0053800001987983 */ /* 0x000ea80000100a00 */
[----:B---3--:R3:W-:Y:S04]  /*469c0*/  LDGSTS.E [R130+0x29580], [R160.64], P0 ;  /* 0x29580000a0827fae */ /* 0x0087e80008121844 */
[----:B------:R1:W-:Y:S04]  /*469d0*/  LDGSTS.E [R130+0x2a400], [R162.64], P3 ;  /* 0x2a400000a2827fae */ /* 0x0003e80009921844 */
[----:B------:R-:W2:Y:S04]  /*469e0*/  LDL.64 R154, [R1+0x5350] ;  /* 0x00535000019a7983 */ /* 0x000ea80000100a00 */
[----:B---3--:R-:W3:Y:S04]  /*469f0*/  LDL.64 R160, [R1+0x2780] ;  /* 0x0027800001a07983 */ /* 0x008ee80000100a00 */
[----:B-1----:R-:W3:Y:S04]  /*46a00*/  LDL.64 R84, [R1+0x5348] ;  /* 0x0053480001547983 */ /* 0x002ee80000100a00 */
[----:B------:R1:W-:Y:S04]  /*46a10*/  LDGSTS.E [R130+0x2a480], [R156.64], P4 ;  /* 0x2a4800009c827fae */ /* 0x0003e8000a121844 */
[----:B------:R-:W3:Y:S04]  /*46a20*/  LDL.64 R162, [R1+0x5338] ;  /* 0x0053380001a27983 */ /* 0x000ee80000100a00 */
[----:B-1----:R-:W3:Y:S04]  /*46a30*/  LDL.64 R156, [R1+0x5448] ;  /* 0x00544800019c7983 */ /* 0x002ee80000100a00 */
[----:B----4-:R1:W-:Y:S04]  /*46a40*/  LDGSTS.E [R130+0x2a500], [R78.64], P1 ;  /* 0x2a5000004e827fae */ /* 0x0103e80008921844 */
[----:B-1----:R-:W3:Y:S04]  /*46a50*/  LDL.64 R78, [R1+0x5440] ;  /* 0x00544000014e7983 */ /* 0x002ee80000100a00 */
[----:B------:R1:W-:Y:S04]  /*46a60*/  LDGSTS.E [R130+0x2a580], [R80.64], P0 ;  /* 0x2a58000050827fae */ /* 0x0003e80008121844 */
[----:B-1----:R-:W4:Y:S04]  /*46a70*/  LDL.64 R80, [R1+0x5388] ;  /* 0x0053880001507983 */ /* 0x002f280000100a00 */
[----:B--2---:R1:W-:Y:S04]  /*46a80*/  LDGSTS.E [R130+0x2b400], [R82.64], P3 ;  /* 0x2b40000052827fae */ /* 0x0043e80009921844 */
[----:B-1----:R-:W2:Y:S04]  /*46a90*/  LDL.64 R82, [R1+0x5340] ;  /* 0x0053400001527983 */ /* 0x002ea80000100a00 */
[----:B---3--:R1:W-:Y:S04]  /*46aa0*/  LDGSTS.E [R130+0x2b480], [R160.64], P4 ;  /* 0x2b480000a0827fae */ /* 0x0083e8000a121844 */
        /* <DEDUP_REMOVED lines=18> */
[----:B---3--:R-:W3:Y:S04]  /*46bd0*/  LDL.64 R112, [R1+0x5308] ;  /* 0x0053080001707983 */ /* 0x008ee80000100a00 */
[----:B------:R-:W3:Y:S04]  /*46be0*/  LDL.64 R114, [R1+0x5300] ;  /* 0x0053000001727983 */ /* 0x000ee80000100a00 */
        /* <DEDUP_REMOVED lines=21> */
[----:B----4-:R1:W-:Y:S04]  /*46d40*/  LDGSTS.E [R130+0x30500], [R80.64], P1 ;  /* 0x3050000050827fae */ /* 0x0103e80008921844 */
[----:B------:R4:W-:Y:S04]  /*46d50*/  LDGSTS.E [R130+0x30580], [R152.64], P0 ;  /* 0x3058000098827fae */ /* 0x0009e80008121844 */
[----:B------:R4:W-:Y:S04]  /*46d60*/  LDGSTS.E [R130+0x31400], [R154.64], P3 ;  /* 0x314000009a827fae */ /* 0x0009e80009921844 */
[----:B-1----:R-:W3:Y:S04]  /*46d70*/  LDL.64 R80, [R1+0x5318] ;  /* 0x0053180001507983 */ /* 0x002ee80000100a00 */
[----:B------:R1:W-:Y:S04]  /*46d80*/  LDGSTS.E [R130+0x31480], [R84.64], P4 ;  /* 0x3148000054827fae */ /* 0x0003e8000a121844 */
[----:B----4-:R-:W4:Y:S04]  /*46d90*/  LDL.64 R152, [R1+0x5260] ;  /* 0x0052600001987983 */ /* 0x010f280000100a00 */
[----:B------:R-:W4:Y:S04]  /*46da0*/  LDL.64 R154, [R1+0x5258] ;  /* 0x00525800019a7983 */ /* 0x000f280000100a00 */
[----:B--2---:R2:W-:Y:S04]  /*46db0*/  LDGSTS.E [R130+0x31500], [R82.64], P1 ;  /* 0x3150000052827fae */ /* 0x0045e80008921844 */
[----:B------:R2:W-:Y:S04]  /*46dc0*/  LDGSTS.E [R130+0x31580], [R162.64], P0 ;  /* 0x31580000a2827fae */ /* 0x0005e80008121844 */
[----:B-1----:R-:W4:Y:S04]  /*46dd0*/  LDL.64 R84, [R1+0x5250] ;  /* 0x0052500001547983 */ /* 0x002f280000100a00 */
[----:B--2---:R-:W2:Y:S04]  /*46de0*/  LDL.64 R82, [R1+0x5310] ;  /* 0x0053100001527983 */ /* 0x004ea80000100a00 */
[----:B------:R-:W4:Y:S04]  /*46df0*/  LDL.64 R162, [R1+0x5240] ;  /* 0x0052400001a27983 */ /* 0x000f280000100a00 */
[----:B------:R1:W-:Y:S04]  /*46e00*/  LDGSTS.E [R130+0x32400], [R160.64], P3 ;  /* 0x32400000a0827fae */ /* 0x0003e80009921844 */
[----:B-1----:R-:W4:Y:S04]  /*46e10*/  LDL.64 R160, [R1+0x5288] ;  /* 0x0052880001a07983 */ /* 0x002f280000100a00 */
[----:B---3--:R1:W-:Y:S04]  /*46e20*/  LDGSTS.E [R130+0x32480], [R156.64], P4 ;  /* 0x324800009c827fae */ /* 0x0083e8000a121844 */
[----:B-1----:R-:W4:Y:S04]  /*46e30*/  LDL.64 R156, [R1+0x5280] ;  /* 0x00528000019c7983 */ /* 0x002f280000100a00 */
[----:B------:R1:W-:Y:S04]  /*46e40*/  LDGSTS.E [R130+0x32500], [R78.64], P1 ;  /* 0x325000004e827fae */ /* 0x0003e80008921844 */
[----:B-1----:R-:W4:Y:S04]  /*46e50*/  LDL.64 R78, [R1+0x5268] ;  /* 0x00526800014e7983 */ /* 0x002f280000100a00 */
[----:B------:R1:W-:Y:S04]  /*46e60*/  LDGSTS.E [R130+0x32580], [R80.64], P0 ;  /* 0x3258000050827fae */ /* 0x0003e80008121844 */
[----:B-1----:R-:W3:Y:S04]  /*46e70*/  LDL.64 R80, [R1+0x5248] ;  /* 0x0052480001507983 */ /* 0x002ee80000100a00 */
[----:B--2---:R1:W-:Y:S04]  /*46e80*/  LDGSTS.E [R130+0x33400], [R82.64], P3 ;  /* 0x3340000052827fae */ /* 0x0043e80009921844 */
        /* <DEDUP_REMOVED lines=16> */
[----:B-1----:R-:W3:Y:S04]  /*46f90*/  LDL.64 R82, [R1+0x5238] ;  /* 0x0052380001527983 */ /* 0x002ee80000100a00 */
[----:B----4-:R1:W-:Y:S04]  /*46fa0*/  LDGSTS.E [R130+0x37480], [R160.64], P4 ;  /* 0x37480000a0827fae */ /* 0x0103e8000a121844 */
[----:B--2---:R-:W2:Y:S04]  /*46fb0*/  LDL.64 R112, [R1+0x5210] ;  /* 0x0052100001707983 */ /* 0x004ea80000100a00 */
[----:B------:R-:W4:Y:S04]  /*46fc0*/  LDL.64 R114, [R1+0x5208] ;  /* 0x0052080001727983 */ /* 0x000f280000100a00 */
[----:B-1----:R-:W2:Y:S04]  /*46fd0*/  LDL.64 R160, [R1+0x5230] ;  /* 0x0052300001a07983 */ /* 0x002ea80000100a00 */
[----:B------:R-:W4:Y:S04]  /*46fe0*/  LDL.64 R116, [R1+0x5200] ;  /* 0x0052000001747983 */ /* 0x000f280000100a00 */
[----:B------:R-:W4:Y:S04]  /*46ff0*/  LDL.64 R118, [R1+0x51f8] ;  /* 0x0051f80001767983 */ /* 0x000f280000100a00 */
[----:B------:R1:W-:Y:S04]  /*47000*/  LDGSTS.E [R130+0x37500], [R156.64], P1 ;  /* 0x375000009c827fae */ /* 0x0003e80008921844 */
        /* <DEDUP_REMOVED lines=24> */
[----:B-1----:R-:W4:Y:S04]  /*47190*/  LDL.64 R84, [R1+0x508] ;  /* 0x0005080001547983 */ /* 0x002f280000100a00 */
[----:B---3--:R1:W-:Y:S04]  /*471a0*/  LDGSTS.E [R130+0x39480], [R80.64], P4 ;  /* 0x3948000050827fae */ /* 0x0083e8000a121844 */
[----:B------:R3:W-:Y:S04]  /*471b0*/  LDGSTS.E [R130+0x39500], [R162.64], P1 ;  /* 0x39500000a2827fae */ /* 0x0007e80008921844 */
[----:B-1----:R-:W4:Y:S04]  /*471c0*/  LDL.64 R80, [R1+0x5218] ;  /* 0x0052180001507983 */ /* 0x002f280000100a00 */
[----:B---3--:R-:W4:Y:S04]  /*471d0*/  LDL.64 R162, [R1+0x510] ;  /* 0x0005100001a27983 */ /* 0x008f280000100a00 */
[----:B------:R1:W-:Y:S04]  /*471e0*/  LDGSTS.E [R130+0x39580], [R82.64], P0 ;  /* 0x3958000052827fae */ /* 0x0003e80008121844 */
[----:B-1----:R-:W4:Y:S04]  /*471f0*/  LDL.64 R82, [R1+0x898] ;  /* 0x0008980001527983 */ /* 0x002f280000100a00 */
[----:B--2---:R1:W-:Y:S04]  /*47200*/  LDGSTS.E [R130+0x3a400], [R160.64], P3 ;  /* 0x3a400000a0827fae */ /* 0x0043e80009921844 */
[----:B-1----:R-:W2:Y:S04]  /*47210*/  LDL.64 R160, [R1+0x5188] ;  /* 0x0051880001a07983 */ /* 0x002ea80000100a00 */
[----:B----4-:R1:W-:Y:S04]  /*47220*/  LDGSTS.E [R130+0x3a480], [R156.64], P4 ;  /* 0x3a4800009c827fae */ /* 0x0103e8000a121844 */
[----:B-1----:R-:W4:Y:S04]  /*47230*/  LDL.64 R156, [R1+0x4f8] ;  /* 0x0004f800019c7983 */ /* 0x002f280000100a00 */
[----:B------:R1:W-:Y:S04]  /*47240*/  LDGSTS.E [R130+0x3a500], [R78.64], P1 ;  /* 0x3a5000004e827fae */ /* 0x0003e80008921844 */
[----:B-1----:R-:W4:Y:S04]  /*47250*/  LDL.64 R78, [R1+0x890] ;  /* 0x00089000014e7983 */ /* 0x002f280000100a00 */
[----:B------:R1:W-:Y:S04]  /*47260*/  LDGSTS.E [R130+0x3a580], [R80.64], P0 ;  /* 0x3a58000050827fae */ /* 0x0003e80008121844 */
        /* <DEDUP_REMOVED lines=19> */
[----:B------:R-:W3:Y:S04]  /*473a0*/  LDL.64 R112, [R1+0x1eb8] ;  /* 0x001eb80001707983 */ /* 0x000ee80000100a00 */
[----:B------:R-:W3:Y:S04]  /*473b0*/  LDL.64 R114, [R1+0x1fa0] ;  /* 0x001fa00001727983 */ /* 0x000ee80000100a00 */
[----:B-1----:R-:W3:Y:S04]  /*473c0*/  LDL.64 R116, [R1+0x1fa8] ;  /* 0x001fa80001747983 */ /* 0x002ee80000100a00 */
[----:B------:R-:W3:Y:S04]  /*473d0*/  LDL.64 R118, [R1+0x1fb0] ;  /* 0x001fb00001767983 */ /* 0x000ee80000100a00 */
[----:B------:R-:W3:Y:S04]  /*473e0*/  LDL.64 R120, [R1+0x1fb8] ;  /* 0x001fb80001787983 */ /* 0x000ee80000100a00 */
[----:B------:R-:W3:Y:S04]  /*473f0*/  LDL.64 R122, [R1+0x20a8] ;  /* 0x0020a800017a7983 */ /* 0x000ee80000100a00 */
[----:B--2---:R1:W-:Y:S04]  /*47400*/  LDGSTS.E [R130+0x3f480], [R160.64], P4 ;  /* 0x3f480000a0827fae */ /* 0x0043e8000a121844 */
        /* <DEDUP_REMOVED lines=8> */
[----:B-1----:R-:W3:Y:S04]  /*47490*/  LDL.64 R156, [R1+0x1ea0] ;  /* 0x001ea000019c7983 */ /* 0x002ee80000100a00 */
        /* <DEDUP_REMOVED lines=8> */
[----:B------:R-:W3:Y:S04]  /*47520*/  LDL.64 R164, [R1+0x2738] ;  /* 0x0027380001a47983 */ /* 0x000ee80000100a00 */
[----:B------:R-:W3:Y:S04]  /*47530*/  LDL.64 R70, [R1+0x2868] ;  /* 0x0028680001467983 */ /* 0x000ee80000100a00 */
[----:B------:R1:W-:Y:S04]  /*47540*/  LDGSTS.E [R159+0x21680], [R82.64], P4 ;  /* 0x21680000529f7fae */ /* 0x0003e8000a121844 */
[----:B------:R-:W3:Y:S04]  /*47550*/  LDL.64 R72, [R1+0x22a0] ;  /* 0x0022a00001487983 */ /* 0x000ee80000100a00 */
[----:B------:R-:W3:Y:S04]  /*47560*/  LDL.64 R74, [R1+0x22a8] ;  /* 0x0022a800014a7983 */ /* 0x000ee80000100a00 */
[----:B--2---:R-:W2:Y:S04]  /*47570*/  LDL.64 R76, [R1+0x2398] ;  /* 0x00239800014c7983 */ /* 0x004ea80000100a00 */
[----:B------:R-:W2:Y:S04]  /*47580*/  LDL.64 R152, [R1+0x23a0] ;  /* 0x0023a00001987983 */ /* 0x000ea80000100a00 */
[----:B----4-:R-:W4:Y:S04]  /*47590*/  LDL.64 R154, [R1+0x2490] ;  /* 0x00249000019a7983 */ /* 0x010f280000100a00 */
[----:B------:R-:W2:Y:S04]  /*475a0*/  LDL.64 R84, [R1+0x2498] ;  /* 0x0024980001547983 */ /* 0x000ea80000100a00 */
[----:B------:R-:W2:Y:S04]  /*475b0*/  LDL.64 R162, [R1+0x24a0] ;  /* 0x0024a00001a27983 */ /* 0x000ea80000100a00 */
[----:B-1----:R-:W2:Y:S04]  /*475c0*/  LDL.64 R82, [R1+0x2590] ;  /* 0x0025900001527983 */ /* 0x002ea80000100a00 */
[----:B---3--:R1:W-:Y:S04]  /*475d0*/  LDGSTS.E [R159+0x21700], [R80.64], P1 ;  /* 0x21700000509f7fae */ /* 0x0083e80008921844 */
[----:B-1----:R-:W3:Y:S04]  /*475e0*/  LDL.64 R80, [R1+0x2390] ;  /* 0x0023900001507983 */ /* 0x002ee80000100a00 */
[----:B------:R1:W-:Y:S04]  /*475f0*/  LDGSTS.E [R159+0x21780], [R160.64], P0 ;  /* 0x21780000a09f7fae */ /* 0x0003e80008121844 */
[----:B-1----:R-:W4:Y:S04]  /*47600*/  LDL.64 R160, [R1+0x23a8] ;  /* 0x0023a80001a07983 */ /* 0x002f280000100a00 */
        /* <DEDUP_REMOVED lines=22> */
[----:B--2---:R-:W2:Y:S04]  /*47770*/  LDL.64 R110, [R1+0x2698] ;  /* 0x00269800016e7983 */ /* 0x004ea80000100a00 */
        /* <DEDUP_REMOVED lines=28> */
[----:B----4-:R-:W4:Y:S04]  /*47940*/  LDL.64 R154, [R1+0x5420] ;  /* 0x00542000019a7983 */ /* 0x010f280000100a00 */
[----:B------:R1:W-:Y:S04]  /*47950*/  LDGSTS.E [R159+0x28780], [R156.64], P0 ;  /* 0x287800009c9f7fae */ /* 0x0003e80008121844 */
[----:B------:R1:W-:Y:S04]  /*47960*/  LDGSTS.E [R159+0x29600], [R82.64], P3 ;  /* 0x29600000529f7fae */ /* 0x0003e80009921844 */
[----:B------:R-:W4:Y:S04]  /*47970*/  LDL.64 R84, [R1+0x5378] ;  /* 0x0053780001547983 */ /* 0x000f280000100a00 */
[----:B-1----:R-:W4:Y:S04]  /*47980*/  LDL.64 R156, [R1+0x2690] ;  /* 0x00269000019c7983 */ /* 0x002f280000100a00 */
[----:B------:R-:W4:Y:S04]  /*47990*/  LDL.64 R162, [R1+0x5370] ;  /* 0x0053700001a27983 */ /* 0x000f280000100a00 */
[----:B------:R1:W-:Y:S04]  /*479a0*/  LDGSTS.E [R159+0x29680], [R78.64], P4 ;  /* 0x296800004e9f7fae */ /* 0x0003e8000a121844 */
[----:B------:R-:W4:Y:S04]  /*479b0*/  LDL.64 R82, [R1+0x5360] ;  /* 0x0053600001527983 */ /* 0x000f280000100a00 */
[----:B-1----:R-:W4:Y:S04]  /*479c0*/  LDL.64 R78, [R1+0x54e0] ;  /* 0x0054e000014e7983 */ /* 0x002f280000100a00 */
[----:B--2---:R1:W-:Y:S04]  /*479d0*/  LDGSTS.E [R159+0x29700], [R80.64], P1 ;  /* 0x29700000509f7fae */ /* 0x0043e80008921844 */
[----:B-1----:R-:W2:Y:S04]  /*479e0*/  LDL.64 R80, [R1+0x5428] ;  /* 0x0054280001507983 */ /* 0x002ea80000100a00 */
[----:B---3--:R1:W-:Y:S04]  /*479f0*/  LDGSTS.E [R159+0x29780], [R160.64], P0 ;  /* 0x29780000a09f7fae */ /* 0x0083e80008121844 */
[----:B-1----:R-:W3:Y:S04]  /*47a00*/  LDL.64 R160, [R1+0x5368] ;  /* 0x0053680001a07983 */ /* 0x002ee80000100a00 */
[----:B----4-:R1:W-:Y:S04]  /*47a10*/  LDGSTS.E [R159+0x2a600], [R156.64], P3 ;  /* 0x2a6000009c9f7fae */ /* 0x0103e80009921844 */
        /* <DEDUP_REMOVED lines=22> */
[----:B-1----:R-:W3:Y:S04]  /*47b80*/  LDL.64 R78, [R1+0x50e8] ;  /* 0x0050e800014e7983 */ /* 0x002ee80000100a00 */
        /* <DEDUP_REMOVED lines=24> */
[----:B------:R1:W-:Y:S04]  /*47d10*/  LDGSTS.E [R159+0x30680], [R162.64], P4 ;  /* 0x30680000a29f7fae */ /* 0x0003e8000a121844 */
[----:B--2---:R-:W2:Y:S04]  /*47d20*/  LDL.64 R154, [R1+0x4f40] ;  /* 0x004f4000019a7983 */ /* 0x004ea80000100a00 */
[----:B------:R-:W2:Y:S04]  /*47d30*/  LDL.64 R84, [R1+0x4f38] ;  /* 0x004f380001547983 */ /* 0x000ea80000100a00 */
[----:B-1----:R-:W2:Y:S04]  /*47d40*/  LDL.64 R162, [R1+0x4f30] ;  /* 0x004f300001a27983 */ /* 0x002ea80000100a00 */
[----:B---3--:R1:W-:Y:S04]  /*47d50*/  LDGSTS.E [R159+0x30700], [R160.64], P1 ;  /* 0x30700000a09f7fae */ /* 0x0083e80008921844 */
[----:B------:R3:W-:Y:S04]  /*47d60*/  LDGSTS.E [R159+0x30780], [R82.64], P0 ;  /* 0x30780000529f7fae */ /* 0x0007e80008121844 */
[----:B-1----:R-:W2:Y:S04]  /*47d70*/  LDL.64 R160, [R1+0x50d8] ;  /* 0x0050d80001a07983 */ /* 0x002ea80000100a00 */
[----:B---3--:R-:W3:Y:S04]  /*47d80*/  LDL.64 R82, [R1+0x4f20] ;  /* 0x004f200001527983 */ /* 0x008ee80000100a00 */
[----:B------:R1:W-:Y:S04]  /*47d90*/  LDGSTS.E [R159+0x31600], [R156.64], P3 ;  /* 0x316000009c9f7fae */ /* 0x0003e80009921844 */
[----:B-1----:R-:W3:Y:S04]  /*47da0*/  LDL.64 R156, [R1+0x4f60] ;  /* 0x004f6000019c7983 */ /* 0x002ee80000100a00 */
[----:B------:R1:W-:Y:S04]  /*47db0*/  LDGSTS.E [R159+0x31680], [R78.64], P4 ;  /* 0x316800004e9f7fae */ /* 0x0003e8000a121844 */
[----:B-1----:R-:W3:Y:S04]  /*47dc0*/  LDL.64 R78, [R1+0x4f48] ;  /* 0x004f4800014e7983 */ /* 0x002ee80000100a00 */
[----:B----4-:R1:W-:Y:S04]  /*47dd0*/  LDGSTS.E [R159+0x31700], [R80.64], P1 ;  /* 0x31700000509f7fae */ /* 0x0103e80008921844 */
        /* <DEDUP_REMOVED lines=20> */
[----:B-1----:R-:W4:Y:S04]  /*47f20*/  LDL.64 R160, [R1+0x4f18] ;  /* 0x004f180001a07983 */ /* 0x002f280000100a00 */
[----:B---3--:R1:W-:Y:S04]  /*47f30*/  LDGSTS.E [R159+0x36700], [R156.64], P1 ;  /* 0x367000009c9f7fae */ /* 0x0083e80008921844 */
        /* <DEDUP_REMOVED lines=26> */
[----:B---3--:R-:W3:Y:S04]  /*480e0*/  LDL.64 R76, [R1+0x4e68] ;  /* 0x004e6800014c7983 */ /* 0x008ee80000100a00 */
[----:B------:R-:W3:Y:S04]  /*480f0*/  LDL.64 R152, [R1+0x4e60] ;  /* 0x004e600001987983 */ /* 0x000ee80000100a00 */
[----:B------:R-:W3:Y:S04]  /*48100*/  LDL.64 R154, [R1+0x4e58] ;  /* 0x004e5800019a7983 */ /* 0x000ee80000100a00 */
[----:B------:R-:W3:Y:S04]  /*48110*/  LDL.64 R84, [R1+0x4e50] ;  /* 0x004e500001547983 */ /* 0x000ee80000100a00 */
[----:B-1----:R-:W3:Y:S04]  /*48120*/  LDL.64 R162, [R1+0x4e48] ;  /* 0x004e480001a27983 */ /* 0x002ee80000100a00 */
[----:B------:R1:W-:Y:S04]  /*48130*/  LDGSTS.E [R159+0x38680], [R80.64], P4 ;  /* 0x38680000509f7fae */ /* 0x0003e8000a121844 */
[----:B------:R1:W-:Y:S04]  /*48140*/  LDGSTS.E [R159+0x38700], [R82.64], P1 ;  /* 0x38700000529f7fae */ /* 0x0003e80008921844 */
[----:B-1----:R-:W3:Y:S04]  /*48150*/  LDL.64 R80, [R1+0x4f00] ;  /* 0x004f000001507983 */ /* 0x002ee80000100a00 */
[----:B------:R-:W3:Y:S04]  /*48160*/  LDL.64 R82, [R1+0x4e40] ;  /* 0x004e400001527983 */ /* 0x000ee80000100a00 */
[----:B----4-:R1:W-:Y:S04]  /*48170*/  LDGSTS.E [R159+0x38780], [R160.64], P0 ;  /* 0x38780000a09f7fae */ /* 0x0103e80008121844 */
[----:B-1----:R-:W4:Y:S04]  /*48180*/  LDL.64 R160, [R1+0x4e38] ;  /* 0x004e380001a07983 */ /* 0x002f280000100a00 */
[----:B------:R1:W-:Y:S04]  /*48190*/  LDGSTS.E [R159+0x39600], [R156.64], P3 ;  /* 0x396000009c9f7fae */ /* 0x0003e80009921844 */
[----:B-1----:R-:W4:Y:S04]  /*481a0*/  LDL.64 R156, [R1+0x580] ;  /* 0x00058000019c7983 */ /* 0x002f280000100a00 */
[----:B--2---:R1:W-:Y:S04]  /*481b0*/  LDGSTS.E [R159+0x39680], [R78.64], P4 ;  /* 0x396800004e9f7fae */ /* 0x0043e8000a121844 */
[----:B-1----:R-:W4:Y:S04]  /*481c0*/  LDL.64 R78, [R1+0x578] ;  /* 0x00057800014e7983 */ /* 0x002f280000100a00 */
[----:B---3--:R1:W-:Y:S04]  /*481d0*/  LDGSTS.E [R159+0x39700], [R80.64], P1 ;  /* 0x39700000509f7fae */ /* 0x0083e80008921844 */
        /* <DEDUP_REMOVED lines=14> */
[----:B------:R-:W-:-:S03]  /*482c0*/  SHF.L.U32 R131, R131, 0x2, RZ ;  /* 0x0000000283837819 */ /* 0x000fc600000006ff */
        /* <DEDUP_REMOVED lines=28> */
[----:B------:R-:W4:Y:S04]  /*48490*/  LDL.64 R70, [R1+0x21c0] ;  /* 0x0021c00001467983 */ /* 0x000f280000100a00 */
        /* <DEDUP_REMOVED lines=8> */
[----:B------:R1:W-:Y:S04]  /*48520*/  LDGSTS.E [R130+0x20800], [R78.64], P3 ;  /* 0x208000004e827fae */ /* 0x0003e80009921844 */
[----:B------:R1:W-:Y:S04]  /*48530*/  LDGSTS.E [R130+0x20880], [R156.64], P4 ;  /* 0x208800009c827fae */ /* 0x0003e8000a121844 */
[----:B-1----:R-:W3:Y:S04]  /*48540*/  LDL.64 R160, [R1+0x23b8] ;  /* 0x0023b80001a07983 */ /* 0x002ee80000100a00 */
[----:B------:R-:W3:Y:S04]  /*48550*/  LDL.64 R78, [R1+0x590] ;  /* 0x00059000014e7983 */ /* 0x000ee80000100a00 */
[----:B------:R-:W4:Y:S04]  /*48560*/  LDL.64 R158, [R1+0x23c0] ;  /* 0x0023c000019e7983 */ /* 0x000f280000100a00 */
[----:B------:R-:W4:Y:S04]  /*48570*/  LDL.64 R156, [R1+0x24b0] ;  /* 0x0024b000019c7983 */ /* 0x000f280000100a00 */
[----:B--2---:R1:W-:Y:S04]  /*48580*/  LDGSTS.E [R130+0x20900], [R80.64], P1 ;  /* 0x2090000050827fae */ /* 0x0043e80008921844 */
[----:B-1----:R-:W2:Y:S04]  /*48590*/  LDL.64 R80, [R1+0x23c8] ;  /* 0x0023c80001507983 */ /* 0x002ea80000100a00 */
[----:B---3--:R1:W-:Y:S04]  /*485a0*/  LDGSTS.E [R130+0x20980], [R78.64], P0 ;  /* 0x209800004e827fae */ /* 0x0083e80008121844 */
        /* <DEDUP_REMOVED lines=28> */
[----:B--2---:R2:W-:Y:S04]  /*48770*/  LDGSTS.E [R130+0x27980], [R80.64], P0 ;  /* 0x2798000050827fae */ /* 0x0045e80008121844 */
[----:B------:R-:W3:Y:S04]  /*48780*/  LDL.64 R148, [R1+0x24c8] ;  /* 0x0024c80001947983 */ /* 0x000ee80000100a00 */
[----:B------:R-:W3:Y:S04]  /*48790*/  LDL.64 R110, [R1+0x25b0] ;  /* 0x0025b000016e7983 */ /* 0x000ee80000100a00 */
[----:B--2---:R-:W2:Y:S04]  /*487a0*/  LDL.64 R80, [R1+0x24c0] ;  /* 0x0024c00001507983 */ /* 0x004ea80000100a00 */
        /* <DEDUP_REMOVED lines=23> */
[----:B------:R1:W-:Y:S04]  /*48920*/  LDGSTS.E [R130+0x28800], [R156.64], P3 ;  /* 0x288000009c827fae */ /* 0x0003e80009921844 */
[----:B------:R-:W4:Y:S04]  /*48930*/  LDL.64 R160, [R1+0x5418] ;  /* 0x0054180001a07983 */ /* 0x000f280000100a00 */
[----:B------:R-:W4:Y:S04]  /*48940*/  LDL.64 R158, [R1+0x5410] ;  /* 0x00541000019e7983 */ /* 0x000f280000100a00 */
[----:B-1----:R-:W4:Y:S04]  /*48950*/  LDL.64 R156, [R1+0x5400] ;  /* 0x00540000019c7983 */ /* 0x002f280000100a00 */
[----:B---3--:R1:W-:Y:S04]  /*48960*/  LDGSTS.E [R130+0x28880], [R78.64], P4 ;  /* 0x288800004e827fae */ /* 0x0083e8000a121844 */
[----:B-1----:R-:W2:Y:S04]  /*48970*/  LDL.64 R78, [R1+0x5408] ;  /* 0x00540800014e7983 */ /* 0x002ea80000100a00 */
[----:B--2---:R1:W-:Y:S04]  /*48980*/  LDGSTS.E [R130+0x28900], [R80.64], P1 ;  /* 0x2890000050827fae */ /* 0x0043e80008921844 */
        /* <DEDUP_REMOVED lines=45> */
[----:B------:R-:W2:Y:S04]  /*48c60*/  LDL.64 R72, [R1+0x4d78] ;  /* 0x004d780001487983 */ /* 0x000ea80000100a00 */
[----:B------:R-:W2:Y:S04]  /*48c70*/  LDL.64 R74, [R1+0x4d10] ;  /* 0x004d1000014a7983 */ /* 0x000ea80000100a00 */
[----:B------:R-:W2:Y:S04]  /*48c80*/  LDL.64 R76, [R1+0x4d08] ;  /* 0x004d0800014c7983 */ /* 0x000ea80000100a00 */
[----:B------:R1:W-:Y:S04]  /*48c90*/  LDGSTS.E [R130+0x2f900], [R78.64], P1 ;  /* 0x2f9000004e827fae */ /* 0x0003e80008921844 */
[----:B------:R-:W2:Y:S04]  /*48ca0*/  LDL.64 R152, [R1+0x4d00] ;  /* 0x004d000001987983 */ /* 0x000ea80000100a00 */
[----:B------:R-:W2:Y:S04]  /*48cb0*/  LDL.64 R154, [R1+0x4cf8] ;  /* 0x004cf800019a7983 */ /* 0x000ea80000100a00 */
[----:B-1----:R-:W2:Y:S04]  /*48cc0*/  LDL.64 R78, [R1+0x5170] ;  /* 0x00517000014e7983 */ /* 0x002ea80000100a00 */
        /* <DEDUP_REMOVED lines=39> */
[----:B--2---:R-:W2:Y:S04]  /*48f40*/  LDL.64 R148, [R1+0x4ca8] ;  /* 0x004ca80001947983 */ /* 0x004ea80000100a00 */
[----:B------:R-:W3:Y:S04]  /*48f50*/  LDL.64 R110, [R1+0x4ca0] ;  /* 0x004ca000016e7983 */ /* 0x000ee80000100a00 */
[----:B-1----:R-:W2:Y:S04]  /*48f60*/  LDL.64 R80, [R1+0x4cb0] ;  /* 0x004cb00001507983 */ /* 0x002ea80000100a00 */
        /* <DEDUP_REMOVED lines=25> */
[----:B------:R-:W3:Y:S04]  /*49100*/  LDL.64 R158, [R1+0x4bd8] ;  /* 0x004bd800019e7983 */ /* 0x000ee80000100a00 */
[----:B-1----:R-:W3:Y:S04]  /*49110*/  LDL.64 R156, [R1+0x4bd0] ;  /* 0x004bd000019c7983 */ /* 0x002ee80000100a00 */
[----:B----4-:R1:W-:Y:S04]  /*49120*/  LDGSTS.E [R130+0x37980], [R78.64], P0 ;  /* 0x379800004e827fae */ /* 0x0103e80008121844 */
[----:B-1----:R-:W4:Y:S04]  /*49130*/  LDL.64 R78, [R1+0x4bc8] ;  /* 0x004bc800014e7983 */ /* 0x002f280000100a00 */
[----:B--2---:R1:W-:Y:S04]  /*49140*/  LDGSTS.E [R130+0x38800], [R80.64], P3 ;  /* 0x3880000050827fae */ /* 0x0043e80009921844 */
[----:B------:R2:W-:Y:S04]  /*49150*/  LDGSTS.E [R130+0x38880], [R148.64], P4 ;  /* 0x3888000094827fae */ /* 0x0005e8000a121844 */
[----:B---3--:R3:W-:Y:S04]  /*49160*/  LDGSTS.E [R130+0x38900], [R110.64], P1 ;  /* 0x389000006e827fae */ /* 0x0087e80008921844 */
[----:B-1----:R-:W4:Y:S04]  /*49170*/  LDL.64 R80, [R1+0x4bc0] ;  /* 0x004bc00001507983 */ /* 0x002f280000100a00 */
[----:B--2---:R-:W2:Y:S04]  /*49180*/  LDL.64 R148, [R1+0x5f8] ;  /* 0x0005f80001947983 */ /* 0x004ea80000100a00 */
[----:B------:R1:W-:Y:S04]  /*49190*/  LDGSTS.E [R130+0x38980], [R112.64], P0 ;  /* 0x3898000070827fae */ /* 0x0003e80008121844 */
[----:B---3--:R-:W3:Y:S04]  /*491a0*/  LDL.64 R110, [R1+0x600] ;  /* 0x00060000016e7983 */ /* 0x008ee80000100a00 */
[----:B------:R1:W-:Y:S04]  /*491b0*/  LDGSTS.E [R130+0x39800], [R114.64], P3 ;  /* 0x3980000072827fae */ /* 0x0003e80009921844 */
[----:B-1----:R-:W3:Y:S04]  /*491c0*/  LDL.64 R112, [R1+0x608] ;  /* 0x0006080001707983 */ /* 0x002ee80000100a00 */
[----:B------:R1:W-:Y:S04]  /*491d0*/  LDGSTS.E [R130+0x39880], [R116.64], P4 ;  /* 0x3988000074827fae */ /* 0x0003e8000a121844 */
[----:B------:R-:W3:Y:S04]  /*491e0*/  LDL.64 R114, [R1+0x610] ;  /* 0x0006100001727983 */ /* 0x000ee80000100a00 */
        /* <DEDUP_REMOVED lines=39> */
[----:B------:R-:W3:Y:S01]  /*49460*/  LDL.64 R162, [R1+0x21f8] ;  /* 0x0021f80001a27983 */ /* 0x000ee20000100a00 */
[----:B------:R-:W-:-:S03]  /*49470*/  LOP3.LUT R131, R131, 0x50, RZ, 0x3c, !PT ;  /* 0x0000005083837812 */ /* 0x000fc600078e3cff */
        /* <DEDUP_REMOVED lines=8> */
[----:B-1----:R-:W4:Y:S04]  /*49500*/  LDL.64 R78, [R1+0x23d0] ;  /* 0x0023d000014e7983 */ /* 0x002f280000100a00 */
[----:B------:R1:W-:Y:S04]  /*49510*/  LDGSTS.E [R130+0x3f900], [R80.64], P1 ;  /* 0x3f90000050827fae */ /* 0x0003e80008921844 */
[----:B------:R1:W-:Y:S04]  /*49520*/  LDGSTS.E [R130+0x3f980], [R146.64], P0 ;  /* 0x3f98000092827fae */ /* 0x0003e80008121844 */
[----:B--2---:R2:W-:Y:S04]  /*49530*/  LDGSTS.E [R131+0x20a00], [R148.64], P3 ;  /* 0x20a0000094837fae */ /* 0x0045e80009921844 */
[----:B-1----:R-:W4:Y:S04]  /*49540*/  LDL.64 R80, [R1+0x23d8] ;  /* 0x0023d80001507983 */ /* 0x002f280000100a00 */
[----:B------:R-:W4:Y:S04]  /*49550*/  LDL.64 R146, [R1+0x23e0] ;  /* 0x0023e00001927983 */ /* 0x000f280000100a00 */
[----:B---3--:R1:W-:Y:S04]  /*49560*/  LDGSTS.E [R131+0x20a80], [R110.64], P4 ;  /* 0x20a800006e837fae */ /* 0x0083e8000a121844 */
[----:B--2---:R-:W2:Y:S04]  /*49570*/  LDL.64 R148, [R1+0x23e8] ;  /* 0x0023e80001947983 */ /* 0x004ea80000100a00 */
[----:B------:R3:W-:Y:S04]  /*49580*/  LDGSTS.E [R131+0x20b00], [R112.64], P1 ;  /* 0x20b0000070837fae */ /* 0x0007e80008921844 */
[----:B-1----:R-:W2:Y:S04]  /*49590*/  LDL.64 R110, [R1+0x24d0] ;  /* 0x0024d000016e7983 */ /* 0x002ea80000100a00 */
        /* <DEDUP_REMOVED lines=54> */
[----:B------:R2:W-:Y:S04]  /*49900*/  LDGSTS.E [R131+0x27b00], [R146.64], P1 ;  /* 0x27b0000092837fae */ /* 0x0005e80008921844 */
[----:B-1----:R-:W4:Y:S04]  /*49910*/  LDL.64 R80, [R1+0x53f8] ;  /* 0x0053f80001507983 */ /* 0x002f280000100a00 */
[----:B--2---:R1:W-:Y:S04]  /*49920*/  LDGSTS.E [R131+0x27b80], [R148.64], P0 ;  /* 0x27b8000094837fae */ /* 0x0043e80008121844 */
[----:B------:R-:W2:Y:S04]  /*49930*/  LDL.64 R146, [R1+0x53f0] ;  /* 0x0053f00001927983 */ /* 0x000ea80000100a00 */
[----:B------:R3:W-:Y:S04]  /*49940*/  LDGSTS.E [R131+0x28a00], [R110.64], P3 ;  /* 0x28a000006e837fae */ /* 0x0007e80009921844 */
[----:B-1----:R-:W2:Y:S04]  /*49950*/  LDL.64 R148, [R1+0x53e8] ;  /* 0x0053e80001947983 */ /* 0x002ea80000100a00 */
[----:B---3--:R1:W-:Y:S04]  /*49960*/  LDGSTS.E [R131+0x28a80], [R112.64], P4 ;  /* 0x28a8000070837fae */ /* 0x0083e8000a121844 */
        /* <DEDUP_REMOVED lines=48> */
[----:B------:R1:W-:Y:S04]  /*49c70*/  LDGSTS.E [R131+0x2eb00], [R156.64], P1 ;  /* 0x2eb000009c837fae */ /* 0x0003e80008921844 */
[----:B------:R-:W3:Y:S04]  /*49c80*/  LDL.64 R160, [R1+0x4b98] ;  /* 0x004b980001a07983 */ /* 0x000ee80000100a00 */
[----:B-1----:R-:W3:Y:S04]  /*49c90*/  LDL.64 R158, [R1+0x4b50] ;  /* 0x004b5000019e7983 */ /* 0x002ee80000100a00 */
[----:B------:R-:W3:Y:S04]  /*49ca0*/  LDL.64 R156, [R1+0x4b48] ;  /* 0x004b4800019c7983 */ /* 0x000ee80000100a00 */
[----:B----4-:R1:W-:Y:S04]  /*49cb0*/  LDGSTS.E [R131+0x2eb80], [R78.64], P0 ;  /* 0x2eb800004e837fae */ /* 0x0103e80008121844 */
[----:B-1----:R-:W4:Y:S04]  /*49cc0*/  LDL.64 R78, [R1+0x4b40] ;  /* 0x004b4000014e7983 */ /* 0x002f280000100a00 */
[----:B------:R1:W-:Y:S04]  /*49cd0*/  LDGSTS.E [R131+0x2fa00], [R80.64], P3 ;  /* 0x2fa0000050837fae */ /* 0x0003e80009921844 */
[----:B--2---:R2:W-:Y:S04]  /*49ce0*/  LDGSTS.E [R131+0x2fa80], [R146.64], P4 ;  /* 0x2fa8000092837fae */ /* 0x0045e8000a121844 */
[----:B-1----:R-:W4:Y:S04]  /*49cf0*/  LDL.64 R80, [R1+0x4b38] ;  /* 0x004b380001507983 */ /* 0x002f280000100a00 */
[----:B------:R1:W-:Y:S04]  /*49d00*/  LDGSTS.E [R131+0x2fb00], [R148.64], P1 ;  /* 0x2fb0000094837fae */ /* 0x0003e80008921844 */
[----:B--2---:R-:W2:Y:S04]  /*49d10*/  LDL.LU.64 R146, [R1+0x69c8] ;  /* 0x0069c80001927983 */ /* 0x004ea80000300a00 */
[----:B---3--:R3:W-:Y:S04]  /*49d20*/  LDGSTS.E [R131+0x2fb80], [R110.64], P0 ;  /* 0x2fb800006e837fae */ /* 0x0087e80008121844 */
[----:B-1----:R-:W2:Y:S04]  /*49d30*/  LDL.LU.64 R148, [R1+0x69c0] ;  /* 0x0069c00001947983 */ /* 0x002ea80000300a00 */
[----:B------:R1:W-:Y:S04]  /*49d40*/  LDGSTS.E [R131+0x30a00], [R112.64], P3 ;  /* 0x30a0000070837fae */ /* 0x0003e80009921844 */
[----:B---3--:R-:W3:Y:S04]  /*49d50*/  LDL.LU.64 R110, [R1+0x69b8] ;  /* 0x0069b800016e7983 */ /* 0x008ee80000300a00 */
[----:B------:R1:W-:Y:S04]  /*49d60*/  LDGSTS.E [R131+0x30a80], [R114.64], P4 ;  /* 0x30a8000072837fae */ /* 0x0003e8000a121844 */
[----:B-1----:R-:W2:Y:S04]  /*49d70*/  LDL.LU.64 R112, [R1+0x69b0] ;  /* 0x0069b00001707983 */ /* 0x002ea80000300a00 */
[----:B------:R1:W-:Y:S04]  /*49d80*/  LDGSTS.E [R131+0x30b00], [R116.64], P1 ;  /* 0x30b0000074837fae */ /* 0x0003e80008921844 */
[----:B------:R-:W2:Y:S04]  /*49d90*/  LDL.LU.64 R114, [R1+0x69a8] ;  /* 0x0069a80001727983 */ /* 0x000ea80000300a00 */
        /* <DEDUP_REMOVED lines=40> */
[----:B-1----:R-:W2:Y:S04]  /*4a020*/  LDL.LU.64 R82, [R1+0x6900] ;  /* 0x0069000001527983 */ /* 0x002ea80000300a00 */
[----:B------:R1:W-:Y:S04]  /*4a030*/  LDGSTS.E [R131+0x35b80], [R160.64], P0 ;  /* 0x35b80000a0837fae */ /* 0x0003e80008121844 */
[----:B------:R1:W-:Y:S04]  /*4a040*/  LDGSTS.E [R131+0x36a00], [R158.64], P3 ;  /* 0x36a000009e837fae */ /* 0x0003e80009921844 */
[----:B------:R1:W-:Y:S04]  /*4a050*/  LDGSTS.E [R131+0x36a80], [R156.64], P4 ;  /* 0x36a800009c837fae */ /* 0x0003e8000a121844 */
[----:B-1----:R-:W3:Y:S04]  /*4a060*/  LDL.LU.64 R160, [R1+0x68f8] ;  /* 0x0068f80001a07983 */ /* 0x002ee80000300a00 */
[----:B------:R-:W3:Y:S04]  /*4a070*/  LDL.LU.64 R158, [R1+0x68f0] ;  /* 0x0068f000019e7983 */ /* 0x000ee80000300a00 */
[----:B------:R-:W3:Y:S04]  /*4a080*/  LDL.LU.64 R156, [R1+0x68e8] ;  /* 0x0068e800019c7983 */ /* 0x000ee80000300a00 */
[----:B----4-:R1:W-:Y:S04]  /*4a090*/  LDGSTS.E [R131+0x36b00], [R78.64], P1 ;  /* 0x36b000004e837fae */ /* 0x0103e80008921844 */
[----:B-1----:R-:W4:Y:S04]  /*4a0a0*/  LDL.LU.64 R78, [R1+0x68e0] ;  /* 0x0068e000014e7983 */ /* 0x002f280000300a00 */
[----:B------:R1:W-:Y:S04]  /*4a0b0*/  LDGSTS.E [R131+0x36b80], [R80.64], P0 ;  /* 0x36b8000050837fae */ /* 0x0003e80008121844 */
[----:B-1----:R-:W4:Y:S04]  /*4a0c0*/  LDL.LU.64 R80, [R1+0x68d8] ;  /* 0x0068d80001507983 */ /* 0x002f280000300a00 */
[----:B--2---:R1:W-:Y:S04]  /*4a0d0*/  LDGSTS.E [R131+0x37a00], [R82.64], P3 ;  /* 0x37a0000052837fae */ /* 0x0043e80009921844 */
[----:B------:R2:W-:Y:S04]  /*4a0e0*/  LDGSTS.E [R131+0x37a80], [R84.64], P4 ;  /* 0x37a8000054837fae */ /* 0x0005e8000a121844 */
[----:B------:R1:W-:Y:S04]  /*4a0f0*/  LDGSTS.E [R131+0x37b00], [R154.64], P1 ;  /* 0x37b000009a837fae */ /* 0x0003e80008921844 */
[----:B------:R1:W-:Y:S04]  /*4a100*/  LDGSTS.E [R131+0x37b80], [R152.64], P0 ;  /* 0x37b8000098837fae */ /* 0x0003e80008121844 */
[----:B------:R1:W-:Y:S04]  /*4a110*/  LDGSTS.E [R131+0x38a00], [R150.64], P3 ;  /* 0x38a0000096837fae */ /* 0x0003e80009921844 */
[----:B------:R2:W-:Y:S04]  /*4a120*/  LDGSTS.E [R131+0x38a80], [R128.64], P4 ;  /* 0x38a8000080837fae */ /* 0x0005e8000a121844 */
[----:B------:R2:W-:Y:S04]  /*4a130*/  LDGSTS.E [R131+0x38b00], [R126.64], P1 ;  /* 0x38b000007e837fae */ /* 0x0005e80008921844 */
[----:B-1----:R-:W4:Y:S04]  /*4a140*/  LDL.LU.64 R82, [R1+0x68d0] ;  /* 0x0068d00001527983 */ /* 0x002f280000300a00 */
[----:B------:R1:W-:Y:S04]  /*4a150*/  LDGSTS.E [R131+0x38b80], [R124.64], P0 ;  /* 0x38b800007c837fae */ /* 0x0003e80008121844 */
[----:B--2---:R-:W2:Y:S04]  /*4a160*/  LDL.LU.64 R84, [R1+0x68c8] ;  /* 0x0068c80001547983 */ /* 0x004ea80000300a00 */
[----:B------:R1:W-:Y:S04]  /*4a170*/  LDGSTS.E [R131+0x39a00], [R122.64], P3 ;  /* 0x39a000007a837fae */ /* 0x0003e80009921844 */
[----:B------:R-:W2:Y:S04]  /*4a180*/  LDL.LU.64 R154, [R1+0x68c0] ;  /* 0x0068c000019a7983 */ /* 0x000ea80000300a00 */
[----:B------:R1:W-:Y:S04]  /*4a190*/  LDGSTS.E [R131+0x39a80], [R120.64], P4 ;  /* 0x39a8000078837fae */ /* 0x0003e8000a121844 */
[----:B------:R-:W2:Y:S04]  /*4a1a0*/  LDL.LU.64 R152, [R1+0x68b8] ;  /* 0x0068b80001987983 */ /* 0x000ea80000300a00 */
[----:B------:R1:W-:Y:S04]  /*4a1b0*/  LDGSTS.E [R131+0x39b00], [R118.64], P1 ;  /* 0x39b0000076837fae */ /* 0x0003e80008921844 */
[----:B------:R-:W2:Y:S04]  /*4a1c0*/  LDL.LU.64 R150, [R1+0x68b0] ;  /* 0x0068b00001967983 */ /* 0x000ea80000300a00 */
[----:B------:R1:W-:Y:S04]  /*4a1d0*/  LDGSTS.E [R131+0x39b80], [R116.64], P0 ;  /* 0x39b8000074837fae */ /* 0x0003e80008121844 */
[----:B------:R1:W-:Y:S04]  /*4a1e0*/  LDGSTS.E [R131+0x3aa00], [R114.64], P3 ;  /* 0x3aa0000072837fae */ /* 0x0003e80009921844 */
[----:B------:R-:W2:Y:S04]  /*4a1f0*/  LDL.64 R128, [R1+0x678] ;  /* 0x0006780001807983 */ /* 0x000ea80000100a00 */
[----:B------:R1:W-:Y:S04]  /*4a200*/  LDGSTS.E [R131+0x3aa80], [R112.64], P4 ;  /* 0x3aa8000070837fae */ /* 0x0003e8000a121844 */
[----:B------:R-:W4:Y:S04]  /*4a210*/  LDL.64 R126, [R1+0x680] ;  /* 0x00068000017e7983 */ /* 0x000f280000100a00 */
[----:B---3--:R3:W-:Y:S04]  /*4a220*/  LDGSTS.E [R131+0x3ab00], [R110.64], P1 ;  /* 0x3ab000006e837fae */ /* 0x0087e80008921844 */
[----:B-1----:R-:W4:Y:S04]  /*4a230*/  LDL.64 R124, [R1+0x688] ;  /* 0x00068800017c7983 */ /* 0x002f280000100a00 */
[----:B------:R-:W4:Y:S04]  /*4a240*/  LDL.64 R112, [R1+0x930] ;  /* 0x0009300001707983 */ /* 0x000f280000100a00 */
[----:B---3--:R-:W3:Y:S04]  /*4a250*/  LDL.64 R110, [R1+0x690] ;  /* 0x00069000016e7983 */ /* 0x008ee80000100a00 */
[----:B------:R-:W3:Y:S04]  /*4a260*/  LDL.64 R114, [R1+0x978] ;  /* 0x0009780001727983 */ /* 0x000ee80000100a00 */
[----:B------:R-:W3:Y:S04]  /*4a270*/  LDL.64 R116, [R1+0x1e10] ;  /* 0x001e100001747983 */ /* 0x000ee80000100a00 */
        /* <DEDUP_REMOVED lines=18> */
[----:B------:R-:W3:Y:S04]  /*4a3a0*/  LDL.64 R122, [R1+0x1e18] ;  /* 0x001e1800017a7983 */ /* 0x000ee80000100a00 */
[----:B------:R1:W-:Y:S04]  /*4a3b0*/  LDGSTS.E [R131+0x3fa80], [R90.64], P4 ;  /* 0x3fa800005a837fae */ /* 0x0003e8000a121844 */
[----:B------:R-:W3:Y:S04]  /*4a3c0*/  LDL.64 R120, [R1+0x1f00] ;  /* 0x001f000001787983 */ /* 0x000ee80000100a00 */
[----:B------:R-:W3:Y:S04]  /*4a3d0*/  LDL.64 R118, [R1+0x1f08] ;  /* 0x001f080001767983 */ /* 0x000ee80000100a00 */
[----:B------:R1:W-:Y:S04]  /*4a3e0*/  LDGSTS.E [R131+0x3fb00], [R88.64], P1 ;  /* 0x3fb0000058837fae */ /* 0x0003e80008921844 */
[----:B-1----:R-:W3:Y:S04]  /*4a3f0*/  LDL.LU.64 R148, [R1+0x68a8] ;  /* 0x0068a80001947983 */ /* 0x002ee80000300a00 */
        /* <DEDUP_REMOVED lines=22> */
[----:B--2---:R1:W-:Y:S04]  /*4a560*/  LDGSTS.E [R3+0x20c00], [R128.64], P3 ;  /* 0x20c0000080037fae */ /* 0x0043e80009921844 */
[----:B----4-:R2:W-:Y:S04]  /*4a570*/  LDGSTS.E [R3+0x20c80], [R126.64], P4 ;  /* 0x20c800007e037fae */ /* 0x0105e8000a121844 */
[----:B-1----:R-:W4:Y:S04]  /*4a580*/  LDL.64 R128, [R1+0x2408] ;  /* 0x0024080001807983 */ /* 0x002f280000100a00 */
[----:B------:R1:W-:Y:S04]  /*4a590*/  LDGSTS.E [R3+0x20d00], [R124.64], P1 ;  /* 0x20d000007c037fae */ /* 0x0003e80008921844 */
[----:B--2---:R-:W2:Y:S04]  /*4a5a0*/  LDL.64 R126, [R1+0x24f0] ;  /* 0x0024f000017e7983 */ /* 0x004ea80000100a00 */
[----:B---3--:R3:W-:Y:S04]  /*4a5b0*/  LDGSTS.E [R3+0x20d80], [R110.64], P0 ;  /* 0x20d800006e037fae */ /* 0x0087e80008121844 */
[----:B-1----:R-:W2:Y:S04]  /*4a5c0*/  LDL.64 R124, [R1+0x24f8] ;  /* 0x0024f800017c7983 */ /* 0x002ea80000100a00 */
[----:B------:R1:W-:Y:S04]  /*4a5d0*/  LDGSTS.E [R3+0x21c00], [R112.64], P3 ;  /* 0x21c0000070037fae */ /* 0x0003e80009921844 */
[----:B---3--:R-:W3:Y:S04]  /*4a5e0*/  LDL.64 R110, [R1+0x2500] ;  /* 0x00250000016e7983 */ /* 0x008ee80000100a00 */
[----:B------:R1:W-:Y:S04]  /*4a5f0*/  LDGSTS.E [R3+0x21c80], [R114.64], P4 ;  /* 0x21c8000072037fae */ /* 0x0003e8000a121844 */
        /* <DEDUP_REMOVED lines=51> */
[----:B----4-:R1:W-:Y:S04]  /*4a930*/  LDGSTS.E [R3+0x27d80], [R128.64], P0 ;  /* 0x27d8000080037fae */ /* 0x0103e80008121844 */
[----:B------:R-:W4:Y:S04]  /*4a940*/  LDL.64 R130, [R1+0x53d0] ;  /* 0x0053d00001827983 */ /* 0x000f280000100a00 */
[----:B--2---:R2:W-:Y:S04]  /*4a950*/  LDGSTS.E [R3+0x28c00], [R126.64], P3 ;  /* 0x28c000007e037fae */ /* 0x0045e80009921844 */
        /* <DEDUP_REMOVED lines=20> */
[----:B-1----:R-:W3:Y:S04]  /*4aaa0*/  LDL.LU.64 R86, [R1+0x68a0] ;  /* 0x0068a00001567983 */ /* 0x002ee80000300a00 */
[----:B------:R-:W3:Y:S04]  /*4aab0*/  LDL.LU.64 R88, [R1+0x6898] ;  /* 0x0068980001587983 */ /* 0x000ee80000300a00 */
[----:B------:R1:W-:Y:S04]  /*4aac0*/  LDGSTS.E [R3+0x2ad80], [R90.64], P0 ;  /* 0x2ad800005a037fae */ /* 0x0003e80008121844 */
[----:B------:R1:W-:Y:S04]  /*4aad0*/  LDGSTS.E [R3+0x2bc00], [R92.64], P3 ;  /* 0x2bc000005c037fae */ /* 0x0003e80009921844 */
[----:B------:R1:W-:Y:S04]  /*4aae0*/  LDGSTS.E [R3+0x2bc80], [R146.64], P4 ;  /* 0x2bc8000092037fae */ /* 0x0003e8000a121844 */
[----:B-1----:R-:W3:Y:S04]  /*4aaf0*/  LDL.LU.64 R90, [R1+0x6890] ;  /* 0x00689000015a7983 */ /* 0x002ee80000300a00 */
[----:B------:R-:W3:Y:S04]  /*4ab00*/  LDL.LU.64 R92, [R1+0x6888] ;  /* 0x00688800015c7983 */ /* 0x000ee80000300a00 */
        /* <DEDUP_REMOVED lines=31> */
[----:B----4-:R1:W-:Y:S04]  /*4ad00*/  LDGSTS.E [R3+0x2fc80], [R130.64], P4 ;  /* 0x2fc8000082037fae */ /* 0x0103e8000a121844 */
[----:B------:R4:W-:Y:S04]  /*4ad10*/  LDGSTS.E [R3+0x2fd00], [R128.64], P1 ;  /* 0x2fd0000080037fae */ /* 0x0009e80008921844 */
[----:B-1----:R-:W3:Y:S04]  /*4ad20*/  LDL.LU.64 R130, [R1+0x6800] ;  /* 0x0068000001827983 */ /* 0x002ee80000300a00 */
[----:B----4-:R-:W4:Y:S04]  /*4ad30*/  LDL.LU.64 R128, [R1+0x67f8] ;  /* 0x0067f80001807983 */ /* 0x010f280000300a00 */
[----:B--2---:R1:W-:Y:S04]  /*4ad40*/  LDGSTS.E [R3+0x2fd80], [R126.64], P0 ;  /* 0x2fd800007e037fae */ /* 0x0043e80008121844 */
[----:B------:R2:W-:Y:S04]  /*4ad50*/  LDGSTS.E [R3+0x30c00], [R124.64], P3 ;  /* 0x30c000007c037fae */ /* 0x0005e80009921844 */
[----:B---3--:R3:W-:Y:S04]  /*4ad60*/  LDGSTS.E [R3+0x30c80], [R110.64], P4 ;  /* 0x30c800006e037fae */ /* 0x0087e8000a121844 */
        /* <DEDUP_REMOVED lines=11> */
[----:B-1----:R-:W4:Y:S04]  /*4ae20*/  LDL.LU.64 R122, [R1+0x67c0] ;  /* 0x0067c000017a7983 */ /* 0x002f280000300a00 */
[----:B------:R1:W-:Y:S04]  /*4ae30*/  LDGSTS.E [R3+0x31d80], [R118.64], P0 ;  /* 0x31d8000076037fae */ /* 0x0003e80008121844 */
[----:B------:R-:W4:Y:S04]  /*4ae40*/  LDL.LU.64 R120, [R1+0x67b8] ;  /* 0x0067b80001787983 */ /* 0x000f280000300a00 */
[----:B-1----:R-:W4:Y:S04]  /*4ae50*/  LDL.LU.64 R118, [R1+0x67b0] ;  /* 0x0067b00001767983 */ /* 0x002f280000300a00 */
[----:B--2---:R1:W-:Y:S04]  /*4ae60*/  LDGSTS.E [R3+0x32c00], [R116.64], P3 ;  /* 0x32c0000074037fae */ /* 0x0043e80009921844 */
[----:B------:R2:W-:Y:S04]  /*4ae70*/  LDGSTS.E [R3+0x32c80], [R114.64], P4 ;  /* 0x32c8000072037fae */ /* 0x0005e8000a121844 */
[----:B------:R1:W-:Y:S04]  /*4ae80*/  LDGSTS.E [R3+0x32d00], [R112.64], P1 ;  /* 0x32d0000070037fae */ /* 0x0003e80008921844 */
        /* <DEDUP_REMOVED lines=15> */
[----:B---3--:R-:W3:Y:S04]  /*4af80*/  LDL.LU.64 R110, [R1+0x6790] ;  /* 0x00679000016e7983 */ /* 0x008ee80000300a00 */
[----:B------:R1:W-:Y:S04]  /*4af90*/  LDGSTS.E [R3+0x35d80], [R86.64], P0 ;  /* 0x35d8000056037fae */ /* 0x0003e80008121844 */
[----:B------:R-:W2:Y:S04]  /*4afa0*/  LDL.LU.64 R108, [R1+0x6788] ;  /* 0x00678800016c7983 */ /* 0x000ea80000300a00 */
        /* <DEDUP_REMOVED lines=15> */
[----:B-1----:R-:W2:Y:S04]  /*4b0a0*/  LDL.LU.64 R92, [R1+0x6748] ;  /* 0x00674800015c7983 */ /* 0x002ea80000300a00 */
        /* <DEDUP_REMOVED lines=28> */
[----:B------:R-:W2:Y:S04]  /*4b270*/  LDL.64 R10, [R1+0x708] ;  /* 0x00070800010a7983 */ /* 0x000ea80000100a00 */
[----:B------:R-:W2:Y:S04]  /*4b280*/  LDL.64 R6, [R1+0x6f8] ;  /* 0x0006f80001067983 */ /* 0x000ea80000100a00 */
[----:B------:R-:W3:Y:S04]  /*4b290*/  LDL.64 R12, [R1+0x710] ;  /* 0x00071000010c7983 */ /* 0x000ee80000100a00 */
[----:B------:R-:W3:Y:S04]  /*4b2a0*/  LDL.64 R14, [R1+0x1e20] ;  /* 0x001e2000010e7983 */ /* 0x000ee80000100a00 */
[----:B------:R-:W3:Y:S04]  /*4b2b0*/  LDL.64 R46, [R1+0x1e28] ;  /* 0x001e2800012e7983 */ /* 0x000ee80000100a00 */
[----:B------:R-:W3:Y:S04]  /*4b2c0*/  LDL.64 R44, [R1+0x1e30] ;  /* 0x001e3000012c7983 */ /* 0x000ee80000100a00 */
[----:B------:R-:W3:Y:S04]  /*4b2d0*/  LDL.64 R40, [R1+0x1e38] ;  /* 0x001e380001287983 */ /* 0x000ee80000100a00 */
[----:B------:R-:W3:Y:S04]  /*4b2e0*/  LDL.64 R38, [R1+0x1f20] ;  /* 0x001f200001267983 */ /* 0x000ee80000100a00 */
[----:B------:R-:W4:Y:S04]  /*4b2f0*/  LDL.64 R36, [R1+0x1f28] ;  /* 0x001f280001247983 */ /* 0x000f280000100a00 */
[----:B------:R-:W4:Y:S04]  /*4b300*/  LDL.64 R34, [R1+0x1f30] ;  /* 0x001f300001227983 */ /* 0x000f280000100a00 */
[----:B------:R-:W4:Y:S04]  /*4b310*/  LDL.64 R32, [R1+0x1f38] ;  /* 0x001f380001207983 */ /* 0x000f280000100a00 */
        /* <DEDUP_REMOVED lines=18> */
[----:B------:R1:W-:Y:S01]  /*4b440*/  LDGSTS.E [R3+0x3dd80], [R248.64], P0 ;  /* 0x3dd80000f8037fae */ /* 0x0003e20008121844 */
[----:B------:R-:W-:-:S03]  /*4b450*/  LOP3.LUT R0, R0, 0x70, RZ, 0x3c, !PT ;  /* 0x0000007000007812 */ /* 0x000fc600078e3cff */
        /* <DEDUP_REMOVED lines=17> */
[----:B--2---:R1:W-:Y:S04]  /*4b570*/  LDGSTS.E [R0+0x20e00], [R6.64], P3 ;  /* 0x20e0000006007fae */ /* 0x0043e80009921844 */
[----:B------:R2:W-:Y:S04]  /*4b580*/  LDGSTS.E [R0+0x20e80], [R8.64], P4 ;  /* 0x20e8000008007fae */ /* 0x0005e8000a121844 */
[----:B------:R2:W-:Y:S04]  /*4b590*/  LDGSTS.E [R0+0x20f00], [R10.64], P1 ;  /* 0x20f000000a007fae */ /* 0x0005e80008921844 */
[----:B-1----:R-:W4:Y:S04]  /*4b5a0*/  LDL.LU.64 R6, [R1+0x6648] ;  /* 0x0066480001067983 */ /* 0x002f280000300a00 */
[----:B--2---:R-:W2:Y:S04]  /*4b5b0*/  LDL.LU.64 R8, [R1+0x6640] ;  /* 0x0066400001087983 */ /* 0x004ea80000300a00 */
[----:B------:R-:W2:Y:S04]  /*4b5c0*/  LDL.LU.64 R10, [R1+0x6638] ;  /* 0x00663800010a7983 */ /* 0x000ea80000300a00 */
[----:B---3--:R1:W-:Y:S04]  /*4b5d0*/  LDGSTS.E [R0+0x20f80], [R12.64], P0 ;  /* 0x20f800000c007fae */ /* 0x0083e80008121844 */
[----:B------:R3:W-:Y:S04]  /*4b5e0*/  LDGSTS.E [R0+0x21e00], [R14.64], P3 ;  /* 0x21e000000e007fae */ /* 0x0007e80009921844 */
[----:B------:R3:W-:Y:S04]  /*4b5f0*/  LDGSTS.E [R0+0x21e80], [R46.64], P4 ;  /* 0x21e800002e007fae */ /* 0x0007e8000a121844 */
[----:B-1----:R-:W2:Y:S04]  /*4b600*/  LDL.LU.64 R12, [R1+0x6630] ;  /* 0x00663000010c7983 */ /* 0x002ea80000300a00 */
[----:B---3--:R-:W3:Y:S04]  /*4b610*/  LDL.LU.64 R14, [R1+0x6628] ;  /* 0x00662800010e7983 */ /* 0x008ee80000300a00 */
[----:B------:R-:W2:Y:S04]  /*4b620*/  LDL.LU.64 R46, [R1+0x6620] ;  /* 0x00662000012e7983 */ /* 0x000ea80000300a00 */
[----:B------:R1:W-:Y:S04]  /*4b630*/  LDGSTS.E [R0+0x21f00], [R44.64], P1 ;  /* 0x21f000002c007fae */ /* 0x0003e80008921844 */
[----:B------:R1:W-:Y:S04]  /*4b640*/  LDGSTS.E [R0+0x21f80], [R40.64], P0 ;  /* 0x21f8000028007fae */ /* 0x0003e80008121844 */
[----:B------:R1:W-:Y:S04]  /*4b650*/  LDGSTS.E [R0+0x22e00], [R38.64], P3 ;  /* 0x22e0000026007fae */ /* 0x0003e80009921844 */
[----:B-1----:R-:W2:Y:S04]  /*4b660*/  LDL.LU.64 R44, [R1+0x6618] ;  /* 0x00661800012c7983 */ /* 0x002ea80000300a00 */
[----:B------:R-:W2:Y:S04]  /*4b670*/  LDL.LU.64 R40, [R1+0x6610] ;  /* 0x0066100001287983 */ /* 0x000ea80000300a00 */
[----:B------:R-:W2:Y:S04]  /*4b680*/  LDL.LU.64 R38, [R1+0x6608] ;  /* 0x0066080001267983 */ /* 0x000ea80000300a00 */
[----:B----4-:R1:W-:Y:S04]  /*4b690*/  LDGSTS.E [R0+0x22e80], [R36.64], P4 ;  /* 0x22e8000024007fae */ /* 0x0103e8000a121844 */
[----:B------:R4:W-:Y:S04]  /*4b6a0*/  LDGSTS.E [R0+0x22f00], [R34.64], P1 ;  /* 0x22f0000022007fae */ /* 0x0009e80008921844 */
[----:B------:R4:W-:Y:S04]  /*4b6b0*/  LDGSTS.E [R0+0x22f80], [R32.64], P0 ;  /* 0x22f8000020007fae */ /* 0x0009e80008121844 */
[----:B-1----:R-:W2:Y:S04]  /*4b6c0*/  LDL.LU.64 R36, [R1+0x6600] ;  /* 0x0066000001247983 */ /* 0x002ea80000300a00 */
[----:B----4-:R-:W4:Y:S04]  /*4b6d0*/  LDL.LU.64 R34, [R1+0x65f8] ;  /* 0x0065f80001227983 */ /* 0x010f280000300a00 */
[----:B------:R-:W2:Y:S04]  /*4b6e0*/  LDL.LU.64 R32, [R1+0x65f0] ;  /* 0x0065f00001207983 */ /* 0x000ea80000300a00 */
[----:B--2---:R1:W-:Y:S04]  /*4b6f0*/  LDGSTS.E [R0+0x23e00], [R32.64], P3 ;  /* 0x23e0000020007fae */ /* 0x0043e80009921844 */
[----:B----4-:R2:W-:Y:S04]  /*4b700*/  LDGSTS.E [R0+0x23e80], [R34.64], P4 ;  /* 0x23e8000022007fae */ /* 0x0105e8000a121844 */
[----:B------:R4:W-:Y:S04]  /*4b710*/  LDGSTS.E [R0+0x23f00], [R36.64], P1 ;  /* 0x23f0000024007fae */ /* 0x0009e80008921844 */
[----:B-1----:R1:W5:Y:S04]  /*4b720*/  LDL.LU.64 R32, [R1+0x65e8] ;  /* 0x0065e80001207983 */ /* 0x0023680000300a00 */
[----:B--2---:R1:W5:Y:S04]  /*4b730*/  LDL.LU.64 R34, [R1+0x65e0] ;  /* 0x0065e00001227983 */ /* 0x0043680000300a00 */
[----:B----4-:R1:W5:Y:S04]  /*4b740*/  LDL.LU.64 R36, [R1+0x65d8] ;  /* 0x0065d80001247983 */ /* 0x0103680000300a00 */
[----:B------:R2:W-:Y:S04]  /*4b750*/  LDGSTS.E [R0+0x23f80], [R38.64], P0 ;  /* 0x23f8000026007fae */ /* 0x0005e80008121844 */
[----:B------:R4:W-:Y:S04]  /*4b760*/  LDGSTS.E [R0+0x24e00], [R40.64], P3 ;  /* 0x24e0000028007fae */ /* 0x0009e80009921844 */
[----:B------:R1:W-:Y:S04]  /*4b770*/  LDGSTS.E [R0+0x24e80], [R42.64], P4 ;  /* 0x24e800002a007fae */ /* 0x0003e8000a121844 */
[----:B--2---:R2:W5:Y:S04]  /*4b780*/  LDL.LU.64 R38, [R1+0x65d0] ;  /* 0x0065d00001267983 */ /* 0x0045680000300a00 */
[----:B----4-:R2:W5:Y:S04]  /*4b790*/  LDL.LU.64 R40, [R1+0x65c8] ;  /* 0x0065c80001287983 */ /* 0x0105680000300a00 */
[----:B-1----:R2:W5:Y:S04]  /*4b7a0*/  LDL.LU.64 R42, [R1+0x65c0] ;  /* 0x0065c000012a7983 */ /* 0x0025680000300a00 */
[----:B------:R1:W-:Y:S04]  /*4b7b0*/  LDGSTS.E [R0+0x24f00], [R44.64], P1 ;  /* 0x24f000002c007fae */ /* 0x0003e80008921844 */
[----:B------:R4:W-:Y:S04]  /*4b7c0*/  LDGSTS.E [R0+0x24f80], [R46.64], P0 ;  /* 0x24f800002e007fae */ /* 0x0009e80008121844 */
[----:B---3--:R3:W-:Y:S04]  /*4b7d0*/  LDGSTS.E [R0+0x25e00], [R14.64], P3 ;  /* 0x25e000000e007fae */ /* 0x0087e80009921844 */
[----:B-1----:R2:W5:Y:S04]  /*4b7e0*/  LDL.LU.64 R44, [R1+0x65b8] ;  /* 0x0065b800012c7983 */ /* 0x0025680000300a00 */
[----:B----4-:R2:W5:Y:S04]  /*4b7f0*/  LDL.LU.64 R46, [R1+0x65b0] ;  /* 0x0065b000012e7983 */ /* 0x0105680000300a00 */
[----:B---3--:R2:W5:Y:S04]  /*4b800*/  LDL.LU.64 R14, [R1+0x65a8] ;  /* 0x0065a800010e7983 */ /* 0x0085680000300a00 */
[----:B------:R1:W-:Y:S04]  /*4b810*/  LDGSTS.E [R0+0x25e80], [R12.64], P4 ;  /* 0x25e800000c007fae */ /* 0x0003e8000a121844 */
[----:B------:R3:W-:Y:S04]  /*4b820*/  LDGSTS.E [R0+0x25f00], [R10.64], P1 ;  /* 0x25f000000a007fae */ /* 0x0007e80008921844 */
[----:B------:R4:W-:Y:S04]  /*4b830*/  LDGSTS.E [R0+0x25f80], [R8.64], P0 ;  /* 0x25f8000008007fae */ /* 0x0009e80008121844 */
[----:B-1----:R2:W5:Y:S04]  /*4b840*/  LDL.LU.64 R12, [R1+0x65a0] ;  /* 0x0065a000010c7983 */ /* 0x0025680000300a00 */
[----:B---3--:R2:W5:Y:S04]  /*4b850*/  LDL.LU.64 R10, [R1+0x6598] ;  /* 0x00659800010a7983 */ /* 0x0085680000300a00 */
[----:B----4-:R2:W5:Y:S04]  /*4b860*/  LDL.LU.64 R8, [R1+0x6590] ;  /* 0x0065900001087983 */ /* 0x0105680000300a00 */
        /* <DEDUP_REMOVED lines=205> */
[----:B------:R3:W-:Y:S01]  /*4c540*/  LDGSTS.E [R0+0x3ff80], [R234.64], P0 ;  /* 0x3ff80000ea007fae */ /* 0x0007e20008121844 */
[----:B------:R-:W-:Y:S01]  /*4c550*/  ISETP.GE.AND P5, PT, R252, 0x80, PT ;  /* 0x00000080fc00780c */ /* 0x000fe20003fa6270 */
[----:B------:R-:W-:-:S02]  /*4c560*/  IMAD.MOV.U32 R3, RZ, RZ, c[0x0][0x18c] ;  /* 0x00006300ff037624 */ /* 0x000fc400078e00ff */
[----:B------:R-:W0:Y:S04]  /*4c570*/  LDGDEPBAR ;  /* 0x00000000000079af */ /* 0x000e280000000000 */
[----:B-1----:R2:W5:Y:S04]  /*4c580*/  LDL.LU.64 R232, [R1+0x6258] ;  /* 0x0062580001e87983 */ /* 0x0025680000300a00 */
[----:B---3--:R2:W5:Y:S04]  /*4c590*/  LDL.LU.64 R234, [R1+0x6250] ;  /* 0x0062500001ea7983 */ /* 0x0085680000300a00 */
[----:B------:R2:W-:Y:S04]  /*4c5a0*/  STL [R1+0xc54], RZ ;  /* 0x000c54ff01007387 */ /* 0x0005e80000100800 */
        /* <DEDUP_REMOVED lines=265> */
[----:B------:R2:W-:Y:S01]  /*4d640*/  STL [R1+0xe2c], RZ ;  /* 0x000e2cff01007387 */ /* 0x0005e20000100800 */
[----:B------:R-:W-:Y:S01]  /*4d650*/  IMAD.SHL.U32 R3, R3, 0x80, RZ ;  /* 0x0000008003037824 */ /* 0x000fe200078e00ff */
[----:B------:R-:W-:Y:S05]  /*4d660*/  @!P5 BRA `(.L_x_0) ;  /* 0x000d27f00000d947 */ /* 0x000fea0003800000 */
[----:B-----5:R-:W3:Y:S04]  /*4d670*/  LDL.LU.64 R240, [R1+0x1b80] ;  /* 0x001b800001f07983 */ /* 0x020ee80000300a00 */
[----:B------:R-:W4:Y:S04]  /*4d680*/  LDL.LU.64 R242, [R1+0x1b78] ;  /* 0x001b780001f27983 */ /* 0x000f280000300a00 */
[----:B--2---:R-:W2:Y:S04]  /*4d690*/  LDL.LU.64 R236, [R1+0x1b70] ;  /* 0x001b700001ec7983 */ /* 0x004ea80000300a00 */
        /* <DEDUP_REMOVED lines=8> */
[----:B---3--:R1:W-:Y:S01]  /*4d720*/  STL [R1+0x4afc], R240 ;  /* 0x004afcf001007387 */ /* 0x0083e20000100800 */
[----:B------:R-:W-:-:S03]  /*4d730*/  MOV R0, R241 ;  /* 0x000000f100007202 */ /* 0x000fc60000000f00 */
[----:B-1----:R-:W3:Y:S04]  /*4d740*/  LDL.LU.64 R240, [R1+0x7d8] ;  /* 0x0007d80001f07983 */ /* 0x002ee80000300a00 */
[----:B------:R1:W-:Y:S04]  /*4d750*/  STL [R1+0x4af4], R0 ;  /* 0x004af40001007387 */ /* 0x0003e80000100800 */
[----:B----4-:R4:W-:Y:S01]  /*4d760*/  STL [R1+0x4af8], R242 ;  /* 0x004af8f201007387 */ /* 0x0109e20000100800 */
[----:B-1----:R-:W-:-:S03]  /*4d770*/  IMAD.MOV.U32 R0, RZ, RZ, R243 ;  /* 0x000000ffff007224 */ /* 0x002fc600078e00f3 */
[----:B----4-:R-:W4:Y:S04]  /*4d780*/  LDL.LU.64 R242, [R1+0x2e8] ;  /* 0x0002e80001f27983 */ /* 0x010f280000300a00 */
[----:B------:R1:W-:Y:S04]  /*4d790*/  STL [R1+0x4aec], R0 ;  /* 0x004aec0001007387 */ /* 0x0003e80000100800 */
[----:B--2---:R2:W-:Y:S01]  /*4d7a0*/  STL [R1+0x4af0], R236 ;  /* 0x004af0ec01007387 */ /* 0x0045e20000100800 */
[----:B-1----:R-:W-:-:S03]  /*4d7b0*/  IMAD.MOV.U32 R0, RZ, RZ, R237 ;  /* 0x000000ffff007224 */ /* 0x002fc600078e00ed */
[----:B--2---:R-:W2:Y:S04]  /*4d7c0*/  LDL.LU.64 R236, [R1+0x2e0] ;  /* 0x0002e00001ec7983 */ /* 0x004ea80000300a00 */
[----:B------:R1:W-:Y:S04]  /*4d7d0*/  STL [R1+0x4ae4], R0 ;  /* 0x004ae40001007387 */ /* 0x0003e80000100800 */
[----:B------:R1:W-:Y:S02]  /*4d7e0*/  STL [R1+0x4ae8], R238 ;  /* 0x004ae8ee01007387 */ /* 0x0003e40000100800 */
[----:B-1----:R-:W-:-:S02]  /*4d7f0*/  MOV R0, R239 ;  /* 0x000000ef00007202 */ /* 0x002fc40000000f00 */
[----:B------:R-:W2:Y:S04]  /*4d800*/  LDL.LU.64 R238, [R1+0x2d8] ;  /* 0x0002d80001ee7983 */ /* 0x000ea80000300a00 */
[----:B------:R1:W-:Y:S04]  /*4d810*/  STL [R1+0x4adc], R0 ;  /* 0x004adc0001007387 */ /* 0x0003e80000100800 */
[----:B------:R1:W-:Y:S02]  /*4d820*/  STL [R1+0x4ae0], R4 ;  /* 0x004ae00401007387 */ /* 0x0003e40000100800 */
[----:B-1----:R-:W-:-:S02]  /*4d830*/  IMAD.MOV.U32 R0, RZ, RZ, R5 ;  /* 0x000000ffff007224 */ /* 0x002fc400078e0005 */
[----:B------:R-:W2:Y:S04]  /*4d840*/  LDL.LU.64 R4, [R1+0x2d0] ;  /* 0x0002d00001047983 */ /* 0x000ea80000300a00 */
[----:B------:R1:W-:Y:S04]  /*4d850*/  STL [R1+0x4ad4], R0 ;  /* 0x004ad40001007387 */ /* 0x0003e80000100800 */
[----:B------:R1:W-:Y:S02]  /*4d860*/  STL [R1+0x4ad8], R6 ;  /* 0x004ad80601007387 */ /* 0x0003e40000100800 */
[----:B-1----:R-:W-:-:S02]  /*4d870*/  IMAD.MOV.U32 R0, RZ, RZ, R7 ;  /* 0x000000ffff007224 */ /* 0x002fc400078e0007 */
[----:B------:R-:W2:Y:S04]  /*4d880*/  LDL.LU.64 R6, [R1+0x1b60] ;  /* 0x001b600001067983 */ /* 0x000ea80000300a00 */
        /* <DEDUP_REMOVED lines=21> */
[----:B---3--:R3:W-:Y:S01]  /*4d9e0*/  STL [R1+0x4aa8], R240 ;  /* 0x004aa8f001007387 */ /* 0x0087e20000100800 */
[----:B-1----:R-:W-:-:S03]  /*4d9f0*/  IMAD.MOV.U32 R0, RZ, RZ, R241 ;  /* 0x000000ffff007224 */ /* 0x002fc600078e00f1 */
[----:B---3--:R-:W3:Y:S04]  /*4da00*/  LDL.LU.64 R240, [R1+0x18b8] ;  /* 0x0018b80001f07983 */ /* 0x008ee80000300a00 */
[----:B------:R1:W-:Y:S04]  /*4da10*/  STL [R1+0x4a9c], R0 ;  /* 0x004a9c0001007387 */ /* 0x0003e80000100800 */
[----:B----4-:R4:W-:Y:S01]  /*4da20*/  STL [R1+0x4aa0], R242 ;  /* 0x004aa0f201007387 */ /* 0x0109e20000100800 */
[----:B-1----:R-:W-:-:S03]  /*4da30*/  MOV R0, R243 ;  /* 0x000000f300007202 */ /* 0x002fc60000000f00 */
[----:B----4-:R-:W4:Y:S04]  /*4da40*/  LDL.LU.64 R242, [R1+0x18b0] ;  /* 0x0018b00001f27983 */ /* 0x010f280000300a00 */
[----:B------:R1:W-:Y:S04]  /*4da50*/  STL [R1+0x4a94], R0 ;  /* 0x004a940001007387 */ /* 0x0003e80000100800 */
[----:B--2---:R2:W-:Y:S01]  /*4da60*/  STL [R1+0x4a98], R236 ;  /* 0x004a98ec01007387 */ /* 0x0045e20000100800 */
[----:B-1----:R-:W-:-:S03]  /*4da70*/  IMAD.MOV.U32 R0, RZ, RZ, R237 ;  /* 0x000000ffff007224 */ /* 0x002fc600078e00ed */
[----:B--2---:R-:W2:Y:S04]  /*4da80*/  LDL.LU.64 R236, [R1+0x7d0] ;  /* 0x0007d00001ec7983 */ /* 0x004ea80000300a00 */
        /* <DEDUP_REMOVED lines=33> */
[----:B---3--:R3:W-:Y:S01]  /*4dca0*/  STL [R1+0x4a50], R240 ;  /* 0x004a50f001007387 */ /* 0x0087e20000100800 */
[----:B-1----:R-:W-:-:S03]  /*4dcb0*/  IMAD.MOV.U32 R0, RZ, RZ, R241 ;  /* 0x000000ffff007224 */ /* 0x002fc600078e00f1 */
[----:B---3--:R-:W3:Y:S04]  /*4dcc0*/  LDL.LU.64 R240, [R1+0x1b38] ;  /* 0x001b380001f07983 */ /* 0x008ee80000300a00 */
[----:B------:R1:W-:Y:S04]  /*4dcd0*/  STL [R1+0x4a44], R0 ;  /* 0x004a440001007387 */ /* 0x0003e80000100800 */
[----:B----4-:R4:W-:Y:S01]  /*4dce0*/  STL [R1+0x4a48], R242 ;  /* 0x004a48f201007387 */ /* 0x0109e20000100800 */
[----:B-1----:R-:W-:-:S03]  /*4dcf0*/  IMAD.MOV.U32 R0, RZ, RZ, R243 ;  /* 0x000000ffff007224 */ /* 0x002fc600078e00f3 */
[----:B----4-:R-:W4:Y:S04]  /*4dd00*/  LDL.LU.64 R242, [R1+0x1b30] ;  /* 0x001b300001f27983 */ /* 0x010f280000300a00 */
[----:B------:R1:W-:Y:S04]  /*4dd10*/  STL [R1+0x4a3c], R0 ;  /* 0x004a3c0001007387 */ /* 0x0003e80000100800 */
[----:B--2---:R2:W-:Y:S01]  /*4dd20*/  STL [R1+0x4a40], R236 ;  /* 0x004a40ec01007387 */ /* 0x0045e20000100800 */
[----:B-1----:R-:W-:-:S03]  /*4dd30*/  MOV R0, R237 ;  /* 0x000000ed00007202 */ /* 0x002fc60000000f00 */
[----:B--2---:R-:W2:Y:S04]  /*4dd40*/  LDL.LU.64 R236, [R1+0x1b28] ;  /* 0x001b280001ec7983 */ /* 0x004ea80000300a00 */
        /* <DEDUP_REMOVED lines=13> */
[----:B------:R-:W-:Y:S04]  /*4de20*/  STL [R1+0x4a20], R246 ;  /* 0x004a20f601007387 */ /* 0x000fe80000100800 */
[----:B------:R-:W2:Y:S01]  /*4de30*/  LDL.LU.64 R244, [R1+0x1890] ;  /* 0x0018900001f47983 */ /* 0x000ea20000300a00 */
[----:B-1----:R-:W-:-:S05]  /*4de40*/  IMAD.MOV.U32 R0, RZ, RZ, R247 ;  /* 0x000000ffff007224 */ /* 0x002fca00078e00f7 */
[----:B------:R1:W-:Y:S04]  /*4de50*/  STL [R1+0x4a14], R0 ;  /* 0x004a140001007387 */ /* 0x0003e80000100800 */
[----:B------:R1:W-:Y:S02]  /*4de60*/  STL [R1+0x4a18], R8 ;  /* 0x004a180801007387 */ /* 0x0003e40000100800 */
[----:B-1----:R-:W-:Y:S02]  /*4de70*/  IMAD.MOV.U32 R0, RZ, RZ, R9 ;  /* 0x000000ffff007224 */ /* 0x002fe400078e0009 */
        /* <DEDUP_REMOVED lines=14> */
[----:B---3--:R3:W-:Y:S01]  /*4df60*/  STL [R1+0x49f8], R240 ;  /* 0x0049f8f001007387 */ /* 0x0087e20000100800 */
[----:B-1----:R-:W-:-:S03]  /*4df70*/  MOV R0, R241 ;  /* 0x000000f100007202 */ /* 0x002fc60000000f00 */
[----:B---3--:R-:W3:Y:S04]  /*4df80*/  LDL.LU.64 R240, [R1+0x2a8] ;  /* 0x0002a80001f07983 */ /* 0x008ee80000300a00 */
        /* <DEDUP_REMOVED lines=9> */
[----:B------:R-:W-:Y:S04]  /*4e020*/  STL [R1+0x49e0], R238 ;  /* 0x0049e0ee01007387 */ /* 0x000fe80000100800 */
[----:B------:R-:W2:Y:S01]  /*4e030*/  LDL.LU.64 R246, [R1+0x290] ;  /* 0x0002900001f67983 */ /* 0x000ea20000300a00 */
[----:B-1----:R-:W-:-:S05]  /*4e040*/  MOV R0, R239 ;  /* 0x000000ef00007202 */ /* 0x002fca0000000f00 */
[----:B------:R1:W-:Y:S04]  /*4e050*/  STL [R1+0x49d4], R0 ;  /* 0x0049d40001007387 */ /* 0x0003e80000100800 */
[----:B------:R1:W-:Y:S02]  /*4e060*/  STL [R1+0x49d8], R4 ;  /* 0x0049d80401007387 */ /* 0x0003e40000100800 */
[----:B-1----:R-:W-:Y:S02]  /*4e070*/  IMAD.MOV.U32 R0, RZ, RZ, R5 ;  /* 0x000000ffff007224 */ /* 0x002fe400078e0005 */
[----:B------:R-:W2:Y:S04]  /*4e080*/  LDL.LU.64 R238, [R1+0x1b20] ;  /* 0x001b200001ee7983 */ /* 0x000ea80000300a00 */
[----:B------:R-:W-:Y:S04]  /*4e090*/  STL [R1+0x49d0], R6 ;  /* 0x0049d00601007387 */ /* 0x000fe80000100800 */
[----:B------:R1:W-:Y:S04]  /*4e0a0*/  STL [R1+0x49cc], R0 ;  /* 0x0049cc0001007387 */ /* 0x0003e80000100800 */
[----:B------:R-:W2:Y:S01]  /*4e0b0*/  LDL.LU.64 R4, [R1+0x1b18] ;  /* 0x001b180001047983 */ /* 0x000ea20000300a00 */
[----:B-1----:R-:W-:-:S03]  /*4e0c0*/  IMAD.MOV.U32 R0, RZ, RZ, R7 ;  /* 0x000000ffff007224 */ /* 0x002fc600078e0007 */
[----:B------:R-:W-:Y:S04]  /*4e0d0*/  STL [R1+0x49c8], R244 ;  /* 0x0049c8f401007387 */ /* 0x000fe80000100800 */
[----:B------:R1:W-:Y:S04]  /*4e0e0*/  STL [R1+0x49c4], R0 ;  /* 0x0049c40001007387 */ /* 0x0003e80000100800 */
[----:B------:R-:W2:Y:S01]  /*4e0f0*/  LDL.LU.64 R6, [R1+0x1b10] ;  /* 0x001b100001067983 */ /* 0x000ea20000300a00 */
[----:B-1----:R-:W-:-:S03]  /*4e100*/  MOV R0, R245 ;  /* 0x000000f500007202 */ /* 0x002fc60000000f00 */
[----:B------:R-:W-:Y:S04]  /*4e110*/  STL [R1+0x49c0], R8 ;  /* 0x0049c00801007387 */ /* 0x000fe80000100800 */
[----:B------:R1:W-:Y:S02]  /*4e120*/  STL [R1+0x49bc], R0 ;  /* 0x0049bc0001007387 */ /* 0x0003e40000100800 */
[----:B-1----:R-:W-:Y:S02]  /*4e130*/  IMAD.MOV.U32 R0, RZ, RZ, R9 ;  /* 0x000000ffff007224 */ /* 0x002fe400078e0009 */
        /* <DEDUP_REMOVED lines=26> */
[----:B------:R-:W-:Y:S01]  /*4e2e0*/  STL [R1+0x4988], R246 ;  /* 0x004988f601007387 */ /* 0x000fe20000100800 */
[----:B-1----:R-:W-:-:S03]  /*4e2f0*/  IMAD.MOV.U32 R0, RZ, RZ, R247 ;  /* 0x000000ffff007224 */ /* 0x002fc600078e00f7 */
[----:B------:R-:W-:Y:S04]  /*4e300*/  STL [R1+0x4980], R238 ;  /* 0x004980ee01007387 */ /* 0x000fe80000100800 */
[----:B------:R1:W-:Y:S04]  /*4e310*/  STL [R1+0x497c], R0 ;  /* 0x00497c0001007387 */ /* 0x0003e80000100800 */
[----:B------:R-:W2:Y:S01]  /*4e320*/  LDL.LU.64 R250, [R1+0x740] ;  /* 0x0007400001fa7983 */ /* 0x000ea20000300a00 */
[----:B-1----:R-:W-:-:S03]  /*4e330*/  MOV R0, R239 ;  /* 0x000000ef00007202 */ /* 0x002fc60000000f00 */
[----:B------:R-:W-:Y:S04]  /*4e340*/  STL [R1+0x4978], R4 ;  /* 0x0049780401007387 */ /* 0x000fe80000100800 */
[----:B------:R1:W-:Y:S04]  /*4e350*/  STL [R1+0x4974], R0 ;  /* 0x0049740001007387 */ /* 0x0003e80000100800 */
[----:B------:R-:W2:Y:S01]  /*4e360*/  LDL.LU.64 R238, [R1+0x738] ;  /* 0x0007380001ee7983 */ /* 0x000ea20000300a00 */
[----:B-1----:R-:W-:-:S03]  /*4e370*/  IMAD.MOV.U32 R0, RZ, RZ, R5 ;  /* 0x000000ffff007224 */ /* 0x002fc600078e0005 */
[----:B------:R-:W-:Y:S04]  /*4e380*/  STL [R1+0x4970], R6 ;  /* 0x0049700601007387 */ /* 0x000fe80000100800 */
[----:B------:R1:W-:Y:S04]  /*4e390*/  STL [R1+0x496c], R0 ;  /* 0x00496c0001007387 */ /* 0x0003e80000100800 */
[----:B------:R-:W2:Y:S01]  /*4e3a0*/  LDL.LU.64 R4, [R1+0x288] ;  /* 0x0002880001047983 */ /* 0x000ea20000300a00 */
[----:B-1----:R-:W-:-:S03]  /*4e3b0*/  IMAD.MOV.U32 R0, RZ, RZ, R7 ;  /* 0x000000ffff007224 */ /* 0x002fc600078e0007 */
        /* <DEDUP_REMOVED lines=18> */
[----:B---3--:R-:W-:Y:S04]  /*4e4e0*/  STL [R1+0x4948], R240 ;  /* 0x004948f001007387 */ /* 0x008fe80000100800 */
[----:B------:R-:W3:Y:S01]  /*4e4f0*/  LDL.LU.64 R244, [R1+0x1ad8] ;  /* 0x001ad80001f47983 */ /* 0x000ee20000300a00 */
[----:B-1----:R-:W-:-:S05]  /*4e500*/  IMAD.MOV.U32 R0, RZ, RZ, R241 ;  /* 0x000000ffff007224 */ /* 0x002fca00078e00f1 */
[----:B------:R1:W-:Y:S04]  /*4e510*/  STL [R1+0x493c], R0 ;  /* 0x00493c0001007387 */ /* 0x0003e80000100800 */
[----:B----4-:R-:W-:Y:S01]  /*4e520*/  STL [R1+0x4940], R242 ;  /* 0x004940f201007387 */ /* 0x010fe20000100800 */
[----:B-1----:R-:W-:-:S03]  /*4e530*/  IMAD.MOV.U32 R0, RZ, RZ, R243 ;  /* 0x000000ffff007224 */ /* 0x002fc600078e00f3 */
[----:B------:R-:W4:Y:S04]  /*4e540*/  LDL.LU.64 R246, [R1+0x1ad0] ;  /* 0x001ad00001f67983 */ /* 0x000f280000300a00 */
[----:B------:R1:W-:Y:S04]  /*4e550*/  STL [R1+0x4934], R0 ;  /* 0x0049340001007387 */ /* 0x0003e80000100800 */
[----:B--2---:R2:W-:Y:S04]  /*4e560*/  STL [R1+0x4938], R236 ;  /* 0x004938ec01007387 */ /* 0x0045e80000100800 */
[----:B------:R-:W4:Y:S01]  /*4e570*/  LDL.LU.64 R240, [R1+0x1868] ;  /* 0x0018680001f07983 */ /* 0x000f220000300a00 */
[----:B-1----:R-:W-:-:S03]  /*4e580*/  MOV R0, R237 ;  /* 0x000000ed00007202 */ /* 0x002fc60000000f00 */
[----:B------:R-:W4:Y:S04]  /*4e590*/  LDL.LU.64 R242, [R1+0x1860] ;  /* 0x0018600001f27983 */ /* 0x000f280000300a00 */
[----:B------:R1:W-:Y:S04]  /*4e5a0*/  STL [R1+0x492c], R0 ;  /* 0x00492c0001007387 */ /* 0x0003e80000100800 */
[----:B------:R-:W-:Y:S04]  /*4e5b0*/  STL [R1+0x4930], R250 ;  /* 0x004930fa01007387 */ /* 0x000fe80000100800 */
[----:B--2---:R-:W2:Y:S01]  /*4e5c0*/  LDL.LU.64 R236, [R1+0x1858] ;  /* 0x0018580001ec7983 */ /* 0x004ea20000300a00 */
[----:B-1----:R-:W-:-:S03]  /*4e5d0*/  IMAD.MOV.U32 R0, RZ, RZ, R251 ;  /* 0x000000ffff007224 */ /* 0x002fc600078e00fb */
[----:B------:R-:W-:Y:S04]  /*4e5e0*/  STL [R1+0x4928], R238 ;  /* 0x004928ee01007387 */ /* 0x000fe80000100800 */
[----:B------:R1:W-:Y:S02]  /*4e5f0*/  STL [R1+0x4924], R0 ;  /* 0x0049240001007387 */ /* 0x0003e40000100800 */
[----:B-1----:R-:W-:Y:S02]  /*4e600*/  IMAD.MOV.U32 R0, RZ, RZ, R239 ;  /* 0x000000ffff007224 */ /* 0x002fe400078e00ef */
[----:B------:R-:W2:Y:S04]  /*4e610*/  LDL.LU.64 R238, [R1+0x1850] ;  /* 0x0018500001ee7983 */ /* 0x000ea80000300a00 */
[----:B------:R1:W-:Y:S04]  /*4e620*/  STL [R1+0x491c], R0 ;  /* 0x00491c0001007387 */ /* 0x0003e80000100800 */
[----:B------:R1:W-:Y:S02]  /*4e630*/  STL [R1+0x4920], R4 ;  /* 0x0049200401007387 */ /* 0x0003e40000100800 */
[----:B-1----:R-:W-:-:S02]  /*4e640*/  MOV R0, R5 ;  /* 0x0000000500007202 */ /* 0x002fc40000000f00 */
[----:B------:R-:W-:Y:S04]  /*4e650*/  STL [R1+0x4918], R6 ;  /* 0x0049180601007387 */ /* 0x000fe80000100800 */
[----:B------:R1:W-:Y:S04]  /*4e660*/  STL [R1+0x4914], R0 ;  /* 0x0049140001007387 */ /* 0x0003e80000100800 */
[----:B------:R-:W2:Y:S01]  /*4e670*/  LDL.LU.64 R4, [R1+0x6f0] ;  /* 0x0006f00001047983 */ /* 0x000ea20000300a00 */
[----:B-1----:R-:W-:-:S03]  /*4e680*/  IMAD.MOV.U32 R0, RZ, RZ, R7 ;  /* 0x000000ffff007224 */ /* 0x002fc600078e0007 */
[----:B------:R-:W-:Y:S04]  /*4e690*/  STL [R1+0x4910], R8 ;  /* 0x0049100801007387 */ /* 0x000fe80000100800 */
[----:B------:R1:W-:Y:S04]  /*4e6a0*/  STL [R1+0x490c], R0 ;  /* 0x00490c0001007387 */ /* 0x0003e80000100800 */
[----:B------:R-:W2:Y:S01]  /*4e6b0*/  LDL.LU.64 R6, [R1+0x6e8] ;  /* 0x0006e80001067983 */ /* 0x000ea20000300a00 */
[----:B-1----:R-:W-:-:S05]  /*4e6c0*/  IMAD.MOV.U32 R0, RZ, RZ, R9 ;  /* 0x000000ffff007224 */ /* 0x002fca00078e0009 */
        /* <DEDUP_REMOVED lines=8> */
[----:B------:R1:W-:Y:S04]  /*4e750*/  STL [R1+0x48f4], R0 ;  /* 0x0048f40001007387 */ /* 0x0003e80000100800 */
[----:B------:R3:W-:Y:S04]  /*4e760*/  STL [R1+0x48f8], R14 ;  /* 0x0048f80e01007387 */ /* 0x0007e80000100800 */
[----:B------:R-:W2:Y:S01]  /*4e770*/  LDL.LU.64 R12, [R1+0x268] ;  /* 0x00026800010c7983 */ /* 0x000ea20000300a00 */
[----:B-1----:R-:W-:-:S03]  /*4e780*/  IMAD.MOV.U32 R0, RZ, RZ, R15 ;  /* 0x000000ffff007224 */ /* 0x002fc600078e000f */
[----:B---3--:R-:W-:Y:S04]  /*4e790*/  STL [R1+0x48f0], R244 ;  /* 0x0048f0f401007387 */ /* 0x008fe80000100800 */
[----:B------:R1:W-:Y:S04]  /*4e7a0*/  STL [R1+0x48ec], R0 ;  /* 0x0048ec0001007387 */ /* 0x0003e80000100800 */
[----:B------:R-:W3:Y:S01]  /*4e7b0*/  LDL.LU.64 R14, [R1+0x260] ;  /* 0x00026000010e7983 */ /* 0x000ee20000300a00 */
[----:B-1----:R-:W-:-:S03]  /*4e7c0*/  MOV R0, R245 ;  /* 0x000000f500007202 */ /* 0x002fc60000000f00 */
[----:B----4-:R-:W-:Y:S04]  /*4e7d0*/  STL [R1+0x48e8], R246 ;  /* 0x0048e8f601007387 */ /* 0x010fe80000100800 */
[----:B------:R1:W-:Y:S02]  /*4e7e0*/  STL [R1+0x48e4], R0 ;  /* 0x0048e40001007387 */ /* 0x0003e40000100800 */
[----:B-1----:R-:W-:Y:S02]  /*4e7f0*/  IMAD.MOV.U32 R0, RZ, RZ, R247 ;  /* 0x000000ffff007224 */ /* 0x002fe400078e00f7 */
[----:B------:R-:W-:Y:S04]  /*4e800*/  STL [R1+0x48e0], R240 ;  /* 0x0048e0f001007387 */ /* 0x000fe80000100800 */
[----:B------:R1:W-:Y:S04]  /*4e810*/  STL [R1+0x48dc], R0 ;  /* 0x0048dc0001007387 */ /* 0x0003e80000100800 */
[----:B------:R-:W-:Y:S01]  /*4e820*/  STL [R1+0x48d8], R242 ;  /* 0x0048d8f201007387 */ /* 0x000fe20000100800 */
[----:B-1----:R-:W-:-:S05]  /*4e830*/  IMAD.MOV.U32 R0, RZ, RZ, R241 ;  /* 0x000000ffff007224 */ /* 0x002fca00078e00f1 */
[----:B------:R1:W-:Y:S02]  /*4e840*/  STL [R1+0x48d4], R0 ;  /* 0x0048d40001007387 */ /* 0x0003e40000100800 */
[----:B-1----:R-:W-:Y:S02]  /*4e850*/  MOV R0, R243 ;  /* 0x000000f300007202 */ /* 0x002fe40000000f00 */
[----:B--2---:R-:W-:Y:S04]  /*4e860*/  STL [R1+0x48d0], R236 ;  /* 0x0048d0ec01007387 */ /* 0x004fe80000100800 */
[----:B------:R1:W-:Y:S04]  /*4e870*/  STL [R1+0x48cc], R0 ;  /* 0x0048cc0001007387 */ /* 0x0003e80000100800 */
[----:B------:R-:W2:Y:S04]  /*4e880*/  LDL.LU.64 R244, [R1+0x1ac8] ;  /* 0x001ac80001f47983 */ /* 0x000ea80000300a00 */
[----:B------:R-:W4:Y:S01]  /*4e890*/  LDL.LU.64 R246, [R1+0x1ac0] ;  /* 0x001ac00001f67983 */ /* 0x000f220000300a00 */
[----:B-1----:R-:W-:-:S05]  /*4e8a0*/  IMAD.MOV.U32 R0, RZ, RZ, R237 ;  /* 0x000000ffff007224 */ /* 0x002fca00078e00ed */
[----:B------:R1:W-:Y:S04]  /*4e8b0*/  STL [R1+0x48c4], R0 ;  /* 0x0048c40001007387 */ /* 0x0003e80000100800 */
[----:B------:R-:W-:Y:S04]  /*4e8c0*/  STL [R1+0x48c8], R238 ;  /* 0x0048c8ee01007387 */ /* 0x000fe80000100800 */
[----:B------:R-:W4:Y:S01]  /*4e8d0*/  LDL.LU.64 R240, [R1+0x1ab8] ;  /* 0x001ab80001f07983 */ /* 0x000f220000300a00 */
[----:B-1----:R-:W-:-:S03]  /*4e8e0*/  IMAD.MOV.U32 R0, RZ, RZ, R239 ;  /* 0x000000ffff007224 */ /* 0x002fc600078e00ef */
[----:B------:R-:W4:Y:S04]  /*4e8f0*/  LDL.LU.64 R242, [R1+0x1ab0] ;  /* 0x001ab00001f27983 */ /* 0x000f280000300a00 */
[----:B------:R1:W-:Y:S04]  /*4e900*/  STL [R1+0x48bc], R0 ;  /* 0x0048bc0001007387 */ /* 0x0003e80000100800 */
[----:B------:R1:W-:Y:S04]  /*4e910*/  STL [R1+0x48c0], R4 ;  /* 0x0048c00401007387 */ /* 0x0003e80000100800 */
[----:B------:R-:W4:Y:S01]  /*4e920*/  LDL.LU.64 R236, [R1+0x1848] ;  /* 0x0018480001ec7983 */ /* 0x000f220000300a00 */
[----:B-1----:R-:W-:-:S03]  /*4e930*/  MOV R0, R5 ;  /* 0x0000000500007202 */ /* 0x002fc60000000f00 */
[----:B------:R-:W4:Y:S04]  /*4e940*/  LDL.LU.64 R238, [R1+0x1840] ;  /* 0x0018400001ee7983 */ /* 0x000f280000300a00 */
[----:B------:R1:W-:Y:S04]  /*4e950*/  STL [R1+0x48b4], R0 ;  /* 0x0048b40001007387 */ /* 0x0003e80000100800 */
[----:B------:R1:W-:Y:S04]  /*4e960*/  STL [R1+0x48b8], R6 ;  /* 0x0048b80601007387 */ /* 0x0003e80000100800 */
[----:B------:R-:W4:Y:S01]  /*4e970*/  LDL.LU.64 R4, [R1+0x1838] ;  /* 0x0018380001047983 */ /* 0x000f220000300a00 */
[----:B-1----:R-:W-:-:S03]  /*4e980*/  IMAD.MOV.U32 R0, RZ, RZ, R7 ;  /* 0x000000ffff007224 */ /* 0x002fc600078e0007 */
[----:B------:R-:W-:Y:S04]  /*4e990*/  STL [R1+0x48b0], R8 ;  /* 0x0048b00801007387 */ /* 0x000fe80000100800 */
[----:B------:R1:W-:Y:S04]  /*4e9a0*/  STL [R1+0x48ac], R0 ;  /* 0x0048ac0001007387 */ /* 0x0003e80000100800 */
[----:B------:R-:W4:Y:S01]  /*4e9b0*/  LDL.LU.64 R6, [R1+0x1830] ;  /* 0x0018300001067983 */ /* 0x000f220000300a00 */
[----:B-1----:R-:W-:-:S05]  /*4e9c0*/  IMAD.MOV.U32 R0, RZ, RZ, R9 ;  /* 0x000000ffff007224 */ /* 0x002fca00078e0009 */
[----:B------:R1:W-:Y:S04]  /*4e9d0*/  STL [R1+0x48a4], R0 ;  /* 0x0048a40001007387 */ /* 0x0003e80000100800 */
[----:B------:R-:W-:Y:S01]  /*4e9e0*/  STL [R1+0x48a8], R10 ;  /* 0x0048a80a01007387 */ /* 0x000fe20000100800 */
[----:B-1----:R-:W-:-:S03]  /*4e9f0*/  MOV R0, R11 ;  /* 0x0000000b00007202 */ /* 0x002fc60000000f00 */
[----:B------:R-:W-:Y:S04]  /*4ea00*/  STL [R1+0x48a0], R12 ;  /* 0x0048a00c01007387 */ /* 0x000fe80000100800 */
[----:B------:R1:W-:Y:S04]  /*4ea10*/  STL [R1+0x489c], R0 ;  /* 0x00489c0001007387 */ /* 0x0003e80000100800 */
[----:B------:R-:W4:Y:S01]  /*4ea20*/  LDL.LU.64 R8, [R1+0x6d0] ;  /* 0x0006d00001087983 */ /* 0x000f220000300a00 */
[----:B-1----:R-:W-:-:S03]  /*4ea30*/  IMAD.MOV.U32 R0, RZ, RZ, R13 ;  /* 0x000000ffff007224 */ /* 0x002fc600078e000d */
[----:B---3--:R-:W-:Y:S04]  /*4ea40*/  STL [R1+0x4898], R14 ;  /* 0x0048980e01007387 */ /* 0x008fe80000100800 */
[----:B------:R1:W-:Y:S04]  /*4ea50*/  STL [R1+0x4894], R0 ;  /* 0x0048940001007387 */ /* 0x0003e80000100800 */
[----:B------:R-:W3:Y:S01]  /*4ea60*/  LDL.LU.64 R10, [R1+0x6c8] ;  /* 0x0006c800010a7983 */ /* 0x000ee20000300a00 */
[----:B-1----:R-:W-:-:S05]  /*4ea70*/  IMAD.MOV.U32 R0, RZ, RZ, R15 ;  /* 0x000000ffff007224 */ /* 0x002fca00078e000f */
[----:B------:R2:W-:Y:S04]  /*4ea80*/  STL [R1+0x488c], R0 ;  /* 0x00488c0001007387 */ /* 0x0005e80000100800 */
[----:B------:R-:W-:Y:S04]  /*4ea90*/  STL [R1+0x4890], R234 ;  /* 0x004890ea01007387 */ /* 0x000fe80000100800 */
[----:B------:R-:W-:Y:S04]  /*4eaa0*/  STL [R1+0x4884], R235 ;  /* 0x004884eb01007387 */ /* 0x000fe80000100800 */
[----:B------:R-:W3:Y:S04]  /*4eab0*/  LDL.LU.64 R12, [R1+0x6c0] ;  /* 0x0006c000010c7983 */ /* 0x000ee80000300a00 */
[----:B------:R-:W-:Y:S04]  /*4eac0*/  STL [R1+0x4888], R232 ;  /* 0x004888e801007387 */ /* 0x000fe80000100800 */
[----:B------:R-:W-:Y:S04]  /*4ead0*/  STL [R1+0x487c], R233 ;  /* 0x00487ce901007387 */ /* 0x000fe80000100800 */
[----:B------:R-:W3:Y:S01]  /*4eae0*/  LDL.LU.64 R14, [R1+0x6b8] ;  /* 0x0006b800010e7983 */ /* 0x000ee20000300a00 */
[----:B--2---:R-:W-:-:S03]  /*4eaf0*/  MOV R0, R245 ;  /* 0x000000f500007202 */ /* 0x004fc60000000f00 */
[----:B------:R-:W-:Y:S04]  /*4eb00*/  STL [R1+0x4880], R244 ;  /* 0x004880f401007387 */ /* 0x000fe80000100800 */
[----:B----4-:R-:W-:Y:S04]  /*4eb10*/  STL [R1+0x4878], R246 ;  /* 0x004878f601007387 */ /* 0x010fe80000100800 */
[----:B------:R1:W-:Y:S02]  /*4eb20*/  STL [R1+0x4874], R0 ;  /* 0x0048740001007387 */ /* 0x0003e40000100800 */
[----:B-1----:R-:W-:-:S02]  /*4eb30*/  IMAD.MOV.U32 R0, RZ, RZ, R247 ;  /* 0x000000ffff007224 */ /* 0x002fc400078e00f7 */
[----:B------:R-:W-:Y:S04]  /*4eb40*/  STL [R1+0x4870], R240 ;  /* 0x004870f001007387 */ /* 0x000fe80000100800 */
[----:B------:R1:W-:Y:S04]  /*4eb50*/  STL [R1+0x486c], R0 ;  /* 0x00486c0001007387 */ /* 0x0003e80000100800 */
[----:B------:R-:W-:Y:S01]  /*4eb60*/  STL [R1+0x4868], R242 ;  /* 0x004868f201007387 */ /* 0x000fe20000100800 */
[----:B-1----:R-:W-:-:S05]  /*4eb70*/  IMAD.MOV.U32 R0, RZ, RZ, R241 ;  /* 0x000000ffff007224 */ /* 0x002fca00078e00f1 */
[----:B------:R1:W-:Y:S04]  /*4eb80*/  STL [R1+0x4864], R0 ;  /* 0x0048640001007387 */ /* 0x0003e80000100800 */
[----:B------:R-:W-:Y:S01]  /*4eb90*/  STL [R1+0x4860], R236 ;  /* 0x004860ec01007387 */ /* 0x000fe20000100800 */
[----:B-1----:R-:W-:-:S05]  /*4eba0*/  MOV R0, R243 ;  /* 0x000000f300007202 */ /* 0x002fca0000000f00 */
[----:B------:R1:W-:Y:S04]  /*4ebb0*/  STL [R1+0x485c], R0 ;  /* 0x00485c0001007387 */ /* 0x0003e80000100800 */
[----:B------:R-:W-:Y:S01]  /*4ebc0*/  STL [R1+0x4858], R238 ;  /* 0x004858ee01007387 */ /* 0x000fe20000100800 */
[----:B-1----:R-:W-:-:S05]  /*4ebd0*/  IMAD.MOV.U32 R0, RZ, RZ, R237 ;  /* 0x000000ffff007224 */ /* 0x002fca00078e00ed */
[----:B------:R1:W-:Y:S04]  /*4ebe0*/  STL [R1+0x4854], R0 ;  /* 0x0048540001007387 */ /* 0x0003e80000100800 */
[----:B------:R-:W-:Y:S01]  /*4ebf0*/  STL [R1+0x4850], R4 ;  /* 0x0048500401007387 */ /* 0x000fe20000100800 */
[----:B-1----:R-:W-:-:S05]  /*4ec00*/  IMAD.MOV.U32 R0, RZ, RZ, R239 ;  /* 0x000000ffff007224 */ /* 0x002fca00078e00ef */
[----:B------:R1:W-:Y:S04]  /*4ec10*/  STL [R1+0x484c], R0 ;  /* 0x00484c0001007387 */ /* 0x0003e80000100800 */
[----:B------:R-:W2:Y:S04]  /*4ec20*/  LDL.LU.64 R244, [R1+0x1aa8] ;  /* 0x001aa80001f47983 */ /* 0x000ea80000300a00 */
[----:B------:R-:W4:Y:S01]  /*4ec30*/  LDL.LU.64 R246, [R1+0x1aa0] ;  /* 0x001aa00001f67983 */ /* 0x000f220000300a00 */
[----:B-1----:R-:W-:-:S05]  /*4ec40*/  MOV R0, R5 ;  /* 0x0000000500007202 */ /* 0x002fca0000000f00 */
[----:B------:R1:W-:Y:S04]  /*4ec50*/  STL [R1+0x4844], R0 ;  /* 0x0048440001007387 */ /* 0x0003e80000100800 */
[----:B------:R-:W-:Y:S04]  /*4ec60*/  STL [R1+0x4848], R6 ;  /* 0x0048480601007387 */ /* 0x000fe80000100800 */
[----:B------:R-:W4:Y:S01]  /*4ec70*/  LDL.LU.64 R240, [R1+0x1a98] ;  /* 0x001a980001f07983 */ /* 0x000f220000300a00 */
[----:B-1----:R-:W-:-:S03]  /*4ec80*/  IMAD.MOV.U32 R0, RZ, RZ, R7 ;  /* 0x000000ffff007224 */ /* 0x002fc600078e0007 */
[----:B------:R-:W4:Y:S04]  /*4ec90*/  LDL.LU.64 R242, [R1+0x1a90] ;  /* 0x001a900001f27983 */ /* 0x000f280000300a00 */
[----:B------:R1:W-:Y:S04]  /*4eca0*/  STL [R1+0x483c], R0 ;  /* 0x00483c0001007387 */ /* 0x0003e80000100800 */
[----:B------:R-:W-:Y:S04]  /*4ecb0*/  STL [R1+0x4840], R8 ;  /* 0x0048400801007387 */ /* 0x000fe80000100800 */
[----:B------:R-:W4:Y:S01]  /*4ecc0*/  LDL.LU.64 R236, [R1+0x1828] ;  /* 0x0018280001ec7983 */ /* 0x000f220000300a00 */
[----:B-1----:R-:W-:-:S03]  /*4ecd0*/  IMAD.MOV.U32 R0, RZ, RZ, R9 ;  /* 0x000000ffff007224 */ /* 0x002fc600078e0009 */
[----:B------:R-:W4:Y:S04]  /*4ece0*/  LDL.LU.64 R238, [R1+0x1820] ;  /* 0x0018200001ee7983 */ /* 0x000f280000300a00 */
[----:B------:R1:W-:Y:S04]  /*4ecf0*/  STL [R1+0x4834], R0 ;  /* 0x0048340001007387 */ /* 0x0003e80000100800 */
[----:B---3--:R-:W-:Y:S04]  /*4ed00*/  STL [R1+0x4838], R10 ;  /* 0x0048380a01007387 */ /* 0x008fe80000100800 */
[----:B------:R-:W3:Y:S01]  /*4ed10*/  LDL.LU.64 R4, [R1+0x1818] ;  /* 0x0018180001047983 */ /* 0x000ee20000300a00 */
[----:B-1----:R-:W-:-:S03]  /*4ed20*/  MOV R0, R11 ;  /* 0x0000000b00007202 */ /* 0x002fc60000000f00 */
[----:B------:R-:W-:Y:S04]  /*4ed30*/  STL [R1+0x4830], R12 ;  /* 0x0048300c01007387 */ /* 0x000fe80000100800 */
[----:B------:R1:W-:Y:S04]  /*4ed40*/  STL [R1+0x482c], R0 ;  /* 0x00482c0001007387 */ /* 0x0003e80000100800 */
[----:B------:R-:W3:Y:S01]  /*4ed50*/  LDL.LU.64 R6, [R1+0x1810] ;  /* 0x0018100001067983 */ /* 0x000ee20000300a00 */
[----:B-1----:R-:W-:-:S05]  /*4ed60*/  IMAD.MOV.U32 R0, RZ, RZ, R13 ;  /* 0x000000ffff007224 */ /* 0x002fca00078e000d */
[----:B------:R1:W-:Y:S04]  /*4ed70*/  STL [R1+0x4824], R0 ;  /* 0x0048240001007387 */ /* 0x0003e80000100800 */
[----:B------:R1:W-:Y:S02]  /*4ed80*/  STL [R1+0x4828], R14 ;  /* 0x0048280e01007387 */ /* 0x0003e40000100800 */
[----:B-1----:R-:W-:Y:S02]  /*4ed90*/  IMAD.MOV.U32 R0, RZ, RZ, R15 ;  /* 0x000000ffff007224 */ /* 0x002fe400078e000f */
[----:B------:R-:W-:Y:S04]  /*4eda0*/  STL [R1+0x4820], R230 ;  /* 0x004820e601007387 */ /* 0x000fe80000100800 */
[----:B------:R2:W-:Y:S04]  /*4edb0*/  STL [R1+0x481c], R0 ;  /* 0x00481c0001007387 */ /* 0x0005e80000100800 */
[----:B------:R-:W3:Y:S04]  /*4edc0*/  LDL.LU.64 R8, [R1+0x6b0] ;  /* 0x0006b00001087983 */ /* 0x000ee80000300a00 */
[----:B------:R-:W-:Y:S04]  /*4edd0*/  STL [R1+0x4814], R231 ;  /* 0x004814e701007387 */ /* 0x000fe80000100800 */
[----:B------:R-:W-:Y:S04]  /*4ede0*/  STL [R1+0x4818], R228 ;  /* 0x004818e401007387 */ /* 0x000fe80000100800 */
[----:B------:R-:W-:Y:S04]  /*4edf0*/  STL [R1+0x480c], R229 ;  /* 0x00480ce501007387 */ /* 0x000fe80000100800 */
[----:B------:R-:W3:Y:S04]  /*4ee00*/  LDL.LU.64 R10, [R1+0x6a8] ;  /* 0x0006a800010a7983 */ /* 0x000ee80000300a00 */
        /* <DEDUP_REMOVED lines=21> */
[----:B------:R1:W-:Y:S02]  /*4ef60*/  STL [R1+0x47d4], R0 ;  /* 0x0047d40001007387 */ /* 0x0003e40000100800 */
[----:B-1----:R-:W-:Y:S02]  /*4ef70*/  IMAD.MOV.U32 R0, RZ, RZ, R239 ;  /* 0x000000ffff007224 */ /* 0x002fe400078e00ef */
[----:B---3--:R-:W-:Y:S04]  /*4ef80*/  STL [R1+0x47d0], R4 ;  /* 0x0047d00401007387 */ /* 0x008fe80000100800 */
[----:B------:R1:W-:Y:S04]  /*4ef90*/  STL [R1+0x47cc], R0 ;  /* 0x0047cc0001007387 */ /* 0x0003e80000100800 */
[----:B------:R-:W2:Y:S04]  /*4efa0*/  LDL.LU.64 R244, [R1+0x1a88] ;  /* 0x001a880001f47983 */ /* 0x000ea80000300a00 */
[----:B------:R-:W3:Y:S01]  /*4efb0*/  LDL.LU.64 R246, [R1+0x1a80] ;  /* 0x001a800001f67983 */ /* 0x000ee20000300a00 */
        /* <DEDUP_REMOVED lines=14> */
[----:B-1----:R-:W-:-:S03]  /*4f0a0*/  MOV R0, R11 ;  /* 0x0000000b00007202 */ /* 0x002fc60000000f00 */
[----:B------:R-:W-:Y:S04]  /*4f0b0*/  STL [R1+0x47b0], R12 ;  /* 0x0047b00c01007387 */ /* 0x000fe80000100800 */
[----:B------:R1:W-:Y:S04]  /*4f0c0*/  STL [R1+0x47ac], R0 ;  /* 0x0047ac0001007387 */ /* 0x0003e80000100800 */
[----:B------:R-:W4:Y:S01]  /*4f0d0*/  LDL.LU.64 R6, [R1+0x17f0] ;  /* 0x0017f00001067983 */ /* 0x000f220000300a00 */
[----:B-1----:R-:W-:-:S05]  /*4f0e0*/  IMAD.MOV.U32 R0, RZ, RZ, R13 ;  /* 0x000000ffff007224 */ /* 0x002fca00078e000d */
[----:B------:R1:W-:Y:S04]  /*4f0f0*/  STL [R1+0x47a4], R0 ;  /* 0x0047a40001007387 */ /* 0x0003e80000100800 */
[----:B------:R1:W-:Y:S02]  /*4f100*/  STL [R1+0x47a8], R14 ;  /* 0x0047a80e01007387 */ /* 0x0003e40000100800 */
[----:B-1----:R-:W-:Y:S02]  /*4f110*/  IMAD.MOV.U32 R0, RZ, RZ, R15 ;  /* 0x000000ffff007224 */ /* 0x002fe400078e000f */
[----:B------:R-:W-:Y:S04]  /*4f120*/  STL [R1+0x47a0], R222 ;  /* 0x0047a0de01007387 */ /* 0x000fe80000100800 */
[----:B------:R2:W-:Y:S04]  /*4f130*/  STL [R1+0x479c], R0 ;  /* 0x00479c0001007387 */ /* 0x0005e80000100800 */
[----:B------:R-:W4:Y:S04]  /*4f140*/  LDL.LU.64 R8, [R1+0x668] ;  /* 0x0006680001087983 */ /* 0x000f280000300a00 */
[----:B------:R-:W-:Y:S04]  /*4f150*/  STL [R1+0x4794], R223 ;  /* 0x004794df01007387 */ /* 0x000fe80000100800 */
[----:B------:R-:W-:Y:S04]  /*4f160*/  STL [R1+0x4798], R220 ;  /* 0x004798dc01007387 */ /* 0x000fe80000100800 */
[----:B------:R-:W-:Y:S04]  /*4f170*/  STL [R1+0x478c], R221 ;  /* 0x00478cdd01007387 */ /* 0x000fe80000100800 */
[----:B------:R-:W4:Y:S04]  /*4f180*/  LDL.LU.64 R10, [R1+0x660] ;  /* 0x00066000010a7983 */ /* 0x000f280000300a00 */
[----:B------:R-:W-:Y:S04]  /*4f190*/  STL [R1+0x4790], R218 ;  /* 0x004790da01007387 */ /* 0x000fe80000100800 */
[----:B------:R-:W-:Y:S04]  /*4f1a0*/  STL [R1+0x4784], R219 ;  /* 0x004784db01007387 */ /* 0x000fe80000100800 */
[----:B------:R-:W4:Y:S04]  /*4f1b0*/  LDL.LU.64 R12, [R1+0x658] ;  /* 0x00065800010c7983 */ /* 0x000f280000300a00 */
[----:B------:R-:W-:Y:S04]  /*4f1c0*/  STL [R1+0x4788], R216 ;  /* 0x004788d801007387 */ /* 0x000fe80000100800 */
[----:B------:R-:W-:Y:S04]  /*4f1d0*/  STL [R1+0x477c], R217 ;  /* 0x00477cd901007387 */ /* 0x000fe80000100800 */
[----:B------:R-:W4:Y:S01]  /*4f1e0*/  LDL.LU.64 R14, [R1+0x650] ;  /* 0x00065000010e7983 */ /* 0x000f220000300a00 */
[----:B--2---:R-:W-:-:S03]  /*4f1f0*/  MOV R0, R245 ;  /* 0x000000f500007202 */ /* 0x004fc60000000f00 */
[----:B------:R-:W-:Y:S04]  /*4f200*/  STL [R1+0x4780], R244 ;  /* 0x004780f401007387 */ /* 0x000fe80000100800 */
[----:B---3--:R-:W-:Y:S04]  /*4f210*/  STL [R1+0x4778], R246 ;  /* 0x004778f601007387 */ /* 0x008fe80000100800 */
[----:B------:R1:W-:Y:S02]  /*4f220*/  STL [R1+0x4774], R0 ;  /* 0x0047740001007387 */ /* 0x0003e40000100800 */
[----:B-1----:R-:W-:-:S02]  /*4f230*/  IMAD.MOV.U32 R0, RZ, RZ, R247 ;  /* 0x000000ffff007224 */ /* 0x002fc400078e00f7 */
[----:B----4-:R-:W-:Y:S04]  /*4f240*/  STL [R1+0x4770], R240 ;  /* 0x004770f001007387 */ /* 0x010fe80000100800 */
[----:B------:R1:W-:Y:S04]  /*4f250*/  STL [R1+0x476c], R0 ;  /* 0x00476c0001007387 */ /* 0x0003e80000100800 */
[----:B------:R-:W-:Y:S01]  /*4f260*/  STL [R1+0x4768], R242 ;  /* 0x004768f201007387 */ /* 0x000fe20000100800 */
[----:B-1----:R-:W-:-:S05]  /*4f270*/  IMAD.MOV.U32 R0, RZ, RZ, R241 ;  /* 0x000000ffff007224 */ /* 0x002fca00078e00f1 */
[----:B------:R1:W-:Y:S02]  /*4f280*/  STL [R1+0x4764], R0 ;  /* 0x0047640001007387 */ /* 0x0003e40000100800 */
[----:B-1----:R-:W-:Y:S02]  /*4f290*/  MOV R0, R243 ;  /* 0x000000f300007202 */ /* 0x002fe40000000f00 */
[----:B------:R-:W-:Y:S04]  /*4f2a0*/  STL [R1+0x4760], R236 ;  /* 0x004760ec01007387 */ /* 0x000fe80000100800 */
        /* <DEDUP_REMOVED lines=1305> */
[----:B------:R-:W4:Y:S04]  /*54440*/  LDL.LU.64 R236, [R1+0x1d50] ;  /* 0x001d500001ec7983 */ /* 0x000f280000300a00 */
[----:B------:R-:W4:Y:S01]  /*54450*/  LDL.LU.64 R238, [R1+0x1d58] ;  /* 0x001d580001ee7983 */ /* 0x000f220000300a00 */
[----:B-1----:R-:W-:-:S05]  /*54460*/  IMAD.MOV.U32 R0, RZ, RZ, R9 ;  /* 0x000000ffff007224 */ /* 0x002fca00078e0009 */
[----:B------:R1:W-:Y:S04]  /*54470*/  STL [R1+0x3be0], R0 ;  /* 0x003be00001007387 */ /* 0x0003e80000100800 */
[----:B------:R-:W-:Y:S04]  /*54480*/  STL [R1+0x3bec], R10 ;  /* 0x003bec0a01007387 */ /* 0x000fe80000100800 */
[----:B------:R-:W4:Y:S01]  /*54490*/  LDL.LU.64 R4, [R1+0x1d60] ;  /* 0x001d600001047983 */ /* 0x000f220000300a00 */
[----:B-1----:R-:W-:-:S05]  /*544a0*/  MOV R0, R11 ;  /* 0x0000000b00007202 */ /* 0x002fca0000000f00 */
[----:B------:R1:W-:Y:S04]  /*544b0*/  STL [R1+0x3be8], R0 ;  /* 0x003be80001007387 */ /* 0x0003e80000100800 */
[----:B------:R-:W-:Y:S04]  /*544c0*/  STL [R1+0x3bf4], R12 ;  /* 0x003bf40c01007387 */ /* 0x000fe80000100800 */
[----:B------:R-:W4:Y:S01]  /*544d0*/  LDL.LU.64 R6, [R1+0x1d68] ;  /* 0x001d680001067983 */ /* 0x000f220000300a00 */
[----:B-1----:R-:W-:-:S05]  /*544e0*/  IMAD.MOV.U32 R0, RZ, RZ, R13 ;  /* 0x000000ffff007224 */ /* 0x002fca00078e000d */
[----:B------:R1:W-:Y:S04]  /*544f0*/  STL [R1+0x3bf0], R0 ;  /* 0x003bf00001007387 */ /* 0x0003e80000100800 */
[----:B------:R1:W-:Y:S04]  /*54500*/  STL [R1+0x3bfc], R14 ;  /* 0x003bfc0e01007387 */ /* 0x0003e80000100800 */
[----:B------:R-:W4:Y:S01]  /*54510*/  LDL.LU.64 R8, [R1+0x7b0] ;  /* 0x0007b00001087983 */ /* 0x000f220000300a00 */
[----:B-1----:R-:W-:-:S05]  /*54520*/  IMAD.MOV.U32 R0, RZ, RZ, R15 ;  /* 0x000000ffff007224 */ /* 0x002fca00078e000f */
[----:B------:R2:W-:Y:S04]  /*54530*/  STL [R1+0x3bf8], R0 ;  /* 0x003bf80001007387 */ /* 0x0005e80000100800 */
        /* <DEDUP_REMOVED lines=8> */
[----:B------:R-:W4:Y:S04]  /*545c0*/  LDL.LU.64 R14, [R1+0x828] ;  /* 0x00082800010e7983 */ /* 0x000f280000300a00 */
[----:B------:R-:W-:Y:S04]  /*545d0*/  STL [R1+0x3b88], R24 ;  /* 0x003b881801007387 */ /* 0x000fe80000100800 */
[----:B------:R-:W-:Y:S01]  /*545e0*/  STL [R1+0x3b1c], R25 ;  /* 0x003b1c1901007387 */ /* 0x000fe20000100800 */
        /* <DEDUP_REMOVED lines=17> */
[----:B------:R-:W2:Y:S04]  /*54700*/  LDL.LU.64 R238, [R1+0x378] ;  /* 0x0003780001ee7983 */ /* 0x000ea80000300a00 */
[----:B------:R1:W-:Y:S04]  /*54710*/  STL [R1+0x3b48], R0 ;  /* 0x003b480001007387 */ /* 0x0003e80000100800 */
[----:B------:R3:W-:Y:S01]  /*54720*/  STL [R1+0x3b54], R4 ;  /* 0x003b540401007387 */ /* 0x0007e20000100800 */
[----:B-1----:R-:W-:-:S03]  /*54730*/  MOV R0, R5 ;  /* 0x0000000500007202 */ /* 0x002fc60000000f00 */
[----:B---3--:R-:W3:Y:S04]  /*54740*/  LDL.LU.64 R4, [R1+0x380] ;  /* 0x0003800001047983 */ /* 0x008ee80000300a00 */
[----:B------:R1:W-:Y:S04]  /*54750*/  STL [R1+0x3b50], R0 ;  /* 0x003b500001007387 */ /* 0x0003e80000100800 */
[----:B------:R-:W-:Y:S04]  /*54760*/  STL [R1+0x3b5c], R6 ;  /* 0x003b5c0601007387 */ /* 0x000fe80000100800 */
[----:B------:R-:W4:Y:S01]  /*54770*/  LDL.LU.64 R246, [R1+0x388] ;  /* 0x0003880001f67983 */ /* 0x000f220000300a00 */
[----:B-1----:R-:W-:-:S05]  /*54780*/  IMAD.MOV.U32 R0, RZ, RZ, R7 ;  /* 0x000000ffff007224 */ /* 0x002fca00078e0007 */
[----:B------:R1:W-:Y:S04]  /*54790*/  STL [R1+0x3b58], R0 ;  /* 0x003b580001007387 */ /* 0x0003e80000100800 */
[----:B------:R-:W-:Y:S04]  /*547a0*/  STL [R1+0x3b64], R8 ;  /* 0x003b640801007387 */ /* 0x000fe80000100800 */
[----:B------:R-:W4:Y:S01]  /*547b0*/  LDL.LU.64 R240, [R1+0x390] ;  /* 0x0003900001f07983 */ /* 0x000f220000300a00 */
[----:B-1----:R-:W-:-:S05]  /*547c0*/  IMAD.MOV.U32 R0, RZ, RZ, R9 ;  /* 0x000000ffff007224 */ /* 0x002fca00078e0009 */
[----:B------:R1:W-:Y:S04]  /*547d0*/  STL [R1+0x3b60], R0 ;  /* 0x003b600001007387 */ /* 0x0003e80000100800 */
[----:B------:R-:W-:Y:S04]  /*547e0*/  STL [R1+0x3b6c], R10 ;  /* 0x003b6c0a01007387 */ /* 0x000fe80000100800 */
[----:B------:R-:W4:Y:S01]  /*547f0*/  LDL.LU.64 R6, [R1+0x3f8] ;  /* 0x0003f80001067983 */ /* 0x000f220000300a00 */
[----:B-1----:R-:W-:-:S05]  /*54800*/  MOV R0, R11 ;  /* 0x0000000b00007202 */ /* 0x002fca0000000f00 */
[----:B------:R1:W-:Y:S04]  /*54810*/  STL [R1+0x3b68], R0 ;  /* 0x003b680001007387 */ /* 0x0003e80000100800 */
[----:B------:R1:W-:Y:S04]  /*54820*/  STL [R1+0x3b74], R12 ;  /* 0x003b740c01007387 */ /* 0x0003e80000100800 */
        /* <DEDUP_REMOVED lines=19> */
[----:B--2---:R2:W-:Y:S01]  /*54960*/  STL [R1+0x2ee8], R238 ;  /* 0x002ee8ee01007387 */ /* 0x0045e20000100800 */
[----:B-1----:R-:W-:-:S03]  /*54970*/  MOV R0, R239 ;  /* 0x000000ef00007202 */ /* 0x002fc60000000f00 */
[----:B--2---:R-:W2:Y:S04]  /*54980*/  LDL.LU.64 R238, [R1+0x490] ;  /* 0x0004900001ee7983 */ /* 0x004ea80000300a00 */
        /* <DEDUP_REMOVED lines=9> */
[----:B------:R1:W-:Y:S02]  /*54a20*/  STL [R1+0x2f00], R240 ;  /* 0x002f00f001007387 */ /* 0x0003e40000100800 */
[----:B-1----:R-:W-:-:S02]  /*54a30*/  MOV R0, R241 ;  /* 0x000000f100007202 */ /* 0x002fc40000000f00 */
[----:B------:R-:W4:Y:S04]  /*54a40*/  LDL.LU.64 R240, [R1+0x508] ;  /* 0x0005080001f07983 */ /* 0x000f280000300a00 */
[----:B------:R1:W-:Y:S04]  /*54a50*/  STL [R1+0x2efc], R0 ;  /* 0x002efc0001007387 */ /* 0x0003e80000100800 */
[----:B------:R1:W-:Y:S02]  /*54a60*/  STL [R1+0x2f08], R6 ;  /* 0x002f080601007387 */ /* 0x0003e40000100800 */
[----:B-1----:R-:W-:-:S02]  /*54a70*/  IMAD.MOV.U32 R0, RZ, RZ, R7 ;  /* 0x000000ffff007224 */ /* 0x002fc400078e0007 */
[----:B------:R-:W4:Y:S04]  /*54a80*/  LDL.LU.64 R6, [R1+0x510] ;  /* 0x0005100001067983 */ /* 0x000f280000300a00 */
[----:B------:R1:W-:Y:S04]  /*54a90*/  STL [R1+0x2f04], R0 ;  /* 0x002f040001007387 */ /* 0x0003e80000100800 */
[----:B------:R1:W-:Y:S02]  /*54aa0*/  STL [R1+0x2f10], R8 ;  /* 0x002f100801007387 */ /* 0x0003e40000100800 */
[----:B-1----:R-:W-:-:S02]  /*54ab0*/  IMAD.MOV.U32 R0, RZ, RZ, R9 ;  /* 0x000000ffff007224 */ /* 0x002fc400078e0009 */
[----:B------:R-:W4:Y:S04]  /*54ac0*/  LDL.LU.64 R8, [R1+0x578] ;  /* 0x0005780001087983 */ /* 0x000f280000300a00 */
        /* <DEDUP_REMOVED lines=21> */
[----:B--2---:R2:W-:Y:S01]  /*54c20*/  STL [R1+0x2f40], R238 ;  /* 0x002f40ee01007387 */ /* 0x0045e20000100800 */
[----:B-1----:R-:W-:-:S03]  /*54c30*/  IMAD.MOV.U32 R0, RZ, RZ, R239 ;  /* 0x000000ffff007224 */ /* 0x002fc600078e00ef */
[----:B--2---:R-:W2:Y:S04]  /*54c40*/  LDL.LU.64 R238, [R1+0x608] ;  /* 0x0006080001ee7983 */ /* 0x004ea80000300a00 */
        /* <DEDUP_REMOVED lines=41> */
[----:B--2---:R2:W-:Y:S01]  /*54ee0*/  STL [R1+0x2f98], R238 ;  /* 0x002f98ee01007387 */ /* 0x0045e20000100800 */
[----:B-1----:R-:W-:-:S03]  /*54ef0*/  IMAD.MOV.U32 R0, RZ, RZ, R239 ;  /* 0x000000ffff007224 */ /* 0x002fc600078e00ef */
[----:B--2---:R-:W2:Y:S04]  /*54f00*/  LDL.LU.64 R238, [R1+0x780] ;  /* 0x0007800001ee7983 */ /* 0x004ea80000300a00 */
        /* <DEDUP_REMOVED lines=1197> */
[----:B------:R-:W-:Y:S04]  /*599e0*/  STL [R1+0x38f8], R240 ;  /* 0x0038f8f001007387 */ /* 0x000fe80000100800 */
[----:B------:R-:W4:Y:S01]  /*599f0*/  LDL.LU.64 R244, [R1+0x26a8] ;  /* 0x0026a80001f47983 */ /* 0x000f220000300a00 */
[----:B-1----:R-:W-:-:S05]  /*59a00*/  IMAD.MOV.U32 R0, RZ, RZ, R241 ;  /* 0x000000ffff007224 */ /* 0x002fca00078e00f1 */
[----:B------:R1:W-:Y:S04]  /*59a10*/  STL [R1+0x38f4], R0 ;  /* 0x0038f40001007387 */ /* 0x0003e80000100800 */
[----:B------:R1:W-:Y:S02]  /*59a20*/  STL [R1+0x3900], R6 ;  /* 0x0039000601007387 */ /* 0x0003e40000100800 */
[----:B-1----:R-:W-:Y:S02]  /*59a30*/  IMAD.MOV.U32 R0, RZ, RZ, R7 ;  /* 0x000000ffff007224 */ /* 0x002fe400078e0007 */
        /* <DEDUP_REMOVED lines=14> */
[----:B------:R-:W-:Y:S04]  /*59b20*/  STL [R1+0x3920], R242 ;  /* 0x003920f201007387 */ /* 0x000fe80000100800 */
[----:B------:R-:W4:Y:S01]  /*59b30*/  LDL.LU.64 R240, [R1+0x26d0] ;  /* 0x0026d00001f07983 */ /* 0x000f220000300a00 */
[----:B-1----:R-:W-:-:S05]  /*59b40*/  MOV R0, R243 ;  /* 0x000000f300007202 */ /* 0x002fca0000000f00 */
[----:B------:R1:W-:Y:S02]  /*59b50*/  STL [R1+0x391c], R0 ;  /* 0x00391c0001007387 */ /* 0x0003e40000100800 */
[----:B-1----:R-:W-:Y:S02]  /*59b60*/  IMAD.MOV.U32 R0, RZ, RZ, R15 ;  /* 0x000000ffff007224 */ /* 0x002fe400078e000f */
[----:B------:R1:W-:Y:S04]  /*59b70*/  STL [R1+0x3928], R14 ;  /* 0x0039280e01007387 */ /* 0x0003e80000100800 */
[----:B-1----:R-:W4:Y:S04]  /*59b80*/  LDL.LU.64 R14, [R1+0x26d8] ;  /* 0x0026d800010e7983 */ /* 0x002f280000300a00 */
[----:B------:R1:W-:Y:S04]  /*59b90*/  STL [R1+0x3924], R0 ;  /* 0x0039240001007387 */ /* 0x0003e80000100800 */
[----:B------:R2:W-:Y:S04]  /*59ba0*/  STL [R1+0x3930], R236 ;  /* 0x003930ec01007387 */ /* 0x0005e80000100800 */
[----:B------:R-:W4:Y:S01]  /*59bb0*/  LDL.LU.64 R242, [R1+0x26e0] ;  /* 0x0026e00001f27983 */ /* 0x000f220000300a00 */
[----:B-1----:R-:W-:-:S03]  /*59bc0*/  IMAD.MOV.U32 R0, RZ, RZ, R237 ;  /* 0x000000ffff007224 */ /* 0x002fc600078e00ed */
[----:B--2---:R-:W-:Y:S04]  /*59bd0*/  STL [R1+0x3938], R238 ;  /* 0x003938ee01007387 */ /* 0x004fe80000100800 */
[----:B------:R1:W-:Y:S04]  /*59be0*/  STL [R1+0x392c], R0 ;  /* 0x00392c0001007387 */ /* 0x0003e80000100800 */
[----:B------:R-:W2:Y:S01]  /*59bf0*/  LDL.LU.64 R236, [R1+0x26e8] ;  /* 0x0026e80001ec7983 */ /* 0x000ea20000300a00 */
[----:B-1----:R-:W-:-:S03]  /*59c00*/  MOV R0, R239 ;  /* 0x000000ef00007202 */ /* 0x002fc60000000f00 */
[----:B---3--:R-:W-:Y:S04]  /*59c10*/  STL [R1+0x3940], R4 ;  /* 0x0039400401007387 */ /* 0x008fe80000100800 */
[----:B------:R1:W-:Y:S04]  /*59c20*/  STL [R1+0x3934], R0 ;  /* 0x0039340001007387 */ /* 0x0003e80000100800 */
[----:B------:R-:W3:Y:S01]  /*59c30*/  LDL.LU.64 R238, [R1+0x26f0] ;  /* 0x0026f00001ee7983 */ /* 0x000ee20000300a00 */
[----:B-1----:R-:W-:-:S03]  /*59c40*/  IMAD.MOV.U32 R0, RZ, RZ, R5 ;  /* 0x000000ffff007224 */ /* 0x002fc600078e0005 */
[----:B----4-:R-:W-:Y:S04]  /*59c50*/  STL [R1+0x3948], R246 ;  /* 0x003948f601007387 */ /* 0x010fe80000100800 */
[----:B------:R1:W-:Y:S04]  /*59c60*/  STL [R1+0x393c], R0 ;  /* 0x00393c0001007387 */ /* 0x0003e80000100800 */
[----:B------:R-:W4:Y:S01]  /*59c70*/  LDL.LU.64 R4, [R1+0x26f8] ;  /* 0x0026f80001047983 */ /* 0x000f220000300a00 */
[----:B-1----:R-:W-:-:S03]  /*59c80*/  IMAD.MOV.U32 R0, RZ, RZ, R247 ;  /* 0x000000ffff007224 */ /* 0x002fc600078e00f7 */
[----:B------:R-:W-:Y:S04]  /*59c90*/  STL [R1+0x3950], R244 ;  /* 0x003950f401007387 */ /* 0x000fe80000100800 */
[----:B------:R1:W-:Y:S04]  /*59ca0*/  STL [R1+0x3944], R0 ;  /* 0x0039440001007387 */ /* 0x0003e80000100800 */
[----:B------:R-:W4:Y:S01]  /*59cb0*/  LDL.LU.64 R246, [R1+0x2700] ;  /* 0x0027000001f67983 */ /* 0x000f220000300a00 */
[----:B-1----:R-:W-:-:S03]  /*59cc0*/  MOV R0, R245 ;  /* 0x000000f500007202 */ /* 0x002fc60000000f00 */
[----:B------:R-:W-:Y:S04]  /*59cd0*/  STL [R1+0x3958], R6 ;  /* 0x0039580601007387 */ /* 0x000fe80000100800 */
[----:B------:R1:W-:Y:S02]  /*59ce0*/  STL [R1+0x394c], R0 ;  /* 0x00394c0001007387 */ /* 0x0003e40000100800 */
[----:B-1----:R-:W-:Y:S02]  /*59cf0*/  IMAD.MOV.U32 R0, RZ, RZ, R7 ;  /* 0x000000ffff007224 */ /* 0x002fe400078e0007 */
        /* <DEDUP_REMOVED lines=20> */
[----:B------:R-:W-:Y:S04]  /*59e40*/  STL [R1+0x3988], R242 ;  /* 0x003988f201007387 */ /* 0x000fe80000100800 */
[----:B------:R1:W-:Y:S04]  /*59e50*/  STL [R1+0x397c], R0 ;  /* 0x00397c0001007387 */ /* 0x0003e80000100800 */
[----:B------:R-:W4:Y:S01]  /*59e60*/  LDL.LU.64 R14, [R1+0x2730] ;  /* 0x00273000010e7983 */ /* 0x000f220000300a00 */
[----:B-1----:R-:W-:-:S03]  /*59e70*/  IMAD.MOV.U32 R0, RZ, RZ, R243 ;  /* 0x000000ffff007224 */ /* 0x002fc600078e00f3 */
[----:B--2---:R-:W-:Y:S04]  /*59e80*/  STL [R1+0x3990], R236 ;  /* 0x003990ec01007387 */ /* 0x004fe80000100800 */
        /* <DEDUP_REMOVED lines=8> */
[----:B------:R1:W-:Y:S04]  /*59f10*/  STL [R1+0x3994], R0 ;  /* 0x0039940001007387 */ /* 0x0003e80000100800 */
[----:B------:R-:W4:Y:S01]  /*59f20*/  LDL.LU.64 R238, [R1+0x2748] ;  /* 0x0027480001ee7983 */ /* 0x000f220000300a00 */
[----:B-1----:R-:W-:-:S03]  /*59f30*/  IMAD.MOV.U32 R0, RZ, RZ, R5 ;  /* 0x000000ffff007224 */ /* 0x002fc600078e0005 */
[----:B------:R-:W-:Y:S04]  /*59f40*/  STL [R1+0x39a8], R246 ;  /* 0x0039a8f601007387 */ /* 0x000fe80000100800 */
[----:B------:R1:W-:Y:S04]  /*59f50*/  STL [R1+0x399c], R0 ;  /* 0x00399c0001007387 */ /* 0x0003e80000100800 */
[----:B------:R-:W4:Y:S04]  /*59f60*/  LDL.LU.64 R4, [R1+0x2750] ;  /* 0x0027500001047983 */ /* 0x000f280000300a00 */
[----:B------:R-:W4:Y:S01]  /*59f70*/  LDL.LU.64 R244, [R1+0x2758] ;  /* 0x0027580001f47983 */ /* 0x000f220000300a00 */
[----:B-1----:R-:W-:-:S05]  /*59f80*/  IMAD.MOV.U32 R0, RZ, RZ, R247 ;  /* 0x000000ffff007224 */ /* 0x002fca00078e00f7 */
[----:B------:R1:W-:Y:S04]  /*59f90*/  STL [R1+0x39a4], R0 ;  /* 0x0039a40001007387 */ /* 0x0003e80000100800 */
[----:B------:R1:W-:Y:S02]  /*59fa0*/  STL [R1+0x39b0], R6 ;  /* 0x0039b00601007387 */ /* 0x0003e40000100800 */
[----:B-1----:R-:W-:Y:S02]  /*59fb0*/  MOV R0, R7 ;  /* 0x0000000700007202 */ /* 0x002fe40000000f00 */
[----:B------:R-:W4:Y:S04]  /*59fc0*/  LDL.LU.64 R6, [R1+0x2760] ;  /* 0x0027600001067983 */ /* 0x000f280000300a00 */
[----:B------:R1:W-:Y:S04]  /*59fd0*/  STL [R1+0x39ac], R0 ;  /* 0x0039ac0001007387 */ /* 0x0003e80000100800 */
[----:B------:R1:W-:Y:S02]  /*59fe0*/  STL [R1+0x39b8], R8 ;  /* 0x0039b80801007387 */ /* 0x0003e40000100800 */
[----:B-1----:R-:W-:-:S02]  /*59ff0*/  IMAD.MOV.U32 R0, RZ, RZ, R9 ;  /* 0x000000ffff007224 */ /* 0x002fc400078e0009 */
        /* <DEDUP_REMOVED lines=10> */
[----:B------:R1:W-:Y:S04]  /*5a0a0*/  STL [R1+0x39c4], R0 ;  /* 0x0039c40001007387 */ /* 0x0003e80000100800 */
[----:B------:R-:W4:Y:S01]  /*5a0b0*/  LDL.LU.64 R10, [R1+0x2780] ;  /* 0x00278000010a7983 */ /* 0x000f220000300a00 */
[----:B-1----:R-:W-:-:S03]  /*5a0c0*/  IMAD.MOV.U32 R0, RZ, RZ, R241 ;  /* 0x000000ffff007224 */ /* 0x002fc600078e00f1 */
        /* <DEDUP_REMOVED lines=20> */
[----:B------:R-:W-:Y:S04]  /*5a210*/  STL [R1+0x3a00], R244 ;  /* 0x003a00f401007387 */ /* 0x000fe80000100800 */
[----:B------:R1:W-:Y:S04]  /*5a220*/  STL [R1+0x39f4], R0 ;  /* 0x0039f40001007387 */ /* 0x0003e80000100800 */
[----:B------:R-:W4:Y:S01]  /*5a230*/  LDL.LU.64 R4, [R1+0x27b0] ;  /* 0x0027b00001047983 */ /* 0x000f220000300a00 */
[----:B-1----:R-:W-:-:S03]  /*5a240*/  IMAD.MOV.U32 R0, RZ, RZ, R245 ;  /* 0x000000ffff007224 */ /* 0x002fc600078e00f5 */
[----:B------:R-:W-:Y:S04]  /*5a250*/  STL [R1+0x3a08], R6 ;  /* 0x003a080601007387 */ /* 0x000fe80000100800 */
[----:B------:R1:W-:Y:S02]  /*5a260*/  STL [R1+0x39fc], R0 ;  /* 0x0039fc0001007387 */ /* 0x0003e40000100800 */
[----:B-1----:R-:W-:Y:S02]  /*5a270*/  IMAD.MOV.U32 R0, RZ, RZ, R7 ;  /* 0x000000ffff007224 */ /* 0x002fe400078e0007 */
        /* <DEDUP_REMOVED lines=24> */
[----:B--2---:R-:W-:Y:S04]  /*5a400*/  STL [R1+0x3a40], R242 ;  /* 0x003a40f201007387 */ /* 0x004fe80000100800 */
[----:B------:R-:W2:Y:S01]  /*5a410*/  LDL.LU.64 R232, [R1+0x27e0] ;  /* 0x0027e00001e87983 */ /* 0x000ea20000300a00 */
[----:B-1----:R-:W-:-:S05]  /*5a420*/  MOV R0, R243 ;  /* 0x000000f300007202 */ /* 0x002fca0000000f00 */
[----:B------:R1:W-:Y:S04]  /*5a430*/  STL [R1+0x3a3c], R0 ;  /* 0x003a3c0001007387 */ /* 0x0003e80000100800 */
[----:B---3--:R-:W-:Y:S01]  /*5a440*/  STL [R1+0x3a48], R236 ;  /* 0x003a48ec01007387 */ /* 0x008fe20000100800 */
[----:B-1----:R-:W-:-:S03]  /*5a450*/  IMAD.MOV.U32 R0, RZ, RZ, R237 ;  /* 0x000000ffff007224 */ /* 0x002fc600078e00ed */
[----:B------:R-:W3:Y:S04]  /*5a460*/  LDL.LU.64 R234, [R1+0x27e8] ;  /* 0x0027e80001ea7983 */ /* 0x000ee80000300a00 */
[----:B------:R1:W-:Y:S04]  /*5a470*/  STL [R1+0x3a44], R0 ;  /* 0x003a440001007387 */ /* 0x0003e80000100800 */
[----:B----4-:R-:W-:Y:S04]  /*5a480*/  STL [R1+0x3a50], R238 ;  /* 0x003a50ee01007387 */ /* 0x010fe80000100800 */
[----:B------:R-:W4:Y:S01]  /*5a490*/  LDL.LU.64 R248, [R1+0x27f0] ;  /* 0x0027f00001f87983 */ /* 0x000f220000300a00 */
[----:B-1----:R-:W-:-:S03]  /*5a4a0*/  IMAD.MOV.U32 R0, RZ, RZ, R239 ;  /* 0x000000ffff007224 */ /* 0x002fc600078e00ef */
[----:B------:R-:W4:Y:S04]  /*5a4b0*/  LDL.LU.64 R250, [R1+0x27f8] ;  /* 0x0027f80001fa7983 */ /* 0x000f280000300a00 */
[----:B------:R1:W-:Y:S04]  /*5a4c0*/  STL [R1+0x3a4c], R0 ;  /* 0x003a4c0001007387 */ /* 0x0003e80000100800 */
[----:B------:R-:W-:Y:S04]  /*5a4d0*/  STL [R1+0x3a58], R4 ;  /* 0x003a580401007387 */ /* 0x000fe80000100800 */
[----:B------:R-:W4:Y:S01]  /*5a4e0*/  LDL.LU.64 R244, [R1+0x2800] ;  /* 0x0028000001f47983 */ /* 0x000f220000300a00 */
[----:B-1----:R-:W-:-:S03]  /*5a4f0*/  MOV R0, R5 ;  /* 0x0000000500007202 */ /* 0x002fc60000000f00 */
        /* <DEDUP_REMOVED lines=21> */
[----:B------:R1:W-:Y:S02]  /*5a650*/  STL [R1+0x3a74], R0 ;  /* 0x003a740001007387 */ /* 0x0003e40000100800 */
[----:B-1----:R-:W-:Y:S02]  /*5a660*/  IMAD.MOV.U32 R0, RZ, RZ, R15 ;  /* 0x000000ffff007224 */ /* 0x002fe400078e000f */
[----:B------:R1:W-:Y:S04]  /*5a670*/  STL [R1+0x3a80], R14 ;  /* 0x003a800e01007387 */ /* 0x0003e80000100800 */
[----:B------:R-:W4:Y:S04]  /*5a680*/  LDL.LU.64 R10, [R1+0x2850] ;  /* 0x00285000010a7983 */ /* 0x000f280000300a00 */
[----:B------:R1:W-:Y:S04]  /*5a690*/  STL [R1+0x3a7c], R0 ;  /* 0x003a7c0001007387 */ /* 0x0003e80000100800 */
[----:B--2---:R-:W-:Y:S04]  /*5a6a0*/  STL [R1+0x3a88], R232 ;  /* 0x003a88e801007387 */ /* 0x004fe80000100800 */
[----:B-1----:R-:W2:Y:S01]  /*5a6b0*/  LDL.LU.64 R14, [R1+0x2868] ;  /* 0x00286800010e7983 */ /* 0x002ea20000300a00 */
[----:B------:R-:W-:-:S03]  /*5a6c0*/  MOV R0, R233 ;  /* 0x000000e900007202 */ /* 0x000fc60000000f00 */
[----:B---3--:R-:W-:Y:S04]  /*5a6d0*/  STL [R1+0x3a90], R234 ;  /* 0x003a90ea01007387 */ /* 0x008fe80000100800 */
[----:B------:R1:W-:Y:S02]  /*5a6e0*/  STL [R1+0x3a84], R0 ;  /* 0x003a840001007387 */ /* 0x0003e40000100800 */
[----:B-1----:R-:W-:Y:S02]  /*5a6f0*/  IMAD.MOV.U32 R0, RZ, RZ, R235 ;  /* 0x000000ffff007224 */ /* 0x002fe400078e00eb */
        /* <DEDUP_REMOVED lines=12> */
[----:B------:R-:W-:Y:S04]  /*5a7c0*/  STL [R1+0x3ab8], R240 ;  /* 0x003ab8f001007387 */ /* 0x000fe80000100800 */
        /* <DEDUP_REMOVED lines=18> */
[----:B------:R1:W-:Y:S02]  /*5a8f0*/  STL [R1+0x3adc], R0 ;  /* 0x003adc0001007387 */ /* 0x0003e40000100800 */
[----:B-1----:R-:W-:Y:S02]  /*5a900*/  MOV R0, R13 ;  /* 0x0000000d00007202 */ /* 0x002fe40000000f00 */
[----:B------:R-:W1:Y:S04]  /*5a910*/  S2R R13, SR_TID.X ;  /* 0x00000000000d7919 */ /* 0x000e680000002100 */
[----:B------:R-:W-:Y:S04]  /*5a920*/  STL [R1+0x3af0], R8 ;  /* 0x003af00801007387 */ /* 0x000fe80000100800 */
[----:B------:R3:W-:Y:S01]  /*5a930*/  STL [R1+0x3ae4], R0 ;  /* 0x003ae40001007387 */ /* 0x0007e20000100800 */
[----:B------:R-:W-:-:S03]  /*5a940*/  IMAD.MOV.U32 R4, RZ, RZ, R11 ;  /* 0x000000ffff047224 */ /* 0x000fc600078e000b */
[----:B------:R-:W-:Y:S01]  /*5a950*/  STL [R1+0x3af8], R10 ;  /* 0x003af80a01007387 */ /* 0x000fe20000100800 */
[----:B---3--:R-:W-:-:S05]  /*5a960*/  IMAD.MOV.U32 R0, RZ, RZ, R9 ;  /* 0x000000ffff007224 */ /* 0x008fca00078e0009 */
[----:B------:R3:W-:Y:S01]  /*5a970*/  STL [R1+0x3aec], R0 ;  /* 0x003aec0001007387 */ /* 0x0007e20000100800 */
[C---:B-1----:R-:W-:Y:S02]  /*5a980*/  LOP3.LUT R6, R13.reuse, 0x3, RZ, 0xc0, !PT ;  /* 0x000000030d067812 */ /* 0x042fe400078ec0ff */
[C---:B------:R-:W-:Y:S01]  /*5a990*/  LOP3.LUT R5, R13.reuse, 0x1c, RZ, 0xc0, !PT ;  /* 0x0000001c0d057812 */ /* 0x040fe200078ec0ff */
[----:B------:R1:W-:Y:S01]  /*5a9a0*/  STL [R1+0x3af4], R4 ;  /* 0x003af40401007387 */ /* 0x0003e20000100800 */
[----:B---3--:R-:W-:-:S03]  /*5a9b0*/  LOP3.LUT R0, R13, 0x7, RZ, 0xc0, !PT ;  /* 0x000000070d007812 */ /* 0x008fc600078ec0ff */
[----:B------:R-:W-:Y:S01]  /*5a9c0*/  IMAD R18, R6, 0x220, R5 ;  /* 0x0000022006127824 */ /* 0x000fe200078e0205 */
[----:B-1----:R-:W-:Y:S01]  /*5a9d0*/  SHF.L.U32 R4, R13, 0x1, RZ ;  /* 0x000000010d047819 */ /* 0x002fe200000006ff */
[----:B------:R-:W-:-:S05]  /*5a9e0*/  IMAD R0, R0, 0x210, RZ ;  /* 0x0000021000007824 */ /* 0x000fca00078e02ff */
[----:B------:R-:W-:Y:S01]  /*5a9f0*/  LOP3.LUT R17, R0, 0x30, R4, 0x78, !PT ;  /* 0x0000003000117812 */ /* 0x000fe200078e7804 */
[----:B--2---:R-:W-:Y:S01]  /*5aa00*/  IMAD.MOV.U32 R7, RZ, RZ, R15 ;  /* 0x000000ffff077224 */ /* 0x004fe200078e000f */
[----:B------:R-:W-:Y:S04]  /*5aa10*/  STL [R1+0x3b00], R14 ;  /* 0x003b000e01007387 */ /* 0x000fe80000100800 */
[----:B------:R1:W-:Y:S04]  /*5aa20*/  STL [R1+0x3afc], R7 ;  /* 0x003afc0701007387 */ /* 0x0003e80000100800 */
[----:B-1----:R-:W2:Y:S04]  /*5aa30*/  LDL.LU.64 R6, [R1+0x5ac8] ;  /* 0x005ac80001067983 */ /* 0x002ea80000300a00 */
[----:B------:R-:W3:Y:S04]  /*5aa40*/  LDL.LU.64 R4, [R1+0x5ac0] ;  /* 0x005ac00001047983 */ /* 0x000ee80000300a00 */
[----:B--2---:R1:W-:Y:S04]  /*5aa50*/  STL.64 [R1+0x1d90], R6 ;  /* 0x001d900601007387 */ /* 0x0043e80000100a00 */
[----:B-1----:R-:W2:Y:S04]  /*5aa60*/  LDL.LU.64 R6, [R1+0x5ab8] ;  /* 0x005ab80001067983 */ /* 0x002ea80000300a00 */
[----:B---3--:R1:W-:Y:S04]  /*5aa70*/  STL.64 [R1+0x1d88], R4 ;  /* 0x001d880401007387 */ /* 0x0083e80000100a00 */
[----:B-1----:R-:W3:Y:S04]  /*5aa80*/  LDL.LU.64 R4, [R1+0x5ab0] ;  /* 0x005ab00001047983 */ /* 0x002ee80000300a00 */
        /* <DEDUP_REMOVED lines=1035> */
[----:B-1----:R-:W3:Y:S04]  /*5eb40*/  LDL.64 R4, [R1+0x4b28] ;  /* 0x004b280001047983 */ /* 0x002ee80000100a00 */
[----:B--2---:R1:W-:Y:S04]  /*5eb50*/  STL.64 [R1+0x21f0], R6 ;  /* 0x0021f00601007387 */ /* 0x0043e80000100a00 */
[----:B-1----:R-:W2:Y:S04]  /*5eb60*/  LDL.64 R6, [R1+0x4b20] ;  /* 0x004b200001067983 */ /* 0x002ea80000100a00 */
[----:B---3--:R1:W-:Y:S04]  /*5eb70*/  STL.64 [R1+0x21e8], R4 ;  /* 0x0021e80401007387 */ /* 0x0083e80000100a00 */
[----:B-1----:R-:W3:Y:S04]  /*5eb80*/  LDL.64 R4, [R1+0x4b18] ;  /* 0x004b180001047983 */ /* 0x002ee80000100a00 */
        /* <DEDUP_REMOVED lines=220> */
[----:B--2---:R1:W-:Y:S01]  /*5f950*/  STL.64 [R1+0x1e70], R6 ;  /* 0x001e700601007387 */ /* 0x0043e20000100a00 */
[----:B------:R-:W2:Y:S03]  /*5f960*/  LDL.LU.64 R8, [R1+0x5e38] ;  /* 0x005e380001087983 */ /* 0x000ea60000300a00 */
[----:B---3--:R3:W-:Y:S01]  /*5f970*/  STL.64 [R1+0x1e68], R4 ;  /* 0x001e680401007387 */ /* 0x0087e20000100a00 */
[----:B-1----:R-:W4:Y:S01]  /*5f980*/  LDL.LU.64 R6, [R1+0x5e30] ;  /* 0x005e300001067983 */ /* 0x002f220000300a00 */
[----:B------:R-:W-:-:S04]  /*5f990*/  SHF.R.S32.HI R0, RZ, 0x1f, R2 ;  /* 0x0000001fff007819 */ /* 0x000fc80000011402 */
[----:B------:R-:W-:Y:S02]  /*5f9a0*/  SHF.L.U64.HI R0, R2, 0x2, R0 ;  /* 0x0000000202007819 */ /* 0x000fe40000010200 */
[----:B---3--:R-:W-:Y:S02]  /*5f9b0*/  SHF.R.S32.HI R4, RZ, 0x1f, R3 ;  /* 0x0000001fff047819 */ /* 0x008fe40000011403 */
[----:B------:R-:W-:Y:S02]  /*5f9c0*/  MOV R5, 0x1 ;  /* 0x0000000100057802 */ /* 0x000fe40000000f00 */
[----:B------:R-:W-:Y:S01]  /*5f9d0*/  SHF.L.U64.HI R2, R3, 0x2, R4 ;  /* 0x0000000203027819 */ /* 0x000fe20000010204 */
[----:B------:R-:W-:Y:S01]  /*5f9e0*/  IMAD.MOV.U32 R4, RZ, RZ, -0x1 ;  /* 0xffffffffff047424 */ /* 0x000fe200078e00ff */
[----:B--2---:R-:W-:Y:S04]  /*5f9f0*/  STL.64 [R1+0x1e60], R8 ;  /* 0x001e600801007387 */ /* 0x004fe80000100a00 */
[----:B----4-:R-:W-:Y:S01]  /*5fa00*/  STL.64 [R1+0x1e58], R6 ;  /* 0x001e580601007387 */ /* 0x010fe20000100a00 */
[----:B------:R-:W-:Y:S02]  /*5fa10*/  STL [R1+0x1bdc], RZ ;  /* 0x001bdcff01007387 */ /* 0x000fe40000100800 */
[----:B------:R-:W-:Y:S02]  /*5fa20*/  STL [R1+0x1ad0], R5 ;  /* 0x001ad00501007387 */ /* 0x000fe40000100800 */
[----:B------:R-:W-:Y:S01]  /*5fa30*/  STL [R1+0xc10], RZ ;  /* 0x000c10ff01007387 */ /* 0x000fe20000100800 */
[----:B------:R1:W-:Y:S01]  /*5fa40*/  STL [R1+0x1adc], R4 ;  /* 0x001adc0401007387 */ /* 0x0003e20000100800 */
[----:B------:R2:W-:Y:S02]  /*5fa50*/  STL [R1+0xc14], RZ ;  /* 0x000c14ff01007387 */ /* 0x0005e40000100800 */
[----:B------:R2:W-:Y:S02]  /*5fa60*/  STL [R1+0xc18], RZ ;  /* 0x000c18ff01007387 */ /* 0x0005e40000100800 */
[----:B------:R2:W-:Y:S01]  /*5fa70*/  STL [R1+0xc1c], RZ ;  /* 0x000c1cff01007387 */ /* 0x0005e20000100800 */
[----:B------:R2:W-:Y:S01]  /*5fa80*/  STL [R1+0xbf0], RZ ;  /* 0x000bf0ff01007387 */ /* 0x0005e20000100800 */
        /* <DEDUP_REMOVED lines=219> */
[----:B------:R2:W-:Y:S01]  /*60840*/  STL [R1], RZ ;  /* 0x000000ff01007387 */ /* 0x0005e20000100800 */
        /* <DEDUP_REMOVED lines=771> */
[----:B------:R-:W-:-:S04]  /*63880*/  SHF.R.S32.HI R16, RZ, 0x1f, R252 ;  /* 0x0000001fff107819 */ /* 0x000fc800000114fc */
[----:B------:R-:W-:Y:S02]  /*63890*/  LEA.HI R16, R16, R252, RZ, 0x7 ;  /* 0x000000fc10107211 */ /* 0x000fe400078f38ff */
[C---:B------:R-:W-:Y:S02]  /*638a0*/  LOP3.LUT R21, R18.reuse, 0x20, RZ, 0x3c, !PT ;  /* 0x0000002012157812 */ /* 0x040fe400078e3cff */
[----:B------:R-:W-:Y:S02]  /*638b0*/  SHF.R.S32.HI R16, RZ, 0x7, R16 ;  /* 0x00000007ff107819 */ /* 0x000fe40000011410 */
[C---:B------:R-:W-:Y:S02]  /*638c0*/  LOP3.LUT R20, R18.reuse, 0x40, RZ, 0x3c, !PT ;  /* 0x0000004012147812 */ /* 0x040fe400078e3cff */
[----:B------:R-:W-:Y:S01]  /*638d0*/  LOP3.LUT R19, R18, 0x60, RZ, 0x3c, !PT ;  /* 0x0000006012137812 */ /* 0x000fe200078e3cff */
[----:B------:R-:W-:Y:S01]  /*638e0*/  IMAD.SHL.U32 R3, R3, 0x4, RZ ;  /* 0x0000000403037824 */ /* 0x000fe200078e00ff */
[----:B------:R-:W-:Y:S01]  /*638f0*/  IADD3 R18, R16, -0x2, RZ ;  /* 0xfffffffe10127810 */ /* 0x000fe20007ffe0ff */
[----:B------:R-:W-:Y:S01]  /*63900*/  CS2R R248, SRZ ;  /* 0x0000000000f87805 */ /* 0x000fe2000001ff00 */
[----:B------:R-:W-:Y:S01]  /*63910*/  CS2R R250, SRZ ;  /* 0x0000000000fa7805 */ /* 0x000fe2000001ff00 */
[----:B------:R-:W-:Y:S01]  /*63920*/  CS2R R244, SRZ ;  /* 0x0000000000f47805 */ /* 0x000fe2000001ff00 */
[----:B------:R-:W-:Y:S01]  /*63930*/  CS2R R246, SRZ ;  /* 0x0000000000f67805 */ /* 0x000fe2000001ff00 */
[----:B------:R-:W-:Y:S01]  /*63940*/  CS2R R240, SRZ ;  /* 0x0000000000f07805 */ /* 0x000fe2000001ff00 */
[----:B------:R-:W-:Y:S01]  /*63950*/  CS2R R242, SRZ ;  /* 0x0000000000f27805 */ /* 0x000fe2000001ff00 */
[----:B------:R-:W-:Y:S01]  /*63960*/  CS2R R236, SRZ ;  /* 0x0000000000ec7805 */ /* 0x000fe2000001ff00 */
[----:B------:R-:W-:Y:S01]  /*63970*/  CS2R R238, SRZ ;  /* 0x0000000000ee7805 */ /* 0x000fe2000001ff00 */
[----:B-1----:R-:W-:Y:S01]  /*63980*/  CS2R R4, SRZ ;  /* 0x0000000000047805 */ /* 0x002fe2000001ff00 */
[----:B------:R-:W-:Y:S01]  /*63990*/  CS2R R6, SRZ ;  /* 0x0000000000067805 */ /* 0x000fe2000001ff00 */
[----:B------:R-:W-:Y:S01]  /*639a0*/  CS2R R8, SRZ ;  /* 0x0000000000087805 */ /* 0x000fe2000001ff00 */
[----:B------:R-:W-:Y:S01]  /*639b0*/  CS2R R10, SRZ ;  /* 0x00000000000a7805 */ /* 0x000fe2000001ff00 */
[----:B------:R-:W-:Y:S01]  /*639c0*/  CS2R R12, SRZ ;  /* 0x00000000000c7805 */ /* 0x000fe2000001ff00 */
[----:B------:R-:W-:Y:S01]  /*639d0*/  CS2R R14, SRZ ;  /* 0x00000000000e7805 */ /* 0x000fe2000001ff00 */
[----:B--2---:R-:W-:-:S06]  /*639e0*/  LOP3.LUT R16, R17, 0x40, RZ, 0x3c, !PT ;  /* 0x0000004011107812 */ /* 0x004fcc00078e3cff */
.L_x_1:
[----:B------:R-:W2:Y:S01]  /*639f0*/  LDL.LU R16, [R1+0x1adc] ;  /* 0x001adc0001107983 */ /* 0x000ea20000300800 */
[----:B------:R-:W-:-:S04]  /*63a00*/  DEPBAR.LE SB0, 0x2 ;  /* 0x000080800000791a */ /* 0x000fc80000000000 */
[----:B-----5:R-:W1:Y:S04]  /*63a10*/  S2R R3, SR_TID.X ;  /* 0x0000000000037919 */ /* 0x020e680000002100 */
[----:B------:R-:W3:Y:S04]  /*63a20*/  S2R R17, SR_TID.X ;  /* 0x0000000000117919 */ /* 0x000ee80000002100 */
[----:B------:R-:W-:Y:S04]  /*63a30*/  STL [R1+0x63a4], R2 ;  /* 0x0063a40201007387 */ /* 0x000fe80000100800 */
[----:B------:R4:W-:Y:S01]  /*63a40*/  STL [R1+0x63a0], R0 ;  /* 0x0063a00001007387 */ /* 0x0009e20000100800 */
[----:B-1----:R-:W-:-:S02]  /*63a50*/  LOP3.LUT R18, R3, 0x1c, RZ, 0xc0, !PT ;  /* 0x0000001c03127812 */ /* 0x002fc400078ec0ff */
[----:B------:R-:W-:Y:S02]  /*63a60*/  LOP3.LUT R3, R3, 0x3, RZ, 0xc0, !PT ;  /* 0x0000000303037812 */ /* 0x000fe400078ec0ff */
[C---:B---3--:R-:W-:Y:S02]  /*63a70*/  LOP3.LUT R20, R17.reuse, 0x1c, RZ, 0xc0, !PT ;  /* 0x0000001c11147812 */ /* 0x048fe400078ec0ff */
[----:B------:R-:W-:Y:S01]  /*63a80*/  LOP3.LUT R19, R17, 0x3, RZ, 0xc0, !PT ;  /* 0x0000000311137812 */ /* 0x000fe200078ec0ff */
[----:B------:R-:W-:Y:S01]  /*63a90*/  IMAD R3, R3, 0x220, R18 ;  /* 0x0000022003037824 */ /* 0x000fe200078e0212 */
[C---:B------:R-:W-:Y:S02]  /*63aa0*/  SHF.L.U32 R18, R17.reuse, 0x1, RZ ;  /* 0x0000000111127819 */ /* 0x040fe400000006ff */
[----:B------:R-:W-:Y:S01]  /*63ab0*/  LOP3.LUT R17, R17, 0x7, RZ, 0xc0, !PT ;  /* 0x0000000711117812 */ /* 0x000fe200078ec0ff */
[----:B------:R-:W-:-:S04]  /*63ac0*/  IMAD R19, R19, 0x220, R20 ;  /* 0x0000022013137824 */ /* 0x000fc800078e0214 */
[----:B------:R-:W-:Y:S01]  /*63ad0*/  IMAD R17, R17, 0x210, RZ ;  /* 0x0000021011117824 */ /* 0x000fe200078e02ff */
[----:B------:R-:W-:-:S04]  /*63ae0*/  LOP3.LUT R19, R19, 0x20, RZ, 0x3c, !PT ;  /* 0x0000002013137812 */ /* 0x000fc800078e3cff */
[----:B------:R-:W-:Y:S01]  /*63af0*/  LOP3.LUT R17, R17, 0x30, R18, 0x78, !PT ;  /* 0x0000003011117812 */ /* 0x000fe200078e7812 */
[----:B------:R-:W-:Y:S01]  /*63b00*/  BAR.SYNC.DEFER_BLOCKING 0x0 ;  /* 0x0000000000007b1d */ /* 0x000fe20000010000 */
[----:B--2---:R-:W-:-:S04]  /*63b10*/  IADD3 R16, R16, 0x1, RZ ;  /* 0x0000000110107810 */ /* 0x004fc80007ffe0ff */
[----:B------:R-:W-:-:S04]  /*63b20*/  ISETP.GT.AND P0, PT, R16, 0x1, PT ;  /* 0x000000011000780c */ /* 0x000fc80003f04270 */
[----:B------:R-:W-:-:S05]  /*63b30*/  SEL R252, R16, RZ, !P0 ;  /* 0x000000ff10fc7207 */ /* 0x000fca0004000000 */
[C---:B------:R-:W-:Y:S01]  /*63b40*/  IMAD R3, R252.reuse, 0x10000, R3 ;  /* 0x00010000fc037824 */ /* 0x040fe200078e0203 */
[----:B------:R-:W-:Y:S01]  /*63b50*/  STL [R1+0x1adc], R252 ;  /* 0x001adcfc01007387 */ /* 0x000fe20000100800 */
[C---:B----4-:R-:W-:Y:S02]  /*63b60*/  IMAD R0, R252.reuse, 0x10000, R19 ;  /* 0x00010000fc007824 */ /* 0x050fe400078e0213 */
[----:B------:R-:W-:Y:S01]  /*63b70*/  IMAD R2, R252, 0x20000, R17 ;  /* 0x00020000fc027824 */ /* 0x000fe200078e0211 */
[----:B------:R-:W-:Y:S04]  /*63b80*/  STL [R1+0x1ad4], R3 ;  /* 0x001ad40301007387 */ /* 0x000fe80000100800 */
[----:B------:R-:W2:Y:S04]  /*63b90*/  LDL.LU.64 R20, [R1+0xc10] ;  /* 0x000c100001147983 */ /* 0x000ea80000300a00 */
[----:B------:R-:W2:Y:S04]  /*63ba0*/  LDL.LU.64 R22, [R1+0xc18] ;  /* 0x000c180001167983 */ /* 0x000ea80000300a00 */
[----:B------:R-:W3:Y:S04]  /*63bb0*/  LDL.LU.64 R36, [R1+0xbf0] ;  /* 0x000bf00001247983 */ /* 0x000ee80000300a00 */
[----:B------:R-:W3:Y:S04]  /*63bc0*/  LDL.LU.64 R38, [R1+0xbf8] ;  /* 0x000bf80001267983 */ /* 0x000ee80000300a00 */
[----:B------:R-:W4:Y:S04]  /*63bd0*/  LDL.LU.64 R32, [R1+0xbd0] ;  /* 0x000bd00001207983 */ /* 0x000f280000300a00 */
[----:B------:R-:W4:Y:S04]  /*63be0*/  LDL.LU.64 R34, [R1+0xbd8] ;  /* 0x000bd80001227983 */ /* 0x000f280000300a00 */
[----:B------:R-:W4:Y:S04]  /*63bf0*/  LDL.LU.64 R28, [R1+0xbb0] ;  /* 0x000bb000011c7983 */ /* 0x000f280000300a00 */
[----:B------:R-:W4:Y:S04]  /*63c00*/  LDL.LU.64 R30, [R1+0xbb8] ;  /* 0x000bb800011e7983 */ /* 0x000f280000300a00 */
[----:B------:R-:W-:Y:S04]  /*63c10*/  LDS R148, [R3+0x40000] ;  /* 0x0400000003947984 */ /* 0x000fe80000000800 */
[----:B------:R-:W-:Y:S04]  /*63c20*/  LDS R150, [R3+0x40800] ;  /* 0x0408000003967984 */ /* 0x000fe80000000800 */
[----:B------:R-:W-:Y:S04]  /*63c30*/  LDS R149, [R0+0x40000] ;  /* 0x0400000000957984 */ /* 0x000fe80000000800 */
[----:B------:R-:W-:Y:S04]  /*63c40*/  LDS R151, [R0+0x40800] ;  /* 0x0408000000977984 */ /* 0x000fe80000000800 */
[----:B------:R-:W1:Y:S04]  /*63c50*/  LDSM.16.M88.4 R140, [R2] ;  /* 0x00000000028c783b */ /* 0x000e680000000200 */
[----:B------:R-:W1:Y:S04]  /*63c60*/  LDSM.16.M88.4 R136, [R2+0x1000] ;  /* 0x001000000288783b */ /* 0x000e680000000200 */
[----:B------:R-:W1:Y:S04]  /*63c70*/  LDSM.16.M88.4 R132, [R2+0x2000] ;  /* 0x002000000284783b */ /* 0x000e680000000200 */
[----:B------:R-:W1:Y:S04]  /*63c80*/  LDSM.16.M88.4 R128, [R2+0x3000] ;  /* 0x003000000280783b */ /* 0x000e680000000200 */
[----:B------:R-:W1:Y:S04]  /*63c90*/  LDSM.16.M88.4 R124, [R2+0x4000] ;  /* 0x00400000027c783b */ /* 0x000e680000000200 */
[----:B------:R-:W1:Y:S04]  /*63ca0*/  LDSM.16.M88.4 R120, [R2+0x5000] ;  /* 0x005000000278783b */ /* 0x000e680000000200 */
[----:B------:R-:W4:Y:S04]  /*63cb0*/  LDL.LU.64 R24, [R1+0xb90] ;  /* 0x000b900001187983 */ /* 0x000f280000300a00 */
[----:B------:R-:W4:Y:S04]  /*63cc0*/  LDL.LU.64 R26, [R1+0xb98] ;  /* 0x000b9800011a7983 */ /* 0x000f280000300a00 */
[----:B------:R-:W4:Y:S04]  /*63cd0*/  LDL.LU.64 R16, [R1+0xb70] ;  /* 0x000b700001107983 */ /* 0x000f280000300a00 */
[----:B------:R-:W4:Y:S04]  /*63ce0*/  LDL.LU.64 R18, [R1+0xb78] ;  /* 0x000b780001127983 */ /* 0x000f280000300a00 */
[----:B------:R-:W-:Y:S04]  /*63cf0*/  STL [R1+0x1ac4], R0 ;  /* 0x001ac40001007387 */ /* 0x000fe80000100800 */
[----:B------:R-:W-:Y:S04]  /*63d00*/  STL [R1+0x1ac0], R2 ;  /* 0x001ac00201007387 */ /* 0x000fe80000100800 */
[----:B-1----:R-:W-:Y:S04]  /*63d10*/  STL [R1+0x8780], R142 ;  /* 0x0087808e01007387 */ /* 0x002fe80000100800 */
[----:B------:R-:W-:Y:S04]  /*63d20*/  STL [R1+0x877c], R143 ;  /* 0x00877c8f01007387 */ /* 0x000fe80000100800 */
        /* <DEDUP_REMOVED lines=8> */
[----:B------:R1:W-:Y:S04]  /*63db0*/  STL [R1+0x8794], R122 ;  /* 0x0087947a01007387 */ /* 0x0003e80000100800 */
[----:B------:R1:W-:Y:S04]  /*63dc0*/  STL [R1+0x8790], R123 ;  /* 0x0087907b01007387 */ /* 0x0003e80000100800 */
[----:B------:R-:W-:Y:S04]  /*63dd0*/  LDSM.16.M88.4 R116, [R2+0x8000] ;  /* 0x008000000274783b */ /* 0x000fe80000000200 */
        /* <DEDUP_REMOVED lines=18> */
[----:B------:R-:W-:Y:S04]  /*63f00*/  LDS R232, [R3+0x40180] ;  /* 0x0401800003e87984 */ /* 0x000fe80000000800 */
[----:B------:R-:W-:Y:S04]  /*63f10*/  LDS R234, [R3+0x40980] ;  /* 0x0409800003ea7984 */ /* 0x000fe80000000800 */
[----:B------:R-:W-:Y:S04]  /*63f20*/  LDS R233, [R0+0x40180] ;  /* 0x0401800000e97984 */ /* 0x000fe80000000800 */
[----:B------:R-:W-:Y:S01]  /*63f30*/  LDS R235, [R0+0x40980] ;  /* 0x0409800000eb7984 */ /* 0x000fe20000000800 */
[C---:B--2---:R-:W-:Y:S03]  /*63f40*/  HMMA.1688.F32.TF32 R40, R148.reuse, R140, R20 ;  /* 0x0000008c9428723c */ /* 0x044fe60000081014 */
[----:B------:R-:W2:Y:S05]  /*63f50*/  S2R R22, SR_TID.X ;  /* 0x0000000000167919 */ /* 0x000eaa0000002100 */
[C---:B---3--:R-:W-:Y:S08]  /*63f60*/  HMMA.1688.F32.TF32 R36, R148.reuse, R136, R36 ;  /* 0x000000889424723c */ /* 0x048ff00000081024 */
[C---:B----4-:R-:W-:Y:S07]  /*63f70*/  HMMA.1688.F32.TF32 R32, R148.reuse, R132, R32 ;  /* 0x000000849420723c */ /* 0x050fee0000081020 */
[----:B------:R-:W-:Y:S01]  /*63f80*/  STL.64 [R1+0x450], R40 ;  /* 0x0004502801007387 */ /* 0x000fe20000100a00 */
[----:B------:R-:W-:Y:S01]  /*63f90*/  HMMA.1688.F32.TF32 R28, R148, R128, R28 ;  /* 0x00000080941c723c */ /* 0x000fe2000008101c */
[----:B--2---:R-:W-:-:S02]  /*63fa0*/  LOP3.LUT R21, R22, 0x1c, RZ, 0xc0, !PT ;  /* 0x0000001c16157812 */ /* 0x004fc400078ec0ff */
[----:B------:R-:W-:Y:S01]  /*63fb0*/  STL.64 [R1+0x458], R42 ;  /* 0x0004582a01007387 */ /* 0x000fe20000100a00 */
[C---:B------:R-:W-:Y:S02]  /*63fc0*/  LOP3.LUT R20, R22.reuse, 0x3, RZ, 0xc0, !PT ;  /* 0x0000000316147812 */ /* 0x040fe400078ec0ff */
[C---:B------:R-:W-:Y:S01]  /*63fd0*/  LOP3.LUT R23, R22.reuse, 0x1c, RZ, 0xc0, !PT ;  /* 0x0000001c16177812 */ /* 0x040fe200078ec0ff */
[----:B------:R-:W-:Y:S01]  /*63fe0*/  STL.64 [R1+0x630], R36 ;  /* 0x0006302401007387 */ /* 0x000fe20000100a00 */
[----:B------:R-:W-:Y:S01]  /*63ff0*/  LOP3.LUT R22, R22, 0x3, RZ, 0xc0, !PT ;  /* 0x0000000316167812 */ /* 0x000fe200078ec0ff */
[----:B------:R-:W-:Y:S02]  /*64000*/  IMAD R20, R20, 0x220, R21 ;  /* 0x0000022014147824 */ /* 0x000fe400078e0215 */
[----:B------:R-:W-:Y:S02]  /*64010*/  STL.64 [R1+0x638], R38 ;  /* 0x0006382601007387 */ /* 0x000fe40000100a00 */
[----:B------:R-:W-:Y:S01]  /*64020*/  IMAD R22, R22, 0x220, R23 ;  /* 0x0000022016167824 */ /* 0x000fe200078e0217 */
[----:B------:R-:W-:Y:S01]  /*64030*/  LOP3.LUT R20, R20, 0x60, RZ, 0x3c, !PT ;  /* 0x0000006014147812 */ /* 0x000fe200078e3cff */
[----:B------:R-:W-:Y:S03]  /*64040*/  STL.64 [R1+0x620], R32 ;  /* 0x0006202001007387 */ /* 0x000fe60000100a00 */
[----:B------:R-:W-:Y:S01]  /*64050*/  LOP3.LUT R22, R22, 0x40, RZ, 0x3c, !PT ;  /* 0x0000004016167812 */ /* 0x000fe200078e3cff */
[----:B------:R-:W-:Y:S01]  /*64060*/  STL.64 [R1+0x628], R34 ;  /* 0x0006282201007387 */ /* 0x000fe20000100a00 */
[----:B------:R-:W-:-:S03]  /*64070*/  IMAD R180, R252, 0x10000, R20 ;  /* 0x00010000fcb47824 */ /* 0x000fc600078e0214 */
[----:B------:R-:W-:Y:S01]  /*64080*/  STL.64 [R1+0x610], R28 ;  /* 0x0006101c01007387 */ /* 0x000fe20000100a00 */
[----:B------:R-:W-:-:S03]  /*64090*/  IMAD R181, R252, 0x10000, R22 ;  /* 0x00010000fcb57824 */ /* 0x000fc600078e0216 */
[----:B------:R-:W-:Y:S04]  /*640a0*/  STL.64 [R1+0x618], R30 ;  /* 0x0006181e01007387 */ /* 0x000fe80000100a00 */
[----:B------:R-:W2:Y:S04]  /*640b0*/  LDL.LU.64 R164, [R1+0xed0] ;  /* 0x000ed00001a47983 */ /* 0x000ea80000300a00 */
[----:B------:R-:W2:Y:S04]  /*640c0*/  LDL.LU.64 R166, [R1+0xed8] ;  /* 0x000ed80001a67983 */ /* 0x000ea80000300a00 */
[----:B------:R-:W3:Y:S04]  /*640d0*/  LDL.LU.64 R160, [R1+0xeb0] ;  /* 0x000eb00001a07983 */ /* 0x000ee80000300a00 */
[----:B------:R-:W3:Y:S04]  /*640e0*/  LDL.LU.64 R162, [R1+0xeb8] ;  /* 0x000eb80001a27983 */ /* 0x000ee80000300a00 */
[----:B------:R-:W4:Y:S01]  /*640f0*/  LDL.LU.64 R156, [R1+0xe90] ;  /* 0x000e9000019c7983 */ /* 0x000f220000300a00 */
[C---:B------:R-:W-:Y:S03]  /*64100*/  HMMA.1688.F32.TF32 R24, R148.reuse, R124, R24 ;  /* 0x0000007c9418723c */ /* 0x040fe60000081018 */
[----:B------:R-:W4:Y:S04]  /*64110*/  LDL.LU.64 R158, [R1+0xe98] ;  /* 0x000e9800019e7983 */ /* 0x000f280000300a00 */
[----:B------:R-:W2:Y:S01]  /*64120*/  LDL.LU.64 R152, [R1+0xe70] ;  /* 0x000e700001987983 */ /* 0x000ea20000300a00 */
[----:B------:R-:W-:Y:S03]  /*64130*/  HMMA.1688.F32.TF32 R16, R148, R120, R16 ;  /* 0x000000789410723c */ /* 0x000fe60000081010 */
[----:B------:R-:W2:Y:S04]  /*64140*/  LDL.LU.64 R154, [R1+0xe78] ;  /* 0x000e7800019a7983 */ /* 0x000ea80000300a00 */
[----:B------:R-:W1:Y:S04]  /*64150*/  LDSM.16.M88.4 R20, [R2+0x7000] ;  /* 0x007000000214783b */ /* 0x000e680000000200 */
[----:B------:R-:W-:Y:S04]  /*64160*/  STL [R1+0x1ac8], R181 ;  /* 0x001ac8b501007387 */ /* 0x000fe80000100800 */
[----:B------:R-:W-:Y:S01]  /*64170*/  STL [R1+0x1acc], R180 ;  /* 0x001accb401007387 */ /* 0x000fe20000100800 */
[----:B-1----:R-:W-:Y:S01]  /*64180*/  MOV R122, R24 ;  /* 0x00000018007a7202 */ /* 0x002fe20000000f00 */
[----:B------:R-:W-:Y:S01]  /*64190*/  IMAD.MOV.U32 R123, RZ, RZ, R25 ;  /* 0x000000ffff7b7224 */ /* 0x000fe200078e0019 */
[----:B------:R-:W-:Y:S01]  /*641a0*/  MOV R127, R27 ;  /* 0x0000001b007f7202 */ /* 0x000fe20000000f00 */
[----:B------:R-:W1:Y:S01]  /*641b0*/  LDSM.16.M88.4 R40, [R2+0x1b000] ;  /* 0x01b000000228783b */ /* 0x000e620000000200 */
[----:B------:R-:W-:-:S03]  /*641c0*/  IMAD.MOV.U32 R126, RZ, RZ, R26 ;  /* 0x000000ffff7e7224 */ /* 0x000fc600078e001a */
[----:B------:R-:W1:Y:S01]  /*641d0*/  LDSM.16.M88.4 R36, [R2+0x1c000] ;  /* 0x01c000000224783b */ /* 0x000e620000000200 */
[----:B------:R-:W-:Y:S01]  /*641e0*/  MOV R130, R16 ;  /* 0x0000001000827202 */ /* 0x000fe20000000f00 */
[----:B------:R-:W-:Y:S01]  /*641f0*/  IMAD.MOV.U32 R142, RZ, RZ, R17 ;  /* 0x000000ffff8e7224 */ /* 0x000fe200078e0011 */
[----:B------:R-:W-:Y:S01]  /*64200*/  MOV R131, R19 ;  /* 0x0000001300837202 */ /* 0x000fe20000000f00 */
[----:B------:R-:W1:Y:S01]  /*64210*/  LDSM.16.M88.4 R32, [R2+0x1d000] ;  /* 0x01d000000220783b */ /* 0x000e620000000200 */
[----:B------:R-:W-:-:S03]  /*64220*/  IMAD.MOV.U32 R143, RZ, RZ, R18 ;  /* 0x000000ffff8f7224 */ /* 0x000fc600078e0012 */
[----:B------:R-:W1:Y:S04]  /*64230*/  LDSM.16.M88.4 R28, [R2+0x1e000] ;  /* 0x01e00000021c783b */ /* 0x000e680000000200 */
[----:B------:R-:W1:Y:S04]  /*64240*/  LDSM.16.M88.4 R24, [R2+0x1f000] ;  /* 0x01f000000218783b */ /* 0x000e680000000200 */
[----:B------:R-:W1:Y:S04]  /*64250*/  LDSM.16.M88.4 R16, [R2+0x6000] ;  /* 0x006000000210783b */ /* 0x000e680000000200 */
[----:B------:R-:W-:Y:S04]  /*64260*/  LDS R144, [R181+0x40000] ;  /* 0x04000000b5907984 */ /* 0x000fe80000000800 */
        /* <DEDUP_REMOVED lines=37> */
[----:B------:R1:W-:Y:S04]  /*644c0*/  STL [R1+0x86ac], R51 ;  /* 0x0086ac3301007387 */ /* 0x0003e80000100800 */
[----:B------:R-:W-:Y:S04]  /*644d0*/  STL [R1+0x86b8], R46 ;  /* 0x0086b82e01007387 */ /* 0x000fe80000100800 */
[----:B------:R2:W-:Y:S04]  /*644e0*/  STL [R1+0x86b4], R47 ;  /* 0x0086b42f01007387 */ /* 0x0005e80000100800 */
[----:B-1----:R-:W-:Y:S04]  /*644f0*/  STL [R1+0x86c0], R42 ;  /* 0x0086c02a01007387 */ /* 0x002fe80000100800 */
[----:B------:R1:W-:Y:S04]  /*64500*/  STL [R1+0x86bc], R43 ;  /* 0x0086bc2b01007387 */ /* 0x0003e80000100800 */
        /* <DEDUP_REMOVED lines=8> */
[----:B------:R-:W-:Y:S04]  /*64590*/  LDS R146, [R181+0x40800] ;  /* 0x04080000b5927984 */ /* 0x000fe80000000800 */
[----:B------:R-:W-:Y:S04]  /*645a0*/  LDS R145, [R180+0x40000] ;  /* 0x04000000b4917984 */ /* 0x000fe80000000800 */
[----:B------:R-:W1:Y:S01]  /*645b0*/  LDS R147, [R180+0x40800] ;  /* 0x04080000b4937984 */ /* 0x000e620000000800 */
[C---:B---3--:R-:W-:Y:S08]  /*645c0*/  HMMA.1688.F32.TF32 R160, R148.reuse, R20, R160 ;  /* 0x0000001494a0723c */ /* 0x048ff000000810a0 */
[C---:B----4-:R-:W-:Y:S08]  /*645d0*/  HMMA.1688.F32.TF32 R156, R148.reuse, R116, R156 ;  /* 0x00000074949c723c */ /* 0x050ff0000008109c */
[----:B--2---:R-:W-:Y:S08]  /*645e0*/  HMMA.1688.F32.TF32 R152, R148, R112, R152 ;  /* 0x000000709498723c */ /* 0x004ff00000081098 */
[----:B------:R-:W-:Y:S01]  /*645f0*/  IMAD.MOV.U32 R55, RZ, RZ, R160 ;  /* 0x000000ffff377224 */ /* 0x000fe200078e00a0 */
[----:B------:R-:W-:Y:S01]  /*64600*/  MOV R58, R161 ;  /* 0x000000a1003a7202 */ /* 0x000fe20000000f00 */
[----:B------:R-:W-:Y:S01]  /*64610*/  IMAD.MOV.U32 R62, RZ, RZ, R163 ;  /* 0x000000ffff3e7224 */ /* 0x000fe200078e00a3 */
[----:B------:R-:W2:Y:S01]  /*64620*/  LDL.LU.64 R160, [R1+0xe60] ;  /* 0x000e600001a07983 */ /* 0x000ea20000300a00 */
[----:B------:R-:W-:-:S03]  /*64630*/  IMAD.MOV.U32 R59, RZ, RZ, R162 ;  /* 0x000000ffff3b7224 */ /* 0x000fc600078e00a2 */
[----:B------:R-:W2:Y:S01]  /*64640*/  LDL.LU.64 R162, [R1+0xe68] ;  /* 0x000e680001a27983 */ /* 0x000ea20000300a00 */
[----:B------:R-:W-:-:S03]  /*64650*/  MOV R63, R156 ;  /* 0x0000009c003f7202 */ /* 0x000fc60000000f00 */
[----:B------:R-:W-:Y:S01]  /*64660*/  STL [R1+0x86d0], R62 ;  /* 0x0086d03e01007387 */ /* 0x000fe20000100800 */
[----:B------:R-:W-:Y:S01]  /*64670*/  IMAD.MOV.U32 R66, RZ, RZ, R157 ;  /* 0x000000ffff427224 */ /* 0x000fe200078e009d */
[----:B------:R-:W-:Y:S02]  /*64680*/  MOV R70, R159 ;  /* 0x0000009f00467202 */ /* 0x000fe40000000f00 */
[----:B------:R-:W-:Y:S01]  /*64690*/  STL [R1+0x86cc], R59 ;  /* 0x0086cc3b01007387 */ /* 0x000fe20000100800 */
[----:B------:R-:W-:-:S03]  /*646a0*/  IMAD.MOV.U32 R67, RZ, RZ, R158 ;  /* 0x000000ffff437224 */ /* 0x000fc600078e009e */
[----:B------:R-:W-:Y:S04]  /*646b0*/  STL [R1+0x86c8], R58 ;  /* 0x0086c83a01007387 */ /* 0x000fe80000100800 */
[----:B------:R3:W-:Y:S04]  /*646c0*/  STL [R1+0x86c4], R55 ;  /* 0x0086c43701007387 */ /* 0x0007e80000100800 */
[----:B------:R-:W4:Y:S04]  /*646d0*/  LDL.LU.64 R156, [R1+0xd40] ;  /* 0x000d4000019c7983 */ /* 0x000f280000300a00 */
[----:B------:R-:W4:Y:S01]  /*646e0*/  LDL.LU.64 R158, [R1+0xd48] ;  /* 0x000d4800019e7983 */ /* 0x000f220000300a00 */
[----:B------:R-:W-:-:S03]  /*646f0*/  IMAD.MOV.U32 R79, RZ, RZ, R152 ;  /* 0x000000ffff4f7224 */ /* 0x000fc600078e0098 */
[----:B------:R-:W-:Y:S01]  /*64700*/  STL [R1+0x86e0], R70 ;  /* 0x0086e04601007387 */ /* 0x000fe20000100800 */
[----:B------:R-:W-:-:S03]  /*64710*/  IMAD.MOV.U32 R82, RZ, RZ, R153 ;  /* 0x000000ffff527224 */ /* 0x000fc600078e0099 */
[----:B------:R-:W-:Y:S01]  /*64720*/  STL [R1+0x86dc], R67 ;  /* 0x0086dc4301007387 */ /* 0x000fe20000100800 */
[----:B------:R-:W-:Y:S01]  /*64730*/  MOV R83, R154 ;  /* 0x0000009a00537202 */ /* 0x000fe20000000f00 */
[----:B------:R-:W-:Y:S02]  /*64740*/  IMAD.MOV.U32 R86, RZ, RZ, R155 ;  /* 0x000000ffff567224 */ /* 0x000fe400078e009b */
[----:B------:R-:W-:Y:S04]  /*64750*/  STL [R1+0x86d8], R66 ;  /* 0x0086d84201007387 */ /* 0x000fe80000100800 */
[----:B------:R1:W-:Y:S04]  /*64760*/  STL [R1+0x86d4], R63 ;  /* 0x0086d43f01007387 */ /* 0x0003e80000100800 */
[----:B------:R-:W3:Y:S04]  /*64770*/  LDL.LU.64 R152, [R1+0xf10] ;  /* 0x000f100001987983 */ /* 0x000ee80000300a00 */
[----:B------:R-:W3:Y:S04]  /*64780*/  LDL.LU.64 R154, [R1+0xf18] ;  /* 0x000f1800019a7983 */ /* 0x000ee80000300a00 */
[----:B------:R-:W-:Y:S04]  /*64790*/  STL [R1+0x86f0], R86 ;  /* 0x0086f05601007387 */ /* 0x000fe80000100800 */
[----:B------:R-:W-:Y:S04]  /*647a0*/  STL [R1+0x86ec], R83 ;  /* 0x0086ec5301007387 */ /* 0x000fe80000100800 */
[----:B------:R-:W-:Y:S04]  /*647b0*/  STL [R1+0x86e8], R82 ;  /* 0x0086e85201007387 */ /* 0x000fe80000100800 */
[----:B------:R1:W-:Y:S01]  /*647c0*/  STL [R1+0x86e4], R79 ;  /* 0x0086e44f01007387 */ /* 0x0003e20000100800 */
[C---:B--2---:R-:W-:Y:S08]  /*647d0*/  HMMA.1688.F32.TF32 R160, R148.reuse, R108, R160 ;  /* 0x0000006c94a0723c */ /* 0x044ff000000810a0 */
[C---:B----4-:R-:W-:Y:S11]  /*647e0*/  HMMA.1688.F32.TF32 R156, R148.reuse, R104, R156 ;  /* 0x00000068949c723c */ /* 0x050ff6000008109c */
[----:B------:R-:W-:Y:S05]  /*647f0*/  @!UPT UIADD3 URZ, URZ, URZ, URZ ;  /* 0x0000003f3f3ff290 */ /* 0x000fea000fffe03f */
[----:B------:R-:W-:Y:S01]  /*64800*/  IMAD.MOV.U32 R94, RZ, RZ, R163 ;  /* 0x000000ffff5e7224 */ /* 0x000fe200078e00a3 */
[----:B------:R-:W-:Y:S01]  /*64810*/  MOV R90, R161 ;  /* 0x000000a1005a7202 */ /* 0x000fe20000000f00 */
[----:B------:R-:W-:Y:S02]  /*64820*/  IMAD.MOV.U32 R91, RZ, RZ, R162 ;  /* 0x000000ffff5b7224 */ /* 0x000fe400078e00a2 */
[----:B------:R-:W-:Y:S02]  /*64830*/  IMAD.MOV.U32 R87, RZ, RZ, R160 ;  /* 0x000000ffff577224 */ /* 0x000fe400078e00a0 */
[----:B------:R-:W2:Y:S04]  /*64840*/  LDL.LU.64 R160, [R1+0xef0] ;  /* 0x000ef00001a07983 */ /* 0x000ea80000300a00 */
[----:B------:R-:W2:Y:S01]  /*64850*/  LDL.LU.64 R162, [R1+0xef8] ;  /* 0x000ef80001a27983 */ /* 0x000ea20000300a00 */
[----:B---3--:R-:W-:Y:S03]  /*64860*/  HMMA.1688.F32.TF32 R152, R148, R100, R152 ;  /* 0x000000649498723c */ /* 0x008fe60000081098 */
[----:B------:R-:W-:Y:S01]  /*64870*/  STL [R1+0x8700], R94 ;  /* 0x0087005e01007387 */ /* 0x000fe20000100800 */
[----:B------:R-:W-:Y:S01]  /*64880*/  MOV R71, R156 ;  /* 0x0000009c00477202 */ /* 0x000fe20000000f00 */
[----:B------:R-:W-:-:S02]  /*64890*/  IMAD.MOV.U32 R74, RZ, RZ, R157 ;  /* 0x000000ffff4a7224 */ /* 0x000fc400078e009d */
[----:B------:R-:W-:Y:S01]  /*648a0*/  STL [R1+0x86fc], R91 ;  /* 0x0086fc5b01007387 */ /* 0x000fe20000100800 */
[----:B------:R-:W-:Y:S01]  /*648b0*/  MOV R78, R159 ;  /* 0x0000009f004e7202 */ /* 0x000fe20000000f00 */
[----:B------:R-:W-:Y:S02]  /*648c0*/  IMAD.MOV.U32 R75, RZ, RZ, R158 ;  /* 0x000000ffff4b7224 */ /* 0x000fe400078e009e */
[----:B------:R-:W-:Y:S04]  /*648d0*/  STL [R1+0x86f8], R90 ;  /* 0x0086f85a01007387 */ /* 0x000fe80000100800 */
[----:B------:R3:W-:Y:S04]  /*648e0*/  STL [R1+0x86f4], R87 ;  /* 0x0086f45701007387 */ /* 0x0007e80000100800 */
[----:B------:R-:W4:Y:S04]  /*648f0*/  LDL.LU.64 R156, [R1+0xfb0] ;  /* 0x000fb000019c7983 */ /* 0x000f280000300a00 */
[----:B------:R-:W4:Y:S04]  /*64900*/  LDL.LU.64 R158, [R1+0xfb8] ;  /* 0x000fb800019e7983 */ /* 0x000f280000300a00 */
[----:B------:R-:W-:Y:S01]  /*64910*/  STL [R1+0x8710], R78 ;  /* 0x0087104e01007387 */ /* 0x000fe20000100800 */
[----:B------:R-:W-:-:S03]  /*64920*/  IMAD.MOV.U32 R95, RZ, RZ, R152 ;  /* 0x000000ffff5f7224 */ /* 0x000fc600078e0098 */
[----:B------:R-:W-:Y:S01]  /*64930*/  STL [R1+0x870c], R75 ;  /* 0x00870c4b01007387 */ /* 0x000fe20000100800 */
[----:B------:R-:W-:Y:S01]  /*64940*/  IMAD.MOV.U32 R98, RZ, RZ, R153 ;  /* 0x000000ffff627224 */ /* 0x000fe200078e0099 */
[----:B------:R-:W-:Y:S02]  /*64950*/  MOV R99, R154 ;  /* 0x0000009a00637202 */ /* 0x000fe40000000f00 */
[----:B------:R-:W-:Y:S01]  /*64960*/  STL [R1+0x8708], R74 ;  /* 0x0087084a01007387 */ /* 0x000fe20000100800 */
[----:B------:R-:W-:-:S03]  /*64970*/  IMAD.MOV.U32 R102, RZ, RZ, R155 ;  /* 0x000000ffff667224 */ /* 0x000fc600078e009b */
[----:B------:R1:W-:Y:S04]  /*64980*/  STL [R1+0x8704], R71 ;  /* 0x0087044701007387 */ /* 0x0003e80000100800 */
[----:B------:R-:W3:Y:S04]  /*64990*/  LDL.LU.64 R152, [R1+0xf90] ;  /* 0x000f900001987983 */ /* 0x000ee80000300a00 */
[----:B------:R-:W3:Y:S01]  /*649a0*/  LDL.LU.64 R154, [R1+0xf98] ;  /* 0x000f9800019a7983 */ /* 0x000ee20000300a00 */
[----:B------:R-:W-:Y:S03]  /*649b0*/  HMMA.1688.F32.TF32 R164, R148, R16, R164 ;  /* 0x0000001094a4723c */ /* 0x000fe600000810a4 */
[----:B------:R-:W-:Y:S04]  /*649c0*/  STL [R1+0x8720], R102 ;  /* 0x0087206601007387 */ /* 0x000fe80000100800 */
[----:B------:R-:W-:Y:S04]  /*649d0*/  STL [R1+0x871c], R99 ;  /* 0x00871c6301007387 */ /* 0x000fe80000100800 */
[----:B------:R-:W-:Y:S04]  /*649e0*/  STL [R1+0x8718], R98 ;  /* 0x0087186201007387 */ /* 0x000fe80000100800 */
[----:B------:R-:W-:Y:S09]  /*649f0*/  STL [R1+0x8714], R95 ;  /* 0x0087145f01007387 */ /* 0x000ff20000100800 */
[----:B------:R-:W-:Y:S01]  /*64a00*/  IMAD.MOV.U32 R134, RZ, RZ, R164 ;  /* 0x000000ffff867224 */ /* 0x000fe200078e00a4 */
[----:B------:R-:W-:Y:S01]  /*64a10*/  MOV R139, R166 ;  /* 0x000000a6008b7202 */ /* 0x000fe20000000f00 */
[----:B------:R-:W-:-:S02]  /*64a20*/  IMAD.MOV.U32 R138, RZ, RZ, R165 ;  /* 0x000000ffff8a7224 */ /* 0x000fc400078e00a5 */
[----:B------:R-:W-:Y:S01]  /*64a30*/  IMAD.MOV.U32 R135, RZ, RZ, R167 ;  /* 0x000000ffff877224 */ /* 0x000fe200078e00a7 */
[----:B------:R-:W3:Y:S04]  /*64a40*/  LDL.LU.64 R164, [R1+0x1080] ;  /* 0x0010800001a47983 */ /* 0x000ee80000300a00 */
[----:B------:R-:W3:Y:S01]  /*64a50*/  LDL.LU.64 R166, [R1+0x1088] ;  /* 0x0010880001a67983 */ /* 0x000ee20000300a00 */
[C---:B--2---:R-:W-:Y:S08]  /*64a60*/  HMMA.1688.F32.TF32 R160, R148.reuse, R96, R160 ;  /* 0x0000006094a0723c */ /* 0x044ff000000810a0 */
[C---:B----4-:R-:W-:Y:S11]  /*64a70*/  HMMA.1688.F32.TF32 R156, R148.reuse, R92, R156 ;  /* 0x0000005c949c723c */ /* 0x050ff6000008109c */
[----:B------:R-:W-:Y:S05]  /*64a80*/  @!UPT UIADD3 URZ, URZ, URZ, URZ ;  /* 0x0000003f3f3ff290 */ /* 0x000fea000fffe03f */
[----:B------:R-:W-:Y:S01]  /*64a90*/  IMAD.MOV.U32 R54, RZ, RZ, R163 ;  /* 0x000000ffff367224 */ /* 0x000fe200078e00a3 */
[----:B------:R-:W-:Y:S01]  /*64aa0*/  MOV R50, R161 ;  /* 0x000000a100327202 */ /* 0x000fe20000000f00 */
[----:B------:R-:W-:Y:S02]  /*64ab0*/  IMAD.MOV.U32 R51, RZ, RZ, R162 ;  /* 0x000000ffff337224 */ /* 0x000fe400078e00a2 */
[----:B------:R-:W-:Y:S01]  /*64ac0*/  IMAD.MOV.U32 R47, RZ, RZ, R160 ;  /* 0x000000ffff2f7224 */ /* 0x000fe200078e00a0 */
[----:B------:R-:W-:Y:S01]  /*64ad0*/  STL [R1+0x8730], R54 ;  /* 0x0087303601007387 */ /* 0x000fe20000100800 */
[----:B---3--:R-:W-:Y:S03]  /*64ae0*/  HMMA.1688.F32.TF32 R152, R148, R88, R152 ;  /* 0x000000589498723c */ /* 0x008fe60000081098 */
[----:B------:R-:W-:Y:S01]  /*64af0*/  STL [R1+0x872c], R51 ;  /* 0x00872c3301007387 */ /* 0x000fe20000100800 */
[----:B------:R-:W-:Y:S01]  /*64b00*/  MOV R46, R159 ;  /* 0x0000009f002e7202 */ /* 0x000fe20000000f00 */
[----:B-1----:R-:W-:Y:S01]  /*64b10*/  IMAD.MOV.U32 R43, RZ, RZ, R158 ;  /* 0x000000ffff2b7224 */ /* 0x002fe200078e009e */
[----:B------:R-:W-:Y:S01]  /*64b20*/  MOV R55, R156 ;  /* 0x0000009c00377202 */ /* 0x000fe20000000f00 */
[----:B------:R-:W-:Y:S01]  /*64b30*/  STL [R1+0x8728], R50 ;  /* 0x0087283201007387 */ /* 0x000fe20000100800 */
[----:B------:R-:W-:-:S03]  /*64b40*/  IMAD.MOV.U32 R42, RZ, RZ, R157 ;  /* 0x000000ffff2a7224 */ /* 0x000fc600078e009d */
[----:B------:R1:W-:Y:S04]  /*64b50*/  STL [R1+0x8724], R47 ;  /* 0x0087242f01007387 */ /* 0x0003e80000100800 */
[----:B------:R-:W2:Y:S04]  /*64b60*/  LDL.LU.64 R156, [R1+0x1070] ;  /* 0x00107000019c7983 */ /* 0x000ea80000300a00 */
[----:B------:R-:W2:Y:S04]  /*64b70*/  LDL.LU.64 R158, [R1+0x1078] ;  /* 0x00107800019e7983 */ /* 0x000ea80000300a00 */
[----:B------:R-:W-:Y:S04]  /*64b80*/  STL [R1+0x8740], R46 ;  /* 0x0087402e01007387 */ /* 0x000fe80000100800 */
[----:B------:R-:W-:Y:S01]  /*64b90*/  STL [R1+0x873c], R43 ;  /* 0x00873c2b01007387 */ /* 0x000fe20000100800 */
[----:B------:R-:W-:Y:S01]  /*64ba0*/  IMAD.MOV.U32 R63, RZ, RZ, R152 ;  /* 0x000000ffff3f7224 */ /* 0x000fe200078e0098 */
[----:B------:R-:W-:Y:S01]  /*64bb0*/  MOV R59, R154 ;  /* 0x0000009a003b7202 */ /* 0x000fe20000000f00 */
[----:B------:R-:W-:Y:S01]  /*64bc0*/  IMAD.MOV.U32 R62, RZ, RZ, R153 ;  /* 0x000000ffff3e7224 */ /* 0x000fe200078e0099 */
[----:B------:R-:W-:Y:S01]  /*64bd0*/  STL [R1+0x8738], R42 ;  /* 0x0087382a01007387 */ /* 0x000fe20000100800 */
[----:B------:R-:W-:-:S03]  /*64be0*/  IMAD.MOV.U32 R58, RZ, RZ, R155 ;  /* 0x000000ffff3a7224 */ /* 0x000fc600078e009b */
[----:B------:R3:W-:Y:S04]  /*64bf0*/  STL [R1+0x8734], R55 ;  /* 0x0087343701007387 */ /* 0x0007e80000100800 */
[----:B------:R-:W4:Y:S04]  /*64c00*/  LDL.LU.64 R152, [R1+0x10d0] ;  /* 0x0010d00001987983 */ /* 0x000f280000300a00 */
[----:B------:R-:W4:Y:S01]  /*64c10*/  LDL.LU.64 R154, [R1+0x10d8] ;  /* 0x0010d800019a7983 */ /* 0x000f220000300a00 */
[----:B------:R-:W-:Y:S03]  /*64c20*/  HMMA.1688.F32.TF32 R164, R148, R84, R164 ;  /* 0x0000005494a4723c */ /* 0x000fe600000810a4 */
[----:B------:R-:W3:Y:S04]  /*64c30*/  LDL.LU.64 R160, [R1+0x10c0] ;  /* 0x0010c00001a07983 */ /* 0x000ee80000300a00 */
[----:B------:R-:W3:Y:S04]  /*64c40*/  LDL.LU.64 R162, [R1+0x10c8] ;  /* 0x0010c80001a27983 */ /* 0x000ee80000300a00 */
[----:B------:R-:W-:Y:S04]  /*64c50*/  STL [R1+0x8750], R58 ;  /* 0x0087503a01007387 */ /* 0x000fe80000100800 */
[----:B------:R-:W-:Y:S04]  /*64c60*/  STL [R1+0x874c], R59 ;  /* 0x00874c3b01007387 */ /* 0x000fe80000100800 */
[----:B------:R-:W-:Y:S04]  /*64c70*/  STL [R1+0x8748], R62 ;  /* 0x0087483e01007387 */ /* 0x000fe80000100800 */
[----:B------:R1:W-:Y:S01]  /*64c80*/  STL [R1+0x8744], R63 ;  /* 0x0087443f01007387 */ /* 0x0003e20000100800 */
[----:B------:R-:W-:Y:S01]  /*64c90*/  IMAD.MOV.U32 R110, RZ, RZ, R167 ;  /* 0x000000ffff6e7224 */ /* 0x000fe200078e00a7 */
[----:B------:R-:W-:Y:S01]  /*64ca0*/  MOV R106, R165 ;  /* 0x000000a5006a7202 */ /* 0x000fe20000000f00 */
[----:B------:R-:W-:Y:S01]  /*64cb0*/  IMAD.MOV.U32 R107, RZ, RZ, R166 ;  /* 0x000000ffff6b7224 */ /* 0x000fe200078e00a6 */
[----:B------:R-:W3:Y:S01]  /*64cc0*/  LDL.LU.64 R172, [R1+0x1250] ;  /* 0x0012500001ac7983 */ /* 0x000ee20000300a00 */
[----:B------:R-:W-:-:S03]  /*64cd0*/  IMAD.MOV.U32 R103, RZ, RZ, R164 ;  /* 0x000000ffff677224 */ /* 0x000fc600078e00a4 */
[----:B------:R-:W3:Y:S04]  /*64ce0*/  LDL.LU.64 R174, [R1+0x1258] ;  /* 0x0012580001ae7983 */ /* 0x000ee80000300a00 */
[----:B------:R-:W3:Y:S04]  /*64cf0*/  LDL.LU.64 R168, [R1+0x1240] ;  /* 0x0012400001a87983 */ /* 0x000ee80000300a00 */
[----:B------:R-:W3:Y:S04]  /*64d00*/  LDL.LU.64 R170, [R1+0x1248] ;  /* 0x0012480001aa7983 */ /* 0x000ee80000300a00 */
[----:B------:R-:W-:Y:S04]  /*64d10*/  STL [R1+0x8760], R110 ;  /* 0x0087606e01007387 */ /* 0x000fe80000100800 */
[----:B------:R-:W-:Y:S04]  /*64d20*/  STL [R1+0x875c], R107 ;  /* 0x00875c6b01007387 */ /* 0x000fe80000100800 */
[----:B------:R-:W-:Y:S04]  /*64d30*/  STL [R1+0x8758], R106 ;  /* 0x0087586a01007387 */ /* 0x000fe80000100800 */
[----:B------:R1:W-:Y:S01]  /*64d40*/  STL [R1+0x8754], R103 ;  /* 0x0087546701007387 */ /* 0x0003e20000100800 */
[C---:B--2---:R-:W-:Y:S08]  /*64d50*/  HMMA.1688.F32.TF32 R156, R148.reuse, R80, R156 ;  /* 0x00000050949c723c */ /* 0x044ff0000008109c */
[----:B----4-:R-:W-:Y:S11]  /*64d60*/  HMMA.1688.F32.TF32 R152, R148, R76, R152 ;  /* 0x0000004c9498723c */ /* 0x010ff60000081098 */
[----:B------:R-:W-:Y:S05]  /*64d70*/  @!UPT UIADD3 URZ, URZ, URZ, URZ ;  /* 0x0000003f3f3ff290 */ /* 0x000fea000fffe03f */
[----:B------:R-:W-:Y:S01]  /*64d80*/  MOV R79, R156 ;  /* 0x0000009c004f7202 */ /* 0x000fe20000000f00 */
[----:B------:R-:W-:Y:S01]  /*64d90*/  IMAD.MOV.U32 R70, RZ, RZ, R157 ;  /* 0x000000ffff467224 */ /* 0x000fe200078e009d */
[----:B------:R-:W-:Y:S01]  /*64da0*/  MOV R66, R159 ;  /* 0x0000009f00427202 */ /* 0x000fe20000000f00 */
[----:B------:R-:W-:Y:S01]  /*64db0*/  IMAD.MOV.U32 R67, RZ, RZ, R158 ;  /* 0x000000ffff437224 */ /* 0x000fe200078e009e */
[----:B------:R-:W2:Y:S04]  /*64dc0*/  LDL.LU.64 R156, [R1+0x1260] ;  /* 0x00126000019c7983 */ /* 0x000ea80000300a00 */
[----:B------:R-:W2:Y:S04]  /*64dd0*/  LDL.LU.64 R158, [R1+0x1268] ;  /* 0x00126800019e7983 */ /* 0x000ea80000300a00 */
[----:B------:R4:W-:Y:S01]  /*64de0*/  STL [R1+0x8764], R79 ;  /* 0x0087644f01007387 */ /* 0x0009e20000100800 */
[----:B------:R-:W-:Y:S01]  /*64df0*/  IMAD.MOV.U32 R87, RZ, RZ, R152 ;  /* 0x000000ffff577224 */ /* 0x000fe200078e0098 */
[----:B------:R-:W-:Y:S01]  /*64e00*/  MOV R83, R154 ;  /* 0x0000009a00537202 */ /* 0x000fe20000000f00 */
[----:B------:R-:W-:-:S02]  /*64e10*/  IMAD.MOV.U32 R86, RZ, RZ, R153 ;  /* 0x000000ffff567224 */ /* 0x000fc400078e0099 */
[----:B------:R-:W-:Y:S01]  /*64e20*/  IMAD.MOV.U32 R82, RZ, RZ, R155 ;  /* 0x000000ffff527224 */ /* 0x000fe200078e009b */
[----:B------:R-:W4:Y:S04]  /*64e30*/  LDL.LU.64 R152, [R1+0x1230] ;  /* 0x0012300001987983 */ /* 0x000f280000300a00 */
[----:B------:R-:W4:Y:S01]  /*64e40*/  LDL.LU.64 R154, [R1+0x1238] ;  /* 0x00123800019a7983 */ /* 0x000f220000300a00 */
[----:B---3--:R-:W-:Y:S03]  /*64e50*/  HMMA.1688.F32.TF32 R160, R148, R72, R160 ;  /* 0x0000004894a0723c */ /* 0x008fe600000810a0 */
[----:B------:R-:W3:Y:S04]  /*64e60*/  LDL.LU.64 R164, [R1+0x1220] ;  /* 0x0012200001a47983 */ /* 0x000ee80000300a00 */
[----:B------:R-:W3:Y:S11]  /*64e70*/  LDL.LU.64 R166, [R1+0x1228] ;  /* 0x0012280001a67983 */ /* 0x000ef60000300a00 */
[----:B------:R-:W-:Y:S06]  /*64e80*/  @!UPT UIADD3 URZ, URZ, URZ, URZ ;  /* 0x0000003f3f3ff290 */ /* 0x000fec000fffe03f */
[----:B------:R-:W-:Y:S01]  /*64e90*/  IMAD.MOV.U32 R71, RZ, RZ, R160 ;  /* 0x000000ffff477224 */ /* 0x000fe200078e00a0 */
[----:B------:R-:W-:Y:S01]  /*64ea0*/  MOV R94, R161 ;  /* 0x000000a1005e7202 */ /* 0x000fe20000000f00 */
[----:B------:R-:W-:Y:S01]  /*64eb0*/  IMAD.MOV.U32 R91, RZ, RZ, R162 ;  /* 0x000000ffff5b7224 */ /* 0x000fe200078e00a2 */
[----:B------:R-:W3:Y:S01]  /*64ec0*/  LDL.LU.64 R160, [R1+0x1150] ;  /* 0x0011500001a07983 */ /* 0x000ee20000300a00 */
[----:B------:R-:W-:-:S03]  /*64ed0*/  IMAD.MOV.U32 R90, RZ, RZ, R163 ;  /* 0x000000ffff5a7224 */ /* 0x000fc600078e00a3 */
[----:B------:R-:W3:Y:S01]  /*64ee0*/  LDL.LU.64 R162, [R1+0x1158] ;  /* 0x0011580001a27983 */ /* 0x000ee20000300a00 */
[C---:B--2---:R-:W-:Y:S08]  /*64ef0*/  HMMA.1688.F32.TF32 R156, R148.reuse, R60, R156 ;  /* 0x0000003c949c723c */ /* 0x044ff0000008109c */
[----:B----4-:R-:W-:Y:S11]  /*64f00*/  HMMA.1688.F32.TF32 R152, R148, R56, R152 ;  /* 0x000000389498723c */ /* 0x010ff60000081098 */
[----:B------:R-:W-:Y:S05]  /*64f10*/  @!UPT UIADD3 URZ, URZ, URZ, URZ ;  /* 0x0000003f3f3ff290 */ /* 0x000fea000fffe03f */
[----:B-1----:R-:W-:Y:S01]  /*64f20*/  IMAD.MOV.U32 R47, RZ, RZ, R156 ;  /* 0x000000ffff2f7224 */ /* 0x002fe200078e009c */
[----:B------:R-:W-:Y:S01]  /*64f30*/  MOV R102, R157 ;  /* 0x0000009d00667202 */ /* 0x000fe20000000f00 */
[----:B------:R-:W-:Y:S01]  /*64f40*/  IMAD.MOV.U32 R99, RZ, RZ, R158 ;  /* 0x000000ffff637224 */ /* 0x000fe200078e009e */
[----:B------:R-:W2:Y:S01]  /*64f50*/  LDL.LU.64 R156, [R1+0x1140] ;  /* 0x00114000019c7983 */ /* 0x000ea20000300a00 */
[----:B------:R-:W-:-:S03]  /*64f60*/  IMAD.MOV.U32 R98, RZ, RZ, R159 ;  /* 0x000000ffff627224 */ /* 0x000fc600078e009f */
[----:B------:R-:W2:Y:S01]  /*64f70*/  LDL.LU.64 R158, [R1+0x1148] ;  /* 0x00114800019e7983 */ /* 0x000ea20000300a00 */
[----:B------:R-:W-:Y:S01]  /*64f80*/  MOV R55, R152 ;  /* 0x0000009800377202 */ /* 0x000fe20000000f00 */
[----:B------:R-:W-:Y:S01]  /*64f90*/  IMAD.MOV.U32 R54, RZ, RZ, R153 ;  /* 0x000000ffff367224 */ /* 0x000fe200078e0099 */
[----:B------:R-:W-:Y:S01]  /*64fa0*/  MOV R50, R155 ;  /* 0x0000009b00327202 */ /* 0x000fe20000000f00 */
[----:B------:R-:W-:Y:S01]  /*64fb0*/  IMAD.MOV.U32 R51, RZ, RZ, R154 ;  /* 0x000000ffff337224 */ /* 0x000fe200078e009a */
[----:B------:R-:W4:Y:S04]  /*64fc0*/  LDL.LU.64 R152, [R1+0x1130] ;  /* 0x0011300001987983 */ /* 0x000f280000300a00 */
[----:B------:R-:W4:Y:S01]  /*64fd0*/  LDL.LU.64 R154, [R1+0x1138] ;  /* 0x00113800019a7983 */ /* 0x000f220000300a00 */
[C---:B------:R-:W-:Y:S03]  /*64fe0*/  HMMA.1688.F32.TF32 R172, R148.reuse, R68, R172 ;  /* 0x0000004494ac723c */ /* 0x040fe600000810ac */
[----:B------:R-:W4:Y:S04]  /*64ff0*/  LDL.LU.64 R200, [R1+0x1120] ;  /* 0x0011200001c87983 */ /* 0x000f280000300a00 */
[----:B------:R-:W4:Y:S01]  /*65000*/  LDL.LU.64 R202, [R1+0x1128] ;  /* 0x0011280001ca7983 */ /* 0x000f220000300a00 */
[C---:B------:R-:W-:Y:S03]  /*65010*/  HMMA.1688.F32.TF32 R168, R148.reuse, R64, R168 ;  /* 0x0000004094a8723c */ /* 0x040fe600000810a8 */
[----:B------:R-:W4:Y:S04]  /*65020*/  LDL.LU.64 R196, [R1+0x10f0] ;  /* 0x0010f00001c47983 */ /* 0x000f280000300a00 */
[----:B------:R-:W4:Y:S01]  /*65030*/  LDL.LU.64 R198, [R1+0x10f8] ;  /* 0x0010f80001c67983 */ /* 0x000f220000300a00 */
[C---:B---3--:R-:W-:Y:S03]  /*65040*/  HMMA.1688.F32.TF32 R164, R148.reuse, R52, R164 ;  /* 0x0000003494a4723c */ /* 0x048fe600000810a4 */
[----:B------:R-:W3:Y:S04]  /*65050*/  LDL.LU.64 R192, [R1+0x10e0] ;  /* 0x0010e00001c07983 */ /* 0x000ee80000300a00 */
[----:B------:R-:W3:Y:S01]  /*65060*/  LDL.LU.64 R194, [R1+0x10e8] ;  /* 0x0010e80001c27983 */ /* 0x000ee20000300a00 */
[----:B------:R-:W-:Y:S03]  /*65070*/  HMMA.1688.F32.TF32 R160, R148, R48, R160 ;  /* 0x0000003094a0723c */ /* 0x000fe600000810a0 */
[----:B------:R-:W3:Y:S04]  /*65080*/  LDL.LU.64 R188, [R1+0x10b0] ;  /* 0x0010b00001bc7983 */ /* 0x000ee80000300a00 */
[----:B------:R-:W3:Y:S01]  /*65090*/  LDL.LU.64 R190, [R1+0x10b8] ;  /* 0x0010b80001be7983 */ /* 0x000ee20000300a00 */
[----:B------:R-:W-:-:S03]  /*650a0*/  MOV R22, R172 ;  /* 0x000000ac00167202 */ /* 0x000fc60000000f00 */
[----:B------:R-:W3:Y:S01]  /*650b0*/  LDL.LU.64 R184, [R1+0x120] ;  /* 0x0001200001b87983 */ /* 0x000ee20000300a00 */
[----:B------:R-:W-:-:S03]  /*650c0*/  IMAD.MOV.U32 R23, RZ, RZ, R173 ;  /* 0x000000ffff177224 */ /* 0x000fc600078e00ad */
[----:B------:R-:W3:Y:S01]  /*650d0*/  LDL.LU.64 R186, [R1+0x128] ;  /* 0x0001280001ba7983 */ /* 0x000ee20000300a00 */
[----:B------:R-:W-:Y:S01]  /*650e0*/  IMAD.MOV.U32 R111, RZ, RZ, R174 ;  /* 0x000000ffff6f7224 */ /* 0x000fe200078e00ae */
[----:B------:R-:W-:Y:S02]  /*650f0*/  MOV R118, R175 ;  /* 0x000000af00767202 */ /* 0x000fe40000000f00 */
        /* <DEDUP_REMOVED lines=9> */
[----:B------:R-:W-:Y:S01]  /*65190*/  MOV R115, R166 ;  /* 0x000000a600737202 */ /* 0x000fe20000000f00 */
[----:B------:R-:W-:Y:S01]  /*651a0*/  IMAD.MOV.U32 R114, RZ, RZ, R165 ;  /* 0x000000ffff727224 */ /* 0x000fe200078e00a5 */
[----:B------:R-:W3:Y:S01]  /*651b0*/  LDL.LU.64 R168, [R1+0x160] ;  /* 0x0001600001a87983 */ /* 0x000ee20000300a00 */
[----:B------:R-:W-:Y:S01]  /*651c0*/  IMAD.MOV.U32 R2, RZ, RZ, R167 ;  /* 0x000000ffff027224 */ /* 0x000fe200078e00a7 */
[----:B------:R-:W-:Y:S02]  /*651d0*/  MOV R46, R161 ;  /* 0x000000a1002e7202 */ /* 0x000fe40000000f00 */
[----:B------:R-:W3:Y:S01]  /*651e0*/  LDL.LU.64 R170, [R1+0x168] ;  /* 0x0001680001aa7983 */ /* 0x000ee20000300a00 */
[----:B------:R-:W-:-:S03]  /*651f0*/  IMAD.MOV.U32 R63, RZ, RZ, R160 ;  /* 0x000000ffff3f7224 */ /* 0x000fc600078e00a0 */
[----:B------:R-:W3:Y:S01]  /*65200*/  LDL.LU.64 R164, [R1+0x150] ;  /* 0x0001500001a47983 */ /* 0x000ee20000300a00 */
[----:B------:R-:W-:Y:S02]  /*65210*/  IMAD.MOV.U32 R43, RZ, RZ, R162 ;  /* 0x000000ffff2b7224 */ /* 0x000fe400078e00a2 */
[----:B------:R-:W-:Y:S01]  /*65220*/  IMAD.MOV.U32 R42, RZ, RZ, R163 ;  /* 0x000000ffff2a7224 */ /* 0x000fe200078e00a3 */
[----:B------:R-:W3:Y:S04]  /*65230*/  LDL.LU.64 R166, [R1+0x158] ;  /* 0x0001580001a67983 */ /* 0x000ee80000300a00 */
[----:B------:R-:W3:Y:S04]  /*65240*/  LDL.LU.64 R160, [R1+0x140] ;  /* 0x0001400001a07983 */ /* 0x000ee80000300a00 */
[----:B------:R-:W3:Y:S01]  /*65250*/  LDL.LU.64 R162, [R1+0x148] ;  /* 0x0001480001a27983 */ /* 0x000ee20000300a00 */
        /* <DEDUP_REMOVED lines=8> */
[----:B------:R-:W2:Y:S01]  /*652e0*/  LDL.LU.64 R158, [R1+0x138] ;  /* 0x00013800019e7983 */ /* 0x000ea20000300a00 */
[----:B------:R-:W-:Y:S01]  /*652f0*/  IMAD.MOV.U32 R79, RZ, RZ, R152 ;  /* 0x000000ffff4f7224 */ /* 0x000fe200078e0098 */
[----:B------:R-:W-:Y:S01]  /*65300*/  MOV R107, R154 ;  /* 0x0000009a006b7202 */ /* 0x000fe20000000f00 */
[----:B------:R-:W-:-:S02]  /*65310*/  IMAD.MOV.U32 R110, RZ, RZ, R153 ;  /* 0x000000ffff6e7224 */ /* 0x000fc400078e0099 */
[----:B------:R-:W-:Y:S01]  /*65320*/  IMAD.MOV.U32 R106, RZ, RZ, R155 ;  /* 0x000000ffff6a7224 */ /* 0x000fe200078e009b */
[----:B------:R-:W4:Y:S04]  /*65330*/  LDL.LU.64 R152, [R1+0x110] ;  /* 0x0001100001987983 */ /* 0x000f280000300a00 */
[----:B------:R-:W4:Y:S01]  /*65340*/  LDL.LU.64 R154, [R1+0x118] ;  /* 0x00011800019a7983 */ /* 0x000f220000300a00 */
[C---:B------:R-:W-:Y:S08]  /*65350*/  HMMA.1688.F32.TF32 R200, R148.reuse, R36, R200 ;  /* 0x0000002494c8723c */ /* 0x040ff000000810c8 */
[C---:B------:R-:W-:Y:S08]  /*65360*/  HMMA.1688.F32.TF32 R196, R148.reuse, R32, R196 ;  /* 0x0000002094c4723c */ /* 0x040ff000000810c4 */
[C---:B---3--:R-:W-:Y:S08]  /*65370*/  HMMA.1688.F32.TF32 R192, R148.reuse, R28, R192 ;  /* 0x0000001c94c0723c */ /* 0x048ff000000810c0 */
[----:B------:R-:W-:Y:S08]  /*65380*/  HMMA.1688.F32.TF32 R188, R148, R24, R188 ;  /* 0x0000001894bc723c */ /* 0x000ff000000810bc */
[C---:B------:R-:W-:Y:S08]  /*65390*/  HMMA.1688.F32.TF32 R184, R144.reuse, R140, R184 ;  /* 0x0000008c90b8723c */ /* 0x040ff000000810b8 */
[C---:B------:R-:W-:Y:S08]  /*653a0*/  HMMA.1688.F32.TF32 R176, R144.reuse, R136, R176 ;  /* 0x0000008890b0723c */ /* 0x040ff000000810b0 */
[C---:B------:R-:W-:Y:S08]  /*653b0*/  HMMA.1688.F32.TF32 R172, R144.reuse, R132, R172 ;  /* 0x0000008490ac723c */ /* 0x040ff000000810ac */
[C---:B------:R-:W-:Y:S01]  /*653c0*/  HMMA.1688.F32.TF32 R168, R144.reuse, R128, R168 ;  /* 0x0000008090a8723c */ /* 0x040fe200000810a8 */
[----:B------:R1:W-:Y:S07]  /*653d0*/  STL.64 [R1+0x480], R200 ;  /* 0x000480c801007387 */ /* 0x0003ee0000100a00 */
[C---:B------:R-:W-:Y:S01]  /*653e0*/  HMMA.1688.F32.TF32 R164, R144.reuse, R124, R164 ;  /* 0x0000007c90a4723c */ /* 0x040fe200000810a4 */
[----:B------:R3:W-:Y:S07]  /*653f0*/  STL.64 [R1+0x488], R202 ;  /* 0x000488ca01007387 */ /* 0x0007ee0000100a00 */
[C---:B------:R-:W-:Y:S01]  /*65400*/  HMMA.1688.F32.TF32 R160, R144.reuse, R120, R160 ;  /* 0x0000007890a0723c */ /* 0x040fe200000810a0 */
[----:B------:R1:W-:Y:S04]  /*65410*/  STL.64 [R1+0x470], R196 ;  /* 0x000470c401007387 */ /* 0x0003e80000100a00 */
        /* <DEDUP_REMOVED lines=17> */
[----:B------:R-:W3:Y:S04]  /*65530*/  LDL.LU.64 R220, [R1+0x100] ;  /* 0x0001000001dc7983 */ /* 0x000ee80000300a00 */
[----:B------:R-:W-:Y:S04]  /*65540*/  LDS R148, [R3+0x40080] ;  /* 0x0400800003947984 */ /* 0x000fe80000000800 */
[----:B------:R-:W-:Y:S04]  /*65550*/  LDS R150, [R3+0x40880] ;  /* 0x0408800003967984 */ /* 0x000fe80000000800 */
[----:B------:R-:W-:Y:S04]  /*65560*/  LDS R149, [R0+0x40080] ;  /* 0x0400800000957984 */ /* 0x000fe80000000800 */
[----:B------:R-:W1:Y:S01]  /*65570*/  LDS R151, [R0+0x40880] ;  /* 0x0408800000977984 */ /* 0x000e620000000800 */
[C---:B--2---:R-:W-:Y:S08]  /*65580*/  HMMA.1688.F32.TF32 R156, R144.reuse, R16, R156 ;  /* 0x00000010909c723c */ /* 0x044ff0000008109c */
[C---:B----4-:R-:W-:Y:S11]  /*65590*/  HMMA.1688.F32.TF32 R152, R144.reuse, R20, R152 ;  /* 0x000000149098723c */ /* 0x050ff60000081098 */
[----:B------:R-:W-:Y:S04]  /*655a0*/  @!UPT UIADD3 URZ, URZ, URZ, URZ ;  /* 0x0000003f3f3ff290 */ /* 0x000fe8000fffe03f */
[----:B------:R2:W-:Y:S04]  /*655b0*/  STL.64 [R1+0x820], R156 ;  /* 0x0008209c01007387 */ /* 0x0005e80000100a00 */
[----:B------:R2:W-:Y:S04]  /*655c0*/  STL.64 [R1+0x828], R158 ;  /* 0x0008289e01007387 */ /* 0x0005e80000100a00 */
[----:B------:R-:W4:Y:S04]  /*655d0*/  LDL.LU.64 R222, [R1+0x108] ;  /* 0x0001080001de7983 */ /* 0x000f280000300a00 */
[----:B------:R1:W-:Y:S04]  /*655e0*/  STL.64 [R1+0x810], R152 ;  /* 0x0008109801007387 */ /* 0x0003e80000100a00 */
        /* <DEDUP_REMOVED lines=9> */
[----:B-1----:R-:W4:Y:S04]  /*65680*/  LDL.LU.64 R200, [R1+0xb0] ;  /* 0x0000b00001c87983 */ /* 0x002f280000300a00 */
[----:B---3--:R-:W3:Y:S04]  /*65690*/  LDL.LU.64 R202, [R1+0xb8] ;  /* 0x0000b80001ca7983 */ /* 0x008ee80000300a00 */
        /* <DEDUP_REMOVED lines=18> */
[----:B--2---:R-:W2:Y:S04]  /*657c0*/  LDL.LU.64 R156, [R1+0x10] ;  /* 0x00001000019c7983 */ /* 0x004ea80000300a00 */
[----:B------:R-:W2:Y:S04]  /*657d0*/  LDL.LU.64 R158, [R1+0x18] ;  /* 0x00001800019e7983 */ /* 0x000ea80000300a00 */
[----:B------:R-:W2:Y:S04]  /*657e0*/  LDL.LU.64 R152, [R1] ;  /* 0x0000000001987983 */ /* 0x000ea80000300a00 */
[----:B------:R-:W2:Y:S01]  /*657f0*/  LDL.LU.64 R154, [R1+0x8] ;  /* 0x00000800019a7983 */ /* 0x000ea20000300a00 */
[C---:B----4-:R-:W-:Y:S08]  /*65800*/  HMMA.1688.F32.TF32 R220, R144.reuse, R116, R220 ;  /* 0x0000007490dc723c */ /* 0x050ff000000810dc */
[C---:B------:R-:W-:Y:S08]  /*65810*/  HMMA.1688.F32.TF32 R216, R144.reuse, R112, R216 ;  /* 0x0000007090d8723c */ /* 0x040ff000000810d8 */
[C---:B------:R-:W-:Y:S08]  /*65820*/  HMMA.1688.F32.TF32 R212, R144.reuse, R108, R212 ;  /* 0x0000006c90d4723c */ /* 0x040ff000000810d4 */
[C---:B------:R-:W-:Y:S08]  /*65830*/  HMMA.1688.F32.TF32 R208, R144.reuse, R104, R208 ;  /* 0x0000006890d0723c */ /* 0x040ff000000810d0 */
[C---:B------:R-:W-:Y:S08]  /*65840*/  HMMA.1688.F32.TF32 R204, R144.reuse, R100, R204 ;  /* 0x0000006490cc723c */ /* 0x040ff000000810cc */
[C---:B---3--:R-:W-:Y:S08]  /*65850*/  HMMA.1688.F32.TF32 R200, R144.reuse, R96, R200 ;  /* 0x0000006090c8723c */ /* 0x048ff000000810c8 */
[C---:B------:R-:W-:Y:S08]  /*65860*/  HMMA.1688.F32.TF32 R196, R144.reuse, R92, R196 ;  /* 0x0000005c90c4723c */ /* 0x040ff000000810c4 */
[C---:B------:R-:W-:Y:S01]  /*65870*/  HMMA.1688.F32.TF32 R192, R144.reuse, R88, R192 ;  /* 0x0000005890c0723c */ /* 0x040fe200000810c0 */
[----:B------:R-:W-:Y:S07]  /*65880*/  STL.64 [R1+0x800], R220 ;  /* 0x000800dc01007387 */ /* 0x000fee0000100a00 */
        /* <DEDUP_REMOVED lines=9> */
[----:B------:R-:W-:Y:S04]  /*65920*/  STL.64 [R1+0x7e8], R214 ;  /* 0x0007e8d601007387 */ /* 0x000fe80000100a00 */
[----:B------:R-:W-:Y:S03]  /*65930*/  STL.64 [R1+0x7d0], R208 ;  /* 0x0007d0d001007387 */ /* 0x000fe60000100a00 */
[C---:B------:R-:W-:Y:S01]  /*65940*/  HMMA.1688.F32.TF32 R164, R144.reuse, R64, R164 ;  /* 0x0000004090a4723c */ /* 0x040fe200000810a4 */
[----:B------:R-:W-:Y:S04]  /*65950*/  STL.64 [R1+0x7d8], R210 ;  /* 0x0007d8d201007387 */ /* 0x000fe80000100a00 */
[----:B------:R-:W-:Y:S03]  /*65960*/  STL.64 [R1+0x7c0], R204 ;  /* 0x0007c0cc01007387 */ /* 0x000fe60000100a00 */
[C---:B------:R-:W-:Y:S01]  /*65970*/  HMMA.1688.F32.TF32 R160, R144.reuse, R60, R160 ;  /* 0x0000003c90a0723c */ /* 0x040fe200000810a0 */
[----:B------:R-:W-:Y:S04]  /*65980*/  STL.64 [R1+0x7c8], R206 ;  /* 0x0007c8ce01007387 */ /* 0x000fe80000100a00 */
[----:B------:R-:W-:Y:S03]  /*65990*/  STL.64 [R1+0x7b0], R200 ;  /* 0x0007b0c801007387 */ /* 0x000fe60000100a00 */
[C---:B--2---:R-:W-:Y:S01]  /*659a0*/  HMMA.1688.F32.TF32 R156, R144.reuse, R56, R156 ;  /* 0x00000038909c723c */ /* 0x044fe2000008109c */
[----:B------:R-:W-:Y:S04]  /*659b0*/  STL.64 [R1+0x7b8], R202 ;  /* 0x0007b8ca01007387 */ /* 0x000fe80000100a00 */
[----:B------:R-:W-:Y:S03]  /*659c0*/  STL.64 [R1+0x7a0], R196 ;  /* 0x0007a0c401007387 */ /* 0x000fe60000100a00 */
[C---:B------:R-:W-:Y:S01]  /*659d0*/  HMMA.1688.F32.TF32 R152, R144.reuse, R52, R152 ;  /* 0x000000349098723c */ /* 0x040fe20000081098 */
        /* <DEDUP_REMOVED lines=17> */
[----:B-1----:R-:W4:Y:S04]  /*65af0*/  LDL.LU.64 R176, [R1+0xfa0] ;  /* 0x000fa00001b07983 */ /* 0x002f280000300a00 */
[----:B------:R1:W-:Y:S04]  /*65b00*/  STL.64 [R1+0x710], R156 ;  /* 0x0007109c01007387 */ /* 0x0003e80000100a00 */
[----:B------:R1:W-:Y:S04]  /*65b10*/  STL.64 [R1+0x718], R158 ;  /* 0x0007189e01007387 */ /* 0x0003e80000100a00 */
[----:B--2---:R-:W4:Y:S04]  /*65b20*/  LDL.LU.64 R178, [R1+0xfa8] ;  /* 0x000fa80001b27983 */ /* 0x004f280000300a00 */
[----:B------:R2:W-:Y:S04]  /*65b30*/  STL.64 [R1+0x700], R152 ;  /* 0x0007009801007387 */ /* 0x0005e80000100a00 */
[----:B------:R1:W-:Y:S04]  /*65b40*/  STL.64 [R1+0x708], R154 ;  /* 0x0007089a01007387 */ /* 0x0003e80000100a00 */
        /* <DEDUP_REMOVED lines=8> */
[----:B-1----:R-:W3:Y:S04]  /*65bd0*/  LDL.LU.64 R156, [R1+0x1020] ;  /* 0x00102000019c7983 */ /* 0x002ee80000300a00 */
[----:B------:R-:W3:Y:S04]  /*65be0*/  LDL.LU.64 R158, [R1+0x1028] ;  /* 0x00102800019e7983 */ /* 0x000ee80000300a00 */
[----:B--2---:R-:W2:Y:S04]  /*65bf0*/  LDL.LU.64 R152, [R1+0x1010] ;  /* 0x0010100001987983 */ /* 0x004ea80000300a00 */
[----:B------:R-:W2:Y:S01]  /*65c00*/  LDL.LU.64 R154, [R1+0x1018] ;  /* 0x00101800019a7983 */ /* 0x000ea20000300a00 */
[C---:B------:R-:W-:Y:S08]  /*65c10*/  HMMA.1688.F32.TF32 R188, R144.reuse, R48, R248 ;  /* 0x0000003090bc723c */ /* 0x040ff000000810f8 */
[C---:B------:R-:W-:Y:S08]  /*65c20*/  HMMA.1688.F32.TF32 R184, R144.reuse, R44, R244 ;  /* 0x0000002c90b8723c */ /* 0x040ff000000810f4 */
[C---:B------:R-:W-:Y:S01]  /*65c30*/  HMMA.1688.F32.TF32 R192, R144.reuse, R40, R240 ;  /* 0x0000002890c0723c */ /* 0x040fe200000810f0 */
[----:B------:R-:W-:Y:S04]  /*65c40*/  LDS R240, [R181+0x40180] ;  /* 0x04018000b5f07984 */ /* 0x000fe80000000800 */
[----:B------:R-:W-:Y:S04]  /*65c50*/  LDS R242, [R181+0x40980] ;  /* 0x04098000b5f27984 */ /* 0x000fe80000000800 */
[----:B------:R-:W-:Y:S04]  /*65c60*/  STL.64 [R1+0x6f0], R188 ;  /* 0x0006f0bc01007387 */ /* 0x000fe80000100a00 */
[----:B------:R1:W-:Y:S04]  /*65c70*/  STL.64 [R1+0x6f8], R190 ;  /* 0x0006f8be01007387 */ /* 0x0003e80000100a00 */
[----:B------:R-:W-:Y:S01]  /*65c80*/  STL.64 [R1+0x6e0], R184 ;  /* 0x0006e0b801007387 */ /* 0x000fe20000100a00 */
[C---:B------:R-:W-:Y:S03]  /*65c90*/  HMMA.1688.F32.TF32 R8, R144.reuse, R28, R8 ;  /* 0x0000001c9008723c */ /* 0x040fe60000081008 */
[----:B------:R1:W-:Y:S04]  /*65ca0*/  STL.64 [R1+0x6e8], R186 ;  /* 0x0006e8ba01007387 */ /* 0x0003e80000100a00 */
[----:B------:R-:W-:Y:S01]  /*65cb0*/  LDS R241, [R180+0x40180] ;  /* 0x04018000b4f17984 */ /* 0x000fe20000000800 */
[C---:B-1----:R-:W-:Y:S03]  /*65cc0*/  HMMA.1688.F32.TF32 R188, R144.reuse, R36, R236 ;  /* 0x0000002490bc723c */ /* 0x042fe600000810ec */
[----:B------:R-:W-:Y:S05]  /*65cd0*/  LDS R243, [R180+0x40980] ;  /* 0x04098000b4f37984 */ /* 0x000fea0000000800 */
[C---:B------:R-:W-:Y:S01]  /*65ce0*/  HMMA.1688.F32.TF32 R184, R144.reuse, R32, R4 ;  /* 0x0000002090b8723c */ /* 0x040fe20000081004 */
[----:B------:R-:W-:Y:S04]  /*65cf0*/  STL.64 [R1+0x6d0], R192 ;  /* 0x0006d0c001007387 */ /* 0x000fe80000100a00 */
[----:B------:R-:W-:Y:S03]  /*65d00*/  LDS R236, [R3+0x41000] ;  /* 0x0410000003ec7984 */ /* 0x000fe60000000800 */
[----:B------:R-:W-:Y:S01]  /*65d10*/  HMMA.1688.F32.TF32 R4, R144, R24, R12 ;  /* 0x000000189004723c */ /* 0x000fe2000008100c */
[----:B------:R-:W-:Y:S04]  /*65d20*/  STL.64 [R1+0x6d8], R194 ;  /* 0x0006d8c201007387 */ /* 0x000fe80000100a00 */
[----:B------:R-:W-:Y:S04]  /*65d30*/  LDS R238, [R3+0x41800] ;  /* 0x0418000003ee7984 */ /* 0x000fe80000000800 */
[----:B------:R-:W-:Y:S04]  /*65d40*/  STL.64 [R1+0x6c0], R188 ;  /* 0x0006c0bc01007387 */ /* 0x000fe80000100a00 */
[----:B------:R-:W-:Y:S04]  /*65d50*/  STL.64 [R1+0x6c8], R190 ;  /* 0x0006c8be01007387 */ /* 0x000fe80000100a00 */
[----:B------:R-:W-:Y:S04]  /*65d60*/  STL.64 [R1+0x6b0], R184 ;  /* 0x0006b0b801007387 */ /* 0x000fe80000100a00 */
[----:B------:R-:W-:Y:S04]  /*65d70*/  STL.64 [R1+0x6b8], R186 ;  /* 0x0006b8ba01007387 */ /* 0x000fe80000100a00 */
[----:B------:R-:W-:Y:S04]  /*65d80*/  STL.64 [R1+0x6a0], R8 ;  /* 0x0006a00801007387 */ /* 0x000fe80000100a00 */
[----:B------:R1:W-:Y:S04]  /*65d90*/  STL.64 [R1+0x6a8], R10 ;  /* 0x0006a80a01007387 */ /* 0x0003e80000100a00 */
[----:B------:R-:W-:Y:S04]  /*65da0*/  LDS R237, [R0+0x41000] ;  /* 0x0410000000ed7984 */ /* 0x000fe80000000800 */
[----:B------:R-:W-:Y:S01]  /*65db0*/  LDS R239, [R0+0x41800] ;  /* 0x0418000000ef7984 */ /* 0x000fe20000000800 */
[C---:B----4-:R-:W-:Y:S08]  /*65dc0*/  HMMA.1688.F32.TF32 R244, R148.reuse, R140, R176 ;  /* 0x0000008c94f4723c */ /* 0x050ff000000810b0 */
[C---:B---3--:R-:W-:Y:S08]  /*65dd0*/  HMMA.1688.F32.TF32 R144, R148.reuse, R136, R172 ;  /* 0x000000889490723c */ /* 0x048ff000000810ac */
[C---:B------:R-:W-:Y:S07]  /*65de0*/  HMMA.1688.F32.TF32 R12, R148.reuse, R132, R168 ;  /* 0x00000084940c723c */ /* 0x040fee00000810a8 */
[----:B------:R-:W-:Y:S04]  /*65df0*/  STL [R1+0x8614], R244 ;  /* 0x008614f401007387 */ /* 0x000fe80000100800 */
[----:B------:R-:W-:Y:S01]  /*65e00*/  STL.64 [R1+0x680], R4 ;  /* 0x0006800401007387 */ /* 0x000fe20000100a00 */
[C---:B-1----:R-:W-:Y:S03]  /*65e10*/  HMMA.1688.F32.TF32 R8, R148.reuse, R128, R164 ;  /* 0x000000809408723c */ /* 0x042fe600000810a4 */
[----:B------:R-:W-:Y:S04]  /*65e20*/  STL.64 [R1+0x688], R6 ;  /* 0x0006880601007387 */ /* 0x000fe80000100a00 */
[----:B------:R-:W-:Y:S04]  /*65e30*/  STL [R1+0x8610], R245 ;  /* 0x008610f501007387 */ /* 0x000fe80000100800 */
[----:B------:R-:W-:Y:S04]  /*65e40*/  STL [R1+0x85ec], R246 ;  /* 0x0085ecf601007387 */ /* 0x000fe80000100800 */
[----:B------:R-:W-:Y:S04]  /*65e50*/  STL [R1+0x85e8], R247 ;  /* 0x0085e8f701007387 */ /* 0x000fe80000100800 */
[----:B------:R1:W-:Y:S04]  /*65e60*/  STL.64 [R1+0x430], R144 ;  /* 0x0004309001007387 */ /* 0x0003e80000100a00 */
[----:B------:R3:W-:Y:S04]  /*65e70*/  STL.64 [R1+0x438], R146 ;  /* 0x0004389201007387 */ /* 0x0007e80000100a00 */
[----:B------:R-:W-:Y:S04]  /*65e80*/  LDS R4, [R181+0x40080] ;  /* 0x04008000b5047984 */ /* 0x000fe80000000800 */
[----:B-1----:R-:W4:Y:S04]  /*65e90*/  LDL.LU.64 R144, [R1+0x1000] ;  /* 0x0010000001907983 */ /* 0x002f280000300a00 */
[----:B------:R1:W-:Y:S04]  /*65ea0*/  STL.64 [R1+0x420], R12 ;  /* 0x0004200c01007387 */ /* 0x0003e80000100a00 */
[----:B------:R1:W-:Y:S04]  /*65eb0*/  STL.64 [R1+0x428], R14 ;  /* 0x0004280e01007387 */ /* 0x0003e80000100a00 */
[----:B---3--:R-:W4:Y:S04]  /*65ec0*/  LDL.LU.64 R146, [R1+0x1008] ;  /* 0x0010080001927983 */ /* 0x008f280000300a00 */
[----:B------:R-:W-:Y:S04]  /*65ed0*/  STL.64 [R1+0x410], R8 ;  /* 0x0004100801007387 */ /* 0x000fe80000100a00 */
[----:B------:R3:W-:Y:S04]  /*65ee0*/  STL.64 [R1+0x418], R10 ;  /* 0x0004180a01007387 */ /* 0x0007e80000100a00 */
[----:B-1----:R-:W4:Y:S04]  /*65ef0*/  LDL.LU.64 R12, [R1+0xff0] ;  /* 0x000ff000010c7983 */ /* 0x002f280000300a00 */
[----:B------:R-:W4:Y:S01]  /*65f00*/  LDL.LU.64 R14, [R1+0xff8] ;  /* 0x000ff800010e7983 */ /* 0x000f220000300a00 */
[C---:B---3--:R-:W-:Y:S03]  /*65f10*/  HMMA.1688.F32.TF32 R8, R148.reuse, R124, R160 ;  /* 0x0000007c9408723c */ /* 0x048fe600000810a0 */
[----:B------:R-:W-:Y:S04]  /*65f20*/  LDS R6, [R181+0x40880] ;  /* 0x04088000b5067984 */ /* 0x000fe80000000800 */
[----:B------:R-:W-:Y:S04]  /*65f30*/  LDS R5, [R180+0x40080] ;  /* 0x04008000b4057984 */ /* 0x000fe80000000800 */
[----:B------:R-:W1:Y:S11]  /*65f40*/  LDS R7, [R180+0x40880] ;  /* 0x04088000b4077984 */ /* 0x000e760000000800 */
[----:B------:R-:W-:Y:S01]  /*65f50*/  @!UPT UIADD3 URZ, URZ, URZ, URZ ;  /* 0x0000003f3f3ff290 */ /* 0x000fe2000fffe03f */
[----:B------:R-:W-:Y:S04]  /*65f60*/  STL.64 [R1+0x400], R8 ;  /* 0x0004000801007387 */ /* 0x000fe80000100a00 */
[----:B------:R3:W-:Y:S04]  /*65f70*/  STL.64 [R1+0x408], R10 ;  /* 0x0004080a01007387 */ /* 0x0007e80000100a00 */
[----:B------:R-:W4:Y:S04]  /*65f80*/  LDL.LU.64 R184, [R1+0xfe0] ;  /* 0x000fe00001b87983 */ /* 0x000f280000300a00 */
[----:B------:R-:W4:Y:S01]  /*65f90*/  LDL.LU.64 R186, [R1+0xfe8] ;  /* 0x000fe80001ba7983 */ /* 0x000f220000300a00 */
[C---:B---3--:R-:W-:Y:S11]  /*65fa0*/  HMMA.1688.F32.TF32 R8, R148.reuse, R120, R156 ;  /* 0x000000789408723c */ /* 0x048ff6000008109c */
[----:B------:R-:W-:Y:S11]  /*65fb0*/  @!UPT UIADD3 URZ, URZ, URZ, URZ ;  /* 0x0000003f3f3ff290 */ /* 0x000ff6000fffe03f */
[----:B------:R-:W-:Y:S01]  /*65fc0*/  @!UPT UIADD3 URZ, URZ, URZ, URZ ;  /* 0x0000003f3f3ff290 */ /* 0x000fe2000fffe03f */
[----:B------:R-:W-:Y:S04]  /*65fd0*/  STL.64 [R1+0x3f0], R8 ;  /* 0x0003f00801007387 */ /* 0x000fe80000100a00 */
[----:B------:R2:W-:Y:S02]  /*65fe0*/  STL.64 [R1+0x3f8], R10 ;  /* 0x0003f80a01007387 */ /* 0x0005e40000100a00 */
[----:B--2---:R-:W-:Y:S11]  /*65ff0*/  HMMA.1688.F32.TF32 R8, R148, R16, R152 ;  /* 0x000000109408723c */ /* 0x004ff60000081098 */
[----:B------:R-:W-:Y:S11]  /*66000*/  @!UPT UIADD3 URZ, URZ, URZ, URZ ;  /* 0x0000003f3f3ff290 */ /* 0x000ff6000fffe03f */
[----:B------:R-:W-:Y:S01]  /*66010*/  @!UPT UIADD3 URZ, URZ, URZ, URZ ;  /* 0x0000003f3f3ff290 */ /* 0x000fe2000fffe03f */
[----:B------:R2:W-:Y:S04]  /*66020*/  STL.64 [R1+0x3e0], R8 ;  /* 0x0003e00801007387 */ /* 0x0005e80000100a00 */
[----:B------:R3:W-:Y:S04]  /*66030*/  STL [R1+0x3e8], R10 ;  /* 0x0003e80a01007387 */ /* 0x0007e80000100800 */
        /* <DEDUP_REMOVED lines=10> */
[----:B------:R-:W-:-:S03]  /*660e0*/  IMAD.MOV.U32 R244, RZ, RZ, R11 ;  /* 0x000000fffff47224 */ /* 0x000fc600078e000b */
[----:B--2---:R-:W2:Y:S04]  /*660f0*/  LDL.LU.64 R8, [R1+0x1100] ;  /* 0x0011000001087983 */ /* 0x004ea80000300a00 */
[----:B---3--:R-:W2:Y:S04]  /*66100*/  LDL.LU.64 R10, [R1+0x1108] ;  /* 0x00110800010a7983 */ /* 0x008ea80000300a00 */
[----:B------:R-:W3:Y:S04]  /*66110*/  LDL.LU.64 R156, [R1+0x1280] ;  /* 0x00128000019c7983 */ /* 0x000ee80000300a00 */
[----:B------:R-:W3:Y:S04]  /*66120*/  LDL.LU.64 R158, [R1+0x1288] ;  /* 0x00128800019e7983 */ /* 0x000ee80000300a00 */
[----:B------:R-:W2:Y:S04]  /*66130*/  LDL.LU.64 R152, [R1+0x1270] ;  /* 0x0012700001987983 */ /* 0x000ea80000300a00 */
[----:B------:R-:W2:Y:S04]  /*66140*/  LDL.LU.64 R154, [R1+0x1278] ;  /* 0x00127800019a7983 */ /* 0x000ea80000300a00 */
[----:B------:R1:W-:Y:S01]  /*66150*/  STL [R1+0x8618], R244 ;  /* 0x008618f401007387 */ /* 0x0003e20000100800 */
[C---:B----4-:R-:W-:Y:S08]  /*66160*/  HMMA.1688.F32.TF32 R144, R148.reuse, R20, R144 ;  /* 0x000000149490723c */ /* 0x050ff00000081090 */
[----:B------:R-:W-:Y:S11]  /*66170*/  HMMA.1688.F32.TF32 R12, R148, R116, R12 ;  /* 0x00000074940c723c */ /* 0x000ff6000008100c */
[----:B------:R-:W-:Y:S05]  /*66180*/  @!UPT UIADD3 URZ, URZ, URZ, URZ ;  /* 0x0000003f3f3ff290 */ /* 0x000fea000fffe03f */
[----:B------:R-:W-:Y:S01]  /*66190*/  MOV R245, R144 ;  /* 0x0000009000f57202 */ /* 0x000fe20000000f00 */
[----:B------:R-:W-:Y:S01]  /*661a0*/  IMAD.MOV.U32 R26, RZ, RZ, R145 ;  /* 0x000000ffff1a7224 */ /* 0x000fe200078e0091 */
[----:B------:R-:W-:Y:S01]  /*661b0*/  MOV R34, R147 ;  /* 0x0000009300227202 */ /* 0x000fe20000000f00 */
[----:B------:R-:W-:Y:S01]  /*661c0*/  IMAD.MOV.U32 R30, RZ, RZ, R146 ;  /* 0x000000ffff1e7224 */ /* 0x000fe200078e0092 */
[----:B------:R-:W2:Y:S04]  /*661d0*/  LDL.LU.64 R144, [R1+0x12c0] ;  /* 0x0012c00001907983 */ /* 0x000ea80000300a00 */
[----:B------:R-:W2:Y:S04]  /*661e0*/  LDL.LU.64 R146, [R1+0x12c8] ;  /* 0x0012c80001927983 */ /* 0x000ea80000300a00 */
[----:B------:R1:W-:Y:S02]  /*661f0*/  STL.64 [R1+0x3c0], R12 ;  /* 0x0003c00c01007387 */ /* 0x0003e40000100a00 */
[----:B-1----:R-:W-:-:S02]  /*66200*/  IMAD.MOV.U32 R244, RZ, RZ, R15 ;  /* 0x000000fffff47224 */ /* 0x002fc400078e000f */
[----:B------:R1:W-:Y:S04]  /*66210*/  STL [R1+0x3c8], R14 ;  /* 0x0003c80e01007387 */ /* 0x0003e80000100800 */
[----:B------:R-:W2:Y:S04]  /*66220*/  LDL.LU.64 R12, [R1+0x12b0] ;  /* 0x0012b000010c7983 */ /* 0x000ea80000300a00 */
[----:B-1----:R-:W2:Y:S01]  /*66230*/  LDL.LU.64 R14, [R1+0x12b8] ;  /* 0x0012b800010e7983 */ /* 0x002ea20000300a00 */
[C---:B------:R-:W-:Y:S11]  /*66240*/  HMMA.1688.F32.TF32 R176, R148.reuse, R108, R176 ;  /* 0x0000006c94b0723c */ /* 0x040ff600000810b0 */
[----:B------:R-:W-:Y:S11]  /*66250*/  @!UPT UIADD3 URZ, URZ, URZ, URZ ;  /* 0x0000003f3f3ff290 */ /* 0x000ff6000fffe03f */
[----:B------:R-:W-:Y:S01]  /*66260*/  @!UPT UIADD3 URZ, URZ, URZ, URZ ;  /* 0x0000003f3f3ff290 */ /* 0x000fe2000fffe03f */
[----:B------:R1:W-:Y:S01]  /*66270*/  STL [R1+0x3ac], R179 ;  /* 0x0003acb301007387 */ /* 0x0003e20000100800 */
[----:B------:R-:W-:Y:S01]  /*66280*/  MOV R27, R176 ;  /* 0x000000b0001b7202 */ /* 0x000fe20000000f00 */
[----:B------:R-:W-:Y:S02]  /*66290*/  IMAD.MOV.U32 R246, RZ, RZ, R177 ;  /* 0x000000fffff67224 */ /* 0x000fe400078e00b1 */
[----:B------:R-:W-:Y:S02]  /*662a0*/  IMAD.MOV.U32 R247, RZ, RZ, R178 ;  /* 0x000000fffff77224 */ /* 0x000fe400078e00b2 */
[C---:B-1----:R-:W-:Y:S08]  /*662b0*/  HMMA.1688.F32.TF32 R176, R148.reuse, R104, R172 ;  /* 0x0000006894b0723c */ /* 0x042ff000000810ac */
[C---:B------:R-:W-:Y:S08]  /*662c0*/  HMMA.1688.F32.TF32 R172, R148.reuse, R100, R168 ;  /* 0x0000006494ac723c */ /* 0x040ff000000810a8 */
[C---:B------:R-:W-:Y:S08]  /*662d0*/  HMMA.1688.F32.TF32 R168, R148.reuse, R96, R164 ;  /* 0x0000006094a8723c */ /* 0x040ff000000810a4 */
[C---:B------:R-:W-:Y:S01]  /*662e0*/  HMMA.1688.F32.TF32 R164, R148.reuse, R92, R160 ;  /* 0x0000005c94a4723c */ /* 0x040fe200000810a0 */
[----:B------:R-:W-:Y:S04]  /*662f0*/  STL.64 [R1+0x390], R176 ;  /* 0x000390b001007387 */ /* 0x000fe80000100a00 */
[----:B------:R-:W-:Y:S04]  /*66300*/  STL.64 [R1+0x398], R178 ;  /* 0x000398b201007387 */ /* 0x000fe80000100a00 */
[----:B------:R1:W-:Y:S01]  /*66310*/  STL.64 [R1+0x380], R172 ;  /* 0x000380ac01007387 */ /* 0x0003e20000100a00 */
[C---:B--2---:R-:W-:Y:S03]  /*66320*/  HMMA.1688.F32.TF32 R160, R148.reuse, R88, R8 ;  /* 0x0000005894a0723c */ /* 0x044fe60000081008 */
[----:B------:R2:W-:Y:S04]  /*66330*/  STL.64 [R1+0x388], R174 ;  /* 0x000388ae01007387 */ /* 0x0005e80000100a00 */
[----:B------:R1:W-:Y:S04]  /*66340*/  STL.64 [R1+0x370], R168 ;  /* 0x000370a801007387 */ /* 0x0003e80000100a00 */
[----:B------:R1:W-:Y:S04]  /*66350*/  STL.64 [R1+0x378], R170 ;  /* 0x000378aa01007387 */ /* 0x0003e80000100a00 */
[----:B------:R-:W4:Y:S04]  /*66360*/  LDL.LU.64 R8, [R1+0x13d0] ;  /* 0x0013d00001087983 */ /* 0x000f280000300a00 */
[----:B------:R-:W-:Y:S04]  /*66370*/  STL.64 [R1+0x360], R164 ;  /* 0x000360a401007387 */ /* 0x000fe80000100a00 */
[----:B------:R-:W-:Y:S01]  /*66380*/  STL.64 [R1+0x368], R166 ;  /* 0x000368a601007387 */ /* 0x000fe20000100a00 */
[C---:B---3--:R-:W-:Y:S03]  /*66390*/  HMMA.1688.F32.TF32 R156, R148.reuse, R84, R156 ;  /* 0x00000054949c723c */ /* 0x048fe6000008109c */
[----:B------:R-:W4:Y:S04]  /*663a0*/  LDL.LU.64 R10, [R1+0x13d8] ;  /* 0x0013d800010a7983 */ /* 0x000f280000300a00 */
[----:B------:R-:W-:Y:S01]  /*663b0*/  STL.64 [R1+0x350], R160 ;  /* 0x000350a001007387 */ /* 0x000fe20000100a00 */
[C---:B------:R-:W-:Y:S03]  /*663c0*/  HMMA.1688.F32.TF32 R152, R148.reuse, R80, R152 ;  /* 0x000000509498723c */ /* 0x040fe60000081098 */
[----:B------:R-:W-:Y:S04]  /*663d0*/  STL.64 [R1+0x358], R162 ;  /* 0x000358a201007387 */ /* 0x000fe80000100a00 */
[----:B-1----:R-:W3:Y:S04]  /*663e0*/  LDL.LU.64 R172, [R1+0x13c0] ;  /* 0x0013c00001ac7983 */ /* 0x002ee80000300a00 */
[----:B--2---:R-:W3:Y:S04]  /*663f0*/  LDL.LU.64 R174, [R1+0x13c8] ;  /* 0x0013c80001ae7983 */ /* 0x004ee80000300a00 */
[----:B------:R-:W-:Y:S04]  /*66400*/  STL.64 [R1+0x340], R156 ;  /* 0x0003409c01007387 */ /* 0x000fe80000100a00 */
[----:B------:R-:W-:Y:S04]  /*66410*/  STL.64 [R1+0x348], R158 ;  /* 0x0003489e01007387 */ /* 0x000fe80000100a00 */
[----:B------:R-:W2:Y:S04]  /*66420*/  LDL.LU.64 R168, [R1+0x14a0] ;  /* 0x0014a00001a87983 */ /* 0x000ea80000300a00 */
[----:B------:R-:W2:Y:S04]  /*66430*/  LDL.LU.64 R170, [R1+0x14a8] ;  /* 0x0014a80001aa7983 */ /* 0x000ea80000300a00 */
[----:B------:R1:W-:Y:S04]  /*66440*/  STL.64 [R1+0x330], R152 ;  /* 0x0003309801007387 */ /* 0x0003e80000100a00 */
[----:B------:R1:W-:Y:S04]  /*66450*/  STL.64 [R1+0x338], R154 ;  /* 0x0003389a01007387 */ /* 0x0003e80000100a00 */
[----:B-1----:R-:W2:Y:S04]  /*66460*/  LDL.LU.64 R152, [R1+0x1490] ;  /* 0x0014900001987983 */ /* 0x002ea80000300a00 */
[----:B------:R-:W2:Y:S01]  /*66470*/  LDL.LU.64 R154, [R1+0x1498] ;  /* 0x00149800019a7983 */ /* 0x000ea20000300a00 */
[C---:B------:R-:W-:Y:S11]  /*66480*/  HMMA.1688.F32.TF32 R144, R148.reuse, R76, R144 ;  /* 0x0000004c9490723c */ /* 0x040ff60000081090 */
[----:B------:R-:W-:Y:S11]  /*66490*/  @!UPT UIADD3 URZ, URZ, URZ, URZ ;  /* 0x0000003f3f3ff290 */ /* 0x000ff6000fffe03f */
[----:B------:R-:W-:Y:S01]  /*664a0*/  @!UPT UIADD3 URZ, URZ, URZ, URZ ;  /* 0x0000003f3f3ff290 */ /* 0x000fe2000fffe03f */
[----:B------:R1:W-:Y:S01]  /*664b0*/  STL.64 [R1+0x320], R144 ;  /* 0x0003209001007387 */ /* 0x0003e20000100a00 */
[C---:B------:R-:W-:Y:S03]  /*664c0*/  HMMA.1688.F32.TF32 R12, R148.reuse, R72, R12 ;  /* 0x00000048940c723c */ /* 0x040fe6000008100c */
[----:B------:R1:W-:Y:S04]  /*664d0*/  STL.64 [R1+0x328], R146 ;  /* 0x0003289201007387 */ /* 0x0003e80000100a00 */
[----:B-1----:R-:W2:Y:S04]  /*664e0*/  LDL.LU.64 R144, [R1+0x1480] ;  /* 0x0014800001907983 */ /* 0x002ea80000300a00 */
[----:B------:R-:W2:Y:S11]  /*664f0*/  LDL.LU.64 R146, [R1+0x1488] ;  /* 0x0014880001927983 */ /* 0x000eb60000300a00 */
[----:B------:R-:W-:Y:S01]  /*66500*/  @!UPT UIADD3 URZ, URZ, URZ, URZ ;  /* 0x0000003f3f3ff290 */ /* 0x000fe2000fffe03f */
[----:B------:R1:W-:Y:S04]  /*66510*/  STL.64 [R1+0x310], R12 ;  /* 0x0003100c01007387 */ /* 0x0003e80000100a00 */
[----:B------:R1:W-:Y:S04]  /*66520*/  STL.64 [R1+0x318], R14 ;  /* 0x0003180e01007387 */ /* 0x0003e80000100a00 */
[----:B-1----:R-:W2:Y:S04]  /*66530*/  LDL.LU.64 R12, [R1+0x1470] ;  /* 0x00147000010c7983 */ /* 0x002ea80000300a00 */
[----:B------:R-:W2:Y:S04]  /*66540*/  LDL.LU.64 R14, [R1+0x1478] ;  /* 0x00147800010e7983 */ /* 0x000ea80000300a00 */
[----:B------:R-:W2:Y:S04]  /*66550*/  LDL.LU.64 R164, [R1+0x1460] ;  /* 0x0014600001a47983 */ /* 0x000ea80000300a00 */
[----:B------:R-:W2:Y:S04]  /*66560*/  LDL.LU.64 R166, [R1+0x1468] ;  /* 0x0014680001a67983 */ /* 0x000ea80000300a00 */
[----:B------:R-:W2:Y:S04]  /*66570*/  LDL.LU.64 R160, [R1+0x1430] ;  /* 0x0014300001a07983 */ /* 0x000ea80000300a00 */
[----:B------:R-:W2:Y:S04]  /*66580*/  LDL.LU.64 R162, [R1+0x1438] ;  /* 0x0014380001a27983 */ /* 0x000ea80000300a00 */
[----:B------:R-:W2:Y:S04]  /*66590*/  LDL.LU.64 R156, [R1+0x1420] ;  /* 0x00142000019c7983 */ /* 0x000ea80000300a00 */
[----:B------:R-:W2:Y:S01]  /*665a0*/  LDL.LU.64 R158, [R1+0x1428] ;  /* 0x00142800019e7983 */ /* 0x000ea20000300a00 */
[C---:B----4-:R-:W-:Y:S03]  /*665b0*/  HMMA.1688.F32.TF32 R176, R148.reuse, R68, R8 ;  /* 0x0000004494b0723c */ /* 0x050fe60000081008 */
[----:B------:R-:W4:Y:S04]  /*665c0*/  LDL.LU.64 R8, [R1+0x13f0] ;  /* 0x0013f00001087983 */ /* 0x000f280000300a00 */
[----:B------:R-:W4:Y:S11]  /*665d0*/  LDL.LU.64 R10, [R1+0x13f8] ;  /* 0x0013f800010a7983 */ /* 0x000f360000300a00 */
[----:B------:R-:W-:Y:S05]  /*665e0*/  @!UPT UIADD3 URZ, URZ, URZ, URZ ;  /* 0x0000003f3f3ff290 */ /* 0x000fea000fffe03f */
[----:B------:R-:W-:Y:S04]  /*665f0*/  STL.64 [R1+0x300], R176 ;  /* 0x000300b001007387 */ /* 0x000fe80000100a00 */
[----:B------:R3:W-:Y:S02]  /*66600*/  STL.64 [R1+0x308], R178 ;  /* 0x000308b201007387 */ /* 0x0007e40000100a00 */
[C---:B---3--:R-:W-:Y:S08]  /*66610*/  HMMA.1688.F32.TF32 R176, R148.reuse, R64, R172 ;  /* 0x0000004094b0723c */ /* 0x048ff000000810ac */
[C---:B--2---:R-:W-:Y:S08]  /*66620*/  HMMA.1688.F32.TF32 R172, R148.reuse, R60, R168 ;  /* 0x0000003c94ac723c */ /* 0x044ff000000810a8 */
[C---:B------:R-:W-:Y:S07]  /*66630*/  HMMA.1688.F32.TF32 R168, R148.reuse, R56, R152 ;  /* 0x0000003894a8723c */ /* 0x040fee0000081098 */
[----:B------:R-:W-:Y:S04]  /*66640*/  STL.64 [R1+0x2f0], R176 ;  /* 0x0002f0b001007387 */ /* 0x000fe80000100a00 */
[----:B------:R-:W-:Y:S04]  /*66650*/  STL.64 [R1+0x2f8], R178 ;  /* 0x0002f8b201007387 */ /* 0x000fe80000100a00 */
[----:B------:R-:W2:Y:S04]  /*66660*/  LDL.LU.64 R152, [R1+0x13e0] ;  /* 0x0013e00001987983 */ /* 0x000ea80000300a00 */
[----:B------:R-:W-:Y:S04]  /*66670*/  STL.64 [R1+0x2e0], R172 ;  /* 0x0002e0ac01007387 */ /* 0x000fe80000100a00 */
[----:B------:R-:W-:Y:S04]  /*66680*/  STL.64 [R1+0x2e8], R174 ;  /* 0x0002e8ae01007387 */ /* 0x000fe80000100a00 */
[----:B------:R-:W2:Y:S04]  /*66690*/  LDL.LU.64 R154, [R1+0x13e8] ;  /* 0x0013e800019a7983 */ /* 0x000ea80000300a00 */
[----:B------:R-:W-:Y:S04]  /*666a0*/  STL.64 [R1+0x2d0], R168 ;  /* 0x0002d0a801007387 */ /* 0x000fe80000100a00 */
[----:B------:R1:W-:Y:S01]  /*666b0*/  STL.64 [R1+0x2d8], R170 ;  /* 0x0002d8aa01007387 */ /* 0x0003e20000100a00 */
[C---:B------:R-:W-:Y:S03]  /*666c0*/  HMMA.1688.F32.TF32 R184, R148.reuse, R112, R184 ;  /* 0x0000007094b8723c */ /* 0x040fe600000810b8 */
[----:B------:R-:W-:Y:S04]  /*666d0*/  LDS R172, [R3+0x40100] ;  /* 0x0401000003ac7984 */ /* 0x000fe80000000800 */
[----:B------:R-:W-:Y:S04]  /*666e0*/  LDS R174, [R3+0x40900] ;  /* 0x0409000003ae7984 */ /* 0x000fe80000000800 */
[----:B------:R-:W-:Y:S04]  /*666f0*/  LDS R173, [R0+0x40100] ;  /* 0x0401000000ad7984 */ /* 0x000fe80000000800 */
[----:B------:R-:W3:Y:S01]  /*66700*/  LDS R175, [R0+0x40900] ;  /* 0x0409000000af7984 */ /* 0x000ee20000000800 */
[C---:B-1----:R-:W-:Y:S03]  /*66710*/  HMMA.1688.F32.TF32 R168, R148.reuse, R52, R144 ;  /* 0x0000003494a8723c */ /* 0x042fe60000081090 */
[----:B------:R-:W3:Y:S04]  /*66720*/  LDL.LU.64 R144, [R1+0x13b0] ;  /* 0x0013b00001907983 */ /* 0x000ee80000300a00 */
[----:B------:R-:W3:Y:S11]  /*66730*/  LDL.LU.64 R146, [R1+0x13b8] ;  /* 0x0013b80001927983 */ /* 0x000ef60000300a00 */
[----:B------:R-:W-:Y:S05]  /*66740*/  @!UPT UIADD3 URZ, URZ, URZ, URZ ;  /* 0x0000003f3f3ff290 */ /* 0x000fea000fffe03f */
[----:B------:R-:W-:Y:S04]  /*66750*/  STL.64 [R1+0x2c0], R168 ;  /* 0x0002c0a801007387 */ /* 0x000fe80000100a00 */
[----:B------:R1:W-:Y:S02]  /*66760*/  STL.64 [R1+0x2c8], R170 ;  /* 0x0002c8aa01007387 */ /* 0x0003e40000100a00 */
[C---:B-1----:R-:W-:Y:S02]  /*66770*/  HMMA.1688.F32.TF32 R168, R148.reuse, R48, R12 ;  /* 0x0000003094a8723c */ /* 0x042fe4000008100c */
[----:B------:R-:W3:Y:S04]  /*66780*/  LDL.LU.64 R12, [R1+0x1a0] ;  /* 0x0001a000010c7983 */ /* 0x000ee80000300a00 */
[----:B------:R-:W3:Y:S02]  /*66790*/  LDL.LU.64 R14, [R1+0x1a8] ;  /* 0x0001a800010e7983 */ /* 0x000ee40000300a00 */
[C---:B------:R-:W-:Y:S08]  /*667a0*/  HMMA.1688.F32.TF32 R164, R148.reuse, R44, R164 ;  /* 0x0000002c94a4723c */ /* 0x040ff000000810a4 */
[C---:B------:R-:W-:Y:S08]  /*667b0*/  HMMA.1688.F32.TF32 R160, R148.reuse, R40, R160 ;  /* 0x0000002894a0723c */ /* 0x040ff000000810a0 */
[C---:B------:R-:W-:Y:S01]  /*667c0*/  HMMA.1688.F32.TF32 R156, R148.reuse, R36, R156 ;  /* 0x00000024949c723c */ /* 0x040fe2000008109c */
[----:B------:R-:W-:Y:S04]  /*667d0*/  STL.64 [R1+0x2b0], R168 ;  /* 0x0002b0a801007387 */ /* 0x000fe80000100a00 */
[----:B------:R-:W-:Y:S04]  /*667e0*/  STL.64 [R1+0x2b8], R170 ;  /* 0x0002b8aa01007387 */ /* 0x000fe80000100a00 */
[----:B------:R1:W-:Y:S04]  /*667f0*/  STL.64 [R1+0x2a0], R164 ;  /* 0x0002a0a401007387 */ /* 0x0003e80000100a00 */
[----:B------:R1:W-:Y:S04]  /*66800*/  STL.64 [R1+0x2a8], R166 ;  /* 0x0002a8a601007387 */ /* 0x0003e80000100a00 */
[----:B-1----:R-:W3:Y:S04]  /*66810*/  LDL.LU.64 R164, [R1+0xaa0] ;  /* 0x000aa00001a47983 */ /* 0x002ee80000300a00 */
[----:B------:R1:W-:Y:S04]  /*66820*/  STL.64 [R1+0x290], R160 ;  /* 0x000290a001007387 */ /* 0x0003e80000100a00 */
[----:B------:R1:W-:Y:S04]  /*66830*/  STL.64 [R1+0x298], R162 ;  /* 0x000298a201007387 */ /* 0x0003e80000100a00 */
[----:B------:R-:W3:Y:S04]  /*66840*/  LDL.LU.64 R166, [R1+0xaa8] ;  /* 0x000aa80001a67983 */ /* 0x000ee80000300a00 */
[----:B------:R-:W-:Y:S04]  /*66850*/  STL.64 [R1+0x280], R156 ;  /* 0x0002809c01007387 */ /* 0x000fe80000100a00 */
[----:B------:R-:W-:Y:S04]  /*66860*/  STL.64 [R1+0x288], R158 ;  /* 0x0002889e01007387 */ /* 0x000fe80000100a00 */
[----:B-1----:R-:W3:Y:S04]  /*66870*/  LDL.LU.64 R160, [R1+0xa90] ;  /* 0x000a900001a07983 */ /* 0x002ee80000300a00 */
[----:B------:R-:W3:Y:S01]  /*66880*/  LDL.LU.64 R162, [R1+0xa98] ;  /* 0x000a980001a27983 */ /* 0x000ee20000300a00 */
[C---:B----4-:R-:W-:Y:S11]  /*66890*/  HMMA.1688.F32.TF32 R8, R148.reuse, R32, R8 ;  /* 0x000000209408723c */ /* 0x050ff60000081008 */
[----:B------:R-:W-:Y:S11]  /*668a0*/  @!UPT UIADD3 URZ, URZ, URZ, URZ ;  /* 0x0000003f3f3ff290 */ /* 0x000ff6000fffe03f */
[----:B------:R-:W-:Y:S01]  /*668b0*/  @!UPT UIADD3 URZ, URZ, URZ, URZ ;  /* 0x0000003f3f3ff290 */ /* 0x000fe2000fffe03f */
[----:B------:R1:W-:Y:S04]  /*668c0*/  STL.64 [R1+0x270], R8 ;  /* 0x0002700801007387 */ /* 0x0003e80000100a00 */
[----:B------:R4:W-:Y:S04]  /*668d0*/  STL.64 [R1+0x278], R10 ;  /* 0x0002780a01007387 */ /* 0x0009e80000100a00 */
[----:B-1----:R-:W3:Y:S04]  /*668e0*/  LDL.LU.64 R8, [R1+0xa80] ;  /* 0x000a800001087983 */ /* 0x002ee80000300a00 */
[----:B----4-:R-:W4:Y:S01]  /*668f0*/  LDL.LU.64 R10, [R1+0xa88] ;  /* 0x000a8800010a7983 */ /* 0x010f220000300a00 */
[C---:B--2---:R-:W-:Y:S03]  /*66900*/  HMMA.1688.F32.TF32 R156, R148.reuse, R28, R152 ;  /* 0x0000001c949c723c */ /* 0x044fe60000081098 */
[----:B------:R-:W2:Y:S04]  /*66910*/  LDL.LU.64 R152, [R1+0xa70] ;  /* 0x000a700001987983 */ /* 0x000ea80000300a00 */
[----:B------:R-:W2:Y:S11]  /*66920*/  LDL.LU.64 R154, [R1+0xa78] ;  /* 0x000a7800019a7983 */ /* 0x000eb60000300a00 */
[----:B------:R-:W-:Y:S05]  /*66930*/  @!UPT UIADD3 URZ, URZ, URZ, URZ ;  /* 0x0000003f3f3ff290 */ /* 0x000fea000fffe03f */
[----:B------:R1:W-:Y:S04]  /*66940*/  STL.64 [R1+0x260], R156 ;  /* 0x0002609c01007387 */ /* 0x0003e80000100a00 */
[----:B------:R1:W-:Y:S04]  /*66950*/  STL.64 [R1+0x268], R158 ;  /* 0x0002689e01007387 */ /* 0x0003e80000100a00 */
[----:B-1----:R-:W2:Y:S04]  /*66960*/  LDL.LU.64 R156, [R1+0xa60] ;  /* 0x000a6000019c7983 */ /* 0x002ea80000300a00 */
[----:B------:R-:W2:Y:S01]  /*66970*/  LDL.LU.64 R158, [R1+0xa68] ;  /* 0x000a6800019e7983 */ /* 0x000ea20000300a00 */
[----:B---3--:R-:W-:Y:S08]  /*66980*/  HMMA.1688.F32.TF32 R144, R148, R24, R144 ;  /* 0x000000189490723c */ /* 0x008ff00000081090 */
[C---:B------:R-:W-:Y:S11]  /*66990*/  HMMA.1688.F32.TF32 R12, R4.reuse, R140, R12 ;  /* 0x0000008c040c723c */ /* 0x040ff6000008100c */
[----:B------:R-:W-:Y:S04]  /*669a0*/  @!UPT UIADD3 URZ, URZ, URZ, URZ ;  /* 0x0000003f3f3ff290 */ /* 0x000fe8000fffe03f */
[----:B------:R1:W-:Y:S04]  /*669b0*/  STL.64 [R1], R144 ;  /* 0x0000009001007387 */ /* 0x0003e80000100a00 */
[----:B------:R3:W-:Y:S04]  /*669c0*/  STL.64 [R1+0x8], R146 ;  /* 0x0000089201007387 */ /* 0x0007e80000100a00 */
[----:B-1----:R-:W2:Y:S04]  /*669d0*/  LDL.LU.64 R144, [R1+0xa50] ;  /* 0x000a500001907983 */ /* 0x002ea80000300a00 */
[----:B---3--:R-:W3:Y:S04]  /*669e0*/  LDL.LU.64 R146, [R1+0xa58] ;  /* 0x000a580001927983 */ /* 0x008ee80000300a00 */
[----:B------:R1:W-:Y:S04]  /*669f0*/  STL.64 [R1+0x670], R12 ;  /* 0x0006700c01007387 */ /* 0x0003e80000100a00 */
[----:B------:R1:W-:Y:S04]  /*66a00*/  STL.64 [R1+0x678], R14 ;  /* 0x0006780e01007387 */ /* 0x0003e80000100a00 */
[----:B-1----:R-:W3:Y:S04]  /*66a10*/  LDL.LU.64 R12, [R1+0xa40] ;  /* 0x000a4000010c7983 */ /* 0x002ee80000300a00 */
[----:B------:R-:W3:Y:S01]  /*66a20*/  LDL.LU.64 R14, [R1+0xa48] ;  /* 0x000a4800010e7983 */ /* 0x000ee20000300a00 */
[C---:B------:R-:W-:Y:S08]  /*66a30*/  HMMA.1688.F32.TF32 R164, R4.reuse, R136, R164 ;  /* 0x0000008804a4723c */ /* 0x040ff000000810a4 */
[C---:B------:R-:W-:Y:S11]  /*66a40*/  HMMA.1688.F32.TF32 R160, R4.reuse, R132, R160 ;  /* 0x0000008404a0723c */ /* 0x040ff600000810a0 */
[----:B------:R-:W-:Y:S04]  /*66a50*/  @!UPT UIADD3 URZ, URZ, URZ, URZ ;  /* 0x0000003f3f3ff290 */ /* 0x000fe8000fffe03f */
[----:B------:R-:W-:Y:S04]  /*66a60*/  STL.64 [R1+0x850], R164 ;  /* 0x000850a401007387 */ /* 0x000fe80000100a00 */
[----:B------:R-:W-:Y:S01]  /*66a70*/  STL.64 [R1+0x858], R166 ;  /* 0x000858a601007387 */ /* 0x000fe20000100a00 */
[C---:B----4-:R-:W-:Y:S03]  /*66a80*/  HMMA.1688.F32.TF32 R148, R4.reuse, R128, R8 ;  /* 0x000000800494723c */ /* 0x050fe60000081008 */
[----:B------:R-:W4:Y:S04]  /*66a90*/  LDL.LU.64 R8, [R1+0xa30] ;  /* 0x000a300001087983 */ /* 0x000f280000300a00 */
[----:B------:R-:W-:Y:S04]  /*66aa0*/  STL.64 [R1+0x860], R160 ;  /* 0x000860a001007387 */ /* 0x000fe80000100a00 */
[----:B------:R-:W-:Y:S04]  /*66ab0*/  STL.64 [R1+0x868], R162 ;  /* 0x000868a201007387 */ /* 0x000fe80000100a00 */
[----:B------:R-:W4:Y:S08]  /*66ac0*/  LDL.LU.64 R10, [R1+0xa38] ;  /* 0x000a3800010a7983 */ /* 0x000f300000300a00 */
[----:B------:R-:W-:Y:S04]  /*66ad0*/  STL.64 [R1+0x870], R148 ;  /* 0x0008709401007387 */ /* 0x000fe80000100a00 */
[----:B------:R2:W-:Y:S02]  /*66ae0*/  STL.64 [R1+0x878], R150 ;  /* 0x0008789601007387 */ /* 0x0005e40000100a00 */
[C---:B--2---:R-:W-:Y:S02]  /*66af0*/  HMMA.1688.F32.TF32 R148, R4.reuse, R124, R152 ;  /* 0x0000007c0494723c */ /* 0x044fe40000081098 */
[----:B------:R-:W2:Y:S04]  /*66b00*/  LDL.LU.64 R152, [R1+0xa20] ;  /* 0x000a200001987983 */ /* 0x000ea80000300a00 */
[----:B------:R-:W2:Y:S11]  /*66b10*/  LDL.LU.64 R154, [R1+0xa28] ;  /* 0x000a2800019a7983 */ /* 0x000eb60000300a00 */
[----:B------:R-:W-:Y:S06]  /*66b20*/  @!UPT UIADD3 URZ, URZ, URZ, URZ ;  /* 0x0000003f3f3ff290 */ /* 0x000fec000fffe03f */
[----:B------:R1:W-:Y:S04]  /*66b30*/  STL.64 [R1+0x880], R148 ;  /* 0x0008809401007387 */ /* 0x0003e80000100a00 */
[----:B------:R1:W-:Y:S01]  /*66b40*/  STL.64 [R1+0x888], R150 ;  /* 0x0008889601007387 */ /* 0x0003e20000100a00 */
[C---:B------:R-:W-:Y:S03]  /*66b50*/  HMMA.1688.F32.TF32 R156, R4.reuse, R120, R156 ;  /* 0x00000078049c723c */ /* 0x040fe6000008109c */
[----:B-1----:R-:W2:Y:S04]  /*66b60*/  LDL.LU.64 R148, [R1+0xa10] ;  /* 0x000a100001947983 */ /* 0x002ea80000300a00 */
[----:B------:R-:W2:Y:S11]  /*66b70*/  LDL.LU.64 R150, [R1+0xa18] ;  /* 0x000a180001967983 */ /* 0x000eb60000300a00 */
[----:B------:R-:W-:Y:S05]  /*66b80*/  @!UPT UIADD3 URZ, URZ, URZ, URZ ;  /* 0x0000003f3f3ff290 */ /* 0x000fea000fffe03f */
[----:B------:R-:W-:Y:S04]  /*66b90*/  STL.64 [R1+0x890], R156 ;  /* 0x0008909c01007387 */ /* 0x000fe80000100a00 */
[----:B------:R3:W-:Y:S02]  /*66ba0*/  STL.64 [R1+0x898], R158 ;  /* 0x0008989e01007387 */ /* 0x0007e40000100a00 */
[C---:B---3--:R-:W-:Y:S02]  /*66bb0*/  HMMA.1688.F32.TF32 R156, R4.reuse, R16, R144 ;  /* 0x00000010049c723c */ /* 0x048fe40000081090 */
[----:B------:R-:W3:Y:S04]  /*66bc0*/  LDL.LU.64 R144, [R1+0xa00] ;  /* 0x000a000001907983 */ /* 0x000ee80000300a00 */
[----:B------:R-:W3:Y:S02]  /*66bd0*/  LDL.LU.64 R146, [R1+0xa08] ;  /* 0x000a080001927983 */ /* 0x000ee40000300a00 */
[C---:B------:R-:W-:Y:S11]  /*66be0*/  HMMA.1688.F32.TF32 R12, R4.reuse, R20, R12 ;  /* 0x00000014040c723c */ /* 0x040ff6000008100c */
[----:B------:R-:W-:Y:S04]  /*66bf0*/  @!UPT UIADD3 URZ, URZ, URZ, URZ ;  /* 0x0000003f3f3ff290 */ /* 0x000fe8000fffe03f */
[----:B------:R1:W-:Y:S04]  /*66c00*/  STL.64 [R1+0x8a0], R156 ;  /* 0x0008a09c01007387 */ /* 0x0003e80000100a00 */
[----:B------:R1:W-:Y:S04]  /*66c10*/  STL.64 [R1+0x8a8], R158 ;  /* 0x0008a89e01007387 */ /* 0x0003e80000100a00 */
[----:B------:R-:W3:Y:S04]  /*66c20*/  LDL.LU.64 R168, [R1+0x9f0] ;  /* 0x0009f00001a87983 */ /* 0x000ee80000300a00 */
[----:B------:R-:W3:Y:S04]  /*66c30*/  LDL.LU.64 R170, [R1+0x9f8] ;  /* 0x0009f80001aa7983 */ /* 0x000ee80000300a00 */
[----:B------:R1:W-:Y:S04]  /*66c40*/  STL.64 [R1+0x8b0], R12 ;  /* 0x0008b00c01007387 */ /* 0x0003e80000100a00 */
[----:B------:R1:W-:Y:S04]  /*66c50*/  STL.64 [R1+0x8b8], R14 ;  /* 0x0008b80e01007387 */ /* 0x0003e80000100a00 */
[----:B------:R-:W3:Y:S04]  /*66c60*/  LDL.LU.64 R164, [R1+0x9e0] ;  /* 0x0009e00001a47983 */ /* 0x000ee80000300a00 */
[----:B------:R-:W3:Y:S04]  /*66c70*/  LDL.LU.64 R166, [R1+0x9e8] ;  /* 0x0009e80001a67983 */ /* 0x000ee80000300a00 */
[----:B------:R-:W3:Y:S04]  /*66c80*/  LDL.LU.64 R160, [R1+0x9d0] ;  /* 0x0009d00001a07983 */ /* 0x000ee80000300a00 */
[----:B------:R-:W3:Y:S04]  /*66c90*/  LDL.LU.64 R162, [R1+0x9d8] ;  /* 0x0009d80001a27983 */ /* 0x000ee80000300a00 */
[----:B-1----:R-:W3:Y:S04]  /*66ca0*/  LDL.LU.64 R156, [R1+0x9c0] ;  /* 0x0009c000019c7983 */ /* 0x002ee80000300a00 */
[----:B------:R-:W3:Y:S04]  /*66cb0*/  LDL.LU.64 R158, [R1+0x9c8] ;  /* 0x0009c800019e7983 */ /* 0x000ee80000300a00 */
[----:B------:R-:W3:Y:S04]  /*66cc0*/  LDL.LU.64 R12, [R1+0x9b0] ;  /* 0x0009b000010c7983 */ /* 0x000ee80000300a00 */
[----:B------:R-:W3:Y:S01]  /*66cd0*/  LDL.LU.64 R14, [R1+0x9b8] ;  /* 0x0009b800010e7983 */ /* 0x000ee20000300a00 */
[C---:B----4-:R-:W-:Y:S03]  /*66ce0*/  HMMA.1688.F32.TF32 R176, R4.reuse, R116, R8 ;  /* 0x0000007404b0723c */ /* 0x050fe60000081008 */
[----:B------:R-:W4:Y:S04]  /*66cf0*/  LDL.LU.64 R8, [R1+0x9a0] ;  /* 0x0009a00001087983 */ /* 0x000f280000300a00 */
[----:B------:R-:W4:Y:S11]  /*66d00*/  LDL.LU.64 R10, [R1+0x9a8] ;  /* 0x0009a800010a7983 */ /* 0x000f360000300a00 */
[----:B------:R-:W-:Y:S05]  /*66d10*/  @!UPT UIADD3 URZ, URZ, URZ, URZ ;  /* 0x0000003f3f3ff290 */ /* 0x000fea000fffe03f */
[----:B------:R-:W-:Y:S04]  /*66d20*/  STL.64 [R1+0x8c0], R176 ;  /* 0x0008c0b001007387 */ /* 0x000fe80000100a00 */
[----:B------:R2:W-:Y:S02]  /*66d30*/  STL.64 [R1+0x8c8], R178 ;  /* 0x0008c8b201007387 */ /* 0x0005e40000100a00 */
[C---:B--2---:R-:W-:Y:S02]  /*66d40*/  HMMA.1688.F32.TF32 R176, R4.reuse, R112, R152 ;  /* 0x0000007004b0723c */ /* 0x044fe40000081098 */
[----:B------:R-:W2:Y:S04]  /*66d50*/  LDL.LU.64 R152, [R1+0x990] ;  /* 0x0009900001987983 */ /* 0x000ea80000300a00 */
[----:B------:R-:W2:Y:S11]  /*66d60*/  LDL.LU.64 R154, [R1+0x998] ;  /* 0x00099800019a7983 */ /* 0x000eb60000300a00 */
[----:B------:R-:W-:Y:S06]  /*66d70*/  @!UPT UIADD3 URZ, URZ, URZ, URZ ;  /* 0x0000003f3f3ff290 */ /* 0x000fec000fffe03f */
[----:B------:R-:W-:Y:S04]  /*66d80*/  STL.64 [R1+0x8d0], R176 ;  /* 0x0008d0b001007387 */ /* 0x000fe80000100a00 */
[----:B------:R1:W-:Y:S02]  /*66d90*/  STL.64 [R1+0x8d8], R178 ;  /* 0x0008d8b201007387 */ /* 0x0003e40000100a00 */
[C---:B-1----:R-:W-:Y:S02]  /*66da0*/  HMMA.1688.F32.TF32 R176, R4.reuse, R108, R148 ;  /* 0x0000006c04b0723c */ /* 0x042fe40000081094 */
[----:B------:R-:W2:Y:S04]  /*66db0*/  LDL.LU.64 R148, [R1+0x980] ;  /* 0x0009800001947983 */ /* 0x000ea80000300a00 */
[----:B------:R-:W2:Y:S11]  /*66dc0*/  LDL.LU.64 R150, [R1+0x988] ;  /* 0x0009880001967983 */ /* 0x000eb60000300a00 */
[----:B------:R-:W-:Y:S06]  /*66dd0*/  @!UPT UIADD3 URZ, URZ, URZ, URZ ;  /* 0x0000003f3f3ff290 */ /* 0x000fec000fffe03f */
[----:B------:R-:W-:Y:S04]  /*66de0*/  STL.64 [R1+0x8e0], R176 ;  /* 0x0008e0b001007387 */ /* 0x000fe80000100a00 */
[----:B------:R3:W-:Y:S02]  /*66df0*/  STL.64 [R1+0x8e8], R178 ;  /* 0x0008e8b201007387 */ /* 0x0007e40000100a00 */
[C---:B---3--:R-:W-:Y:S02]  /*66e00*/  HMMA.1688.F32.TF32 R176, R4.reuse, R104, R144 ;  /* 0x0000006804b0723c */ /* 0x048fe40000081090 */
[----:B------:R-:W3:Y:S04]  /*66e10*/  LDL.LU.64 R144, [R1+0x250] ;  /* 0x0002500001907983 */ /* 0x000ee80000300a00 */
[----:B------:R-:W3:Y:S11]  /*66e20*/  LDL.LU.64 R146, [R1+0x258] ;  /* 0x0002580001927983 */ /* 0x000ef60000300a00 */
[----:B------:R-:W-:Y:S06]  /*66e30*/  @!UPT UIADD3 URZ, URZ, URZ, URZ ;  /* 0x0000003f3f3ff290 */ /* 0x000fec000fffe03f */
[----:B------:R-:W-:Y:S04]  /*66e40*/  STL.64 [R1+0x8f0], R176 ;  /* 0x0008f0b001007387 */ /* 0x000fe80000100a00 */
[----:B------:R1:W-:Y:S02]  /*66e50*/  STL.64 [R1+0x8f8], R178 ;  /* 0x0008f8b201007387 */ /* 0x0003e40000100a00 */
[C---:B-1----:R-:W-:Y:S08]  /*66e60*/  HMMA.1688.F32.TF32 R176, R4.reuse, R100, R168 ;  /* 0x0000006404b0723c */ /* 0x042ff000000810a8 */
[C---:B------:R-:W-:Y:S08]  /*66e70*/  HMMA.1688.F32.TF32 R168, R4.reuse, R96, R164 ;  /* 0x0000006004a8723c */ /* 0x040ff000000810a4 */
[C---:B------:R-:W-:Y:S08]  /*66e80*/  HMMA.1688.F32.TF32 R164, R4.reuse, R92, R160 ;  /* 0x0000005c04a4723c */ /* 0x040ff000000810a0 */
[C---:B------:R-:W-:Y:S01]  /*66e90*/  HMMA.1688.F32.TF32 R160, R4.reuse, R88, R156 ;  /* 0x0000005804a0723c */ /* 0x040fe2000008109c */
[----:B------:R-:W-:Y:S04]  /*66ea0*/  STL.64 [R1+0x900], R176 ;  /* 0x000900b001007387 */ /* 0x000fe80000100a00 */
[----:B------:R-:W-:Y:S04]  /*66eb0*/  STL.64 [R1+0x908], R178 ;  /* 0x000908b201007387 */ /* 0x000fe80000100a00 */
[----:B------:R-:W-:Y:S01]  /*66ec0*/  STL.64 [R1+0x910], R168 ;  /* 0x000910a801007387 */ /* 0x000fe20000100a00 */
[----:B------:R-:W-:Y:S03]  /*66ed0*/  HMMA.1688.F32.TF32 R156, R4, R84, R12 ;  /* 0x00000054049c723c */ /* 0x000fe6000008100c */
[----:B------:R-:W-:Y:S04]  /*66ee0*/  STL.64 [R1+0x918], R170 ;  /* 0x000918aa01007387 */ /* 0x000fe80000100a00 */
[----:B------:R-:W-:Y:S04]  /*66ef0*/  STL.64 [R1+0x920], R164 ;  /* 0x000920a401007387 */ /* 0x000fe80000100a00 */
[----:B------:R-:W-:Y:S04]  /*66f00*/  STL.64 [R1+0x928], R166 ;  /* 0x000928a601007387 */ /* 0x000fe80000100a00 */
[----:B------:R-:W3:Y:S04]  /*66f10*/  LDL.LU.64 R12, [R1+0x240] ;  /* 0x00024000010c7983 */ /* 0x000ee80000300a00 */
[----:B------:R-:W-:Y:S04]  /*66f20*/  STL.64 [R1+0x930], R160 ;  /* 0x000930a001007387 */ /* 0x000fe80000100a00 */
[----:B------:R-:W-:Y:S04]  /*66f30*/  STL.64 [R1+0x938], R162 ;  /* 0x000938a201007387 */ /* 0x000fe80000100a00 */
[----:B------:R-:W3:Y:S04]  /*66f40*/  LDL.LU.64 R14, [R1+0x248] ;  /* 0x00024800010e7983 */ /* 0x000ee80000300a00 */
[----:B------:R-:W-:Y:S04]  /*66f50*/  STL.64 [R1+0x940], R156 ;  /* 0x0009409c01007387 */ /* 0x000fe80000100a00 */
[----:B------:R4:W-:Y:S01]  /*66f60*/  STL.64 [R1+0x948], R158 ;  /* 0x0009489e01007387 */ /* 0x0009e20000100a00 */
[----:B------:R-:W-:Y:S01]  /*66f70*/  IMAD.MOV.U32 R35, RZ, RZ, R184 ;  /* 0x000000ffff237224 */ /* 0x000fe200078e00b8 */
[----:B------:R-:W-:Y:S01]  /*66f80*/  MOV R38, R185 ;  /* 0x000000b900267202 */ /* 0x000fe20000000f00 */
[----:B------:R-:W-:Y:S01]  /*66f90*/  IMAD.MOV.U32 R39, RZ, RZ, R186 ;  /* 0x000000ffff277224 */ /* 0x000fe200078e00ba */
[----:B------:R-:W-:Y:S01]  /*66fa0*/  LDS R176, [R181+0x40100] ;  /* 0x04010000b5b07984 */ /* 0x000fe20000000800 */
[----:B------:R-:W-:-:S03]  /*66fb0*/  IMAD.MOV.U32 R31, RZ, RZ, R187 ;  /* 0x000000ffff1f7224 */ /* 0x000fc600078e00bb */
[----:B------:R-:W-:Y:S04]  /*66fc0*/  LDS R178, [R181+0x40900] ;  /* 0x04090000b5b27984 */ /* 0x000fe80000000800 */
[----:B------:R-:W-:Y:S04]  /*66fd0*/  LDS R177, [R180+0x40100] ;  /* 0x04010000b4b17984 */ /* 0x000fe80000000800 */
[----:B------:R-:W1:Y:S01]  /*66fe0*/  LDS R179, [R180+0x40900] ;  /* 0x04090000b4b37984 */ /* 0x000e620000000800 */
[C---:B----4-:R-:W-:Y:S03]  /*66ff0*/  HMMA.1688.F32.TF32 R156, R4.reuse, R80, R8 ;  /* 0x00000050049c723c */ /* 0x050fe60000081008 */
[----:B------:R-:W4:Y:S04]  /*67000*/  LDL.LU.64 R8, [R1+0x230] ;  /* 0x0002300001087983 */ /* 0x000f280000300a00 */
[----:B------:R-:W4:Y:S11]  /*67010*/  LDL.LU.64 R10, [R1+0x238] ;  /* 0x00023800010a7983 */ /* 0x000f360000300a00 */
[----:B------:R-:W-:Y:S05]  /*67020*/  @!UPT UIADD3 URZ, URZ, URZ, URZ ;  /* 0x0000003f3f3ff290 */ /* 0x000fea000fffe03f */
[----:B------:R1:W-:Y:S04]  /*67030*/  STL.64 [R1+0x950], R156 ;  /* 0x0009509c01007387 */ /* 0x0003e80000100a00 */
[----:B------:R2:W-:Y:S04]  /*67040*/  STL.64 [R1+0x958], R158 ;  /* 0x0009589e01007387 */ /* 0x0005e80000100a00 */
[----:B-1----:R-:W4:Y:S01]  /*67050*/  LDL.LU.64 R156, [R1+0x220] ;  /* 0x00022000019c7983 */ /* 0x002f220000300a00 */
[C---:B--2---:R-:W-:Y:S03]  /*67060*/  HMMA.1688.F32.TF32 R152, R4.reuse, R76, R152 ;  /* 0x0000004c0498723c */ /* 0x044fe60000081098 */
[----:B------:R-:W2:Y:S11]  /*67070*/  LDL.LU.64 R158, [R1+0x228] ;  /* 0x00022800019e7983 */ /* 0x000eb60000300a00 */
[----:B------:R-:W-:Y:S09]  /*67080*/  @!UPT UIADD3 URZ, URZ, URZ, URZ ;  /* 0x0000003f3f3ff290 */ /* 0x000ff2000fffe03f */
[----:B------:R1:W-:Y:S04]  /*67090*/  STL.64 [R1+0x960], R152 ;  /* 0x0009609801007387 */ /* 0x0003e80000100a00 */
[----:B------:R1:W-:Y:S04]  /*670a0*/  STL.64 [R1+0x968], R154 ;  /* 0x0009689a01007387 */ /* 0x0003e80000100a00 */
[----:B-1----:R-:W2:Y:S04]  /*670b0*/  LDL.LU.64 R152, [R1+0x210] ;  /* 0x0002100001987983 */ /* 0x002ea80000300a00 */
[----:B------:R-:W2:Y:S01]  /*670c0*/  LDL.LU.64 R154, [R1+0x218] ;  /* 0x00021800019a7983 */ /* 0x000ea20000300a00 */
[C---:B------:R-:W-:Y:S11]  /*670d0*/  HMMA.1688.F32.TF32 R148, R4.reuse, R72, R148 ;  /* 0x000000480494723c */ /* 0x040ff60000081094 */
[----:B------:R-:W-:Y:S11]  /*670e0*/  @!UPT UIADD3 URZ, URZ, URZ, URZ ;  /* 0x0000003f3f3ff290 */ /* 0x000ff6000fffe03f */
[----:B------:R-:W-:Y:S01]  /*670f0*/  @!UPT UIADD3 URZ, URZ, URZ, URZ ;  /* 0x0000003f3f3ff290 */ /* 0x000fe2000fffe03f */
[----:B------:R1:W-:Y:S04]  /*67100*/  STL.64 [R1+0x970], R148 ;  /* 0x0009709401007387 */ /* 0x0003e80000100a00 */
[----:B------:R1:W-:Y:S04]  /*67110*/  STL.64 [R1+0x978], R150 ;  /* 0x0009789601007387 */ /* 0x0003e80000100a00 */
[----:B-1----:R-:W2:Y:S04]  /*67120*/  LDL.LU.64 R148, [R1+0x200] ;  /* 0x0002000001947983 */ /* 0x002ea80000300a00 */
[----:B------:R-:W2:Y:S01]  /*67130*/  LDL.LU.64 R150, [R1+0x208] ;  /* 0x0002080001967983 */ /* 0x000ea20000300a00 */
[C---:B---3--:R-:W-:Y:S11]  /*67140*/  HMMA.1688.F32.TF32 R144, R4.reuse, R68, R144 ;  /* 0x000000440490723c */ /* 0x048ff60000081090 */
[----:B------:R-:W-:Y:S11]  /*67150*/  @!UPT UIADD3 URZ, URZ, URZ, URZ ;  /* 0x0000003f3f3ff290 */ /* 0x000ff6000fffe03f */
[----:B------:R-:W-:Y:S01]  /*67160*/  @!UPT UIADD3 URZ, URZ, URZ, URZ ;  /* 0x0000003f3f3ff290 */ /* 0x000fe2000fffe03f */
[----:B------:R1:W-:Y:S04]  /*67170*/  STL.64 [R1+0x980], R144 ;  /* 0x0009809001007387 */ /* 0x0003e80000100a00 */
[----:B------:R3:W-:Y:S04]  /*67180*/  STL.64 [R1+0x988], R146 ;  /* 0x0009889201007387 */ /* 0x0007e80000100a00 */
[----:B------:R-:W2:Y:S04]  /*67190*/  LDL.LU.64 R160, [R1+0x1f0] ;  /* 0x0001f00001a07983 */ /* 0x000ea80000300a00 */
[----:B------:R-:W2:Y:S04]  /*671a0*/  LDL.LU.64 R162, [R1+0x1f8] ;  /* 0x0001f80001a27983 */ /* 0x000ea80000300a00 */
[----:B-1----:R-:W2:Y:S04]  /*671b0*/  LDL.LU.64 R144, [R1+0x1e0] ;  /* 0x0001e00001907983 */ /* 0x002ea80000300a00 */
[----:B---3--:R-:W3:Y:S01]  /*671c0*/  LDL.LU.64 R146, [R1+0x1e8] ;  /* 0x0001e80001927983 */ /* 0x008ee20000300a00 */
[C---:B------:R-:W-:Y:S03]  /*671d0*/  HMMA.1688.F32.TF32 R164, R4.reuse, R64, R12 ;  /* 0x0000004004a4723c */ /* 0x040fe6000008100c */
[----:B------:R-:W3:Y:S04]  /*671e0*/  LDL.LU.64 R12, [R1+0x1d0] ;  /* 0x0001d000010c7983 */ /* 0x000ee80000300a00 */
[----:B------:R-:W3:Y:S11]  /*671f0*/  LDL.LU.64 R14, [R1+0x1d8] ;  /* 0x0001d800010e7983 */ /* 0x000ef60000300a00 */
[----:B------:R-:W-:Y:S05]  /*67200*/  @!UPT UIADD3 URZ, URZ, URZ, URZ ;  /* 0x0000003f3f3ff290 */ /* 0x000fea000fffe03f */
[----:B------:R-:W-:Y:S04]  /*67210*/  STL.64 [R1+0x990], R164 ;  /* 0x000990a401007387 */ /* 0x000fe80000100a00 */
[----:B------:R4:W-:Y:S02]  /*67220*/  STL.64 [R1+0x998], R166 ;  /* 0x000998a601007387 */ /* 0x0009e40000100a00 */
[C---:B----4-:R-:W-:Y:S02]  /*67230*/  HMMA.1688.F32.TF32 R164, R4.reuse, R60, R8 ;  /* 0x0000003c04a4723c */ /* 0x050fe40000081008 */
[----:B------:R-:W4:Y:S04]  /*67240*/  LDL.LU.64 R8, [R1+0x1c0] ;  /* 0x0001c00001087983 */ /* 0x000f280000300a00 */
[----:B------:R-:W4:Y:S11]  /*67250*/  LDL.LU.64 R10, [R1+0x1c8] ;  /* 0x0001c800010a7983 */ /* 0x000f360000300a00 */
[----:B------:R-:W-:Y:S06]  /*67260*/  @!UPT UIADD3 URZ, URZ, URZ, URZ ;  /* 0x0000003f3f3ff290 */ /* 0x000fec000fffe03f */
        /* <DEDUP_REMOVED lines=20> */
[C---:B-1----:R-:W-:Y:S08]  /*673b0*/  HMMA.1688.F32.TF32 R164, R4.reuse, R44, R160 ;  /* 0x0000002c04a4723c */ /* 0x042ff000000810a0 */
[C---:B---3--:R-:W-:Y:S01]  /*673c0*/  HMMA.1688.F32.TF32 R160, R4.reuse, R40, R144 ;  /* 0x0000002804a0723c */ /* 0x048fe20000081090 */
[----:B------:R-:W3:Y:S11]  /*673d0*/  LDL.LU.64 R144, [R1+0x1210] ;  /* 0x0012100001907983 */ /* 0x000ef60000300a00 */
[----:B------:R-:W-:Y:S03]  /*673e0*/  @!UPT UIADD3 URZ, URZ, URZ, URZ ;  /* 0x0000003f3f3ff290 */ /* 0x000fe6000fffe03f */
[----:B------:R-:W-:Y:S04]  /*673f0*/  STL.64 [R1+0x9e0], R164 ;  /* 0x0009e0a401007387 */ /* 0x000fe80000100a00 */
[----:B------:R-:W-:Y:S04]  /*67400*/  STL.64 [R1+0x9e8], R166 ;  /* 0x0009e8a601007387 */ /* 0x000fe80000100a00 */
[----:B------:R-:W3:Y:S04]  /*67410*/  LDL.LU.64 R146, [R1+0x1218] ;  /* 0x0012180001927983 */ /* 0x000ee80000300a00 */
[----:B------:R-:W-:Y:S04]  /*67420*/  STL.64 [R1+0x9f0], R160 ;  /* 0x0009f0a001007387 */ /* 0x000fe80000100a00 */
[----:B------:R1:W-:Y:S02]  /*67430*/  STL.64 [R1+0x9f8], R162 ;  /* 0x0009f8a201007387 */ /* 0x0003e40000100a00 */
[C---:B-1----:R-:W-:Y:S02]  /*67440*/  HMMA.1688.F32.TF32 R160, R4.reuse, R36, R12 ;  /* 0x0000002404a0723c */ /* 0x042fe4000008100c */
[----:B------:R-:W3:Y:S04]  /*67450*/  LDL.LU.64 R12, [R1+0x1200] ;  /* 0x00120000010c7983 */ /* 0x000ee80000300a00 */
[----:B------:R-:W3:Y:S11]  /*67460*/  LDL.LU.64 R14, [R1+0x1208] ;  /* 0x00120800010e7983 */ /* 0x000ef60000300a00 */
[----:B------:R-:W-:Y:S06]  /*67470*/  @!UPT UIADD3 URZ, URZ, URZ, URZ ;  /* 0x0000003f3f3ff290 */ /* 0x000fec000fffe03f */
        /* <DEDUP_REMOVED lines=13> */
[----:B------:R-:W-:Y:S01]  /*67550*/  STL.64 [R1+0xa48], R162 ;  /* 0x000a48a201007387 */ /* 0x000fe20000100a00 */
[----:B------:R-:W-:Y:S03]  /*67560*/  HMMA.1688.F32.TF32 R4, R4, R24, R152 ;  /* 0x000000180404723c */ /* 0x000fe60000081098 */
[----:B------:R-:W2:Y:S04]  /*67570*/  LDL.LU.64 R152, [R1+0x11d0] ;  /* 0x0011d00001987983 */ /* 0x000ea80000300a00 */
[----:B------:R-:W2:Y:S11]  /*67580*/  LDL.LU.64 R154, [R1+0x11d8] ;  /* 0x0011d800019a7983 */ /* 0x000eb60000300a00 */
[----:B------:R-:W-:Y:S05]  /*67590*/  @!UPT UIADD3 URZ, URZ, URZ, URZ ;  /* 0x0000003f3f3ff290 */ /* 0x000fea000fffe03f */
[----:B------:R-:W-:Y:S04]  /*675a0*/  STL.64 [R1+0xa30], R4 ;  /* 0x000a300401007387 */ /* 0x000fe80000100a00 */
[----:B------:R3:W-:Y:S01]  /*675b0*/  STL.64 [R1+0xa38], R6 ;  /* 0x000a380601007387 */ /* 0x0007e20000100a00 */
[C---:B------:R-:W-:Y:S11]  /*675c0*/  HMMA.1688.F32.TF32 R248, R172.reuse, R140, R148 ;  /* 0x0000008cacf8723c */ /* 0x040ff60000081094 */
[----:B------:R-:W-:Y:S11]  /*675d0*/  @!UPT UIADD3 URZ, URZ, URZ, URZ ;  /* 0x0000003f3f3ff290 */ /* 0x000ff6000fffe03f */
[----:B------:R-:W-:Y:S01]  /*675e0*/  @!UPT UIADD3 URZ, URZ, URZ, URZ ;  /* 0x0000003f3f3ff290 */ /* 0x000fe2000fffe03f */
[----:B------:R-:W-:Y:S04]  /*675f0*/  STL.64 [R1+0x8550], R250 ;  /* 0x008550fa01007387 */ /* 0x000fe80000100a00 */
[----:B------:R-:W-:Y:S04]  /*67600*/  STL.64 [R1+0x8548], R248 ;  /* 0x008548f801007387 */ /* 0x000fe80000100a00 */
[----:B------:R-:W2:Y:S04]  /*67610*/  LDL.LU.64 R148, [R1+0x11c0] ;  /* 0x0011c00001947983 */ /* 0x000ea80000300a00 */
[----:B------:R-:W2:Y:S01]  /*67620*/  LDL.LU.64 R150, [R1+0x11c8] ;  /* 0x0011c80001967983 */ /* 0x000ea20000300a00 */
[C---:B---3--:R-:W-:Y:S11]  /*67630*/  HMMA.1688.F32.TF32 R4, R172.reuse, R136, R144 ;  /* 0x00000088ac04723c */ /* 0x048ff60000081090 */
[----:B------:R-:W-:Y:S11]  /*67640*/  @!UPT UIADD3 URZ, URZ, URZ, URZ ;  /* 0x0000003f3f3ff290 */ /* 0x000ff6000fffe03f */
[----:B------:R-:W-:Y:S01]  /*67650*/  @!UPT UIADD3 URZ, URZ, URZ, URZ ;  /* 0x0000003f3f3ff290 */ /* 0x000fe2000fffe03f */
[----:B------:R-:W-:Y:S04]  /*67660*/  STL.64 [R1+0x250], R4 ;  /* 0x0002500401007387 */ /* 0x000fe80000100a00 */
[----:B------:R4:W-:Y:S04]  /*67670*/  STL.64 [R1+0x258], R6 ;  /* 0x0002580601007387 */ /* 0x0009e80000100a00 */
[----:B------:R-:W3:Y:S04]  /*67680*/  LDL.LU.64 R144, [R1+0x11b0] ;  /* 0x0011b00001907983 */ /* 0x000ee80000300a00 */
[----:B------:R-:W3:Y:S01]  /*67690*/  LDL.LU.64 R146, [R1+0x11b8] ;  /* 0x0011b80001927983 */ /* 0x000ee20000300a00 */
[C---:B------:R-:W-:Y:S03]  /*676a0*/  HMMA.1688.F32.TF32 R160, R172.reuse, R132, R12 ;  /* 0x00000084aca0723c */ /* 0x040fe6000008100c */
[----:B------:R-:W3:Y:S11]  /*676b0*/  LDL.LU.64 R12, [R1+0x11a0] ;  /* 0x0011a000010c7983 */ /* 0x000ef60000300a00 */
[----:B------:R-:W-:Y:S09]  /*676c0*/  @!UPT UIADD3 URZ, URZ, URZ, URZ ;  /* 0x0000003f3f3ff290 */ /* 0x000ff2000fffe03f */
[----:B------:R-:W-:Y:S04]  /*676d0*/  STL.64 [R1+0x240], R160 ;  /* 0x000240a001007387 */ /* 0x000fe80000100a00 */
[----:B------:R-:W-:Y:S04]  /*676e0*/  STL.64 [R1+0x248], R162 ;  /* 0x000248a201007387 */ /* 0x000fe80000100a00 */
[----:B------:R-:W3:Y:S01]  /*676f0*/  LDL.LU.64 R14, [R1+0x11a8] ;  /* 0x0011a800010e7983 */ /* 0x000ee20000300a00 */
[C---:B----4-:R-:W-:Y:S11]  /*67700*/  HMMA.1688.F32.TF32 R4, R172.reuse, R128, R8 ;  /* 0x00000080ac04723c */ /* 0x050ff60000081008 */
[----:B------:R-:W-:Y:S11]  /*67710*/  @!UPT UIADD3 URZ, URZ, URZ, URZ ;  /* 0x0000003f3f3ff290 */ /* 0x000ff6000fffe03f */
[----:B------:R-:W-:Y:S01]  /*67720*/  @!UPT UIADD3 URZ, URZ, URZ, URZ ;  /* 0x0000003f3f3ff290 */ /* 0x000fe2000fffe03f */
[----:B------:R-:W-:Y:S04]  /*67730*/  STL.64 [R1+0x230], R4 ;  /* 0x0002300401007387 */ /* 0x000fe80000100a00 */
[----:B------:R2:W-:Y:S04]  /*67740*/  STL.64 [R1+0x238], R6 ;  /* 0x0002380601007387 */ /* 0x0005e80000100a00 */
[----:B------:R-:W4:Y:S04]  /*67750*/  LDL.LU.64 R8, [R1+0x1190] ;  /* 0x0011900001087983 */ /* 0x000f280000300a00 */
[----:B------:R-:W4:Y:S01]  /*67760*/  LDL.LU.64 R10, [R1+0x1198] ;  /* 0x00119800010a7983 */ /* 0x000f220000300a00 */
[C---:B--2---:R-:W-:Y:S11]  /*67770*/  HMMA.1688.F32.TF32 R4, R172.reuse, R124, R156 ;  /* 0x0000007cac04723c */ /* 0x044ff6000008109c */
[----:B------:R-:W-:Y:S11]  /*67780*/  @!UPT UIADD3 URZ, URZ, URZ, URZ ;  /* 0x0000003f3f3ff290 */ /* 0x000ff6000fffe03f */
[----:B------:R-:W-:Y:S02]  /*67790*/  @!UPT UIADD3 URZ, URZ, URZ, URZ ;  /* 0x0000003f3f3ff290 */ /* 0x000fe4000fffe03f */
[----:B------:R-:W-:Y:S01]  /*677a0*/  MOV R251, R4 ;  /* 0x0000000400fb7202 */ /* 0x000fe20000000f00 */
[----:B------:R-:W-:Y:S01]  /*677b0*/  IMAD.MOV.U32 R250, RZ, RZ, R5 ;  /* 0x000000fffffa7224 */ /* 0x000fe200078e0005 */
[----:B------:R-:W-:Y:S01]  /*677c0*/  MOV R248, R7 ;  /* 0x0000000700f87202 */ /* 0x000fe20000000f00 */
[----:B------:R-:W-:Y:S02]  /*677d0*/  IMAD.MOV.U32 R249, RZ, RZ, R6 ;  /* 0x000000fffff97224 */ /* 0x000fe400078e0006 */
[C---:B------:R-:W-:Y:S02]  /*677e0*/  HMMA.1688.F32.TF32 R4, R172.reuse, R120, R152 ;  /* 0x00000078ac04723c */ /* 0x040fe40000081098 */
[----:B------:R-:W-:Y:S04]  /*677f0*/  STL [R1+0x8594], R248 ;  /* 0x008594f801007387 */ /* 0x000fe80000100800 */
[----:B------:R-:W-:Y:S04]  /*67800*/  STL [R1+0x8590], R250 ;  /* 0x008590fa01007387 */ /* 0x000fe80000100800 */
[----:B------:R-:W-:Y:S04]  /*67810*/  STL [R1+0x858c], R251 ;  /* 0x00858cfb01007387 */ /* 0x000fe80000100800 */
[----:B------:R-:W-:Y:S04]  /*67820*/  STL [R1+0x8588], R249 ;  /* 0x008588f901007387 */ /* 0x000fe80000100800 */
        /* <DEDUP_REMOVED lines=15> */
[----:B------:R-:W-:Y:S02]  /*67920*/  @!UPT UIADD3 URZ, URZ, URZ, URZ ;  /* 0x0000003f3f3ff290 */ /* 0x000fe4000fffe03f */
[----:B------:R-:W-:Y:S01]  /*67930*/  IMAD.MOV.U32 R248, RZ, RZ, R144 ;  /* 0x000000fffff87224 */ /* 0x000fe200078e0090 */
[----:B------:R-:W-:Y:S01]  /*67940*/  MOV R251, R146 ;  /* 0x0000009200fb7202 */ /* 0x000fe20000000f00 */
[----:B------:R-:W-:Y:S02]  /*67950*/  IMAD.MOV.U32 R250, RZ, RZ, R145 ;  /* 0x000000fffffa7224 */ /* 0x000fe400078e0091 */
[----:B------:R-:W-:Y:S01]  /*67960*/  IMAD.MOV.U32 R249, RZ, RZ, R147 ;  /* 0x000000fffff97224 */ /* 0x000fe200078e0093 */
[----:B------:R-:W3:Y:S04]  /*67970*/  LDL.LU.64 R144, [R1+0x1290] ;  /* 0x0012900001907983 */ /* 0x000ee80000300a00 */
[----:B------:R-:W3:Y:S01]  /*67980*/  LDL.LU.64 R146, [R1+0x1298] ;  /* 0x0012980001927983 */ /* 0x000ee20000300a00 */
[C---:B------:R-:W-:Y:S03]  /*67990*/  HMMA.1688.F32.TF32 R12, R172.reuse, R116, R12 ;  /* 0x00000074ac0c723c */ /* 0x040fe6000008100c */
[----:B------:R-:W-:Y:S04]  /*679a0*/  STL [R1+0x85a4], R248 ;  /* 0x0085a4f801007387 */ /* 0x000fe80000100800 */
[----:B------:R-:W-:Y:S04]  /*679b0*/  STL [R1+0x85a0], R250 ;  /* 0x0085a0fa01007387 */ /* 0x000fe80000100800 */
[----:B------:R1:W-:Y:S04]  /*679c0*/  STL [R1+0x859c], R251 ;  /* 0x00859cfb01007387 */ /* 0x0003e80000100800 */
[----:B------:R-:W-:Y:S08]  /*679d0*/  STL [R1+0x8598], R249 ;  /* 0x008598f901007387 */ /* 0x000ff00000100800 */
[----:B------:R1:W-:Y:S04]  /*679e0*/  STL.64 [R1+0x1e0], R12 ;  /* 0x0001e00c01007387 */ /* 0x0003e80000100a00 */
[----:B------:R1:W-:Y:S01]  /*679f0*/  STL.64 [R1+0x1e8], R14 ;  /* 0x0001e80e01007387 */ /* 0x0003e20000100a00 */
[----:B----4-:R-:W-:Y:S11]  /*67a00*/  HMMA.1688.F32.TF32 R8, R172, R112, R8 ;  /* 0x00000070ac08723c */ /* 0x010ff60000081008 */
[----:B------:R-:W-:Y:S11]  /*67a10*/  @!UPT UIADD3 URZ, URZ, URZ, URZ ;  /* 0x0000003f3f3ff290 */ /* 0x000ff6000fffe03f */
[----:B------:R-:W-:Y:S01]  /*67a20*/  @!UPT UIADD3 URZ, URZ, URZ, URZ ;  /* 0x0000003f3f3ff290 */ /* 0x000fe2000fffe03f */
[----:B------:R4:W-:Y:S01]  /*67a30*/  STL.64 [R1+0xc8], R10 ;  /* 0x0000c80a01007387 */ /* 0x0009e20000100a00 */
[----:B-1----:R-:W-:-:S03]  /*67a40*/  IMAD.MOV.U32 R251, RZ, RZ, R8 ;  /* 0x000000fffffb7224 */ /* 0x002fc600078e0008 */
[----:B------:R-:W3:Y:S01]  /*67a50*/  LDL.LU.64 R12, [R1+0x12e0] ;  /* 0x0012e000010c7983 */ /* 0x000ee20000300a00 */
[----:B------:R-:W-:-:S03]  /*67a60*/  MOV R249, R9 ;  /* 0x0000000900f97202 */ /* 0x000fc60000000f00 */
[----:B------:R-:W3:Y:S04]  /*67a70*/  LDL.LU.64 R14, [R1+0x12e8] ;  /* 0x0012e800010e7983 */ /* 0x000ee80000300a00 */
[----:B------:R-:W3:Y:S04]  /*67a80*/  LDL.LU.64 R8, [R1+0x12d0] ;  /* 0x0012d00001087983 */ /* 0x000ee80000300a00 */
[----:B----4-:R-:W4:Y:S01]  /*67a90*/  LDL.LU.64 R10, [R1+0x12d8] ;  /* 0x0012d800010a7983 */ /* 0x010f220000300a00 */
[C---:B--2---:R-:W-:Y:S03]  /*67aa0*/  HMMA.1688.F32.TF32 R152, R172.reuse, R108, R152 ;  /* 0x0000006cac98723c */ /* 0x044fe60000081098 */
[----:B------:R1:W-:Y:S05]  /*67ab0*/  STL [R1+0x85ac], R251 ;  /* 0x0085acfb01007387 */ /* 0x0003ea0000100800 */
[----:B------:R-:W-:Y:S01]  /*67ac0*/  HMMA.1688.F32.TF32 R4, R172, R104, R4 ;  /* 0x00000068ac04723c */ /* 0x000fe20000081004 */
[----:B------:R2:W-:Y:S11]  /*67ad0*/  STL [R1+0x85a8], R249 ;  /* 0x0085a8f901007387 */ /* 0x0005f60000100800 */
[----:B------:R-:W-:Y:S04]  /*67ae0*/  @!UPT UIADD3 URZ, URZ, URZ, URZ ;  /* 0x0000003f3f3ff290 */ /* 0x000fe8000fffe03f */
[----:B------:R-:W-:Y:S02]  /*67af0*/  IMAD.MOV.U32 R250, RZ, RZ, R155 ;  /* 0x000000fffffa7224 */ /* 0x000fe400078e009b */
[----:B------:R-:W-:Y:S01]  /*67b00*/  IMAD.MOV.U32 R248, RZ, RZ, R154 ;  /* 0x000000fffff87224 */ /* 0x000fe200078e009a */
[----:B------:R-:W-:Y:S04]  /*67b10*/  STL.64 [R1+0xb0], R152 ;  /* 0x0000b09801007387 */ /* 0x000fe80000100a00 */
[----:B------:R-:W-:Y:S04]  /*67b20*/  STL [R1+0x85b4], R250 ;  /* 0x0085b4fa01007387 */ /* 0x000fe80000100800 */
[----:B------:R-:W-:Y:S04]  /*67b30*/  STL [R1+0x85b0], R248 ;  /* 0x0085b0f801007387 */ /* 0x000fe80000100800 */
[----:B------:R2:W-:Y:S01]  /*67b40*/  STL.64 [R1+0xa0], R4 ;  /* 0x0000a00401007387 */ /* 0x0005e20000100a00 */
[----:B-1----:R-:W-:Y:S01]  /*67b50*/  MOV R251, R6 ;  /* 0x0000000600fb7202 */ /* 0x002fe20000000f00 */
[----:B--2---:R-:W-:-:S02]  /*67b60*/  IMAD.MOV.U32 R249, RZ, RZ, R7 ;  /* 0x000000fffff97224 */ /* 0x004fc400078e0007 */
[----:B------:R-:W2:Y:S04]  /*67b70*/  LDL.LU.64 R4, [R1+0x1410] ;  /* 0x0014100001047983 */ /* 0x000ea80000300a00 */
[----:B------:R-:W2:Y:S04]  /*67b80*/  LDL.LU.64 R6, [R1+0x1418] ;  /* 0x0014180001067983 */ /* 0x000ea80000300a00 */
[----:B------:R1:W-:Y:S01]  /*67b90*/  STL [R1+0x85bc], R251 ;  /* 0x0085bcfb01007387 */ /* 0x0003e20000100800 */
[C---:B------:R-:W-:Y:S03]  /*67ba0*/  HMMA.1688.F32.TF32 R148, R172.reuse, R100, R148 ;  /* 0x00000064ac94723c */ /* 0x040fe60000081094 */
[----:B------:R1:W-:Y:S11]  /*67bb0*/  STL [R1+0x85b8], R249 ;  /* 0x0085b8f901007387 */ /* 0x0003f60000100800 */
[----:B------:R-:W-:Y:S09]  /*67bc0*/  @!UPT UIADD3 URZ, URZ, URZ, URZ ;  /* 0x0000003f3f3ff290 */ /* 0x000ff2000fffe03f */
[----:B------:R-:W-:Y:S04]  /*67bd0*/  STL.64 [R1+0x90], R148 ;  /* 0x0000909401007387 */ /* 0x000fe80000100a00 */
[----:B------:R-:W-:Y:S01]  /*67be0*/  STL.64 [R1+0x98], R150 ;  /* 0x0000989601007387 */ /* 0x000fe20000100a00 */
[----:B---3--:R-:W-:Y:S11]  /*67bf0*/  HMMA.1688.F32.TF32 R144, R172, R96, R144 ;  /* 0x00000060ac90723c */ /* 0x008ff60000081090 */
[----:B------:R-:W-:Y:S11]  /*67c00*/  @!UPT UIADD3 URZ, URZ, URZ, URZ ;  /* 0x0000003f3f3ff290 */ /* 0x000ff6000fffe03f */
[----:B------:R-:W-:Y:S02]  /*67c10*/  @!UPT UIADD3 URZ, URZ, URZ, URZ ;  /* 0x0000003f3f3ff290 */ /* 0x000fe4000fffe03f */
[----:B-1----:R-:W-:Y:S01]  /*67c20*/  IMAD.MOV.U32 R251, RZ, RZ, R144 ;  /* 0x000000fffffb7224 */ /* 0x002fe200078e0090 */
[----:B------:R-:W-:Y:S01]  /*67c30*/  MOV R249, R145 ;  /* 0x0000009100f97202 */ /* 0x000fe20000000f00 */
[----:B------:R-:W-:Y:S01]  /*67c40*/  IMAD.MOV.U32 R250, RZ, RZ, R146 ;  /* 0x000000fffffa7224 */ /* 0x000fe200078e0092 */
[----:B------:R-:W3:Y:S01]  /*67c50*/  LDL.LU.64 R144, [R1+0x1400] ;  /* 0x0014000001907983 */ /* 0x000ee20000300a00 */
[----:B------:R-:W-:-:S03]  /*67c60*/  IMAD.MOV.U32 R248, RZ, RZ, R147 ;  /* 0x000000fffff87224 */ /* 0x000fc600078e0093 */
[----:B------:R-:W3:Y:S04]  /*67c70*/  LDL.LU.64 R146, [R1+0x1408] ;  /* 0x0014080001927983 */ /* 0x000ee80000300a00 */
[----:B------:R-:W3:Y:S04]  /*67c80*/  LDL.LU.64 R152, [R1+0x14c0] ;  /* 0x0014c00001987983 */ /* 0x000ee80000300a00 */
[----:B------:R-:W3:Y:S04]  /*67c90*/  LDL.LU.64 R154, [R1+0x14c8] ;  /* 0x0014c800019a7983 */ /* 0x000ee80000300a00 */
[----:B------:R1:W-:Y:S04]  /*67ca0*/  STL [R1+0x85cc], R248 ;  /* 0x0085ccf801007387 */ /* 0x0003e80000100800 */
[----:B------:R1:W-:Y:S04]  /*67cb0*/  STL [R1+0x85c8], R250 ;  /* 0x0085c8fa01007387 */ /* 0x0003e80000100800 */
[----:B------:R1:W-:Y:S04]  /*67cc0*/  STL [R1+0x85c4], R251 ;  /* 0x0085c4fb01007387 */ /* 0x0003e80000100800 */
[----:B------:R1:W-:Y:S01]  /*67cd0*/  STL [R1+0x85c0], R249 ;  /* 0x0085c0f901007387 */ /* 0x0003e20000100800 */
[C---:B------:R-:W-:Y:S08]  /*67ce0*/  HMMA.1688.F32.TF32 R12, R172.reuse, R92, R12 ;  /* 0x0000005cac0c723c */ /* 0x040ff0000008100c */
[----:B----4-:R-:W-:Y:S11]  /*67cf0*/  HMMA.1688.F32.TF32 R8, R172, R88, R8 ;  /* 0x00000058ac08723c */ /* 0x010ff60000081008 */
[----:B------:R-:W-:Y:S04]  /*67d00*/  @!UPT UIADD3 URZ, URZ, URZ, URZ ;  /* 0x0000003f3f3ff290 */ /* 0x000fe8000fffe03f */
[----:B------:R-:W-:Y:S04]  /*67d10*/  STL.64 [R1+0x70], R12 ;  /* 0x0000700c01007387 */ /* 0x000fe80000100a00 */
[----:B------:R-:W-:Y:S04]  /*67d20*/  STL.64 [R1+0x78], R14 ;  /* 0x0000780e01007387 */ /* 0x000fe80000100a00 */
[----:B------:R-:W4:Y:S01]  /*67d30*/  LDL.LU.64 R160, [R1+0x14b0] ;  /* 0x0014b00001a07983 */ /* 0x000f220000300a00 */
[----:B-1----:R-:W-:Y:S01]  /*67d40*/  MOV R248, R8 ;  /* 0x0000000800f87202 */ /* 0x002fe20000000f00 */
[----:B------:R-:W-:-:S02]  /*67d50*/  IMAD.MOV.U32 R250, RZ, RZ, R9 ;  /* 0x000000fffffa7224 */ /* 0x000fc400078e0009 */
[----:B------:R-:W4:Y:S01]  /*67d60*/  LDL.LU.64 R162, [R1+0x14b8] ;  /* 0x0014b80001a27983 */ /* 0x000f220000300a00 */
[----:B------:R-:W-:Y:S01]  /*67d70*/  IMAD.MOV.U32 R251, RZ, RZ, R10 ;  /* 0x000000fffffb7224 */ /* 0x000fe200078e000a */
[----:B------:R-:W-:Y:S02]  /*67d80*/  MOV R249, R11 ;  /* 0x0000000b00f97202 */ /* 0x000fe40000000f00 */
[----:B------:R-:W4:Y:S04]  /*67d90*/  LDL.LU.64 R156, [R1+0x1500] ;  /* 0x00150000019c7983 */ /* 0x000f280000300a00 */
[----:B------:R-:W4:Y:S04]  /*67da0*/  LDL.LU.64 R158, [R1+0x1508] ;  /* 0x00150800019e7983 */ /* 0x000f280000300a00 */
[----:B------:R-:W-:Y:S04]  /*67db0*/  STL [R1+0x85dc], R248 ;  /* 0x0085dcf801007387 */ /* 0x000fe80000100800 */
[----:B------:R-:W-:Y:S04]  /*67dc0*/  STL [R1+0x85d8], R250 ;  /* 0x0085d8fa01007387 */ /* 0x000fe80000100800 */
[----:B------:R-:W-:Y:S04]  /*67dd0*/  STL [R1+0x85d4], R251 ;  /* 0x0085d4fb01007387 */ /* 0x000fe80000100800 */
[----:B------:R-:W-:Y:S01]  /*67de0*/  STL [R1+0x85d0], R249 ;  /* 0x0085d0f901007387 */ /* 0x000fe20000100800 */
[C---:B--2---:R-:W-:Y:S03]  /*67df0*/  HMMA.1688.F32.TF32 R8, R172.reuse, R84, R4 ;  /* 0x00000054ac08723c */ /* 0x044fe60000081004 */
[----:B------:R-:W2:Y:S04]  /*67e00*/  LDL.LU.64 R4, [R1+0x14f0] ;  /* 0x0014f00001047983 */ /* 0x000ea80000300a00 */
[----:B------:R-:W2:Y:S11]  /*67e10*/  LDL.LU.64 R6, [R1+0x14f8] ;  /* 0x0014f80001067983 */ /* 0x000eb60000300a00 */
[----:B------:R-:W-:Y:S05]  /*67e20*/  @!UPT UIADD3 URZ, URZ, URZ, URZ ;  /* 0x0000003f3f3ff290 */ /* 0x000fea000fffe03f */
[----:B------:R1:W-:Y:S04]  /*67e30*/  STL.64 [R1+0x50], R8 ;  /* 0x0000500801007387 */ /* 0x0003e80000100a00 */
[----:B------:R1:W-:Y:S04]  /*67e40*/  STL.64 [R1+0x58], R10 ;  /* 0x0000580a01007387 */ /* 0x0003e80000100a00 */
[----:B-1----:R-:W2:Y:S04]  /*67e50*/  LDL.LU.64 R8, [R1+0x1590] ;  /* 0x0015900001087983 */ /* 0x002ea80000300a00 */
[----:B------:R-:W2:Y:S04]  /*67e60*/  LDL.LU.64 R10, [R1+0x1598] ;  /* 0x00159800010a7983 */ /* 0x000ea80000300a00 */
[----:B------:R-:W2:Y:S04]  /*67e70*/  LDL.LU.64 R12, [R1+0x1580] ;  /* 0x00158000010c7983 */ /* 0x000ea80000300a00 */
[----:B------:R-:W2:Y:S01]  /*67e80*/  LDL.LU.64 R14, [R1+0x1588] ;  /* 0x00158800010e7983 */ /* 0x000ea20000300a00 */
[C---:B---3--:R-:W-:Y:S08]  /*67e90*/  HMMA.1688.F32.TF32 R144, R172.reuse, R80, R144 ;  /* 0x00000050ac90723c */ /* 0x048ff00000081090 */
[----:B------:R-:W-:Y:S11]  /*67ea0*/  HMMA.1688.F32.TF32 R152, R172, R76, R152 ;  /* 0x0000004cac98723c */ /* 0x000ff60000081098 */
[----:B------:R-:W-:Y:S04]  /*67eb0*/  @!UPT UIADD3 URZ, URZ, URZ, URZ ;  /* 0x0000003f3f3ff290 */ /* 0x000fe8000fffe03f */
[----:B------:R1:W-:Y:S01]  /*67ec0*/  STL.64 [R1+0x48], R146 ;  /* 0x0000489201007387 */ /* 0x0003e20000100a00 */
[----:B------:R-:W-:Y:S02]  /*67ed0*/  IMAD.MOV.U32 R251, RZ, RZ, R144 ;  /* 0x000000fffffb7224 */ /* 0x000fe400078e0090 */
[----:B------:R-:W-:Y:S02]  /*67ee0*/  IMAD.MOV.U32 R249, RZ, RZ, R145 ;  /* 0x000000fffff97224 */ /* 0x000fe400078e0091 */
[----:B------:R-:W3:Y:S04]  /*67ef0*/  LDL.LU.64 R144, [R1+0x15e0] ;  /* 0x0015e00001907983 */ /* 0x000ee80000300a00 */
[----:B-1----:R-:W3:Y:S04]  /*67f00*/  LDL.LU.64 R146, [R1+0x15e8] ;  /* 0x0015e80001927983 */ /* 0x002ee80000300a00 */
[----:B------:R-:W3:Y:S04]  /*67f10*/  LDL.LU.64 R148, [R1+0x15b0] ;  /* 0x0015b00001947983 */ /* 0x000ee80000300a00 */
[----:B------:R-:W3:Y:S01]  /*67f20*/  LDL.LU.64 R150, [R1+0x15b8] ;  /* 0x0015b80001967983 */ /* 0x000ee20000300a00 */
[----:B------:R-:W-:-:S03]  /*67f30*/  MOV R248, R154 ;  /* 0x0000009a00f87202 */ /* 0x000fc60000000f00 */
[----:B------:R-:W-:Y:S01]  /*67f40*/  STL [R1+0x85e4], R251 ;  /* 0x0085e4fb01007387 */ /* 0x000fe20000100800 */
[----:B------:R-:W-:-:S03]  /*67f50*/  IMAD.MOV.U32 R250, RZ, RZ, R155 ;  /* 0x000000fffffa7224 */ /* 0x000fc600078e009b */
[----:B------:R-:W-:Y:S04]  /*67f60*/  STL [R1+0x85e0], R249 ;  /* 0x0085e0f901007387 */ /* 0x000fe80000100800 */
[----:B------:R1:W-:Y:S04]  /*67f70*/  STL.64 [R1+0x30], R152 ;  /* 0x0000309801007387 */ /* 0x0003e80000100a00 */
[----:B-1----:R-:W3:Y:S04]  /*67f80*/  LDL.LU.64 R152, [R1+0x15a0] ;  /* 0x0015a00001987983 */ /* 0x002ee80000300a00 */
[----:B------:R-:W3:Y:S01]  /*67f90*/  LDL.LU.64 R154, [R1+0x15a8] ;  /* 0x0015a800019a7983 */ /* 0x000ee20000300a00 */
[C---:B----4-:R-:W-:Y:S11]  /*67fa0*/  HMMA.1688.F32.TF32 R160, R172.reuse, R72, R160 ;  /* 0x00000048aca0723c */ /* 0x050ff600000810a0 */
[----:B------:R-:W-:Y:S11]  /*67fb0*/  @!UPT UIADD3 URZ, URZ, URZ, URZ ;  /* 0x0000003f3f3ff290 */ /* 0x000ff6000fffe03f */
[----:B------:R-:W-:Y:S01]  /*67fc0*/  @!UPT UIADD3 URZ, URZ, URZ, URZ ;  /* 0x0000003f3f3ff290 */ /* 0x000fe2000fffe03f */
[----:B------:R1:W-:Y:S01]  /*67fd0*/  STL.64 [R1+0x20], R160 ;  /* 0x000020a001007387 */ /* 0x0003e20000100a00 */
[----:B------:R-:W-:Y:S01]  /*67fe0*/  IMAD.MOV.U32 R251, RZ, RZ, R162 ;  /* 0x000000fffffb7224 */ /* 0x000fe200078e00a2 */
[----:B------:R-:W-:Y:S02]  /*67ff0*/  MOV R249, R163 ;  /* 0x000000a300f97202 */ /* 0x000fe40000000f00 */
[C---:B-1----:R-:W-:Y:S01]  /*68000*/  HMMA.1688.F32.TF32 R160, R172.reuse, R68, R156 ;  /* 0x00000044aca0723c */ /* 0x042fe2000008109c */
[----:B------:R-:W4:Y:S04]  /*68010*/  LDL.LU.64 R156, [R1+0x1570] ;  /* 0x00157000019c7983 */ /* 0x000f280000300a00 */
[----:B------:R-:W4:Y:S03]  /*68020*/  LDL.LU.64 R158, [R1+0x1578] ;  /* 0x00157800019e7983 */ /* 0x000f260000300a00 */
[C---:B--2---:R-:W-:Y:S11]  /*68030*/  HMMA.1688.F32.TF32 R4, R172.reuse, R64, R4 ;  /* 0x00000040ac04723c */ /* 0x044ff60000081004 */
[----:B------:R-:W-:Y:S04]  /*68040*/  @!UPT UIADD3 URZ, URZ, URZ, URZ ;  /* 0x0000003f3f3ff290 */ /* 0x000fe8000fffe03f */
[----:B------:R-:W-:Y:S04]  /*68050*/  STL.64 [R1+0x10], R160 ;  /* 0x000010a001007387 */ /* 0x000fe80000100a00 */
[----:B------:R-:W-:Y:S01]  /*68060*/  STL.64 [R1+0x18], R162 ;  /* 0x000018a201007387 */ /* 0x000fe20000100a00 */
[C---:B------:R-:W-:Y:S03]  /*68070*/  HMMA.1688.F32.TF32 R8, R172.reuse, R60, R8 ;  /* 0x0000003cac08723c */ /* 0x040fe60000081008 */
[----:B------:R-:W-:Y:S04]  /*68080*/  STL.64 [R1+0x8460], R6 ;  /* 0x0084600601007387 */ /* 0x000fe80000100a00 */
[----:B------:R1:W-:Y:S11]  /*68090*/  STL.64 [R1+0x8458], R4 ;  /* 0x0084580401007387 */ /* 0x0003f60000100a00 */
[----:B------:R-:W-:Y:S05]  /*680a0*/  @!UPT UIADD3 URZ, URZ, URZ, URZ ;  /* 0x0000003f3f3ff290 */ /* 0x000fea000fffe03f */
[----:B------:R-:W-:Y:S04]  /*680b0*/  STL.64 [R1+0x8470], R10 ;  /* 0x0084700a01007387 */ /* 0x000fe80000100a00 */
[----:B------:R2:W-:Y:S04]  /*680c0*/  STL.64 [R1+0x8468], R8 ;  /* 0x0084680801007387 */ /* 0x0005e80000100a00 */
[----:B-1----:R-:W4:Y:S04]  /*680d0*/  LDL.LU.64 R4, [R1+0x1560] ;  /* 0x0015600001047983 */ /* 0x002f280000300a00 */
[----:B------:R-:W4:Y:S01]  /*680e0*/  LDL.LU.64 R6, [R1+0x1568] ;  /* 0x0015680001067983 */ /* 0x000f220000300a00 */
[C---:B------:R-:W-:Y:S11]  /*680f0*/  HMMA.1688.F32.TF32 R12, R172.reuse, R56, R12 ;  /* 0x00000038ac0c723c */ /* 0x040ff6000008100c */
[----:B------:R-:W-:Y:S11]  /*68100*/  @!UPT UIADD3 URZ, URZ, URZ, URZ ;  /* 0x0000003f3f3ff290 */ /* 0x000ff6000fffe03f */
[----:B------:R-:W-:Y:S01]  /*68110*/  @!UPT UIADD3 URZ, URZ, URZ, URZ ;  /* 0x0000003f3f3ff290 */ /* 0x000fe2000fffe03f */
[----:B------:R-:W-:Y:S04]  /*68120*/  STL [R1+0x8438], R12 ;  /* 0x0084380c01007387 */ /* 0x000fe80000100800 */
[----:B------:R-:W-:Y:S04]  /*68130*/  STL [R1+0x8434], R13 ;  /* 0x0084340d01007387 */ /* 0x000fe80000100800 */
[----:B------:R-:W-:Y:S04]  /*68140*/  STL [R1+0x8430], R14 ;  /* 0x0084300e01007387 */ /* 0x000fe80000100800 */
[----:B------:R-:W-:Y:S01]  /*68150*/  STL [R1+0x842c], R15 ;  /* 0x00842c0f01007387 */ /* 0x000fe20000100800 */
[C---:B---3--:R-:W-:Y:S08]  /*68160*/  HMMA.1688.F32.TF32 R144, R172.reuse, R52, R144 ;  /* 0x00000034ac90723c */ /* 0x048ff00000081090 */
[C---:B------:R-:W-:Y:S11]  /*68170*/  HMMA.1688.F32.TF32 R148, R172.reuse, R48, R148 ;  /* 0x00000030ac94723c */ /* 0x040ff60000081094 */
[----:B------:R-:W-:Y:S04]  /*68180*/  @!UPT UIADD3 URZ, URZ, URZ, URZ ;  /* 0x0000003f3f3ff290 */ /* 0x000fe8000fffe03f */
[----:B------:R-:W-:Y:S01]  /*68190*/  STL [R1+0x8424], R144 ;  /* 0x0084249001007387 */ /* 0x000fe20000100800 */
[C---:B------:R-:W-:Y:S03]  /*681a0*/  HMMA.1688.F32.TF32 R152, R172.reuse, R44, R152 ;  /* 0x0000002cac98723c */ /* 0x040fe60000081098 */
[----:B------:R-:W-:Y:S04]  /*681b0*/  STL [R1+0x8420], R145 ;  /* 0x0084209101007387 */ /* 0x000fe80000100800 */
[----:B------:R-:W-:Y:S04]  /*681c0*/  STL [R1+0x841c], R146 ;  /* 0x00841c9201007387 */ /* 0x000fe80000100800 */
[----:B------:R-:W-:Y:S04]  /*681d0*/  STL [R1+0x8418], R147 ;  /* 0x0084189301007387 */ /* 0x000fe80000100800 */
[----:B------:R-:W-:Y:S04]  /*681e0*/  STL [R1+0x8414], R148 ;  /* 0x0084149401007387 */ /* 0x000fe80000100800 */
[----:B------:R-:W-:Y:S04]  /*681f0*/  STL [R1+0x8410], R149 ;  /* 0x0084109501007387 */ /* 0x000fe80000100800 */
[----:B------:R-:W-:Y:S04]  /*68200*/  STL [R1+0x840c], R150 ;  /* 0x00840c9601007387 */ /* 0x000fe80000100800 */
[----:B------:R-:W-:Y:S04]  /*68210*/  STL [R1+0x8408], R151 ;  /* 0x0084089701007387 */ /* 0x000fe80000100800 */
[----:B--2---:R-:W2:Y:S04]  /*68220*/  LDL.LU.64 R8, [R1+0x1550] ;  /* 0x0015500001087983 */ /* 0x004ea80000300a00 */
[----:B------:R-:W2:Y:S04]  /*68230*/  LDL.LU.64 R10, [R1+0x1558] ;  /* 0x00155800010a7983 */ /* 0x000ea80000300a00 */
[----:B------:R-:W-:Y:S04]  /*68240*/  STL [R1+0x8404], R152 ;  /* 0x0084049801007387 */ /* 0x000fe80000100800 */
[----:B------:R-:W-:Y:S04]  /*68250*/  STL [R1+0x8400], R153 ;  /* 0x0084009901007387 */ /* 0x000fe80000100800 */
[----:B------:R-:W-:Y:S04]  /*68260*/  STL [R1+0x83fc], R154 ;  /* 0x0083fc9a01007387 */ /* 0x000fe80000100800 */
[----:B------:R-:W-:Y:S04]  /*68270*/  STL [R1+0x83f8], R155 ;  /* 0x0083f89b01007387 */ /* 0x000fe80000100800 */
[----:B------:R-:W3:Y:S04]  /*68280*/  LDL.LU.64 R168, [R1+0x1540] ;  /* 0x0015400001a87983 */ /* 0x000ee80000300a00 */
[----:B------:R-:W3:Y:S04]  /*68290*/  LDL.LU.64 R170, [R1+0x1548] ;  /* 0x0015480001aa7983 */ /* 0x000ee80000300a00 */
[----:B------:R-:W3:Y:S04]  /*682a0*/  LDL.LU.64 R184, [R1+0x1530] ;  /* 0x0015300001b87983 */ /* 0x000ee80000300a00 */
[----:B------:R-:W3:Y:S01]  /*682b0*/  LDL.LU.64 R186, [R1+0x1538] ;  /* 0x0015380001ba7983 */ /* 0x000ee20000300a00 */
[C---:B----4-:R-:W-:Y:S11]  /*682c0*/  HMMA.1688.F32.TF32 R156, R172.reuse, R40, R156 ;  /* 0x00000028ac9c723c */ /* 0x050ff6000008109c */
[----:B------:R-:W-:Y:S11]  /*682d0*/  @!UPT UIADD3 URZ, URZ, URZ, URZ ;  /* 0x0000003f3f3ff290 */ /* 0x000ff6000fffe03f */
[----:B------:R-:W-:Y:S01]  /*682e0*/  @!UPT UIADD3 URZ, URZ, URZ, URZ ;  /* 0x0000003f3f3ff290 */ /* 0x000fe2000fffe03f */
[----:B------:R-:W-:Y:S04]  /*682f0*/  STL [R1+0x8444], R156 ;  /* 0x0084449c01007387 */ /* 0x000fe80000100800 */
[----:B------:R1:W-:Y:S04]  /*68300*/  STL [R1+0x8440], R157 ;  /* 0x0084409d01007387 */ /* 0x0003e80000100800 */
[----:B------:R-:W-:Y:S04]  /*68310*/  STL [R1+0x843c], R158 ;  /* 0x00843c9e01007387 */ /* 0x000fe80000100800 */
[----:B------:R4:W-:Y:S01]  /*68320*/  STL [R1+0x8428], R159 ;  /* 0x0084289f01007387 */ /* 0x0009e20000100800 */
[C---:B------:R-:W-:Y:S03]  /*68330*/  HMMA.1688.F32.TF32 R160, R172.reuse, R36, R4 ;  /* 0x00000024aca0723c */ /* 0x040fe60000081004 */
[----:B------:R-:W3:Y:S04]  /*68340*/  LDL.LU.64 R4, [R1+0xab0] ;  /* 0x000ab00001047983 */ /* 0x000ee80000300a00 */
[----:B------:R-:W3:Y:S04]  /*68350*/  LDL.LU.64 R6, [R1+0xab8] ;  /* 0x000ab80001067983 */ /* 0x000ee80000300a00 */
[----:B-1----:R-:W3:Y:S04]  /*68360*/  LDL.LU.64 R156, [R1+0xb60] ;  /* 0x000b6000019c7983 */ /* 0x002ee80000300a00 */
[----:B----4-:R-:W4:Y:S04]  /*68370*/  LDL.LU.64 R158, [R1+0xb68] ;  /* 0x000b6800019e7983 */ /* 0x010f280000300a00 */
        /* <DEDUP_REMOVED lines=8> */
[----:B------:R-:W-:Y:S04]  /*68400*/  STL [R1+0x83f4], R160 ;  /* 0x0083f4a001007387 */ /* 0x000fe80000100800 */
[----:B------:R-:W-:Y:S04]  /*68410*/  STL [R1+0x83f0], R161 ;  /* 0x0083f0a101007387 */ /* 0x000fe80000100800 */
[----:B------:R-:W-:Y:S04]  /*68420*/  STL [R1+0x83ec], R162 ;  /* 0x0083eca201007387 */ /* 0x000fe80000100800 */
[----:B------:R1:W-:Y:S01]  /*68430*/  STL [R1+0x83e8], R163 ;  /* 0x0083e8a301007387 */ /* 0x0003e20000100800 */
[C---:B--2---:R-:W-:Y:S03]  /*68440*/  HMMA.1688.F32.TF32 R164, R172.reuse, R32, R8 ;  /* 0x00000020aca4723c */ /* 0x044fe60000081008 */
[----:B------:R-:W2:Y:S04]  /*68450*/  LDL.LU.64 R8, [R1+0xb10] ;  /* 0x000b100001087983 */ /* 0x000ea80000300a00 */
[----:B------:R-:W2:Y:S01]  /*68460*/  LDL.LU.64 R10, [R1+0xb18] ;  /* 0x000b1800010a7983 */ /* 0x000ea20000300a00 */
[C---:B---3--:R-:W-:Y:S08]  /*68470*/  HMMA.1688.F32.TF32 R168, R172.reuse, R28, R168 ;  /* 0x0000001caca8723c */ /* 0x048ff000000810a8 */
[----:B------:R-:W-:Y:S07]  /*68480*/  HMMA.1688.F32.TF32 R172, R172, R24, R184 ;  /* 0x00000018acac723c */ /* 0x000fee00000810b8 */
        /* <DEDUP_REMOVED lines=11> */
[----:B------:R-:W-:Y:S01]  /*68540*/  STL [R1+0x8398], R175 ;  /* 0x008398af01007387 */ /* 0x000fe20000100800 */
[C---:B-1----:R-:W-:Y:S03]  /*68550*/  HMMA.1688.F32.TF32 R160, R176.reuse, R140, R4 ;  /* 0x0000008cb0a0723c */ /* 0x042fe60000081004 */
[----:B------:R-:W3:Y:S04]  /*68560*/  LDL.LU.64 R4, [R1+0xb00] ;  /* 0x000b000001047983 */ /* 0x000ee80000300a00 */
[----:B------:R-:W3:Y:S11]  /*68570*/  LDL.LU.64 R6, [R1+0xb08] ;  /* 0x000b080001067983 */ /* 0x000ef60000300a00 */
[----:B------:R-:W-:Y:S05]  /*68580*/  @!UPT UIADD3 URZ, URZ, URZ, URZ ;  /* 0x0000003f3f3ff290 */ /* 0x000fea000fffe03f */
[----:B------:R-:W-:Y:S04]  /*68590*/  STL.64 [R1+0xa20], R160 ;  /* 0x000a20a001007387 */ /* 0x000fe80000100a00 */
[----:B------:R4:W-:Y:S02]  /*685a0*/  STL.64 [R1+0xa28], R162 ;  /* 0x000a28a201007387 */ /* 0x0009e40000100a00 */
[C---:B----4-:R-:W-:Y:S08]  /*685b0*/  HMMA.1688.F32.TF32 R160, R176.reuse, R136, R156 ;  /* 0x00000088b0a0723c */ /* 0x050ff0000008109c */
[C---:B------:R-:W-:Y:S08]  /*685c0*/  HMMA.1688.F32.TF32 R156, R176.reuse, R132, R152 ;  /* 0x00000084b09c723c */ /* 0x040ff00000081098 */
[C---:B------:R-:W-:Y:S07]  /*685d0*/  HMMA.1688.F32.TF32 R152, R176.reuse, R128, R148 ;  /* 0x00000080b098723c */ /* 0x040fee0000081094 */
[----:B------:R-:W-:Y:S01]  /*685e0*/  STL.64 [R1+0xa50], R160 ;  /* 0x000a50a001007387 */ /* 0x000fe20000100a00 */
[C---:B------:R-:W-:Y:S03]  /*685f0*/  HMMA.1688.F32.TF32 R148, R176.reuse, R124, R12 ;  /* 0x0000007cb094723c */ /* 0x040fe6000008100c */
[----:B------:R-:W-:Y:S04]  /*68600*/  STL.64 [R1+0xa58], R162 ;  /* 0x000a58a201007387 */ /* 0x000fe80000100a00 */
[----:B------:R-:W-:Y:S04]  /*68610*/  STL.64 [R1+0xa60], R156 ;  /* 0x000a609c01007387 */ /* 0x000fe80000100a00 */
[----:B------:R-:W-:Y:S04]  /*68620*/  STL.64 [R1+0xa68], R158 ;  /* 0x000a689e01007387 */ /* 0x000fe80000100a00 */
[----:B------:R-:W4:Y:S04]  /*68630*/  LDL.LU.64 R12, [R1+0xac0] ;  /* 0x000ac000010c7983 */ /* 0x000f280000300a00 */
[----:B------:R-:W-:Y:S01]  /*68640*/  STL.64 [R1+0xa70], R152 ;  /* 0x000a709801007387 */ /* 0x000fe20000100a00 */
[C---:B------:R-:W-:Y:S03]  /*68650*/  HMMA.1688.F32.TF32 R144, R176.reuse, R120, R144 ;  /* 0x00000078b090723c */ /* 0x040fe60000081090 */
[----:B------:R-:W-:Y:S04]  /*68660*/  STL.64 [R1+0xa78], R154 ;  /* 0x000a789a01007387 */ /* 0x000fe80000100a00 */
[----:B------:R-:W4:Y:S04]  /*68670*/  LDL.LU.64 R14, [R1+0xac8] ;  /* 0x000ac800010e7983 */ /* 0x000f280000300a00 */
[----:B------:R-:W-:Y:S04]  /*68680*/  STL.64 [R1+0xa80], R148 ;  /* 0x000a809401007387 */ /* 0x000fe80000100a00 */
[----:B------:R-:W-:Y:S04]  /*68690*/  STL.64 [R1+0xa88], R150 ;  /* 0x000a889601007387 */ /* 0x000fe80000100a00 */
[----:B------:R-:W4:Y:S04]  /*686a0*/  LDL.LU.64 R172, [R1+0xad0] ;  /* 0x000ad00001ac7983 */ /* 0x000f280000300a00 */
[----:B------:R-:W4:Y:S04]  /*686b0*/  LDL.LU.64 R174, [R1+0xad8] ;  /* 0x000ad80001ae7983 */ /* 0x000f280000300a00 */
[----:B------:R-:W-:Y:S04]  /*686c0*/  STL.64 [R1+0xa90], R144 ;  /* 0x000a909001007387 */ /* 0x000fe80000100a00 */
[----:B------:R-:W-:Y:S04]  /*686d0*/  STL.64 [R1+0xa98], R146 ;  /* 0x000a989201007387 */ /* 0x000fe80000100a00 */
[----:B------:R-:W4:Y:S04]  /*686e0*/  LDL.LU.64 R168, [R1+0xae0] ;  /* 0x000ae00001a87983 */ /* 0x000f280000300a00 */
[----:B------:R-:W4:Y:S01]  /*686f0*/  LDL.LU.64 R170, [R1+0xae8] ;  /* 0x000ae80001aa7983 */ /* 0x000f220000300a00 */
[C---:B--2---:R-:W-:Y:S11]  /*68700*/  HMMA.1688.F32.TF32 R8, R176.reuse, R16, R8 ;  /* 0x00000010b008723c */ /* 0x044ff60000081008 */
[----:B------:R-:W-:Y:S11]  /*68710*/  @!UPT UIADD3 URZ, URZ, URZ, URZ ;  /* 0x0000003f3f3ff290 */ /* 0x000ff6000fffe03f */
[----:B------:R-:W-:Y:S01]  /*68720*/  @!UPT UIADD3 URZ, URZ, URZ, URZ ;  /* 0x0000003f3f3ff290 */ /* 0x000fe2000fffe03f */
[----:B------:R1:W-:Y:S04]  /*68730*/  STL.64 [R1+0xaa0], R8 ;  /* 0x000aa00801007387 */ /* 0x0003e80000100a00 */
[----:B------:R2:W-:Y:S04]  /*68740*/  STL.64 [R1+0xaa8], R10 ;  /* 0x000aa80a01007387 */ /* 0x0005e80000100a00 */
[----:B-1----:R-:W4:Y:S04]  /*68750*/  LDL.LU.64 R8, [R1+0xaf0] ;  /* 0x000af00001087983 */ /* 0x002f280000300a00 */
[----:B--2---:R-:W4:Y:S04]  /*68760*/  LDL.LU.64 R10, [R1+0xaf8] ;  /* 0x000af800010a7983 */ /* 0x004f280000300a00 */
[----:B------:R-:W4:Y:S04]  /*68770*/  LDL.LU.64 R164, [R1+0xba0] ;  /* 0x000ba00001a47983 */ /* 0x000f280000300a00 */
[----:B------:R-:W4:Y:S01]  /*68780*/  LDL.LU.64 R166, [R1+0xba8] ;  /* 0x000ba80001a67983 */ /* 0x000f220000300a00 */
[C---:B---3--:R-:W-:Y:S11]  /*68790*/  HMMA.1688.F32.TF32 R4, R176.reuse, R20, R4 ;  /* 0x00000014b004723c */ /* 0x048ff60000081004 */
[----:B------:R-:W-:Y:S11]  /*687a0*/  @!UPT UIADD3 URZ, URZ, URZ, URZ ;  /* 0x0000003f3f3ff290 */ /* 0x000ff6000fffe03f */
[----:B------:R-:W-:Y:S01]  /*687b0*/  @!UPT UIADD3 URZ, URZ, URZ, URZ ;  /* 0x0000003f3f3ff290 */ /* 0x000fe2000fffe03f */
[----:B------:R1:W-:Y:S04]  /*687c0*/  STL.64 [R1+0xab0], R4 ;  /* 0x000ab00401007387 */ /* 0x0003e80000100a00 */
[----:B------:R3:W-:Y:S04]  /*687d0*/  STL.64 [R1+0xab8], R6 ;  /* 0x000ab80601007387 */ /* 0x0007e80000100a00 */
[----:B------:R-:W2:Y:S04]  /*687e0*/  LDL.LU.64 R160, [R1+0xb80] ;  /* 0x000b800001a07983 */ /* 0x000ea80000300a00 */
[----:B------:R-:W2:Y:S04]  /*687f0*/  LDL.LU.64 R162, [R1+0xb88] ;  /* 0x000b880001a27983 */ /* 0x000ea80000300a00 */
[----:B------:R-:W2:Y:S04]  /*68800*/  LDL.LU.64 R156, [R1+0xd30] ;  /* 0x000d3000019c7983 */ /* 0x000ea80000300a00 */
[----:B------:R-:W2:Y:S04]  /*68810*/  LDL.LU.64 R158, [R1+0xd38] ;  /* 0x000d3800019e7983 */ /* 0x000ea80000300a00 */
[----:B------:R-:W2:Y:S04]  /*68820*/  LDL.LU.64 R152, [R1+0xcf0] ;  /* 0x000cf00001987983 */ /* 0x000ea80000300a00 */
[----:B------:R-:W2:Y:S04]  /*68830*/  LDL.LU.64 R154, [R1+0xcf8] ;  /* 0x000cf800019a7983 */ /* 0x000ea80000300a00 */
[----:B-1----:R-:W2:Y:S04]  /*68840*/  LDL.LU.64 R4, [R1+0xf40] ;  /* 0x000f400001047983 */ /* 0x002ea80000300a00 */
[----:B---3--:R-:W3:Y:S04]  /*68850*/  LDL.LU.64 R6, [R1+0xf48] ;  /* 0x000f480001067983 */ /* 0x008ee80000300a00 */
[----:B------:R-:W3:Y:S04]  /*68860*/  LDL.LU.64 R148, [R1+0xf30] ;  /* 0x000f300001947983 */ /* 0x000ee80000300a00 */
[----:B------:R-:W3:Y:S04]  /*68870*/  LDL.LU.64 R150, [R1+0xf38] ;  /* 0x000f380001967983 */ /* 0x000ee80000300a00 */
[----:B------:R-:W3:Y:S04]  /*68880*/  LDL.LU.64 R144, [R1+0xf60] ;  /* 0x000f600001907983 */ /* 0x000ee80000300a00 */
[----:B------:R-:W3:Y:S01]  /*68890*/  LDL.LU.64 R146, [R1+0xf68] ;  /* 0x000f680001927983 */ /* 0x000ee20000300a00 */
[C---:B----4-:R-:W-:Y:S03]  /*688a0*/  HMMA.1688.F32.TF32 R184, R176.reuse, R116, R12 ;  /* 0x00000074b0b8723c */ /* 0x050fe6000008100c */
[----:B------:R-:W3:Y:S04]  /*688b0*/  LDL.LU.64 R12, [R1+0xf50] ;  /* 0x000f5000010c7983 */ /* 0x000ee80000300a00 */
[----:B------:R-:W3:Y:S11]  /*688c0*/  LDL.LU.64 R14, [R1+0xf58] ;  /* 0x000f5800010e7983 */ /* 0x000ef60000300a00 */
[----:B------:R-:W-:Y:S05]  /*688d0*/  @!UPT UIADD3 URZ, URZ, URZ, URZ ;  /* 0x0000003f3f3ff290 */ /* 0x000fea000fffe03f */
[----:B------:R-:W-:Y:S04]  /*688e0*/  STL.64 [R1+0xac0], R184 ;  /* 0x000ac0b801007387 */ /* 0x000fe80000100a00 */
[----:B------:R1:W-:Y:S02]  /*688f0*/  STL.64 [R1+0xac8], R186 ;  /* 0x000ac8ba01007387 */ /* 0x0003e40000100a00 */
[C---:B-1----:R-:W-:Y:S08]  /*68900*/  HMMA.1688.F32.TF32 R184, R176.reuse, R112, R172 ;  /* 0x00000070b0b8723c */ /* 0x042ff000000810ac */
[C---:B------:R-:W-:Y:S11]  /*68910*/  HMMA.1688.F32.TF32 R172, R176.reuse, R108, R168 ;  /* 0x0000006cb0ac723c */ /* 0x040ff600000810a8 */
[----:B------:R-:W-:Y:S04]  /*68920*/  @!UPT UIADD3 URZ, URZ, URZ, URZ ;  /* 0x0000003f3f3ff290 */ /* 0x000fe8000fffe03f */
[----:B------:R-:W-:Y:S04]  /*68930*/  STL.64 [R1+0xad0], R184 ;  /* 0x000ad0b801007387 */ /* 0x000fe80000100a00 */
[----:B------:R-:W-:Y:S01]  /*68940*/  STL.64 [R1+0xad8], R186 ;  /* 0x000ad8ba01007387 */ /* 0x000fe20000100a00 */
[C---:B------:R-:W-:Y:S03]  /*68950*/  HMMA.1688.F32.TF32 R168, R176.reuse, R104, R8 ;  /* 0x00000068b0a8723c */ /* 0x040fe60000081008 */
[----:B------:R-:W3:Y:S04]  /*68960*/  LDL.LU.64 R8, [R1+0xf20] ;  /* 0x000f200001087983 */ /* 0x000ee80000300a00 */
[----:B------:R-:W-:Y:S04]  /*68970*/  STL.64 [R1+0xae0], R172 ;  /* 0x000ae0ac01007387 */ /* 0x000fe80000100a00 */
[----:B------:R-:W-:Y:S04]  /*68980*/  STL.64 [R1+0xae8], R174 ;  /* 0x000ae8ae01007387 */ /* 0x000fe80000100a00 */
[----:B------:R-:W3:Y:S08]  /*68990*/  LDL.LU.64 R10, [R1+0xf28] ;  /* 0x000f2800010a7983 */ /* 0x000ef00000300a00 */
[----:B------:R-:W-:Y:S04]  /*689a0*/  STL.64 [R1+0xaf0], R168 ;  /* 0x000af0a801007387 */ /* 0x000fe80000100a00 */
[----:B------:R1:W-:Y:S02]  /*689b0*/  STL.64 [R1+0xaf8], R170 ;  /* 0x000af8aa01007387 */ /* 0x0003e40000100a00 */
[C---:B-1----:R-:W-:Y:S11]  /*689c0*/  HMMA.1688.F32.TF32 R168, R176.reuse, R100, R164 ;  /* 0x00000064b0a8723c */ /* 0x042ff600000810a4 */
[----:B------:R-:W-:Y:S11]  /*689d0*/  @!UPT UIADD3 URZ, URZ, URZ, URZ ;  /* 0x0000003f3f3ff290 */ /* 0x000ff6000fffe03f */
[----:B------:R-:W-:Y:S01]  /*689e0*/  @!UPT UIADD3 URZ, URZ, URZ, URZ ;  /* 0x0000003f3f3ff290 */ /* 0x000fe2000fffe03f */
[----:B------:R1:W-:Y:S04]  /*689f0*/  STL.64 [R1+0xb00], R168 ;  /* 0x000b00a801007387 */ /* 0x0003e80000100a00 */
[----:B------:R1:W-:Y:S01]  /*68a00*/  STL.64 [R1+0xb08], R170 ;  /* 0x000b08aa01007387 */ /* 0x0003e20000100a00 */
[C---:B--2---:R-:W-:Y:S08]  /*68a10*/  HMMA.1688.F32.TF32 R164, R176.reuse, R96, R160 ;  /* 0x00000060b0a4723c */ /* 0x044ff000000810a0 */
[C---:B------:R-:W-:Y:S08]  /*68a20*/  HMMA.1688.F32.TF32 R160, R176.reuse, R92, R156 ;  /* 0x0000005cb0a0723c */ /* 0x040ff0000008109c */
[C---:B------:R-:W-:Y:S07]  /*68a30*/  HMMA.1688.F32.TF32 R156, R176.reuse, R88, R152 ;  /* 0x00000058b09c723c */ /* 0x040fee0000081098 */
[----:B------:R2:W-:Y:S01]  /*68a40*/  STL.64 [R1+0xb10], R164 ;  /* 0x000b10a401007387 */ /* 0x0005e20000100a00 */
[C---:B---3--:R-:W-:Y:S03]  /*68a50*/  HMMA.1688.F32.TF32 R152, R176.reuse, R84, R4 ;  /* 0x00000054b098723c */ /* 0x048fe60000081004 */
[----:B------:R3:W-:Y:S04]  /*68a60*/  STL.64 [R1+0xb18], R166 ;  /* 0x000b18a601007387 */ /* 0x0007e80000100a00 */
[----:B------:R1:W-:Y:S04]  /*68a70*/  STL.64 [R1+0xb20], R160 ;  /* 0x000b20a001007387 */ /* 0x0003e80000100a00 */
[----:B------:R1:W-:Y:S04]  /*68a80*/  STL.64 [R1+0xb28], R162 ;  /* 0x000b28a201007387 */ /* 0x0003e80000100a00 */
[----:B------:R-:W4:Y:S04]  /*68a90*/  LDL.LU.64 R4, [R1+0xf00] ;  /* 0x000f000001047983 */ /* 0x000f280000300a00 */
[----:B------:R1:W-:Y:S04]  /*68aa0*/  STL.64 [R1+0xb30], R156 ;  /* 0x000b309c01007387 */ /* 0x0003e80000100a00 */
[----:B------:R1:W-:Y:S04]  /*68ab0*/  STL.64 [R1+0xb38], R158 ;  /* 0x000b389e01007387 */ /* 0x0003e80000100a00 */
[----:B------:R-:W4:Y:S01]  /*68ac0*/  LDL.LU.64 R6, [R1+0xf08] ;  /* 0x000f080001067983 */ /* 0x000f220000300a00 */
[C---:B------:R-:W-:Y:S08]  /*68ad0*/  HMMA.1688.F32.TF32 R148, R176.reuse, R80, R148 ;  /* 0x00000050b094723c */ /* 0x040ff00000081094 */
[C---:B------:R-:W-:Y:S08]  /*68ae0*/  HMMA.1688.F32.TF32 R144, R176.reuse, R76, R144 ;  /* 0x0000004cb090723c */ /* 0x040ff00000081090 */
[C---:B------:R-:W-:Y:S01]  /*68af0*/  HMMA.1688.F32.TF32 R12, R176.reuse, R72, R12 ;  /* 0x00000048b00c723c */ /* 0x040fe2000008100c */
[----:B------:R-:W-:Y:S04]  /*68b00*/  STL.64 [R1+0xb40], R152 ;  /* 0x000b409801007387 */ /* 0x000fe80000100a00 */
[----:B------:R-:W-:Y:S04]  /*68b10*/  STL.64 [R1+0xb48], R154 ;  /* 0x000b489a01007387 */ /* 0x000fe80000100a00 */
[----:B------:R-:W4:Y:S04]  /*68b20*/  LDL.LU.64 R172, [R1+0xee0] ;  /* 0x000ee00001ac7983 */ /* 0x000f280000300a00 */
[----:B------:R1:W-:Y:S04]  /*68b30*/  STL.64 [R1+0xb50], R148 ;  /* 0x000b509401007387 */ /* 0x0003e80000100a00 */
[----:B------:R1:W-:Y:S04]  /*68b40*/  STL.64 [R1+0xb58], R150 ;  /* 0x000b589601007387 */ /* 0x0003e80000100a00 */
[----:B------:R-:W4:Y:S04]  /*68b50*/  LDL.LU.64 R174, [R1+0xee8] ;  /* 0x000ee80001ae7983 */ /* 0x000f280000300a00 */
[----:B------:R-:W-:Y:S04]  /*68b60*/  STL.64 [R1+0xb60], R144 ;  /* 0x000b609001007387 */ /* 0x000fe80000100a00 */
[----:B------:R-:W-:Y:S04]  /*68b70*/  STL.64 [R1+0xb68], R146 ;  /* 0x000b689201007387 */ /* 0x000fe80000100a00 */
[----:B-1----:R-:W4:Y:S04]  /*68b80*/  LDL.LU.64 R168, [R1+0xe80] ;  /* 0x000e800001a87983 */ /* 0x002f280000300a00 */
[----:B------:R-:W4:Y:S04]  /*68b90*/  LDL.LU.64 R170, [R1+0xe88] ;  /* 0x000e880001aa7983 */ /* 0x000f280000300a00 */
[----:B------:R-:W-:Y:S04]  /*68ba0*/  STL.64 [R1+0xb70], R12 ;  /* 0x000b700c01007387 */ /* 0x000fe80000100a00 */
[----:B------:R-:W-:Y:S04]  /*68bb0*/  STL.64 [R1+0xb78], R14 ;  /* 0x000b780e01007387 */ /* 0x000fe80000100a00 */
[----:B--2---:R-:W2:Y:S04]  /*68bc0*/  LDL.LU.64 R164, [R1+0xbc0] ;  /* 0x000bc00001a47983 */ /* 0x004ea80000300a00 */
[----:B---3--:R-:W2:Y:S04]  /*68bd0*/  LDL.LU.64 R166, [R1+0xbc8] ;  /* 0x000bc80001a67983 */ /* 0x008ea80000300a00 */
[----:B------:R-:W3:Y:S04]  /*68be0*/  LDL.LU.64 R160, [R1+0xc90] ;  /* 0x000c900001a07983 */ /* 0x000ee80000300a00 */
[----:B------:R-:W3:Y:S01]  /*68bf0*/  LDL.LU.64 R162, [R1+0xc98] ;  /* 0x000c980001a27983 */ /* 0x000ee20000300a00 */
[C---:B------:R-:W-:Y:S11]  /*68c00*/  HMMA.1688.F32.TF32 R8, R176.reuse, R68, R8 ;  /* 0x00000044b008723c */ /* 0x040ff60000081008 */
[----:B------:R-:W-:Y:S11]  /*68c10*/  @!UPT UIADD3 URZ, URZ, URZ, URZ ;  /* 0x0000003f3f3ff290 */ /* 0x000ff6000fffe03f */
[----:B------:R-:W-:Y:S01]  /*68c20*/  @!UPT UIADD3 URZ, URZ, URZ, URZ ;  /* 0x0000003f3f3ff290 */ /* 0x000fe2000fffe03f */
[----:B------:R-:W-:Y:S04]  /*68c30*/  STL.64 [R1+0xb80], R8 ;  /* 0x000b800801007387 */ /* 0x000fe80000100a00 */
[----:B------:R4:W-:Y:S04]  /*68c40*/  STL.64 [R1+0xb88], R10 ;  /* 0x000b880a01007387 */ /* 0x0009e80000100a00 */
[----:B------:R-:W3:Y:S04]  /*68c50*/  LDL.LU.64 R156, [R1+0xbe0] ;  /* 0x000be000019c7983 */ /* 0x000ee80000300a00 */
[----:B------:R-:W3:Y:S04]  /*68c60*/  LDL.LU.64 R158, [R1+0xbe8] ;  /* 0x000be800019e7983 */ /* 0x000ee80000300a00 */
[----:B------:R-:W3:Y:S04]  /*68c70*/  LDL.LU.64 R148, [R1+0xc60] ;  /* 0x000c600001947983 */ /* 0x000ee80000300a00 */
[----:B------:R-:W3:Y:S01]  /*68c80*/  LDL.LU.64 R150, [R1+0xc68] ;  /* 0x000c680001967983 */ /* 0x000ee20000300a00 */
[C---:B----4-:R-:W-:Y:S03]  /*68c90*/  HMMA.1688.F32.TF32 R8, R176.reuse, R64, R4 ;  /* 0x00000040b008723c */ /* 0x050fe60000081004 */
[----:B------:R-:W4:Y:S04]  /*68ca0*/  LDL.LU.64 R4, [R1+0xc00] ;  /* 0x000c000001047983 */ /* 0x000f280000300a00 */
[----:B------:R-:W4:Y:S11]  /*68cb0*/  LDL.LU.64 R6, [R1+0xc08] ;  /* 0x000c080001067983 */ /* 0x000f360000300a00 */
[----:B------:R-:W-:Y:S05]  /*68cc0*/  @!UPT UIADD3 URZ, URZ, URZ, URZ ;  /* 0x0000003f3f3ff290 */ /* 0x000fea000fffe03f */
        /* <DEDUP_REMOVED lines=8> */
[----:B-1----:R-:W4:Y:S04]  /*68d50*/  LDL.LU.64 R8, [R1+0x12f0] ;  /* 0x0012f00001087983 */ /* 0x002f280000300a00 */
[----:B------:R-:W4:Y:S01]  /*68d60*/  LDL.LU.64 R10, [R1+0x12f8] ;  /* 0x0012f800010a7983 */ /* 0x000f220000300a00 */
[C---:B------:R-:W-:Y:S08]  /*68d70*/  HMMA.1688.F32.TF32 R184, R176.reuse, R60, R172 ;  /* 0x0000003cb0b8723c */ /* 0x040ff000000810ac */
[C---:B------:R-:W-:Y:S08]  /*68d80*/  HMMA.1688.F32.TF32 R172, R176.reuse, R56, R168 ;  /* 0x00000038b0ac723c */ /* 0x040ff000000810a8 */
[C---:B--2---:R-:W-:Y:S08]  /*68d90*/  HMMA.1688.F32.TF32 R168, R176.reuse, R52, R164 ;  /* 0x00000034b0a8723c */ /* 0x044ff000000810a4 */
[C---:B---3--:R-:W-:Y:S01]  /*68da0*/  HMMA.1688.F32.TF32 R164, R176.reuse, R48, R160 ;  /* 0x00000030b0a4723c */ /* 0x048fe200000810a0 */
[----:B------:R-:W-:Y:S04]  /*68db0*/  STL.64 [R1+0xba0], R184 ;  /* 0x000ba0b801007387 */ /* 0x000fe80000100a00 */
[----:B------:R-:W-:Y:S04]  /*68dc0*/  STL.64 [R1+0xba8], R186 ;  /* 0x000ba8ba01007387 */ /* 0x000fe80000100a00 */
[----:B------:R-:W-:Y:S04]  /*68dd0*/  STL.64 [R1+0xbb0], R172 ;  /* 0x000bb0ac01007387 */ /* 0x000fe80000100a00 */
[----:B------:R-:W-:Y:S04]  /*68de0*/  STL.64 [R1+0xbb8], R174 ;  /* 0x000bb8ae01007387 */ /* 0x000fe80000100a00 */
[----:B------:R-:W-:Y:S04]  /*68df0*/  STL.64 [R1+0xbc0], R168 ;  /* 0x000bc0a801007387 */ /* 0x000fe80000100a00 */
[----:B------:R-:W-:Y:S04]  /*68e00*/  STL.64 [R1+0xbc8], R170 ;  /* 0x000bc8aa01007387 */ /* 0x000fe80000100a00 */
[----:B------:R-:W-:Y:S04]  /*68e10*/  STL.64 [R1+0xbd0], R164 ;  /* 0x000bd0a401007387 */ /* 0x000fe80000100a00 */
[----:B------:R-:W-:Y:S01]  /*68e20*/  STL.64 [R1+0xbd8], R166 ;  /* 0x000bd8a601007387 */ /* 0x000fe20000100a00 */
[C---:B------:R-:W-:Y:S08]  /*68e30*/  HMMA.1688.F32.TF32 R160, R176.reuse, R44, R156 ;  /* 0x0000002cb0a0723c */ /* 0x040ff0000008109c */
[C---:B------:R-:W-:Y:S01]  /*68e40*/  HMMA.1688.F32.TF32 R156, R176.reuse, R40, R148 ;  /* 0x00000028b09c723c */ /* 0x040fe20000081094 */
[----:B------:R-:W2:Y:S11]  /*68e50*/  LDL.LU.64 R148, [R1+0x1380] ;  /* 0x0013800001947983 */ /* 0x000eb60000300a00 */
[----:B------:R-:W-:Y:S03]  /*68e60*/  @!UPT UIADD3 URZ, URZ, URZ, URZ ;  /* 0x0000003f3f3ff290 */ /* 0x000fe6000fffe03f */
[----:B------:R-:W-:Y:S04]  /*68e70*/  STL.64 [R1+0xbe0], R160 ;  /* 0x000be0a001007387 */ /* 0x000fe80000100a00 */
[----:B------:R-:W-:Y:S04]  /*68e80*/  STL.64 [R1+0xbe8], R162 ;  /* 0x000be8a201007387 */ /* 0x000fe80000100a00 */
[----:B------:R-:W2:Y:S04]  /*68e90*/  LDL.LU.64 R150, [R1+0x1388] ;  /* 0x0013880001967983 */ /* 0x000ea80000300a00 */
[----:B------:R-:W-:Y:S04]  /*68ea0*/  STL.64 [R1+0xbf0], R156 ;  /* 0x000bf09c01007387 */ /* 0x000fe80000100a00 */
[----:B------:R4:W-:Y:S02]  /*68eb0*/  STL.64 [R1+0xbf8], R158 ;  /* 0x000bf89e01007387 */ /* 0x0009e40000100a00 */
[C---:B----4-:R-:W-:Y:S02]  /*68ec0*/  HMMA.1688.F32.TF32 R156, R176.reuse, R36, R4 ;  /* 0x00000024b09c723c */ /* 0x050fe40000081004 */
[----:B------:R-:W3:Y:S04]  /*68ed0*/  LDL.LU.64 R4, [R1+0x1370] ;  /* 0x0013700001047983 */ /* 0x000ee80000300a00 */
[----:B------:R-:W3:Y:S11]  /*68ee0*/  LDL.LU.64 R6, [R1+0x1378] ;  /* 0x0013780001067983 */ /* 0x000ef60000300a00 */
[----:B------:R-:W-:Y:S06]  /*68ef0*/  @!UPT UIADD3 URZ, URZ, URZ, URZ ;  /* 0x0000003f3f3ff290 */ /* 0x000fec000fffe03f */
[----:B------:R-:W-:Y:S04]  /*68f00*/  STL.64 [R1+0xc00], R156 ;  /* 0x000c009c01007387 */ /* 0x000fe80000100a00 */
[----:B------:R1:W-:Y:S02]  /*68f10*/  STL.64 [R1+0xc08], R158 ;  /* 0x000c089e01007387 */ /* 0x0003e40000100a00 */
[C---:B-1----:R-:W-:Y:S02]  /*68f20*/  HMMA.1688.F32.TF32 R156, R176.reuse, R32, R144 ;  /* 0x00000020b09c723c */ /* 0x042fe40000081090 */
[----:B------:R-:W4:Y:S04]  /*68f30*/  LDL.LU.64 R144, [R1+0x1360] ;  /* 0x0013600001907983 */ /* 0x000f280000300a00 */
[----:B------:R-:W4:Y:S02]  /*68f40*/  LDL.LU.64 R146, [R1+0x1368] ;  /* 0x0013680001927983 */ /* 0x000f240000300a00 */
[C---:B------:R-:W-:Y:S08]  /*68f50*/  HMMA.1688.F32.TF32 R152, R176.reuse, R28, R152 ;  /* 0x0000001cb098723c */ /* 0x040ff00000081098 */
[----:B------:R-:W-:Y:S08]  /*68f60*/  HMMA.1688.F32.TF32 R12, R176, R24, R12 ;  /* 0x00000018b00c723c */ /* 0x000ff0000008100c */
[C---:B------:R-:W-:Y:S01]  /*68f70*/  HMMA.1688.F32.TF32 R176, R232.reuse, R140, R8 ;  /* 0x0000008ce8b0723c */ /* 0x040fe20000081008 */
[----:B------:R-:W-:Y:S04]  /*68f80*/  STL.64 [R1+0xc10], R156 ;  /* 0x000c109c01007387 */ /* 0x000fe80000100a00 */
[----:B------:R-:W-:Y:S04]  /*68f90*/  STL.64 [R1+0xc18], R158 ;  /* 0x000c189e01007387 */ /* 0x000fe80000100a00 */
[----:B------:R-:W-:Y:S04]  /*68fa0*/  STL.64 [R1+0xd40], R152 ;  /* 0x000d409801007387 */ /* 0x000fe80000100a00 */
[----:B------:R-:W-:Y:S10]  /*68fb0*/  STL.64 [R1+0xd48], R154 ;  /* 0x000d489a01007387 */ /* 0x000ff40000100a00 */
[----:B------:R-:W-:Y:S04]  /*68fc0*/  STL [R1+0x838c], R176 ;  /* 0x00838cb001007387 */ /* 0x000fe80000100800 */
[----:B------:R1:W-:Y:S04]  /*68fd0*/  STL.64 [R1+0xd30], R12 ;  /* 0x000d300c01007387 */ /* 0x0003e80000100a00 */
[----:B------:R1:W-:Y:S04]  /*68fe0*/  STL.64 [R1+0xd38], R14 ;  /* 0x000d380e01007387 */ /* 0x0003e80000100a00 */
[----:B------:R-:W-:Y:S04]  /*68ff0*/  STL [R1+0x8388], R177 ;  /* 0x008388b101007387 */ /* 0x000fe80000100800 */
[----:B------:R-:W-:Y:S04]  /*69000*/  STL [R1+0x8384], R178 ;  /* 0x008384b201007387 */ /* 0x000fe80000100800 */
[----:B------:R-:W-:Y:S04]  /*69010*/  STL [R1+0x8380], R179 ;  /* 0x008380b301007387 */ /* 0x000fe80000100800 */
[----:B-1----:R-:W4:Y:S04]  /*69020*/  LDL.LU.64 R12, [R1+0x1350] ;  /* 0x00135000010c7983 */ /* 0x002f280000300a00 */
[----:B------:R-:W4:Y:S04]  /*69030*/  LDL.LU.64 R14, [R1+0x1358] ;  /* 0x00135800010e7983 */ /* 0x000f280000300a00 */
[----:B------:R-:W4:Y:S04]  /*69040*/  LDL.LU.64 R8, [R1+0x1340] ;  /* 0x0013400001087983 */ /* 0x000f280000300a00 */
[----:B------:R-:W4:Y:S04]  /*69050*/  LDL.LU.64 R10, [R1+0x1348] ;  /* 0x00134800010a7983 */ /* 0x000f280000300a00 */
[----:B------:R-:W-:Y:S01]  /*69060*/  STL [R1+0x8378], R252 ;  /* 0x008378fc01007387 */ /* 0x000fe20000100800 */
[----:B--2---:R-:W-:Y:S11]  /*69070*/  HMMA.1688.F32.TF32 R148, R232, R136, R148 ;  /* 0x00000088e894723c */ /* 0x004ff60000081094 */
[----:B------:R-:W-:Y:S11]  /*69080*/  @!UPT UIADD3 URZ, URZ, URZ, URZ ;  /* 0x0000003f3f3ff290 */ /* 0x000ff6000fffe03f */
[----:B------:R-:W-:Y:S02]  /*69090*/  @!UPT UIADD3 URZ, URZ, URZ, URZ ;  /* 0x0000003f3f3ff290 */ /* 0x000fe4000fffe03f */
[----:B------:R-:W-:Y:S01]  /*690a0*/  MOV R167, R150 ;  /* 0x0000009600a77202 */ /* 0x000fe20000000f00 */
[----:B------:R-:W-:Y:S01]  /*690b0*/  IMAD.MOV.U32 R165, RZ, RZ, R148 ;  /* 0x000000ffffa57224 */ /* 0x000fe200078e0094 */
[----:B------:R1:W-:Y:S01]  /*690c0*/  STL [R1+0x1dc], R151 ;  /* 0x0001dc9701007387 */ /* 0x0003e20000100800 */
[----:B------:R-:W-:-:S03]  /*690d0*/  IMAD.MOV.U32 R166, RZ, RZ, R149 ;  /* 0x000000ffffa67224 */ /* 0x000fc600078e0095 */
[----:B------:R-:W2:Y:S04]  /*690e0*/  LDL.LU.64 R148, [R1+0x1330] ;  /* 0x0013300001947983 */ /* 0x000ea80000300a00 */
[----:B-1----:R-:W2:Y:S04]  /*690f0*/  LDL.LU.64 R150, [R1+0x1338] ;  /* 0x0013380001967983 */ /* 0x002ea80000300a00 */
[----:B------:R-:W-:Y:S04]  /*69100*/  STL [R1+0x83d0], R167 ;  /* 0x0083d0a701007387 */ /* 0x000fe80000100800 */
[----:B------:R-:W-:Y:S04]  /*69110*/  STL [R1+0x83cc], R165 ;  /* 0x0083cca501007387 */ /* 0x000fe80000100800 */
[----:B------:R-:W-:Y:S01]  /*69120*/  STL [R1+0x83c8], R166 ;  /* 0x0083c8a601007387 */ /* 0x000fe20000100800 */
[----:B---3--:R-:W-:Y:S11]  /*69130*/  HMMA.1688.F32.TF32 R4, R232, R132, R4 ;  /* 0x00000084e804723c */ /* 0x008ff60000081004 */
[----:B------:R-:W-:Y:S11]  /*69140*/  @!UPT UIADD3 URZ, URZ, URZ, URZ ;  /* 0x0000003f3f3ff290 */ /* 0x000ff6000fffe03f */
[----:B------:R-:W-:Y:S01]  /*69150*/  @!UPT UIADD3 URZ, URZ, URZ, URZ ;  /* 0x0000003f3f3ff290 */ /* 0x000fe2000fffe03f */
[----:B------:R1:W-:Y:S01]  /*69160*/  STL.64 [R1+0x1c0], R4 ;  /* 0x0001c00401007387 */ /* 0x0003e20000100a00 */
[----:B------:R-:W-:-:S03]  /*69170*/  IMAD.MOV.U32 R164, RZ, RZ, R7 ;  /* 0x000000ffffa47224 */ /* 0x000fc600078e0007 */
[----:B------:R3:W-:Y:S04]  /*69180*/  STL [R1+0x1c8], R6 ;  /* 0x0001c80601007387 */ /* 0x0007e80000100800 */
[----:B-1----:R-:W2:Y:S04]  /*69190*/  LDL.LU.64 R4, [R1+0x1320] ;  /* 0x0013200001047983 */ /* 0x002ea80000300a00 */
[----:B---3--:R-:W3:Y:S01]  /*691a0*/  LDL.LU.64 R6, [R1+0x1328] ;  /* 0x0013280001067983 */ /* 0x008ee20000300a00 */
[----:B----4-:R-:W-:Y:S03]  /*691b0*/  HMMA.1688.F32.TF32 R144, R232, R128, R144 ;  /* 0x00000080e890723c */ /* 0x010fe60000081090 */
[----:B------:R-:W-:Y:S11]  /*691c0*/  STL [R1+0x83d4], R164 ;  /* 0x0083d4a401007387 */ /* 0x000ff60000100800 */
[----:B------:R-:W-:Y:S10]  /*691d0*/  @!UPT UIADD3 URZ, URZ, URZ, URZ ;  /* 0x0000003f3f3ff290 */ /* 0x000ff4000fffe03f */
[----:B------:R-:W-:Y:S01]  /*691e0*/  IMAD.MOV.U32 R168, RZ, RZ, R144 ;  /* 0x000000ffffa87224 */ /* 0x000fe200078e0090 */
[----:B------:R-:W-:Y:S01]  /*691f0*/  MOV R169, R145 ;  /* 0x0000009100a97202 */ /* 0x000fe20000000f00 */
[----:B------:R-:W-:Y:S01]  /*69200*/  IMAD.MOV.U32 R171, RZ, RZ, R147 ;  /* 0x000000ffffab7224 */ /* 0x000fe200078e0093 */
[----:B------:R-:W4:Y:S01]  /*69210*/  LDL.LU.64 R144, [R1+0x1310] ;  /* 0x0013100001907983 */ /* 0x000f220000300a00 */
[----:B------:R-:W-:-:S03]  /*69220*/  IMAD.MOV.U32 R170, RZ, RZ, R146 ;  /* 0x000000ffffaa7224 */ /* 0x000fc600078e0092 */
[----:B------:R-:W4:Y:S04]  /*69230*/  LDL.LU.64 R146, [R1+0x1318] ;  /* 0x0013180001927983 */ /* 0x000f280000300a00 */
[----:B------:R-:W-:Y:S04]  /*69240*/  STL [R1+0x83e4], R171 ;  /* 0x0083e4ab01007387 */ /* 0x000fe80000100800 */
[----:B------:R-:W-:Y:S04]  /*69250*/  STL [R1+0x83e0], R170 ;  /* 0x0083e0aa01007387 */ /* 0x000fe80000100800 */
[----:B------:R-:W-:Y:S04]  /*69260*/  STL [R1+0x83dc], R169 ;  /* 0x0083dca901007387 */ /* 0x000fe80000100800 */
[----:B------:R-:W-:Y:S01]  /*69270*/  STL [R1+0x83d8], R168 ;  /* 0x0083d8a801007387 */ /* 0x000fe20000100800 */
[C---:B------:R-:W-:Y:S08]  /*69280*/  HMMA.1688.F32.TF32 R12, R232.reuse, R124, R12 ;  /* 0x0000007ce80c723c */ /* 0x040ff0000008100c */
[----:B------:R-:W-:Y:S11]  /*69290*/  HMMA.1688.F32.TF32 R8, R232, R120, R8 ;  /* 0x00000078e808723c */ /* 0x000ff60000081008 */
[----:B------:R-:W-:Y:S04]  /*692a0*/  @!UPT UIADD3 URZ, URZ, URZ, URZ ;  /* 0x0000003f3f3ff290 */ /* 0x000fe8000fffe03f */
[----:B------:R1:W-:Y:S01]  /*692b0*/  STL.64 [R1+0x1a0], R12 ;  /* 0x0001a00c01007387 */ /* 0x0003e20000100a00 */
[----:B------:R-:W-:-:S03]  /*692c0*/  MOV R252, R15 ;  /* 0x0000000f00fc7202 */ /* 0x000fc60000000f00 */
[----:B------:R1:W-:Y:S04]  /*692d0*/  STL [R1+0x1a8], R14 ;  /* 0x0001a80e01007387 */ /* 0x0003e80000100800 */
[----:B-1----:R-:W4:Y:S04]  /*692e0*/  LDL.LU.64 R12, [R1+0x1300] ;  /* 0x00130000010c7983 */ /* 0x002f280000300a00 */
[----:B------:R-:W4:Y:S01]  /*692f0*/  LDL.LU.64 R14, [R1+0x1308] ;  /* 0x00130800010e7983 */ /* 0x000f220000300a00 */
[----:B------:R-:W-:Y:S01]  /*69300*/  IMAD.MOV.U32 R177, RZ, RZ, R8 ;  /* 0x000000ffffb17224 */ /* 0x000fe200078e0008 */
[----:B------:R-:W-:Y:S01]  /*69310*/  MOV R179, R10 ;  /* 0x0000000a00b37202 */ /* 0x000fe20000000f00 */
[----:B------:R-:W-:Y:S01]  /*69320*/  IMAD.MOV.U32 R178, RZ, RZ, R9 ;  /* 0x000000ffffb27224 */ /* 0x000fe200078e0009 */
[----:B------:R-:W-:Y:S04]  /*69330*/  STL [R1+0x837c], R252 ;  /* 0x00837cfc01007387 */ /* 0x000fe80000100800 */
[----:B------:R1:W-:Y:S04]  /*69340*/  STL [R1+0x19c], R11 ;  /* 0x00019c0b01007387 */ /* 0x0003e80000100800 */
[----:B------:R-:W4:Y:S04]  /*69350*/  LDL.LU.64 R8, [R1+0x13a0] ;  /* 0x0013a00001087983 */ /* 0x000f280000300a00 */
[----:B-1----:R-:W4:Y:S04]  /*69360*/  LDL.LU.64 R10, [R1+0x13a8] ;  /* 0x0013a800010a7983 */ /* 0x002f280000300a00 */
[----:B------:R-:W-:Y:S04]  /*69370*/  STL [R1+0x8448], R177 ;  /* 0x008448b101007387 */ /* 0x000fe80000100800 */
[----:B------:R1:W-:Y:S04]  /*69380*/  STL [R1+0x8394], R178 ;  /* 0x008394b201007387 */ /* 0x0003e80000100800 */
[----:B------:R1:W-:Y:S01]  /*69390*/  STL [R1+0x8390], R179 ;  /* 0x008390b301007387 */ /* 0x0003e20000100800 */
[C---:B--2---:R-:W-:Y:S11]  /*693a0*/  HMMA.1688.F32.TF32 R148, R232.reuse, R16, R148 ;  /* 0x00000010e894723c */ /* 0x044ff60000081094 */
[----:B------:R-:W-:Y:S11]  /*693b0*/  @!UPT UIADD3 URZ, URZ, URZ, URZ ;  /* 0x0000003f3f3ff290 */ /* 0x000ff6000fffe03f */
[----:B------:R-:W-:Y:S02]  /*693c0*/  @!UPT UIADD3 URZ, URZ, URZ, URZ ;  /* 0x0000003f3f3ff290 */ /* 0x000fe4000fffe03f */
[----:B------:R-:W-:Y:S01]  /*693d0*/  IMAD.MOV.U32 R252, RZ, RZ, R150 ;  /* 0x000000fffffc7224 */ /* 0x000fe200078e0096 */
[----:B------:R-:W-:Y:S04]  /*693e0*/  STL.64 [R1+0x180], R148 ;  /* 0x0001809401007387 */ /* 0x000fe80000100a00 */
[----:B------:R-:W-:Y:S04]  /*693f0*/  STL [R1+0x18c], R151 ;  /* 0x00018c9701007387 */ /* 0x000fe80000100800 */
[----:B------:R-:W-:Y:S01]  /*69400*/  STL [R1+0x844c], R252 ;  /* 0x00844cfc01007387 */ /* 0x000fe20000100800 */
[C---:B---3--:R-:W-:Y:S11]  /*69410*/  HMMA.1688.F32.TF32 R4, R232.reuse, R20, R4 ;  /* 0x00000014e804723c */ /* 0x048ff60000081004 */
[----:B------:R-:W-:Y:S11]  /*69420*/  @!UPT UIADD3 URZ, URZ, URZ, URZ ;  /* 0x0000003f3f3ff290 */ /* 0x000ff6000fffe03f */
[----:B------:R-:W-:Y:S01]  /*69430*/  @!UPT UIADD3 URZ, URZ, URZ, URZ ;  /* 0x0000003f3f3ff290 */ /* 0x000fe2000fffe03f */
[----:B------:R2:W-:Y:S01]  /*69440*/  STL [R1+0x178], R6 ;  /* 0x0001780601007387 */ /* 0x0005e20000100800 */
[----:B-1----:R-:W-:Y:S01]  /*69450*/  IMAD.MOV.U32 R178, RZ, RZ, R4 ;  /* 0x000000ffffb27224 */ /* 0x002fe200078e0004 */
[----:B------:R-:W-:Y:S01]  /*69460*/  MOV R179, R5 ;  /* 0x0000000500b37202 */ /* 0x000fe20000000f00 */
[----:B------:R-:W-:Y:S01]  /*69470*/  IMAD.MOV.U32 R176, RZ, RZ, R7 ;  /* 0x000000ffffb07224 */ /* 0x000fe200078e0007 */
[----:B------:R-:W3:Y:S04]  /*69480*/  LDL.LU.64 R4, [R1+0x1390] ;  /* 0x0013900001047983 */ /* 0x000ee80000300a00 */
[----:B--2---:R-:W3:Y:S01]  /*69490*/  LDL.LU.64 R6, [R1+0x1398] ;  /* 0x0013980001067983 */ /* 0x004ee20000300a00 */
[----:B----4-:R-:W-:Y:S03]  /*694a0*/  HMMA.1688.F32.TF32 R144, R232, R116, R144 ;  /* 0x00000074e890723c */ /* 0x010fe60000081090 */
[----:B------:R-:W-:Y:S04]  /*694b0*/  STL [R1+0x8454], R179 ;  /* 0x008454b301007387 */ /* 0x000fe80000100800 */
[----:B------:R-:W-:Y:S11]  /*694c0*/  STL [R1+0x8450], R178 ;  /* 0x008450b201007387 */ /* 0x000ff60000100800 */
[----:B------:R-:W-:Y:S06]  /*694d0*/  @!UPT UIADD3 URZ, URZ, URZ, URZ ;  /* 0x0000003f3f3ff290 */ /* 0x000fec000fffe03f */
[----:B------:R-:W-:Y:S01]  /*694e0*/  IMAD.MOV.U32 R172, RZ, RZ, R144 ;  /* 0x000000ffffac7224 */ /* 0x000fe200078e0090 */
[----:B------:R-:W-:Y:S01]  /*694f0*/  MOV R173, R145 ;  /* 0x0000009100ad7202 */ /* 0x000fe20000000f00 */
[----:B------:R-:W-:Y:S01]  /*69500*/  IMAD.MOV.U32 R174, RZ, RZ, R146 ;  /* 0x000000ffffae7224 */ /* 0x000fe200078e0092 */
[----:B------:R-:W2:Y:S01]  /*69510*/  LDL.LU.64 R144, [R1+0x1450] ;  /* 0x0014500001907983 */ /* 0x000ea20000300a00 */
[----:B------:R-:W-:-:S03]  /*69520*/  IMAD.MOV.U32 R175, RZ, RZ, R147 ;  /* 0x000000ffffaf7224 */ /* 0x000fc600078e0093 */
[----:B------:R-:W2:Y:S04]  /*69530*/  LDL.LU.64 R146, [R1+0x1458] ;  /* 0x0014580001927983 */ /* 0x000ea80000300a00 */
[----:B------:R-:W-:Y:S04]  /*69540*/  STL.64 [R1+0x8480], R174 ;  /* 0x008480ae01007387 */ /* 0x000fe80000100a00 */
[----:B------:R-:W-:Y:S01]  /*69550*/  STL.64 [R1+0x8478], R172 ;  /* 0x008478ac01007387 */ /* 0x000fe20000100a00 */
[C---:B------:R-:W-:Y:S11]  /*69560*/  HMMA.1688.F32.TF32 R12, R232.reuse, R112, R12 ;  /* 0x00000070e80c723c */ /* 0x040ff6000008100c */
[----:B------:R-:W-:Y:S11]  /*69570*/  @!UPT UIADD3 URZ, URZ, URZ, URZ ;  /* 0x0000003f3f3ff290 */ /* 0x000ff6000fffe03f */
[----:B------:R-:W-:Y:S02]  /*69580*/  @!UPT UIADD3 URZ, URZ, URZ, URZ ;  /* 0x0000003f3f3ff290 */ /* 0x000fe4000fffe03f */
[----:B------:R-:W-:Y:S01]  /*69590*/  MOV R164, R12 ;  /* 0x0000000c00a47202 */ /* 0x000fe20000000f00 */
[----:B------:R-:W-:Y:S01]  /*695a0*/  IMAD.MOV.U32 R167, RZ, RZ, R13 ;  /* 0x000000ffffa77224 */ /* 0x000fe200078e000d */
[----:B------:R-:W-:Y:S01]  /*695b0*/  MOV R166, R15 ;  /* 0x0000000f00a67202 */ /* 0x000fe20000000f00 */
[----:B------:R-:W-:Y:S01]  /*695c0*/  IMAD.MOV.U32 R165, RZ, RZ, R14 ;  /* 0x000000ffffa57224 */ /* 0x000fe200078e000e */
[----:B------:R-:W4:Y:S04]  /*695d0*/  LDL.LU.64 R12, [R1+0x1440] ;  /* 0x00144000010c7983 */ /* 0x000f280000300a00 */
[----:B------:R-:W4:Y:S01]  /*695e0*/  LDL.LU.64 R14, [R1+0x1448] ;  /* 0x00144800010e7983 */ /* 0x000f220000300a00 */
[C---:B------:R-:W-:Y:S03]  /*695f0*/  HMMA.1688.F32.TF32 R8, R232.reuse, R108, R8 ;  /* 0x0000006ce808723c */ /* 0x040fe60000081008 */
[----:B------:R-:W-:Y:S04]  /*69600*/  STL.64 [R1+0x8490], R166 ;  /* 0x008490a601007387 */ /* 0x000fe80000100a00 */
[----:B------:R-:W-:Y:S11]  /*69610*/  STL.64 [R1+0x8488], R164 ;  /* 0x008488a401007387 */ /* 0x000ff60000100a00 */
[----:B------:R-:W-:Y:S06]  /*69620*/  @!UPT UIADD3 URZ, URZ, URZ, URZ ;  /* 0x0000003f3f3ff290 */ /* 0x000fec000fffe03f */
[----:B------:R-:W-:Y:S01]  /*69630*/  IMAD.MOV.U32 R171, RZ, RZ, R8 ;  /* 0x000000ffffab7224 */ /* 0x000fe200078e0008 */
[----:B------:R-:W-:Y:S01]  /*69640*/  MOV R169, R10 ;  /* 0x0000000a00a97202 */ /* 0x000fe20000000f00 */
[----:B------:R-:W-:Y:S02]  /*69650*/  IMAD.MOV.U32 R170, RZ, RZ, R9 ;  /* 0x000000ffffaa7224 */ /* 0x000fe400078e0009 */
[----:B------:R-:W-:Y:S01]  /*69660*/  IMAD.MOV.U32 R168, RZ, RZ, R11 ;  /* 0x000000ffffa87224 */ /* 0x000fe200078e000b */
[----:B------:R-:W4:Y:S04]  /*69670*/  LDL.LU.64 R8, [R1+0x14e0] ;  /* 0x0014e00001087983 */ /* 0x000f280000300a00 */
[----:B------:R-:W4:Y:S04]  /*69680*/  LDL.LU.64 R10, [R1+0x14e8] ;  /* 0x0014e800010a7983 */ /* 0x000f280000300a00 */
[----:B------:R-:W-:Y:S04]  /*69690*/  STL.64 [R1+0x84a0], R170 ;  /* 0x0084a0aa01007387 */ /* 0x000fe80000100a00 */
[----:B------:R-:W-:Y:S01]  /*696a0*/  STL.64 [R1+0x8498], R168 ;  /* 0x008498a801007387 */ /* 0x000fe20000100a00 */
[----:B---3--:R-:W-:Y:S11]  /*696b0*/  HMMA.1688.F32.TF32 R4, R232, R104, R4 ;  /* 0x00000068e804723c */ /* 0x008ff60000081004 */
[----:B------:R-:W-:Y:S11]  /*696c0*/  @!UPT UIADD3 URZ, URZ, URZ, URZ ;  /* 0x0000003f3f3ff290 */ /* 0x000ff6000fffe03f */
[----:B------:R-:W-:Y:S02]  /*696d0*/  @!UPT UIADD3 URZ, URZ, URZ, URZ ;  /* 0x0000003f3f3ff290 */ /* 0x000fe4000fffe03f */
[----:B------:R-:W-:Y:S01]  /*696e0*/  IMAD.MOV.U32 R160, RZ, RZ, R4 ;  /* 0x000000ffffa07224 */ /* 0x000fe200078e0004 */
[----:B------:R-:W-:Y:S01]  /*696f0*/  MOV R161, R5 ;  /* 0x0000000500a17202 */ /* 0x000fe20000000f00 */
[----:B------:R-:W-:Y:S01]  /*69700*/  IMAD.MOV.U32 R162, RZ, RZ, R6 ;  /* 0x000000ffffa27224 */ /* 0x000fe200078e0006 */
[----:B------:R-:W3:Y:S01]  /*69710*/  LDL.LU.64 R4, [R1+0x14d0] ;  /* 0x0014d00001047983 */ /* 0x000ee20000300a00 */
[----:B------:R-:W-:-:S03]  /*69720*/  IMAD.MOV.U32 R163, RZ, RZ, R7 ;  /* 0x000000ffffa37224 */ /* 0x000fc600078e0007 */
[----:B------:R-:W3:Y:S01]  /*69730*/  LDL.LU.64 R6, [R1+0x14d8] ;  /* 0x0014d80001067983 */ /* 0x000ee20000300a00 */
[----:B--2---:R-:W-:Y:S03]  /*69740*/  HMMA.1688.F32.TF32 R144, R232, R100, R144 ;  /* 0x00000064e890723c */ /* 0x004fe60000081090 */
[----:B------:R-:W-:Y:S04]  /*69750*/  STL.64 [R1+0x84b0], R162 ;  /* 0x0084b0a201007387 */ /* 0x000fe80000100a00 */
[----:B------:R1:W-:Y:S11]  /*69760*/  STL.64 [R1+0x84a8], R160 ;  /* 0x0084a8a001007387 */ /* 0x0003f60000100a00 */
[----:B------:R-:W-:Y:S06]  /*69770*/  @!UPT UIADD3 URZ, URZ, URZ, URZ ;  /* 0x0000003f3f3ff290 */ /* 0x000fec000fffe03f */
[----:B------:R-:W-:Y:S01]  /*69780*/  IMAD.MOV.U32 R154, RZ, RZ, R146 ;  /* 0x000000ffff9a7224 */ /* 0x000fe200078e0092 */
[----:B------:R-:W-:Y:S01]  /*69790*/  MOV R155, R147 ;  /* 0x00000093009b7202 */ /* 0x000fe20000000f00 */
[----:B------:R-:W-:Y:S01]  /*697a0*/  IMAD.MOV.U32 R153, RZ, RZ, R145 ;  /* 0x000000ffff997224 */ /* 0x000fe200078e0091 */
[----:B------:R-:W-:-:S03]  /*697b0*/  MOV R152, R144 ;  /* 0x0000009000987202 */ /* 0x000fc60000000f00 */
[----:B------:R-:W-:Y:S04]  /*697c0*/  STL.64 [R1+0x84c0], R154 ;  /* 0x0084c09a01007387 */ /* 0x000fe80000100a00 */
[----:B------:R2:W-:Y:S04]  /*697d0*/  STL.64 [R1+0x84b8], R152 ;  /* 0x0084b89801007387 */ /* 0x0005e80000100a00 */
[----:B-1----:R-:W3:Y:S04]  /*697e0*/  LDL.LU.64 R160, [R1+0x1520] ;  /* 0x0015200001a07983 */ /* 0x002ee80000300a00 */
[----:B------:R-:W3:Y:S04]  /*697f0*/  LDL.LU.64 R162, [R1+0x1528] ;  /* 0x0015280001a27983 */ /* 0x000ee80000300a00 */
[----:B------:R-:W3:Y:S04]  /*69800*/  LDL.LU.64 R144, [R1+0x1510] ;  /* 0x0015100001907983 */ /* 0x000ee80000300a00 */
[----:B------:R-:W3:Y:S01]  /*69810*/  LDL.LU.64 R146, [R1+0x1518] ;  /* 0x0015180001927983 */ /* 0x000ee20000300a00 */
[C---:B----4-:R-:W-:Y:S11]  /*69820*/  HMMA.1688.F32.TF32 R12, R232.reuse, R96, R12 ;  /* 0x00000060e80c723c */ /* 0x050ff6000008100c */
[----:B------:R-:W-:Y:S11]  /*69830*/  @!UPT UIADD3 URZ, URZ, URZ, URZ ;  /* 0x0000003f3f3ff290 */ /* 0x000ff6000fffe03f */
[----:B------:R-:W-:Y:S02]  /*69840*/  @!UPT UIADD3 URZ, URZ, URZ, URZ ;  /* 0x0000003f3f3ff290 */ /* 0x000fe4000fffe03f */
[----:B------:R-:W-:Y:S01]  /*69850*/  MOV R150, R14 ;  /* 0x0000000e00967202 */ /* 0x000fe20000000f00 */
[----:B------:R-:W-:Y:S02]  /*69860*/  IMAD.MOV.U32 R151, RZ, RZ, R15 ;  /* 0x000000ffff977224 */ /* 0x000fe400078e000f */
[----:B------:R-:W-:Y:S02]  /*69870*/  IMAD.MOV.U32 R148, RZ, RZ, R12 ;  /* 0x000000ffff947224 */ /* 0x000fe400078e000c */
[----:B------:R-:W-:Y:S01]  /*69880*/  IMAD.MOV.U32 R149, RZ, RZ, R13 ;  /* 0x000000ffff957224 */ /* 0x000fe200078e000d */
[----:B------:R-:W-:Y:S04]  /*69890*/  STL.64 [R1+0x84d0], R150 ;  /* 0x0084d09601007387 */ /* 0x000fe80000100a00 */
[----:B------:R1:W-:Y:S01]  /*698a0*/  STL.64 [R1+0x84c8], R148 ;  /* 0x0084c89401007387 */ /* 0x0003e20000100a00 */
[----:B------:R-:W-:Y:S03]  /*698b0*/  HMMA.1688.F32.TF32 R8, R232, R92, R8 ;  /* 0x0000005ce808723c */ /* 0x000fe60000081008 */
[----:B--2---:R-:W2:Y:S04]  /*698c0*/  LDL.LU.64 R152, [R1+0x15d0] ;  /* 0x0015d00001987983 */ /* 0x004ea80000300a00 */
[----:B------:R-:W2:Y:S04]  /*698d0*/  LDL.LU.64 R154, [R1+0x15d8] ;  /* 0x0015d800019a7983 */ /* 0x000ea80000300a00 */
[----:B-1----:R-:W4:Y:S04]  /*698e0*/  LDL.LU.64 R148, [R1+0x15c0] ;  /* 0x0015c00001947983 */ /* 0x002f280000300a00 */
[----:B------:R-:W4:Y:S09]  /*698f0*/  LDL.LU.64 R150, [R1+0x15c8] ;  /* 0x0015c80001967983 */ /* 0x000f320000300a00 */
[----:B------:R-:W-:Y:S01]  /*69900*/  IMAD.MOV.U32 R13, RZ, RZ, R8 ;  /* 0x000000ffff0d7224 */ /* 0x000fe200078e0008 */
[----:B------:R-:W-:Y:S01]  /*69910*/  MOV R14, R9 ;  /* 0x00000009000e7202 */ /* 0x000fe20000000f00 */
[----:B------:R-:W-:Y:S01]  /*69920*/  IMAD.MOV.U32 R15, RZ, RZ, R10 ;  /* 0x000000ffff0f7224 */ /* 0x000fe200078e000a */
[----:B------:R-:W4:Y:S01]  /*69930*/  LDL.LU.64 R8, [R1+0x1600] ;  /* 0x0016000001087983 */ /* 0x000f220000300a00 */
[----:B------:R-:W-:-:S03]  /*69940*/  IMAD.MOV.U32 R159, RZ, RZ, R11 ;  /* 0x000000ffff9f7224 */ /* 0x000fc600078e000b */
[----:B------:R-:W4:Y:S01]  /*69950*/  LDL.LU.64 R10, [R1+0x1608] ;  /* 0x00160800010a7983 */ /* 0x000f220000300a00 */
[C---:B---3--:R-:W-:Y:S11]  /*69960*/  HMMA.1688.F32.TF32 R4, R232.reuse, R88, R4 ;  /* 0x00000058e804723c */ /* 0x048ff60000081004 */
[----:B------:R-:W-:Y:S11]  /*69970*/  @!UPT UIADD3 URZ, URZ, URZ, URZ ;  /* 0x0000003f3f3ff290 */ /* 0x000ff6000fffe03f */
[----:B------:R-:W-:Y:S02]  /*69980*/  @!UPT UIADD3 URZ, URZ, URZ, URZ ;  /* 0x0000003f3f3ff290 */ /* 0x000fe4000fffe03f */
[----:B------:R-:W-:Y:S01]  /*69990*/  MOV R156, R4 ;  /* 0x00000004009c7202 */ /* 0x000fe20000000f00 */
[----:B------:R-:W-:Y:S01]  /*699a0*/  IMAD.MOV.U32 R157, RZ, RZ, R5 ;  /* 0x000000ffff9d7224 */ /* 0x000fe200078e0005 */
[----:B------:R-:W-:Y:S01]  /*699b0*/  MOV R12, R7 ;  /* 0x00000007000c7202 */ /* 0x000fe20000000f00 */
[----:B------:R-:W-:Y:S01]  /*699c0*/  IMAD.MOV.U32 R158, RZ, RZ, R6 ;  /* 0x000000ffff9e7224 */ /* 0x000fe200078e0006 */
[----:B------:R-:W3:Y:S04]  /*699d0*/  LDL.LU.64 R4, [R1+0x15f0] ;  /* 0x0015f00001047983 */ /* 0x000ee80000300a00 */
[----:B------:R-:W3:Y:S04]  /*699e0*/  LDL.LU.64 R6, [R1+0x15f8] ;  /* 0x0015f80001067983 */ /* 0x000ee80000300a00 */
[----:B------:R-:W-:Y:S04]  /*699f0*/  STL.64 [R1+0x84f0], R14 ;  /* 0x0084f00e01007387 */ /* 0x000fe80000100a00 */
[----:B------:R1:W-:Y:S01]  /*69a00*/  STL.64 [R1+0x84e8], R12 ;  /* 0x0084e80c01007387 */ /* 0x0003e20000100a00 */
[C---:B------:R-:W-:Y:S08]  /*69a10*/  HMMA.1688.F32.TF32 R160, R232.reuse, R84, R160 ;  /* 0x00000054e8a0723c */ /* 0x040ff000000810a0 */
[----:B-1----:R-:W-:Y:S01]  /*69a20*/  HMMA.1688.F32.TF32 R12, R232, R80, R144 ;  /* 0x00000050e80c723c */ /* 0x002fe20000081090 */
[----:B------:R-:W-:Y:S04]  /*69a30*/  STL.64 [R1+0x84e0], R158 ;  /* 0x0084e09e01007387 */ /* 0x000fe80000100a00 */
[----:B------:R-:W-:Y:S11]  /*69a40*/  STL.64 [R1+0x84d8], R156 ;  /* 0x0084d89c01007387 */ /* 0x000ff60000100a00 */
[----:B------:R-:W-:-:S02]  /*69a50*/  IMAD.MOV.U32 R179, RZ, RZ, R160 ;  /* 0x000000ffffb37224 */ /* 0x000fc400078e00a0 */
[----:B------:R-:W-:Y:S02]  /*69a60*/  IMAD.MOV.U32 R178, RZ, RZ, R161 ;  /* 0x000000ffffb27224 */ /* 0x000fe400078e00a1 */
[----:B------:R-:W-:-:S04]  /*69a70*/  IMAD.MOV.U32 R177, RZ, RZ, R163 ;  /* 0x000000ffffb17224 */ /* 0x000fc800078e00a3 */
[----:B------:R-:W-:Y:S01]  /*69a80*/  IMAD.MOV.U32 R146, RZ, RZ, R14 ;  /* 0x000000ffff927224 */ /* 0x000fe200078e000e */
[----:B------:R-:W-:Y:S01]  /*69a90*/  MOV R145, R13 ;  /* 0x0000000d00917202 */ /* 0x000fe20000000f00 */
[----:B------:R-:W-:Y:S02]  /*69aa0*/  IMAD.MOV.U32 R147, RZ, RZ, R15 ;  /* 0x000000ffff937224 */ /* 0x000fe400078e000f */
[----:B------:R-:W-:Y:S01]  /*69ab0*/  IMAD.MOV.U32 R144, RZ, RZ, R12 ;  /* 0x000000ffff907224 */ /* 0x000fe200078e000c */
[----:B------:R-:W-:Y:S04]  /*69ac0*/  STL.64 [R1+0x8500], R178 ;  /* 0x008500b201007387 */ /* 0x000fe80000100a00 */
[----:B------:R-:W-:Y:S04]  /*69ad0*/  STL.64 [R1+0x84f8], R176 ;  /* 0x0084f8b001007387 */ /* 0x000fe80000100a00 */
[----:B------:R-:W-:Y:S04]  /*69ae0*/  STL.64 [R1+0x8510], R146 ;  /* 0x0085109201007387 */ /* 0x000fe80000100a00 */
[----:B------:R-:W-:Y:S01]  /*69af0*/  STL.64 [R1+0x8508], R144 ;  /* 0x0085089001007387 */ /* 0x000fe20000100a00 */
[C---:B--2---:R-:W-:Y:S08]  /*69b00*/  HMMA.1688.F32.TF32 R180, R232.reuse, R76, R152 ;  /* 0x0000004ce8b4723c */ /* 0x044ff00000081098 */
[C---:B----4-:R-:W-:Y:S11]  /*69b10*/  HMMA.1688.F32.TF32 R184, R232.reuse, R72, R148 ;  /* 0x00000048e8b8723c */ /* 0x050ff60000081094 */
[----:B------:R-:W-:Y:S04]  /*69b20*/  @!UPT UIADD3 URZ, URZ, URZ, URZ ;  /* 0x0000003f3f3ff290 */ /* 0x000fe8000fffe03f */
[----:B------:R-:W-:Y:S04]  /*69b30*/  STL.64 [R1+0x8350], R182 ;  /* 0x008350b601007387 */ /* 0x000fe80000100a00 */
[----:B------:R1:W-:Y:S01]  /*69b40*/  STL.64 [R1+0x8348], R180 ;  /* 0x008348b401007387 */ /* 0x0003e20000100a00 */
[C---:B------:R-:W-:Y:S03]  /*69b50*/  HMMA.1688.F32.TF32 R188, R232.reuse, R68, R8 ;  /* 0x00000044e8bc723c */ /* 0x040fe60000081008 */
[----:B------:R-:W2:Y:S04]  /*69b60*/  LDL.LU.64 R12, [R1+0x1620] ;  /* 0x00162000010c7983 */ /* 0x000ea80000300a00 */
[----:B------:R-:W2:Y:S04]  /*69b70*/  LDL.LU.64 R14, [R1+0x1628] ;  /* 0x00162800010e7983 */ /* 0x000ea80000300a00 */
[----:B------:R-:W-:Y:S04]  /*69b80*/  STL.64 [R1+0x8360], R186 ;  /* 0x008360ba01007387 */ /* 0x000fe80000100a00 */
[----:B------:R-:W-:Y:S04]  /*69b90*/  STL.64 [R1+0x8358], R184 ;  /* 0x008358b801007387 */ /* 0x000fe80000100a00 */
[----:B------:R-:W4:Y:S04]  /*69ba0*/  LDL.LU.64 R8, [R1+0x1610] ;  /* 0x0016100001087983 */ /* 0x000f280000300a00 */
[----:B------:R-:W4:Y:S04]  /*69bb0*/  LDL.LU.64 R10, [R1+0x1618] ;  /* 0x00161800010a7983 */ /* 0x000f280000300a00 */
[----:B------:R-:W-:Y:S04]  /*69bc0*/  STL.64 [R1+0x8370], R190 ;  /* 0x008370be01007387 */ /* 0x000fe80000100a00 */
[----:B------:R-:W-:Y:S01]  /*69bd0*/  STL.64 [R1+0x8368], R188 ;  /* 0x008368bc01007387 */ /* 0x000fe20000100a00 */
[----:B---3--:R-:W-:Y:S03]  /*69be0*/  HMMA.1688.F32.TF32 R192, R232, R64, R4 ;  /* 0x00000040e8c0723c */ /* 0x008fe60000081004 */
[----:B------:R-:W3:Y:S04]  /*69bf0*/  LDL.LU.64 R4, [R1+0x16a0] ;  /* 0x0016a00001047983 */ /* 0x000ee80000300a00 */
[----:B------:R-:W3:Y:S04]  /*69c00*/  LDL.LU.64 R6, [R1+0x16a8] ;  /* 0x0016a80001067983 */ /* 0x000ee80000300a00 */
[----:B-1----:R-:W3:Y:S04]  /*69c10*/  LDL.LU.64 R180, [R1+0x1690] ;  /* 0x0016900001b47983 */ /* 0x002ee80000300a00 */
[----:B------:R-:W3:Y:S04]  /*69c20*/  LDL.LU.64 R182, [R1+0x1698] ;  /* 0x0016980001b67983 */ /* 0x000ee80000300a00 */
[----:B------:R-:W3:Y:S04]  /*69c30*/  LDL.LU.64 R176, [R1+0x1680] ;  /* 0x0016800001b07983 */ /* 0x000ee80000300a00 */
[----:B------:R-:W3:Y:S04]  /*69c40*/  LDL.LU.64 R178, [R1+0x1688] ;  /* 0x0016880001b27983 */ /* 0x000ee80000300a00 */
[----:B------:R-:W3:Y:S04]  /*69c50*/  LDL.LU.64 R172, [R1+0x1670] ;  /* 0x0016700001ac7983 */ /* 0x000ee80000300a00 */
[----:B------:R-:W3:Y:S04]  /*69c60*/  LDL.LU.64 R174, [R1+0x1678] ;  /* 0x0016780001ae7983 */ /* 0x000ee80000300a00 */
[----:B------:R-:W3:Y:S01]  /*69c70*/  LDL.LU.64 R168, [R1+0x1660] ;  /* 0x0016600001a87983 */ /* 0x000ee20000300a00 */
[----:B------:R-:W-:-:S03]  /*69c80*/  MOV R252, R162 ;  /* 0x000000a200fc7202 */ /* 0x000fc60000000f00 */
        /* <DEDUP_REMOVED lines=15> */
[C---:B--2---:R-:W-:Y:S03]  /*69d80*/  HMMA.1688.F32.TF32 R196, R232.reuse, R60, R12 ;  /* 0x0000003ce8c4723c */ /* 0x044fe6000008100c */
[----:B------:R-:W2:Y:S04]  /*69d90*/  LDL.LU.64 R12, [R1+0xce0] ;  /* 0x000ce000010c7983 */ /* 0x000ea80000300a00 */
[----:B------:R-:W2:Y:S01]  /*69da0*/  LDL.LU.64 R14, [R1+0xce8] ;  /* 0x000ce800010e7983 */ /* 0x000ea20000300a00 */
[C---:B----4-:R-:W-:Y:S11]  /*69db0*/  HMMA.1688.F32.TF32 R200, R232.reuse, R56, R8 ;  /* 0x00000038e8c8723c */ /* 0x050ff60000081008 */
[----:B------:R-:W-:Y:S04]  /*69dc0*/  @!UPT UIADD3 URZ, URZ, URZ, URZ ;  /* 0x0000003f3f3ff290 */ /* 0x000fe8000fffe03f */
[----:B------:R-:W-:Y:S04]  /*69dd0*/  STL.64 [R1+0x8530], R198 ;  /* 0x008530c601007387 */ /* 0x000fe80000100a00 */
[----:B------:R-:W-:Y:S04]  /*69de0*/  STL.64 [R1+0x8528], R196 ;  /* 0x008528c401007387 */ /* 0x000fe80000100a00 */
[----:B------:R-:W4:Y:S04]  /*69df0*/  LDL.LU.64 R8, [R1+0xcd0] ;  /* 0x000cd00001087983 */ /* 0x000f280000300a00 */
[----:B------:R-:W4:Y:S04]  /*69e00*/  LDL.LU.64 R10, [R1+0xcd8] ;  /* 0x000cd800010a7983 */ /* 0x000f280000300a00 */
[----:B------:R-:W-:Y:S04]  /*69e10*/  STL.64 [R1+0x8540], R202 ;  /* 0x008540ca01007387 */ /* 0x000fe80000100a00 */
[----:B------:R-:W-:Y:S01]  /*69e20*/  STL.64 [R1+0x8538], R200 ;  /* 0x008538c801007387 */ /* 0x000fe20000100a00 */
[C---:B---3--:R-:W-:Y:S03]  /*69e30*/  HMMA.1688.F32.TF32 R204, R232.reuse, R52, R4 ;  /* 0x00000034e8cc723c */ /* 0x048fe60000081004 */
[----:B------:R-:W3:Y:S04]  /*69e40*/  LDL.LU.64 R4, [R1+0xcc0] ;  /* 0x000cc00001047983 */ /* 0x000ee80000300a00 */
[----:B------:R-:W3:Y:S01]  /*69e50*/  LDL.LU.64 R6, [R1+0xcc8] ;  /* 0x000cc80001067983 */ /* 0x000ee20000300a00 */
[C---:B------:R-:W-:Y:S08]  /*69e60*/  HMMA.1688.F32.TF32 R208, R232.reuse, R48, R180 ;  /* 0x00000030e8d0723c */ /* 0x040ff000000810b4 */
[----:B------:R-:W-:Y:S07]  /*69e70*/  HMMA.1688.F32.TF32 R212, R232, R44, R176 ;  /* 0x0000002ce8d4723c */ /* 0x000fee00000810b0 */
[----:B------:R-:W-:Y:S04]  /*69e80*/  STL.64 [R1+0x8560], R206 ;  /* 0x008560ce01007387 */ /* 0x000fe80000100a00 */
[----:B------:R-:W-:Y:S04]  /*69e90*/  STL.64 [R1+0x8558], R204 ;  /* 0x008558cc01007387 */ /* 0x000fe80000100a00 */
[----:B------:R-:W-:Y:S04]  /*69ea0*/  STL.64 [R1+0x8570], R210 ;  /* 0x008570d201007387 */ /* 0x000fe80000100a00 */
[----:B------:R-:W-:Y:S04]  /*69eb0*/  STL.64 [R1+0x8568], R208 ;  /* 0x008568d001007387 */ /* 0x000fe80000100a00 */
[----:B------:R-:W-:Y:S01]  /*69ec0*/  STL.64 [R1+0x8580], R214 ;  /* 0x008580d601007387 */ /* 0x000fe20000100a00 */
[C---:B------:R-:W-:Y:S08]  /*69ed0*/  HMMA.1688.F32.TF32 R152, R240.reuse, R140, R152 ;  /* 0x0000008cf098723c */ /* 0x040ff00000081098 */
[C---:B------:R-:W-:Y:S08]  /*69ee0*/  HMMA.1688.F32.TF32 R148, R240.reuse, R136, R148 ;  /* 0x00000088f094723c */ /* 0x040ff00000081094 */
[C---:B------:R-:W-:Y:S01]  /*69ef0*/  HMMA.1688.F32.TF32 R144, R240.reuse, R132, R144 ;  /* 0x00000084f090723c */ /* 0x040fe20000081090 */
[----:B------:R-:W-:Y:S06]  /*69f00*/  STL.64 [R1+0x8578], R212 ;  /* 0x008578d401007387 */ /* 0x000fec0000100a00 */
[----:B------:R1:W-:Y:S04]  /*69f10*/  STL.64 [R1+0xd20], R152 ;  /* 0x000d209801007387 */ /* 0x0003e80000100a00 */
[----:B------:R1:W-:Y:S04]  /*69f20*/  STL.64 [R1+0xd28], R154 ;  /* 0x000d289a01007387 */ /* 0x0003e80000100a00 */
[----:B------:R-:W-:Y:S01]  /*69f30*/  STL.64 [R1+0xd10], R148 ;  /* 0x000d109401007387 */ /* 0x000fe20000100a00 */
[----:B--2---:R-:W-:Y:S03]  /*69f40*/  HMMA.1688.F32.TF32 R12, R240, R128, R12 ;  /* 0x00000080f00c723c */ /* 0x004fe6000008100c */
[----:B------:R-:W-:Y:S04]  /*69f50*/  STL.64 [R1+0xd18], R150 ;  /* 0x000d189601007387 */ /* 0x000fe80000100a00 */
[----:B------:R-:W3:Y:S04]  /*69f60*/  LDL.LU.64 R176, [R1+0xcb0] ;  /* 0x000cb00001b07983 */ /* 0x000ee80000300a00 */
[----:B------:R-:W-:Y:S01]  /*69f70*/  STL.64 [R1+0xd00], R144 ;  /* 0x000d009001007387 */ /* 0x000fe20000100a00 */
[----:B------:R-:W-:Y:S03]  /*69f80*/  HMMA.1688.F32.TF32 R216, R232, R40, R172 ;  /* 0x00000028e8d8723c */ /* 0x000fe600000810ac */
[----:B------:R-:W-:Y:S04]  /*69f90*/  STL.64 [R1+0xd08], R146 ;  /* 0x000d089201007387 */ /* 0x000fe80000100a00 */
[----:B------:R-:W3:Y:S01]  /*69fa0*/  LDL.LU.64 R178, [R1+0xcb8] ;  /* 0x000cb80001b27983 */ /* 0x000ee20000300a00 */
[----:B----4-:R-:W-:Y:S03]  /*69fb0*/  HMMA.1688.F32.TF32 R8, R240, R124, R8 ;  /* 0x0000007cf008723c */ /* 0x010fe60000081008 */
[----:B------:R4:W-:Y:S04]  /*69fc0*/  STL.64 [R1+0xcf0], R12 ;  /* 0x000cf00c01007387 */ /* 0x0009e80000100a00 */
[----:B------:R1:W-:Y:S04]  /*69fd0*/  STL.64 [R1+0xcf8], R14 ;  /* 0x000cf80e01007387 */ /* 0x0003e80000100a00 */
[----:B------:R-:W3:Y:S01]  /*69fe0*/  LDL.LU.64 R172, [R1+0xca0] ;  /* 0x000ca00001ac7983 */ /* 0x000ee20000300a00 */
[C---:B------:R-:W-:Y:S03]  /*69ff0*/  HMMA.1688.F32.TF32 R220, R232.reuse, R36, R168 ;  /* 0x00000024e8dc723c */ /* 0x040fe600000810a8 */
[----:B------:R-:W3:Y:S05]  /*6a000*/  LDL.LU.64 R174, [R1+0xca8] ;  /* 0x000ca80001ae7983 */ /* 0x000eea0000300a00 */
[C---:B------:R-:W-:Y:S03]  /*6a010*/  HMMA.1688.F32.TF32 R224, R232.reuse, R32, R164 ;  /* 0x00000020e8e0723c */ /* 0x040fe600000810a4 */
[----:B------:R1:W-:Y:S04]  /*6a020*/  STL.64 [R1+0xce0], R8 ;  /* 0x000ce00801007387 */ /* 0x0003e80000100a00 */
[----:B------:R1:W-:Y:S04]  /*6a030*/  STL.64 [R1+0xce8], R10 ;  /* 0x000ce80a01007387 */ /* 0x0003e80000100a00 */
[----:B------:R-:W3:Y:S04]  /*6a040*/  LDL.LU.64 R168, [R1+0xc80] ;  /* 0x000c800001a87983 */ /* 0x000ee80000300a00 */
[----:B------:R-:W3:Y:S01]  /*6a050*/  LDL.LU.64 R170, [R1+0xc88] ;  /* 0x000c880001aa7983 */ /* 0x000ee20000300a00 */
[C---:B------:R-:W-:Y:S08]  /*6a060*/  HMMA.1688.F32.TF32 R228, R232.reuse, R28, R160 ;  /* 0x0000001ce8e4723c */ /* 0x040ff000000810a0 */
[----:B------:R-:W-:Y:S08]  /*6a070*/  HMMA.1688.F32.TF32 R232, R232, R24, R156 ;  /* 0x00000018e8e8723c */ /* 0x000ff0000008109c */
        /* <DEDUP_REMOVED lines=12> */
[----:B------:R-:W2:Y:S04]  /*6a140*/  LDL.LU.64 R154, [R1+0xec8] ;  /* 0x000ec800019a7983 */ /* 0x000ea80000300a00 */
        /* <DEDUP_REMOVED lines=8> */
[----:B---3--:R-:W3:Y:S04]  /*6a1d0*/  LDL.LU.64 R4, [R1+0xdd0] ;  /* 0x000dd00001047983 */ /* 0x008ee80000300a00 */
[----:B------:R-:W3:Y:S01]  /*6a1e0*/  LDL.LU.64 R6, [R1+0xdd8] ;  /* 0x000dd80001067983 */ /* 0x000ee20000300a00 */
[C---:B------:R-:W-:Y:S08]  /*6a1f0*/  HMMA.1688.F32.TF32 R180, R240.reuse, R16, R176 ;  /* 0x00000010f0b4723c */ /* 0x040ff000000810b0 */
[C---:B------:R-:W-:Y:S11]  /*6a200*/  HMMA.1688.F32.TF32 R176, R240.reuse, R20, R172 ;  /* 0x00000014f0b0723c */ /* 0x040ff600000810ac */
[----:B------:R-:W-:Y:S04]  /*6a210*/  @!UPT UIADD3 URZ, URZ, URZ, URZ ;  /* 0x0000003f3f3ff290 */ /* 0x000fe8000fffe03f */
[----:B------:R-:W-:Y:S01]  /*6a220*/  STL.64 [R1+0xcc0], R180 ;  /* 0x000cc0b401007387 */ /* 0x000fe20000100a00 */
[C---:B------:R-:W-:Y:S03]  /*6a230*/  HMMA.1688.F32.TF32 R172, R240.reuse, R116, R168 ;  /* 0x00000074f0ac723c */ /* 0x040fe600000810a8 */
[----:B------:R-:W-:Y:S04]  /*6a240*/  STL.64 [R1+0xcc8], R182 ;  /* 0x000cc8b601007387 */ /* 0x000fe80000100a00 */
[----:B------:R-:W-:Y:S04]  /*6a250*/  STL.64 [R1+0xcb0], R176 ;  /* 0x000cb0b001007387 */ /* 0x000fe80000100a00 */
[----:B------:R-:W-:Y:S11]  /*6a260*/  STL.64 [R1+0xcb8], R178 ;  /* 0x000cb8b201007387 */ /* 0x000ff60000100a00 */
[----:B------:R-:W-:Y:S01]  /*6a270*/  @!UPT UIADD3 URZ, URZ, URZ, URZ ;  /* 0x0000003f3f3ff290 */ /* 0x000fe2000fffe03f */
[----:B------:R-:W-:Y:S04]  /*6a280*/  STL.64 [R1+0xca0], R172 ;  /* 0x000ca0ac01007387 */ /* 0x000fe80000100a00 */
[----:B------:R-:W-:Y:S01]  /*6a290*/  STL.64 [R1+0xca8], R174 ;  /* 0x000ca8ae01007387 */ /* 0x000fe20000100a00 */
[C---:B--2---:R-:W-:Y:S08]  /*6a2a0*/  HMMA.1688.F32.TF32 R168, R240.reuse, R112, R164 ;  /* 0x00000070f0a8723c */ /* 0x044ff000000810a4 */
[C---:B------:R-:W-:Y:S08]  /*6a2b0*/  HMMA.1688.F32.TF32 R164, R240.reuse, R108, R160 ;  /* 0x0000006cf0a4723c */ /* 0x040ff000000810a0 */
[C---:B------:R-:W-:Y:S08]  /*6a2c0*/  HMMA.1688.F32.TF32 R160, R240.reuse, R104, R156 ;  /* 0x00000068f0a0723c */ /* 0x040ff0000008109c */
[C---:B------:R-:W-:Y:S08]  /*6a2d0*/  HMMA.1688.F32.TF32 R156, R240.reuse, R100, R152 ;  /* 0x00000064f09c723c */ /* 0x040ff00000081098 */
[C---:B----4-:R-:W-:Y:S01]  /*6a2e0*/  HMMA.1688.F32.TF32 R152, R240.reuse, R96, R12 ;  /* 0x00000060f098723c */ /* 0x050fe2000008100c */
[----:B------:R-:W-:Y:S04]  /*6a2f0*/  STL.64 [R1+0xc90], R168 ;  /* 0x000c90a801007387 */ /* 0x000fe80000100a00 */
[----:B------:R-:W-:Y:S04]  /*6a300*/  STL.64 [R1+0xc98], R170 ;  /* 0x000c98aa01007387 */ /* 0x000fe80000100a00 */
[----:B------:R-:W-:Y:S04]  /*6a310*/  STL.64 [R1+0xc80], R164 ;  /* 0x000c80a401007387 */ /* 0x000fe80000100a00 */
[----:B------:R-:W-:Y:S04]  /*6a320*/  STL.64 [R1+0xc88], R166 ;  /* 0x000c88a601007387 */ /* 0x000fe80000100a00 */
[----:B------:R-:W-:Y:S04]  /*6a330*/  STL.64 [R1+0xc70], R160 ;  /* 0x000c70a001007387 */ /* 0x000fe80000100a00 */
[----:B------:R-:W-:Y:S04]  /*6a340*/  STL.64 [R1+0xc78], R162 ;  /* 0x000c78a201007387 */ /* 0x000fe80000100a00 */
[----:B------:R-:W2:Y:S04]  /*6a350*/  LDL.LU.64 R12, [R1+0xdc0] ;  /* 0x000dc000010c7983 */ /* 0x000ea80000300a00 */
[----:B------:R-:W-:Y:S04]  /*6a360*/  STL.64 [R1+0xc60], R156 ;  /* 0x000c609c01007387 */ /* 0x000fe80000100a00 */
[----:B------:R-:W-:Y:S04]  /*6a370*/  STL.64 [R1+0xc68], R158 ;  /* 0x000c689e01007387 */ /* 0x000fe80000100a00 */
[----:B------:R-:W2:Y:S04]  /*6a380*/  LDL.LU.64 R14, [R1+0xdc8] ;  /* 0x000dc800010e7983 */ /* 0x000ea80000300a00 */
[----:B------:R-:W-:Y:S01]  /*6a390*/  STL.64 [R1+0xc50], R152 ;  /* 0x000c509801007387 */ /* 0x000fe20000100a00 */
[C---:B------:R-:W-:Y:S03]  /*6a3a0*/  HMMA.1688.F32.TF32 R148, R240.reuse, R88, R148 ;  /* 0x00000058f094723c */ /* 0x040fe60000081094 */
[----:B------:R1:W-:Y:S05]  /*6a3b0*/  STL.64 [R1+0xc58], R154 ;  /* 0x000c589a01007387 */ /* 0x0003ea0000100a00 */
[C---:B------:R-:W-:Y:S08]  /*6a3c0*/  HMMA.1688.F32.TF32 R144, R240.reuse, R84, R144 ;  /* 0x00000054f090723c */ /* 0x040ff00000081090 */
[C---:B-1----:R-:W-:Y:S01]  /*6a3d0*/  HMMA.1688.F32.TF32 R152, R240.reuse, R92, R8 ;  /* 0x0000005cf098723c */ /* 0x042fe20000081008 */
[----:B------:R-:W4:Y:S04]  /*6a3e0*/  LDL.LU.64 R8, [R1+0xdb0] ;  /* 0x000db00001087983 */ /* 0x000f280000300a00 */
[----:B------:R-:W4:Y:S03]  /*6a3f0*/  LDL.LU.64 R10, [R1+0xdb8] ;  /* 0x000db800010a7983 */ /* 0x000f260000300a00 */
[----:B---3--:R-:W-:Y:S11]  /*6a400*/  HMMA.1688.F32.TF32 R4, R240, R80, R4 ;  /* 0x00000050f004723c */ /* 0x008ff60000081004 */
[----:B------:R-:W-:Y:S04]  /*6a410*/  @!UPT UIADD3 URZ, URZ, URZ, URZ ;  /* 0x0000003f3f3ff290 */ /* 0x000fe8000fffe03f */
[----:B------:R-:W-:Y:S04]  /*6a420*/  STL.64 [R1+0xc40], R152 ;  /* 0x000c409801007387 */ /* 0x000fe80000100a00 */
[----:B------:R-:W-:Y:S04]  /*6a430*/  STL.64 [R1+0xc48], R154 ;  /* 0x000c489a01007387 */ /* 0x000fe80000100a00 */
[----:B------:R1:W-:Y:S01]  /*6a440*/  STL.64 [R1+0xc30], R148 ;  /* 0x000c309401007387 */ /* 0x0003e20000100a00 */
[----:B------:R-:W-:Y:S01]  /*6a450*/  MOV R85, R4 ;  /* 0x0000000400557202 */ /* 0x000fe20000000f00 */
[----:B------:R-:W-:-:S02]  /*6a460*/  IMAD.MOV.U32 R84, RZ, RZ, R5 ;  /* 0x000000ffff547224 */ /* 0x000fc400078e0005 */
[----:B------:R3:W-:Y:S01]  /*6a470*/  STL.64 [R1+0xc38], R150 ;  /* 0x000c389601007387 */ /* 0x0007e20000100a00 */
[----:B------:R-:W-:Y:S01]  /*6a480*/  IMAD.MOV.U32 R81, RZ, RZ, R6 ;  /* 0x000000ffff517224 */ /* 0x000fe200078e0006 */
[----:B------:R-:W-:Y:S02]  /*6a490*/  MOV R80, R7 ;  /* 0x0000000700507202 */ /* 0x000fe40000000f00 */
[----:B------:R1:W-:Y:S04]  /*6a4a0*/  STL.64 [R1+0xc20], R144 ;  /* 0x000c209001007387 */ /* 0x0003e80000100a00 */
[----:B------:R1:W-:Y:S04]  /*6a4b0*/  STL.64 [R1+0xc28], R146 ;  /* 0x000c289201007387 */ /* 0x0003e80000100a00 */
[----:B------:R-:W3:Y:S04]  /*6a4c0*/  LDL.LU.64 R4, [R1+0xda0] ;  /* 0x000da00001047983 */ /* 0x000ee80000300a00 */
[----:B------:R-:W3:Y:S04]  /*6a4d0*/  LDL.LU.64 R6, [R1+0xda8] ;  /* 0x000da80001067983 */ /* 0x000ee80000300a00 */
[----:B------:R-:W-:Y:S04]  /*6a4e0*/  STL [R1+0x81d4], R80 ;  /* 0x0081d45001007387 */ /* 0x000fe80000100800 */
[----:B------:R-:W-:Y:S04]  /*6a4f0*/  STL [R1+0x81d0], R81 ;  /* 0x0081d05101007387 */ /* 0x000fe80000100800 */
[----:B------:R-:W-:Y:S04]  /*6a500*/  STL [R1+0x81cc], R84 ;  /* 0x0081cc5401007387 */ /* 0x000fe80000100800 */
[----:B------:R-:W-:Y:S01]  /*6a510*/  STL [R1+0x81c8], R85 ;  /* 0x0081c85501007387 */ /* 0x000fe20000100800 */
[C---:B--2---:R-:W-:Y:S08]  /*6a520*/  HMMA.1688.F32.TF32 R12, R240.reuse, R76, R12 ;  /* 0x0000004cf00c723c */ /* 0x044ff0000008100c */
[----:B----4-:R-:W-:Y:S11]  /*6a530*/  HMMA.1688.F32.TF32 R8, R240, R72, R8 ;  /* 0x00000048f008723c */ /* 0x010ff60000081008 */
[----:B------:R-:W-:Y:S05]  /*6a540*/  @!UPT UIADD3 URZ, URZ, URZ, URZ ;  /* 0x0000003f3f3ff290 */ /* 0x000fea000fffe03f */
[----:B------:R-:W-:Y:S01]  /*6a550*/  IMAD.MOV.U32 R89, RZ, RZ, R12 ;  /* 0x000000ffff597224 */ /* 0x000fe200078e000c */
[----:B------:R-:W-:Y:S01]  /*6a560*/  MOV R77, R14 ;  /* 0x0000000e004d7202 */ /* 0x000fe20000000f00 */
[----:B------:R-:W-:Y:S02]  /*6a570*/  IMAD.MOV.U32 R88, RZ, RZ, R13 ;  /* 0x000000ffff587224 */ /* 0x000fe400078e000d */
[----:B------:R-:W-:Y:S01]  /*6a580*/  IMAD.MOV.U32 R76, RZ, RZ, R15 ;  /* 0x000000ffff4c7224 */ /* 0x000fe200078e000f */
[----:B------:R-:W2:Y:S04]  /*6a590*/  LDL.LU.64 R12, [R1+0xd90] ;  /* 0x000d9000010c7983 */ /* 0x000ea80000300a00 */
[----:B------:R-:W2:Y:S04]  /*6a5a0*/  LDL.LU.64 R14, [R1+0xd98] ;  /* 0x000d9800010e7983 */ /* 0x000ea80000300a00 */
[----:B------:R-:W-:Y:S04]  /*6a5b0*/  STL [R1+0x81e4], R76 ;  /* 0x0081e44c01007387 */ /* 0x000fe80000100800 */
[----:B------:R-:W-:Y:S04]  /*6a5c0*/  STL [R1+0x81e0], R77 ;  /* 0x0081e04d01007387 */ /* 0x000fe80000100800 */
[----:B------:R-:W-:Y:S01]  /*6a5d0*/  STL [R1+0x81dc], R88 ;  /* 0x0081dc5801007387 */ /* 0x000fe20000100800 */
[----:B------:R-:W-:Y:S01]  /*6a5e0*/  IMAD.MOV.U32 R93, RZ, RZ, R8 ;  /* 0x000000ffff5d7224 */ /* 0x000fe200078e0008 */
[----:B------:R-:W-:-:S02]  /*6a5f0*/  MOV R92, R9 ;  /* 0x00000009005c7202 */ /* 0x000fc40000000f00 */
[----:B------:R-:W-:Y:S01]  /*6a600*/  STL [R1+0x81d8], R89 ;  /* 0x0081d85901007387 */ /* 0x000fe20000100800 */
[----:B------:R-:W-:Y:S02]  /*6a610*/  IMAD.MOV.U32 R73, RZ, RZ, R10 ;  /* 0x000000ffff497224 */ /* 0x000fe400078e000a */
[----:B------:R-:W-:Y:S01]  /*6a620*/  IMAD.MOV.U32 R72, RZ, RZ, R11 ;  /* 0x000000ffff487224 */ /* 0x000fe200078e000b */
[----:B------:R-:W4:Y:S04]  /*6a630*/  LDL.LU.64 R8, [R1+0xd80] ;  /* 0x000d800001087983 */ /* 0x000f280000300a00 */
[----:B------:R-:W4:Y:S01]  /*6a640*/  LDL.LU.64 R10, [R1+0xd88] ;  /* 0x000d8800010a7983 */ /* 0x000f220000300a00 */
[C---:B---3--:R-:W-:Y:S03]  /*6a650*/  HMMA.1688.F32.TF32 R4, R240.reuse, R68, R4 ;  /* 0x00000044f004723c */ /* 0x048fe60000081004 */
[----:B------:R-:W-:Y:S04]  /*6a660*/  STL [R1+0x81f4], R72 ;  /* 0x0081f44801007387 */ /* 0x000fe80000100800 */
[----:B------:R-:W-:Y:S04]  /*6a670*/  STL [R1+0x81f0], R73 ;  /* 0x0081f04901007387 */ /* 0x000fe80000100800 */
[----:B------:R3:W-:Y:S04]  /*6a680*/  STL [R1+0x81ec], R92 ;  /* 0x0081ec5c01007387 */ /* 0x0007e80000100800 */
[----:B------:R1:W-:Y:S09]  /*6a690*/  STL [R1+0x81e8], R93 ;  /* 0x0081e85d01007387 */ /* 0x0003f20000100800 */
[----:B------:R-:W-:Y:S01]  /*6a6a0*/  MOV R101, R4 ;  /* 0x0000000400657202 */ /* 0x000fe20000000f00 */
[----:B------:R-:W-:Y:S01]  /*6a6b0*/  IMAD.MOV.U32 R100, RZ, RZ, R5 ;  /* 0x000000ffff647224 */ /* 0x000fe200078e0005 */
[----:B------:R-:W-:Y:S01]  /*6a6c0*/  MOV R96, R7 ;  /* 0x0000000700607202 */ /* 0x000fe20000000f00 */
[----:B------:R-:W-:Y:S01]  /*6a6d0*/  IMAD.MOV.U32 R97, RZ, RZ, R6 ;  /* 0x000000ffff617224 */ /* 0x000fe200078e0006 */
[----:B------:R-:W3:Y:S04]  /*6a6e0*/  LDL.LU.64 R4, [R1+0xd70] ;  /* 0x000d700001047983 */ /* 0x000ee80000300a00 */
[----:B------:R-:W3:Y:S04]  /*6a6f0*/  LDL.LU.64 R6, [R1+0xd78] ;  /* 0x000d780001067983 */ /* 0x000ee80000300a00 */
[----:B------:R-:W-:Y:S04]  /*6a700*/  STL [R1+0x8204], R96 ;  /* 0x0082046001007387 */ /* 0x000fe80000100800 */
[----:B------:R-:W-:Y:S04]  /*6a710*/  STL [R1+0x8200], R97 ;  /* 0x0082006101007387 */ /* 0x000fe80000100800 */
[----:B------:R1:W-:Y:S04]  /*6a720*/  STL [R1+0x81fc], R100 ;  /* 0x0081fc6401007387 */ /* 0x0003e80000100800 */
[----:B------:R1:W-:Y:S01]  /*6a730*/  STL [R1+0x81f8], R101 ;  /* 0x0081f86501007387 */ /* 0x0003e20000100800 */
        /* <DEDUP_REMOVED lines=22> */
[----:B------:R-:W-:Y:S04]  /*6a8a0*/  STL [R1+0x821c], R104 ;  /* 0x00821c6801007387 */ /* 0x000fe80000100800 */
[----:B------:R-:W-:Y:S09]  /*6a8b0*/  STL [R1+0x8218], R105 ;  /* 0x0082186901007387 */ /* 0x000ff20000100800 */
        /* <DEDUP_REMOVED lines=8> */
[----:B------:R-:W-:Y:S04]  /*6a940*/  STL [R1+0x822c], R108 ;  /* 0x00822c6c01007387 */ /* 0x000fe80000100800 */
[----:B------:R-:W-:Y:S04]  /*6a950*/  STL [R1+0x8228], R109 ;  /* 0x0082286d01007387 */ /* 0x000fe80000100800 */
[----:B-1----:R-:W3:Y:S04]  /*6a960*/  LDL.LU.64 R148, [R1+0xdf0] ;  /* 0x000df00001947983 */ /* 0x002ee80000300a00 */
[----:B------:R-:W3:Y:S04]  /*6a970*/  LDL.LU.64 R150, [R1+0xdf8] ;  /* 0x000df80001967983 */ /* 0x000ee80000300a00 */
[----:B------:R-:W3:Y:S04]  /*6a980*/  LDL.LU.64 R144, [R1+0xe00] ;  /* 0x000e000001907983 */ /* 0x000ee80000300a00 */
[----:B------:R-:W3:Y:S01]  /*6a990*/  LDL.LU.64 R146, [R1+0xe08] ;  /* 0x000e080001927983 */ /* 0x000ee20000300a00 */
[C---:B--2---:R-:W-:Y:S08]  /*6a9a0*/  HMMA.1688.F32.TF32 R12, R240.reuse, R52, R12 ;  /* 0x00000034f00c723c */ /* 0x044ff0000008100c */
[----:B----4-:R-:W-:Y:S11]  /*6a9b0*/  HMMA.1688.F32.TF32 R8, R240, R48, R8 ;  /* 0x00000030f008723c */ /* 0x010ff60000081008 */
[----:B------:R-:W-:Y:S05]  /*6a9c0*/  @!UPT UIADD3 URZ, URZ, URZ, URZ ;  /* 0x0000003f3f3ff290 */ /* 0x000fea000fffe03f */
[----:B------:R-:W-:Y:S01]  /*6a9d0*/  IMAD.MOV.U32 R112, RZ, RZ, R15 ;  /* 0x000000ffff707224 */ /* 0x000fe200078e000f */
[----:B------:R-:W-:Y:S01]  /*6a9e0*/  MOV R113, R14 ;  /* 0x0000000e00717202 */ /* 0x000fe20000000f00 */
[----:B------:R-:W-:Y:S02]  /*6a9f0*/  IMAD.MOV.U32 R116, RZ, RZ, R13 ;  /* 0x000000ffff747224 */ /* 0x000fe400078e000d */
[----:B------:R-:W-:Y:S01]  /*6aa00*/  IMAD.MOV.U32 R117, RZ, RZ, R12 ;  /* 0x000000ffff757224 */ /* 0x000fe200078e000c */
[----:B------:R-:W-:Y:S04]  /*6aa10*/  STL [R1+0x8244], R112 ;  /* 0x0082447001007387 */ /* 0x000fe80000100800 */
[----:B------:R-:W-:Y:S04]  /*6aa20*/  STL [R1+0x8240], R113 ;  /* 0x0082407101007387 */ /* 0x000fe80000100800 */
[----:B------:R-:W-:Y:S04]  /*6aa30*/  STL [R1+0x823c], R116 ;  /* 0x00823c7401007387 */ /* 0x000fe80000100800 */
[----:B------:R-:W-:Y:S04]  /*6aa40*/  STL [R1+0x8238], R117 ;  /* 0x0082387501007387 */ /* 0x000fe80000100800 */
[----:B------:R-:W2:Y:S01]  /*6aa50*/  LDL.LU.64 R12, [R1+0xe10] ;  /* 0x000e1000010c7983 */ /* 0x000ea20000300a00 */
[----:B------:R-:W-:Y:S01]  /*6aa60*/  IMAD.MOV.U32 R21, RZ, RZ, R8 ;  /* 0x000000ffff157224 */ /* 0x000fe200078e0008 */
[----:B------:R-:W-:-:S02]  /*6aa70*/  MOV R20, R9 ;  /* 0x0000000900147202 */ /* 0x000fc40000000f00 */
[----:B------:R-:W2:Y:S01]  /*6aa80*/  LDL.LU.64 R14, [R1+0xe18] ;  /* 0x000e1800010e7983 */ /* 0x000ea20000300a00 */
[----:B------:R-:W-:Y:S02]  /*6aa90*/  IMAD.MOV.U32 R17, RZ, RZ, R10 ;  /* 0x000000ffff117224 */ /* 0x000fe400078e000a */
[----:B------:R-:W-:Y:S01]  /*6aaa0*/  IMAD.MOV.U32 R16, RZ, RZ, R11 ;  /* 0x000000ffff107224 */ /* 0x000fe200078e000b */
[----:B------:R-:W4:Y:S04]  /*6aab0*/  LDL.LU.64 R8, [R1+0xe30] ;  /* 0x000e300001087983 */ /* 0x000f280000300a00 */
[----:B------:R-:W4:Y:S01]  /*6aac0*/  LDL.LU.64 R10, [R1+0xe38] ;  /* 0x000e3800010a7983 */ /* 0x000f220000300a00 */
[----:B---3--:R-:W-:Y:S03]  /*6aad0*/  HMMA.1688.F32.TF32 R4, R240, R44, R4 ;  /* 0x0000002cf004723c */ /* 0x008fe60000081004 */
        /* <DEDUP_REMOVED lines=13> */
[----:B------:R1:W-:Y:S04]  /*6abb0*/  STL [R1+0x8258], R125 ;  /* 0x0082587d01007387 */ /* 0x0003e80000100800 */
[----:B------:R-:W2:Y:S04]  /*6abc0*/  LDL.LU R152, [R1+0x450] ;  /* 0x0004500001987983 */ /* 0x000ea80000300800 */
        /* <DEDUP_REMOVED lines=10> */
[----:B------:R-:W2:Y:S01]  /*6ac70*/  LDL.LU R171, [R1+0x62c] ;  /* 0x00062c0001ab7983 */ /* 0x000ea20000300800 */
[----:B------:R-:W-:-:S03]  /*6ac80*/  MOV R172, R122 ;  /* 0x0000007a00ac7202 */ /* 0x000fc60000000f00 */
[----:B------:R-:W2:Y:S01]  /*6ac90*/  LDL.LU R164, [R1+0x610] ;  /* 0x0006100001a47983 */ /* 0x000ea20000300800 */
[----:B------:R-:W-:-:S03]  /*6aca0*/  IMAD.MOV.U32 R173, RZ, RZ, R123 ;  /* 0x000000ffffad7224 */ /* 0x000fc600078e007b */
[----:B------:R-:W2:Y:S01]  /*6acb0*/  LDL.LU R165, [R1+0x614] ;  /* 0x0006140001a57983 */ /* 0x000ea20000300800 */
[----:B------:R-:W-:-:S03]  /*6acc0*/  IMAD.MOV.U32 R174, RZ, RZ, R126 ;  /* 0x000000ffffae7224 */ /* 0x000fc600078e007e */
[----:B------:R-:W2:Y:S01]  /*6acd0*/  LDL.LU R166, [R1+0x618] ;  /* 0x0006180001a67983 */ /* 0x000ea20000300800 */
[----:B------:R-:W-:-:S03]  /*6ace0*/  MOV R175, R127 ;  /* 0x0000007f00af7202 */ /* 0x000fc60000000f00 */
[----:B------:R-:W2:Y:S04]  /*6acf0*/  LDL.LU R167, [R1+0x61c] ;  /* 0x00061c0001a77983 */ /* 0x000ea80000300800 */
[----:B------:R-:W2:Y:S04]  /*6ad00*/  LDL.LU R122, [R1+0x8794] ;  /* 0x00879400017a7983 */ /* 0x000ea80000300800 */
[----:B------:R-:W2:Y:S04]  /*6ad10*/  LDL.LU R123, [R1+0x8790] ;  /* 0x00879000017b7983 */ /* 0x000ea80000300800 */
[----:B------:R-:W2:Y:S04]  /*6ad20*/  LDL.LU R126, [R1+0x878c] ;  /* 0x00878c00017e7983 */ /* 0x000ea80000300800 */
[----:B------:R-:W2:Y:S01]  /*6ad30*/  LDL.LU R127, [R1+0x8788] ;  /* 0x00878800017f7983 */ /* 0x000ea20000300800 */
[----:B----4-:R-:W-:Y:S11]  /*6ad40*/  HMMA.1688.F32.TF32 R8, R240, R28, R8 ;  /* 0x0000001cf008723c */ /* 0x010ff60000081008 */
[----:B------:R-:W-:Y:S11]  /*6ad50*/  @!UPT UIADD3 URZ, URZ, URZ, URZ ;  /* 0x0000003f3f3ff290 */ /* 0x000ff6000fffe03f */
[----:B------:R-:W-:Y:S02]  /*6ad60*/  @!UPT UIADD3 URZ, URZ, URZ, URZ ;  /* 0x0000003f3f3ff290 */ /* 0x000fe4000fffe03f */
[----:B------:R-:W-:Y:S01]  /*6ad70*/  IMAD.MOV.U32 R92, RZ, RZ, R8 ;  /* 0x000000ffff5c7224 */ /* 0x000fe200078e0008 */
[----:B------:R-:W-:Y:S01]  /*6ad80*/  MOV R76, R10 ;  /* 0x0000000a004c7202 */ /* 0x000fe20000000f00 */
[----:B------:R-:W-:Y:S02]  /*6ad90*/  IMAD.MOV.U32 R93, RZ, RZ, R9 ;  /* 0x000000ffff5d7224 */ /* 0x000fe400078e0009 */
[----:B------:R-:W-:Y:S01]  /*6ada0*/  IMAD.MOV.U32 R8, RZ, RZ, R130 ;  /* 0x000000ffff087224 */ /* 0x000fe200078e0082 */
[----:B------:R-:W-:Y:S01]  /*6adb0*/  MOV R10, R143 ;  /* 0x0000008f000a7202 */ /* 0x000fe20000000f00 */
[----:B------:R-:W4:Y:S01]  /*6adc0*/  LDL.LU R130, [R1+0x8784] ;  /* 0x0087840001827983 */ /* 0x000f220000300800 */
[----:B------:R-:W-:-:S03]  /*6add0*/  IMAD.MOV.U32 R9, RZ, RZ, R142 ;  /* 0x000000ffff097224 */ /* 0x000fc600078e008e */
[----:B------:R-:W4:Y:S04]  /*6ade0*/  LDL.LU R142, [R1+0x8780] ;  /* 0x00878000018e7983 */ /* 0x000f280000300800 */
[----:B------:R-:W4:Y:S01]  /*6adf0*/  LDL.LU R143, [R1+0x877c] ;  /* 0x00877c00018f7983 */ /* 0x000f220000300800 */
[----:B---3--:R-:W-:Y:S01]  /*6ae00*/  HMMA.1688.F32.TF32 R4, R240, R24, R4 ;  /* 0x00000018f004723c */ /* 0x008fe20000081004 */
[----:B------:R-:W-:Y:S02]  /*6ae10*/  IMAD.MOV.U32 R77, RZ, RZ, R11 ;  /* 0x000000ffff4d7224 */ /* 0x000fe400078e000b */
[----:B------:R-:W-:Y:S02]  /*6ae20*/  IMAD.MOV.U32 R11, RZ, RZ, R131 ;  /* 0x000000ffff0b7224 */ /* 0x000fe400078e0083 */
[----:B------:R-:W3:Y:S11]  /*6ae30*/  LDL.LU R131, [R1+0x8778] ;  /* 0x0087780001837983 */ /* 0x000ef60000300800 */
[----:B------:R-:W-:Y:S08]  /*6ae40*/  @!UPT UIADD3 URZ, URZ, URZ, URZ ;  /* 0x0000003f3f3ff290 */ /* 0x000ff0000fffe03f */
[----:B------:R-:W-:Y:S01]  /*6ae50*/  IMAD.MOV.U32 R100, RZ, RZ, R4 ;  /* 0x000000ffff647224 */ /* 0x000fe200078e0004 */
[----:B------:R-:W-:Y:S01]  /*6ae60*/  MOV R101, R5 ;  /* 0x0000000500657202 */ /* 0x000fe20000000f00 */
[----:B------:R-:W-:Y:S01]  /*6ae70*/  IMAD.MOV.U32 R4, RZ, RZ, R134 ;  /* 0x000000ffff047224 */ /* 0x000fe200078e0086 */
[----:B------:R-:W-:Y:S01]  /*6ae80*/  MOV R5, R138 ;  /* 0x0000008a00057202 */ /* 0x000fe20000000f00 */
[----:B------:R-:W-:Y:S01]  /*6ae90*/  IMAD.MOV.U32 R72, RZ, RZ, R6 ;  /* 0x000000ffff487224 */ /* 0x000fe200078e0006 */
[----:B------:R-:W3:Y:S01]  /*6aea0*/  LDL.LU R134, [R1+0x8774] ;  /* 0x0087740001867983 */ /* 0x000ee20000300800 */
[----:B------:R-:W-:-:S03]  /*6aeb0*/  IMAD.MOV.U32 R6, RZ, RZ, R139 ;  /* 0x000000ffff067224 */ /* 0x000fc600078e008b */
[----:B------:R-:W3:Y:S04]  /*6aec0*/  LDL.LU R138, [R1+0x8770] ;  /* 0x00877000018a7983 */ /* 0x000ee80000300800 */
[----:B------:R-:W3:Y:S01]  /*6aed0*/  LDL.LU R139, [R1+0x876c] ;  /* 0x00876c00018b7983 */ /* 0x000ee20000300800 */
[----:B------:R-:W-:Y:S02]  /*6aee0*/  IMAD.MOV.U32 R73, RZ, RZ, R7 ;  /* 0x000000ffff497224 */ /* 0x000fe400078e0007 */
[----:B------:R-:W-:Y:S02]  /*6aef0*/  IMAD.MOV.U32 R7, RZ, RZ, R135 ;  /* 0x000000ffff077224 */ /* 0x000fe400078e0087 */
[----:B------:R-:W3:Y:S01]  /*6af00*/  LDL.LU R135, [R1+0x8768] ;  /* 0x0087680001877983 */ /* 0x000ee20000300800 */
[----:B--2---:R-:W-:Y:S11]  /*6af10*/  HMMA.1688.F32.TF32 R12, R240, R32, R12 ;  /* 0x00000020f00c723c */ /* 0x004ff6000008100c */
[----:B------:R-:W-:Y:S11]  /*6af20*/  @!UPT UIADD3 URZ, URZ, URZ, URZ ;  /* 0x0000003f3f3ff290 */ /* 0x000ff6000fffe03f */
[----:B------:R-:W-:Y:S02]  /*6af30*/  @!UPT UIADD3 URZ, URZ, URZ, URZ ;  /* 0x0000003f3f3ff290 */ /* 0x000fe4000fffe03f */
[----:B------:R-:W-:Y:S01]  /*6af40*/  MOV R88, R12 ;  /* 0x0000000c00587202 */ /* 0x000fe20000000f00 */
[----:B------:R-:W-:Y:S01]  /*6af50*/  IMAD.MOV.U32 R89, RZ, RZ, R13 ;  /* 0x000000ffff597224 */ /* 0x000fe200078e000d */
[----:B------:R-:W-:Y:S01]  /*6af60*/  MOV R81, R15 ;  /* 0x0000000f00517202 */ /* 0x000fe20000000f00 */
[----:B------:R-:W-:Y:S01]  /*6af70*/  IMAD.MOV.U32 R80, RZ, RZ, R14 ;  /* 0x000000ffff507224 */ /* 0x000fe200078e000e */
[C---:B------:R-:W-:Y:S08]  /*6af80*/  HMMA.1688.F32.TF32 R4, R236.reuse, R18, R4 ;  /* 0x00000012ec04723c */ /* 0x040ff00000081004 */
[----:B------:R-:W-:Y:S11]  /*6af90*/  HMMA.1688.F32.TF32 R8, R236, R122, R8 ;  /* 0x0000007aec08723c */ /* 0x000ff60000081008 */
[----:B------:R-:W-:Y:S05]  /*6afa0*/  @!UPT UIADD3 URZ, URZ, URZ, URZ ;  /* 0x0000003f3f3ff290 */ /* 0x000fea000fffe03f */
[----:B------:R-:W-:Y:S01]  /*6afb0*/  MOV R29, R4 ;  /* 0x00000004001d7202 */ /* 0x000fe20000000f00 */
[----:B------:R-:W-:Y:S02]  /*6afc0*/  IMAD.MOV.U32 R28, RZ, RZ, R5 ;  /* 0x000000ffff1c7224 */ /* 0x000fe400078e0005 */
[----:B------:R-:W-:Y:S01]  /*6afd0*/  IMAD.MOV.U32 R4, RZ, RZ, R79 ;  /* 0x000000ffff047224 */ /* 0x000fe200078e004f */
[----:B------:R-:W-:Y:S01]  /*6afe0*/  MOV R24, R7 ;  /* 0x0000000700187202 */ /* 0x000fe20000000f00 */
[----:B------:R-:W-:Y:S01]  /*6aff0*/  IMAD.MOV.U32 R25, RZ, RZ, R6 ;  /* 0x000000ffff197224 */ /* 0x000fe200078e0006 */
[----:B------:R-:W2:Y:S01]  /*6b000*/  LDL.LU R79, [R1+0x8764] ;  /* 0x00876400014f7983 */ /* 0x000ea20000300800 */
[----:B------:R-:W-:Y:S01]  /*6b010*/  IMAD.MOV.U32 R5, RZ, RZ, R110 ;  /* 0x000000ffff057224 */ /* 0x000fe200078e006e */
[----:B------:R-:W-:Y:S01]  /*6b020*/  MOV R6, R107 ;  /* 0x0000006b00067202 */ /* 0x000fe20000000f00 */
[----:B------:R-:W-:Y:S01]  /*6b030*/  IMAD.MOV.U32 R7, RZ, RZ, R106 ;  /* 0x000000ffff077224 */ /* 0x000fe200078e006a */
[----:B------:R-:W2:Y:S04]  /*6b040*/  LDL.LU R110, [R1+0x8760] ;  /* 0x00876000016e7983 */ /* 0x000ea80000300800 */
[----:B------:R-:W2:Y:S01]  /*6b050*/  LDL.LU R107, [R1+0x875c] ;  /* 0x00875c00016b7983 */ /* 0x000ea20000300800 */
[----:B-1----:R-:W-:Y:S01]  /*6b060*/  IMAD.MOV.U32 R124, RZ, RZ, R8 ;  /* 0x000000ffff7c7224 */ /* 0x002fe200078e0008 */
[----:B------:R-:W-:-:S02]  /*6b070*/  MOV R125, R9 ;  /* 0x00000009007d7202 */ /* 0x000fc40000000f00 */
[----:B------:R-:W2:Y:S01]  /*6b080*/  LDL.LU R106, [R1+0x8758] ;  /* 0x00875800016a7983 */ /* 0x000ea20000300800 */
[----:B------:R-:W-:Y:S01]  /*6b090*/  IMAD.MOV.U32 R8, RZ, RZ, R103 ;  /* 0x000000ffff087224 */ /* 0x000fe200078e0067 */
[----:B------:R-:W-:Y:S01]  /*6b0a0*/  MOV R9, R58 ;  /* 0x0000003a00097202 */ /* 0x000fe20000000f00 */
[----:B------:R-:W-:Y:S01]  /*6b0b0*/  IMAD.MOV.U32 R16, RZ, RZ, R10 ;  /* 0x000000ffff107224 */ /* 0x000fe200078e000a */
[----:B------:R-:W2:Y:S01]  /*6b0c0*/  LDL.LU R103, [R1+0x8754] ;  /* 0x0087540001677983 */ /* 0x000ea20000300800 */
[----:B------:R-:W-:Y:S02]  /*6b0d0*/  IMAD.MOV.U32 R17, RZ, RZ, R11 ;  /* 0x000000ffff117224 */ /* 0x000fe400078e000b */
[----:B------:R-:W-:Y:S01]  /*6b0e0*/  IMAD.MOV.U32 R10, RZ, RZ, R59 ;  /* 0x000000ffff0a7224 */ /* 0x000fe200078e003b */
[----:B------:R-:W2:Y:S01]  /*6b0f0*/  LDL.LU R58, [R1+0x8750] ;  /* 0x00875000013a7983 */ /* 0x000ea20000300800 */
[----:B------:R-:W-:-:S03]  /*6b100*/  IMAD.MOV.U32 R11, RZ, RZ, R62 ;  /* 0x000000ffff0b7224 */ /* 0x000fc600078e003e */
[----:B------:R-:W2:Y:S04]  /*6b110*/  LDL.LU R59, [R1+0x874c] ;  /* 0x00874c00013b7983 */ /* 0x000ea80000300800 */
[----:B------:R-:W2:Y:S01]  /*6b120*/  LDL.LU R62, [R1+0x8748] ;  /* 0x00874800013e7983 */ /* 0x000ea20000300800 */
[C---:B----4-:R-:W-:Y:S11]  /*6b130*/  HMMA.1688.F32.TF32 R12, R236.reuse, R142, R152 ;  /* 0x0000008eec0c723c */ /* 0x050ff60000081098 */
[----:B------:R-:W-:Y:S11]  /*6b140*/  @!UPT UIADD3 URZ, URZ, URZ, URZ ;  /* 0x0000003f3f3ff290 */ /* 0x000ff6000fffe03f */
[----:B------:R-:W-:Y:S02]  /*6b150*/  @!UPT UIADD3 URZ, URZ, URZ, URZ ;  /* 0x0000003f3f3ff290 */ /* 0x000fe4000fffe03f */
[----:B------:R-:W-:Y:S01]  /*6b160*/  MOV R68, R12 ;  /* 0x0000000c00447202 */ /* 0x000fe20000000f00 */
[----:B------:R-:W-:Y:S01]  /*6b170*/  IMAD.MOV.U32 R69, RZ, RZ, R13 ;  /* 0x000000ffff457224 */ /* 0x000fe200078e000d */
[----:B------:R-:W-:Y:S01]  /*6b180*/  MOV R97, R15 ;  /* 0x0000000f00617202 */ /* 0x000fe20000000f00 */
[----:B------:R-:W-:Y:S02]  /*6b190*/  IMAD.MOV.U32 R96, RZ, RZ, R14 ;  /* 0x000000ffff607224 */ /* 0x000fe400078e000e */
[C---:B---3--:R-:W-:Y:S11]  /*6b1a0*/  HMMA.1688.F32.TF32 R12, R236.reuse, R138, R160 ;  /* 0x0000008aec0c723c */ /* 0x048ff600000810a0 */
[----:B------:R-:W-:Y:S11]  /*6b1b0*/  @!UPT UIADD3 URZ, URZ, URZ, URZ ;  /* 0x0000003f3f3ff290 */ /* 0x000ff6000fffe03f */
[----:B------:R-:W-:Y:S02]  /*6b1c0*/  @!UPT UIADD3 URZ, URZ, URZ, URZ ;  /* 0x0000003f3f3ff290 */ /* 0x000fe4000fffe03f */
[----:B------:R-:W-:Y:S01]  /*6b1d0*/  IMAD.MOV.U32 R104, RZ, RZ, R12 ;  /* 0x000000ffff687224 */ /* 0x000fe200078e000c */
[----:B------:R-:W-:Y:S01]  /*6b1e0*/  MOV R64, R14 ;  /* 0x0000000e00407202 */ /* 0x000fe20000000f00 */
[----:B------:R-:W-:Y:S02]  /*6b1f0*/  IMAD.MOV.U32 R105, RZ, RZ, R13 ;  /* 0x000000ffff697224 */ /* 0x000fe400078e000d */
[----:B------:R-:W-:Y:S02]  /*6b200*/  IMAD.MOV.U32 R65, RZ, RZ, R15 ;  /* 0x000000ffff417224 */ /* 0x000fe400078e000f */
[C---:B------:R-:W-:Y:S11]  /*6b210*/  HMMA.1688.F32.TF32 R12, R236.reuse, R134, R168 ;  /* 0x00000086ec0c723c */ /* 0x040ff600000810a8 */
[----:B------:R-:W-:Y:S11]  /*6b220*/  @!UPT UIADD3 URZ, URZ, URZ, URZ ;  /* 0x0000003f3f3ff290 */ /* 0x000ff6000fffe03f */
[----:B------:R-:W-:Y:S02]  /*6b230*/  @!UPT UIADD3 URZ, URZ, URZ, URZ ;  /* 0x0000003f3f3ff290 */ /* 0x000fe4000fffe03f */
[----:B------:R-:W-:Y:S01]  /*6b240*/  IMAD.MOV.U32 R108, RZ, RZ, R12 ;  /* 0x000000ffff6c7224 */ /* 0x000fe200078e000c */
[----:B------:R-:W-:Y:S01]  /*6b250*/  MOV R109, R13 ;  /* 0x0000000d006d7202 */ /* 0x000fe20000000f00 */
[----:B------:R-:W-:Y:S02]  /*6b260*/  IMAD.MOV.U32 R60, RZ, RZ, R14 ;  /* 0x000000ffff3c7224 */ /* 0x000fe400078e000e */
[----:B------:R-:W-:Y:S02]  /*6b270*/  IMAD.MOV.U32 R61, RZ, RZ, R15 ;  /* 0x000000ffff3d7224 */ /* 0x000fe400078e000f */
[C---:B------:R-:W-:Y:S01]  /*6b280*/  HMMA.1688.F32.TF32 R12, R236.reuse, R130, R164 ;  /* 0x00000082ec0c723c */ /* 0x040fe200000810a4 */
[----:B------:R-:W-:Y:S11]  /*6b290*/  IMAD.MOV.U32 R168, RZ, RZ, R55 ;  /* 0x000000ffffa87224 */ /* 0x000ff600078e0037 */
[----:B------:R-:W-:Y:S11]  /*6b2a0*/  @!UPT UIADD3 URZ, URZ, URZ, URZ ;  /* 0x0000003f3f3ff290 */ /* 0x000ff6000fffe03f */
[----:B------:R-:W-:Y:S01]  /*6b2b0*/  @!UPT UIADD3 URZ, URZ, URZ, URZ ;  /* 0x0000003f3f3ff290 */ /* 0x000fe2000fffe03f */
[----:B------:R-:W-:Y:S01]  /*6b2c0*/  MOV R116, R12 ;  /* 0x0000000c00747202 */ /* 0x000fe20000000f00 */
[----:B------:R-:W-:Y:S01]  /*6b2d0*/  IMAD.MOV.U32 R117, RZ, RZ, R13 ;  /* 0x000000ffff757224 */ /* 0x000fe200078e000d */
[----:B------:R-:W-:Y:S01]  /*6b2e0*/  MOV R57, R15 ;  /* 0x0000000f00397202 */ /* 0x000fe20000000f00 */
[----:B------:R-:W-:Y:S02]  /*6b2f0*/  IMAD.MOV.U32 R56, RZ, RZ, R14 ;  /* 0x000000ffff387224 */ /* 0x000fe400078e000e */
[----:B------:R-:W-:Y:S07]  /*6b300*/  HMMA.1688.F32.TF32 R12, R236, R126, R172 ;  /* 0x0000007eec0c723c */ /* 0x000fee00000810ac */
[----:B------:R-:W-:Y:S01]  /*6b310*/  MOV R172, R63 ;  /* 0x0000003f00ac7202 */ /* 0x000fe20000000f00 */
[----:B------:R-:W-:Y:S01]  /*6b320*/  IMAD.MOV.U32 R173, RZ, RZ, R46 ;  /* 0x000000ffffad7224 */ /* 0x000fe200078e002e */
[----:B------:R-:W3:Y:S01]  /*6b330*/  LDL.LU R63, [R1+0x8744] ;  /* 0x00874400013f7983 */ /* 0x000ee20000300800 */
[----:B------:R-:W-:Y:S01]  /*6b340*/  IMAD.MOV.U32 R174, RZ, RZ, R43 ;  /* 0x000000ffffae7224 */ /* 0x000fe200078e002b */
[----:B------:R-:W-:-:S02]  /*6b350*/  MOV R175, R42 ;  /* 0x0000002a00af7202 */ /* 0x000fc40000000f00 */
[----:B------:R-:W4:Y:S04]  /*6b360*/  LDL.LU R46, [R1+0x8740] ;  /* 0x00874000012e7983 */ /* 0x000f280000300800 */
[----:B------:R-:W4:Y:S04]  /*6b370*/  LDL.LU R43, [R1+0x873c] ;  /* 0x00873c00012b7983 */ /* 0x000f280000300800 */
[----:B------:R-:W4:Y:S04]  /*6b380*/  LDL.LU R42, [R1+0x8738] ;  /* 0x00873800012a7983 */ /* 0x000f280000300800 */
[----:B------:R-:W4:Y:S01]  /*6b390*/  LDL.LU R55, [R1+0x8734] ;  /* 0x0087340001377983 */ /* 0x000f220000300800 */
[----:B------:R-:W-:Y:S01]  /*6b3a0*/  IMAD.MOV.U32 R169, RZ, RZ, R54 ;  /* 0x000000ffffa97224 */ /* 0x000fe200078e0036 */
[----:B------:R-:W-:Y:S01]  /*6b3b0*/  MOV R170, R51 ;  /* 0x0000003300aa7202 */ /* 0x000fe20000000f00 */
[----:B------:R-:W-:Y:S01]  /*6b3c0*/  IMAD.MOV.U32 R171, RZ, RZ, R50 ;  /* 0x000000ffffab7224 */ /* 0x000fe200078e0032 */
[----:B------:R-:W4:Y:S01]  /*6b3d0*/  LDL.LU R54, [R1+0x8730] ;  /* 0x0087300001367983 */ /* 0x000f220000300800 */
[----:B------:R-:W-:Y:S01]  /*6b3e0*/  IMAD.MOV.U32 R160, RZ, RZ, R47 ;  /* 0x000000ffffa07224 */ /* 0x000fe200078e002f */
[----:B------:R-:W-:-:S02]  /*6b3f0*/  MOV R161, R102 ;  /* 0x0000006600a17202 */ /* 0x000fc40000000f00 */
[----:B------:R-:W4:Y:S01]  /*6b400*/  LDL.LU R51, [R1+0x872c] ;  /* 0x00872c0001337983 */ /* 0x000f220000300800 */
[----:B------:R-:W-:-:S03]  /*6b410*/  IMAD.MOV.U32 R162, RZ, RZ, R99 ;  /* 0x000000ffffa27224 */ /* 0x000fc600078e0063 */
[----:B------:R-:W4:Y:S01]  /*6b420*/  LDL.LU R50, [R1+0x8728] ;  /* 0x0087280001327983 */ /* 0x000f220000300800 */
[----:B------:R-:W-:-:S03]  /*6b430*/  IMAD.MOV.U32 R163, RZ, RZ, R98 ;  /* 0x000000ffffa37224 */ /* 0x000fc600078e0062 */
[----:B------:R-:W4:Y:S01]  /*6b440*/  LDL.LU R47, [R1+0x8724] ;  /* 0x00872400012f7983 */ /* 0x000f220000300800 */
[----:B------:R-:W-:-:S03]  /*6b450*/  MOV R152, R95 ;  /* 0x0000005f00987202 */ /* 0x000fc60000000f00 */
[----:B------:R-:W4:Y:S01]  /*6b460*/  LDL.LU R102, [R1+0x8720] ;  /* 0x0087200001667983 */ /* 0x000f220000300800 */
[----:B------:R-:W-:-:S03]  /*6b470*/  IMAD.MOV.U32 R153, RZ, RZ, R78 ;  /* 0x000000ffff997224 */ /* 0x000fc600078e004e */
[----:B------:R-:W4:Y:S01]  /*6b480*/  LDL.LU R99, [R1+0x871c] ;  /* 0x00871c0001637983 */ /* 0x000f220000300800 */
[----:B------:R-:W-:-:S03]  /*6b490*/  IMAD.MOV.U32 R154, RZ, RZ, R75 ;  /* 0x000000ffff9a7224 */ /* 0x000fc600078e004b */
[----:B------:R-:W4:Y:S01]  /*6b4a0*/  LDL.LU R98, [R1+0x8718] ;  /* 0x0087180001627983 */ /* 0x000f220000300800 */
[----:B------:R-:W-:Y:S01]  /*6b4b0*/  IMAD.MOV.U32 R20, RZ, RZ, R12 ;  /* 0x000000ffff147224 */ /* 0x000fe200078e000c */
[----:B------:R-:W-:Y:S02]  /*6b4c0*/  MOV R155, R74 ;  /* 0x0000004a009b7202 */ /* 0x000fe40000000f00 */
[----:B------:R-:W4:Y:S01]  /*6b4d0*/  LDL.LU R95, [R1+0x8714] ;  /* 0x00871400015f7983 */ /* 0x000f220000300800 */
[----:B------:R-:W-:-:S03]  /*6b4e0*/  IMAD.MOV.U32 R21, RZ, RZ, R13 ;  /* 0x000000ffff157224 */ /* 0x000fc600078e000d */
[----:B------:R-:W4:Y:S01]  /*6b4f0*/  LDL.LU R78, [R1+0x8710] ;  /* 0x00871000014e7983 */ /* 0x000f220000300800 */
[----:B------:R-:W-:Y:S01]  /*6b500*/  IMAD.MOV.U32 R12, RZ, RZ, R71 ;  /* 0x000000ffff0c7224 */ /* 0x000fe200078e0047 */
[----:B------:R-:W-:Y:S02]  /*6b510*/  MOV R112, R14 ;  /* 0x0000000e00707202 */ /* 0x000fe40000000f00 */
[----:B------:R-:W4:Y:S01]  /*6b520*/  LDL.LU R75, [R1+0x870c] ;  /* 0x00870c00014b7983 */ /* 0x000f220000300800 */
[----:B------:R-:W-:Y:S01]  /*6b530*/  IMAD.MOV.U32 R13, RZ, RZ, R94 ;  /* 0x000000ffff0d7224 */ /* 0x000fe200078e005e */
[----:B------:R-:W-:Y:S02]  /*6b540*/  MOV R14, R91 ;  /* 0x0000005b000e7202 */ /* 0x000fe40000000f00 */
        /* <DEDUP_REMOVED lines=12> */
[----:B--2---:R-:W-:-:S03]  /*6b610*/  MOV R176, R79 ;  /* 0x0000004f00b07202 */ /* 0x004fc60000000f00 */
[----:B------:R-:W2:Y:S01]  /*6b620*/  LDL.LU R86, [R1+0x86f0] ;  /* 0x0086f00001567983 */ /* 0x000ea20000300800 */
[----:B------:R-:W-:-:S03]  /*6b630*/  IMAD.MOV.U32 R177, RZ, RZ, R70 ;  /* 0x000000ffffb17224 */ /* 0x000fc600078e0046 */
[----:B------:R-:W2:Y:S01]  /*6b640*/  LDL.LU R83, [R1+0x86ec] ;  /* 0x0086ec0001537983 */ /* 0x000ea20000300800 */
[----:B------:R-:W-:-:S03]  /*6b650*/  IMAD.MOV.U32 R178, RZ, RZ, R67 ;  /* 0x000000ffffb27224 */ /* 0x000fc600078e0043 */
[----:B------:R-:W2:Y:S01]  /*6b660*/  LDL.LU R82, [R1+0x86e8] ;  /* 0x0086e80001527983 */ /* 0x000ea20000300800 */
[----:B------:R-:W-:-:S03]  /*6b670*/  MOV R179, R66 ;  /* 0x0000004200b37202 */ /* 0x000fc60000000f00 */
[----:B------:R-:W2:Y:S01]  /*6b680*/  LDL.LU R79, [R1+0x86e4] ;  /* 0x0086e400014f7983 */ /* 0x000ea20000300800 */
[----:B------:R-:W-:-:S03]  /*6b690*/  IMAD.MOV.U32 R181, RZ, RZ, R62 ;  /* 0x000000ffffb57224 */ /* 0x000fc600078e003e */
[----:B------:R-:W2:Y:S01]  /*6b6a0*/  LDL.LU R70, [R1+0x86e0] ;  /* 0x0086e00001467983 */ /* 0x000ea20000300800 */
[----:B------:R-:W-:-:S03]  /*6b6b0*/  MOV R182, R59 ;  /* 0x0000003b00b67202 */ /* 0x000fc60000000f00 */
[----:B------:R-:W2:Y:S01]  /*6b6c0*/  LDL.LU R67, [R1+0x86dc] ;  /* 0x0086dc0001437983 */ /* 0x000ea20000300800 */
[----:B------:R-:W-:-:S03]  /*6b6d0*/  IMAD.MOV.U32 R183, RZ, RZ, R58 ;  /* 0x000000ffffb77224 */ /* 0x000fc600078e003a */
[----:B------:R-:W2:Y:S01]  /*6b6e0*/  LDL.LU R66, [R1+0x86d8] ;  /* 0x0086d80001427983 */ /* 0x000ea20000300800 */
[----:B---3--:R-:W-:-:S03]  /*6b6f0*/  IMAD.MOV.U32 R180, RZ, RZ, R63 ;  /* 0x000000ffffb47224 */ /* 0x008fc600078e003f */
[----:B------:R-:W3:Y:S04]  /*6b700*/  LDL.LU R63, [R1+0x86d4] ;  /* 0x0086d400013f7983 */ /* 0x000ee80000300800 */
[----:B------:R-:W3:Y:S04]  /*6b710*/  LDL.LU R62, [R1+0x86d0] ;  /* 0x0086d000013e7983 */ /* 0x000ee80000300800 */
[----:B------:R-:W3:Y:S04]  /*6b720*/  LDL.LU R59, [R1+0x86cc] ;  /* 0x0086cc00013b7983 */ /* 0x000ee80000300800 */
[----:B------:R-:W3:Y:S01]  /*6b730*/  LDL.LU R58, [R1+0x86c8] ;  /* 0x0086c800013a7983 */ /* 0x000ee20000300800 */
[----:B----4-:R-:W-:-:S03]  /*6b740*/  IMAD.MOV.U32 R184, RZ, RZ, R55 ;  /* 0x000000ffffb87224 */ /* 0x010fc600078e0037 */
[----:B------:R-:W4:Y:S01]  /*6b750*/  LDL.LU R55, [R1+0x86c4] ;  /* 0x0086c40001377983 */ /* 0x000f220000300800 */
[----:B------:R-:W-:Y:S01]  /*6b760*/  MOV R185, R42 ;  /* 0x0000002a00b97202 */ /* 0x000fe20000000f00 */
[----:B------:R-:W-:Y:S02]  /*6b770*/  IMAD.MOV.U32 R186, RZ, RZ, R43 ;  /* 0x000000ffffba7224 */ /* 0x000fe400078e002b */
[----:B------:R-:W4:Y:S01]  /*6b780*/  LDL.LU R42, [R1+0x86c0] ;  /* 0x0086c000012a7983 */ /* 0x000f220000300800 */
[----:B------:R-:W-:-:S03]  /*6b790*/  IMAD.MOV.U32 R187, RZ, RZ, R46 ;  /* 0x000000ffffbb7224 */ /* 0x000fc600078e002e */
[----:B------:R-:W4:Y:S01]  /*6b7a0*/  LDL.LU R43, [R1+0x86bc] ;  /* 0x0086bc00012b7983 */ /* 0x000f220000300800 */
[----:B------:R-:W-:Y:S02]  /*6b7b0*/  IMAD.MOV.U32 R190, RZ, RZ, R51 ;  /* 0x000000ffffbe7224 */ /* 0x000fe400078e0033 */
[----:B------:R-:W-:Y:S01]  /*6b7c0*/  IMAD.MOV.U32 R189, RZ, RZ, R50 ;  /* 0x000000ffffbd7224 */ /* 0x000fe200078e0032 */
[----:B------:R-:W4:Y:S01]  /*6b7d0*/  LDL.LU R46, [R1+0x86b8] ;  /* 0x0086b800012e7983 */ /* 0x000f220000300800 */
[----:B------:R-:W-:-:S03]  /*6b7e0*/  MOV R188, R47 ;  /* 0x0000002f00bc7202 */ /* 0x000fc60000000f00 */
[----:B------:R-:W4:Y:S01]  /*6b7f0*/  LDL.LU R47, [R1+0x86b4] ;  /* 0x0086b400012f7983 */ /* 0x000f220000300800 */
[C---:B------:R-:W-:Y:S01]  /*6b800*/  HMMA.1688.F32.TF32 R144, R240.reuse, R36, R144 ;  /* 0x00000024f090723c */ /* 0x040fe20000081090 */
[----:B------:R-:W-:Y:S02]  /*6b810*/  MOV R191, R54 ;  /* 0x0000003600bf7202 */ /* 0x000fe40000000f00 */
[----:B------:R-:W4:Y:S04]  /*6b820*/  LDL.LU R50, [R1+0x86b0] ;  /* 0x0086b00001327983 */ /* 0x000f280000300800 */
[----:B------:R-:W4:Y:S01]  /*6b830*/  LDL.LU R51, [R1+0x86ac] ;  /* 0x0086ac0001337983 */ /* 0x000f220000300800 */
[----:B------:R-:W-:Y:S03]  /*6b840*/  HMMA.1688.F32.TF32 R148, R240, R40, R148 ;  /* 0x00000028f094723c */ /* 0x000fe60000081094 */
[----:B------:R-:W4:Y:S01]  /*6b850*/  LDL.LU R54, [R1+0x86a8] ;  /* 0x0086a80001367983 */ /* 0x000f220000300800 */
[----:B------:R-:W-:Y:S01]  /*6b860*/  IMAD.MOV.U32 R193, RZ, RZ, R98 ;  /* 0x000000ffffc17224 */ /* 0x000fe200078e0062 */
[----:B------:R-:W-:Y:S01]  /*6b870*/  MOV R192, R95 ;  /* 0x0000005f00c07202 */ /* 0x000fe20000000f00 */
[----:B------:R-:W-:Y:S01]  /*6b880*/  IMAD.MOV.U32 R194, RZ, RZ, R99 ;  /* 0x000000ffffc27224 */ /* 0x000fe200078e0063 */
[----:B------:R-:W-:Y:S01]  /*6b890*/  MOV R195, R102 ;  /* 0x0000006600c37202 */ /* 0x000fe20000000f00 */
[----:B------:R-:W-:Y:S01]  /*6b8a0*/  IMAD.MOV.U32 R165, RZ, RZ, R114 ;  /* 0x000000ffffa57224 */ /* 0x000fe200078e0072 */
[----:B------:R-:W-:-:S02]  /*6b8b0*/  MOV R199, R78 ;  /* 0x0000004e00c77202 */ /* 0x000fc40000000f00 */
[----:B------:R-:W-:Y:S01]  /*6b8c0*/  MOV R164, R119 ;  /* 0x0000007700a47202 */ /* 0x000fe20000000f00 */
[----:B------:R-:W-:Y:S01]  /*6b8d0*/  IMAD.MOV.U32 R166, RZ, RZ, R115 ;  /* 0x000000ffffa67224 */ /* 0x000fe200078e0073 */
[----:B------:R-:W-:Y:S01]  /*6b8e0*/  MOV R167, R2 ;  /* 0x0000000200a77202 */ /* 0x000fe20000000f00 */
[----:B------:R-:W-:Y:S01]  /*6b8f0*/  IMAD.MOV.U32 R198, RZ, RZ, R75 ;  /* 0x000000ffffc67224 */ /* 0x000fe200078e004b */
[----:B------:R-:W-:Y:S01]  /*6b900*/  LDS R240, [R3+0x41080] ;  /* 0x0410800003f07984 */ /* 0x000fe20000000800 */
[----:B------:R-:W-:Y:S01]  /*6b910*/  IMAD.MOV.U32 R197, RZ, RZ, R74 ;  /* 0x000000ffffc57224 */ /* 0x000fe200078e004a */
[----:B------:R-:W-:Y:S01]  /*6b920*/  MOV R196, R71 ;  /* 0x0000004700c47202 */ /* 0x000fe20000000f00 */
[----:B------:R-:W-:Y:S02]  /*6b930*/  IMAD.MOV.U32 R203, RZ, RZ, R94 ;  /* 0x000000ffffcb7224 */ /* 0x000fe400078e005e */
[----:B------:R-:W-:Y:S01]  /*6b940*/  IMAD.MOV.U32 R202, RZ, RZ, R91 ;  /* 0x000000ffffca7224 */ /* 0x000fe200078e005b */
[----:B------:R-:W-:Y:S01]  /*6b950*/  MOV R201, R90 ;  /* 0x0000005a00c97202 */ /* 0x000fe20000000f00 */
[----:B------:R-:W-:-:S02]  /*6b960*/  IMAD.MOV.U32 R200, RZ, RZ, R87 ;  /* 0x000000ffffc87224 */ /* 0x000fc400078e0057 */
[----:B--2---:R-:W-:Y:S01]  /*6b970*/  IMAD.MOV.U32 R207, RZ, RZ, R86 ;  /* 0x000000ffffcf7224 */ /* 0x004fe200078e0056 */
[----:B------:R-:W-:Y:S01]  /*6b980*/  MOV R206, R83 ;  /* 0x0000005300ce7202 */ /* 0x000fe20000000f00 */
[----:B------:R-:W-:Y:S02]  /*6b990*/  IMAD.MOV.U32 R205, RZ, RZ, R82 ;  /* 0x000000ffffcd7224 */ /* 0x000fe400078e0052 */
[----:B------:R-:W-:Y:S02]  /*6b9a0*/  IMAD.MOV.U32 R211, RZ, RZ, R70 ;  /* 0x000000ffffd37224 */ /* 0x000fe400078e0046 */
[----:B------:R-:W-:Y:S01]  /*6b9b0*/  IMAD.MOV.U32 R210, RZ, RZ, R67 ;  /* 0x000000ffffd27224 */ /* 0x000fe200078e0043 */
[----:B------:R-:W-:Y:S01]  /*6b9c0*/  MOV R209, R66 ;  /* 0x0000004200d17202 */ /* 0x000fe20000000f00 */
[----:B------:R-:W-:Y:S01]  /*6b9d0*/  IMAD.MOV.U32 R204, RZ, RZ, R79 ;  /* 0x000000ffffcc7224 */ /* 0x000fe200078e004f */
[----:B------:R-:W-:Y:S01]  /*6b9e0*/  MOV R85, R145 ;  /* 0x0000009100557202 */ /* 0x000fe20000000f00 */
[----:B------:R-:W-:Y:S01]  /*6b9f0*/  IMAD.MOV.U32 R84, RZ, RZ, R144 ;  /* 0x000000ffff547224 */ /* 0x000fe200078e0090 */
[----:B------:R-:W-:Y:S01]  /*6ba00*/  LDS R242, [R3+0x41880] ;  /* 0x0418800003f27984 */ /* 0x000fe20000000800 */
[----:B------:R-:W-:-:S02]  /*6ba10*/  IMAD.MOV.U32 R144, RZ, RZ, R103 ;  /* 0x000000ffff907224 */ /* 0x000fc400078e0067 */
[----:B------:R-:W-:Y:S01]  /*6ba20*/  IMAD.MOV.U32 R137, RZ, RZ, R146 ;  /* 0x000000ffff897224 */ /* 0x000fe200078e0092 */
[----:B------:R-:W-:Y:S01]  /*6ba30*/  MOV R146, R107 ;  /* 0x0000006b00927202 */ /* 0x000fe20000000f00 */
[----:B------:R-:W-:Y:S01]  /*6ba40*/  IMAD.MOV.U32 R145, RZ, RZ, R106 ;  /* 0x000000ffff917224 */ /* 0x000fe200078e006a */
[----:B------:R-:W-:Y:S01]  /*6ba50*/  LDS R241, [R0+0x41080] ;  /* 0x0410800000f17984 */ /* 0x000fe20000000800 */
[----:B------:R-:W-:Y:S02]  /*6ba60*/  IMAD.MOV.U32 R136, RZ, RZ, R147 ;  /* 0x000000ffff887224 */ /* 0x000fe400078e0093 */
[----:B------:R-:W-:Y:S01]  /*6ba70*/  IMAD.MOV.U32 R133, RZ, RZ, R148 ;  /* 0x000000ffff857224 */ /* 0x000fe200078e0094 */
[----:B------:R-:W1:Y:S01]  /*6ba80*/  LDS R243, [R0+0x41880] ;  /* 0x0418800000f37984 */ /* 0x000e620000000800 */
[----:B------:R-:W-:Y:S01]  /*6ba90*/  IMAD.MOV.U32 R147, RZ, RZ, R110 ;  /* 0x000000ffff937224 */ /* 0x000fe200078e006e */
[----:B------:R-:W-:Y:S01]  /*6baa0*/  MOV R129, R150 ;  /* 0x0000009600817202 */ /* 0x000fe20000000f00 */
[----:B------:R-:W-:Y:S01]  /*6bab0*/  IMAD.MOV.U32 R132, RZ, RZ, R149 ;  /* 0x000000ffff847224 */ /* 0x000fe200078e0095 */
[----:B------:R-:W-:Y:S01]  /*6bac0*/  MOV R149, R23 ;  /* 0x0000001700957202 */ /* 0x000fe20000000f00 */
[----:B------:R-:W-:-:S02]  /*6bad0*/  IMAD.MOV.U32 R148, RZ, RZ, R22 ;  /* 0x000000ffff947224 */ /* 0x000fc400078e0016 */
[----:B------:R-:W-:Y:S02]  /*6bae0*/  IMAD.MOV.U32 R150, RZ, RZ, R111 ;  /* 0x000000ffff967224 */ /* 0x000fe400078e006f */
[----:B---3--:R-:W-:Y:S02]  /*6baf0*/  IMAD.MOV.U32 R208, RZ, RZ, R63 ;  /* 0x000000ffffd07224 */ /* 0x008fe400078e003f */
[----:B------:R-:W-:Y:S01]  /*6bb00*/  IMAD.MOV.U32 R215, RZ, RZ, R62 ;  /* 0x000000ffffd77224 */ /* 0x000fe200078e003e */
[----:B------:R-:W-:Y:S01]  /*6bb10*/  MOV R214, R59 ;  /* 0x0000003b00d67202 */ /* 0x000fe20000000f00 */
[----:B------:R-:W-:Y:S02]  /*6bb20*/  IMAD.MOV.U32 R213, RZ, RZ, R58 ;  /* 0x000000ffffd57224 */ /* 0x000fe400078e003a */
[----:B----4-:R-:W-:Y:S02]  /*6bb30*/  IMAD.MOV.U32 R212, RZ, RZ, R55 ;  /* 0x000000ffffd47224 */ /* 0x010fe400078e0037 */
[----:B------:R-:W2:Y:S04]  /*6bb40*/  LDL.LU R55, [R1+0x86a4] ;  /* 0x0086a40001377983 */ /* 0x000ea80000300800 */
[----:B------:R-:W3:Y:S04]  /*6bb50*/  LDL.LU R58, [R1+0x86a0] ;  /* 0x0086a000013a7983 */ /* 0x000ee80000300800 */
[----:B------:R-:W3:Y:S04]  /*6bb60*/  LDL.LU R59, [R1+0x869c] ;  /* 0x00869c00013b7983 */ /* 0x000ee80000300800 */
[----:B------:R-:W4:Y:S04]  /*6bb70*/  LDL.LU R62, [R1+0x8698] ;  /* 0x00869800013e7983 */ /* 0x000f280000300800 */
[----:B------:R-:W4:Y:S04]  /*6bb80*/  LDL.LU R63, [R1+0x8694] ;  /* 0x00869400013f7983 */ /* 0x000f280000300800 */
[----:B------:R-:W2:Y:S04]  /*6bb90*/  LDL.LU R66, [R1+0x8690] ;  /* 0x0086900001427983 */ /* 0x000ea80000300800 */
[----:B------:R-:W2:Y:S04]  /*6bba0*/  LDL.LU R67, [R1+0x868c] ;  /* 0x00868c0001437983 */ /* 0x000ea80000300800 */
[----:B------:R-:W2:Y:S04]  /*6bbb0*/  LDL.LU R70, [R1+0x8688] ;  /* 0x0086880001467983 */ /* 0x000ea80000300800 */
[----:B------:R-:W2:Y:S04]  /*6bbc0*/  LDL.LU R71, [R1+0x8684] ;  /* 0x0086840001477983 */ /* 0x000ea80000300800 */
[----:B------:R-:W2:Y:S04]  /*6bbd0*/  LDL.LU R74, [R1+0x8680] ;  /* 0x00868000014a7983 */ /* 0x000ea80000300800 */
[----:B------:R-:W2:Y:S04]  /*6bbe0*/  LDL.LU R75, [R1+0x867c] ;  /* 0x00867c00014b7983 */ /* 0x000ea80000300800 */
[----:B------:R-:W3:Y:S04]  /*6bbf0*/  LDL.LU R78, [R1+0x8678] ;  /* 0x00867800014e7983 */ /* 0x000ee80000300800 */
[----:B------:R-:W3:Y:S04]  /*6bc00*/  LDL.LU R79, [R1+0x8674] ;  /* 0x00867400014f7983 */ /* 0x000ee80000300800 */
[----:B------:R-:W3:Y:S04]  /*6bc10*/  LDL.LU R82, [R1+0x8670] ;  /* 0x0086700001527983 */ /* 0x000ee80000300800 */
[----:B------:R-:W3:Y:S04]  /*6bc20*/  LDL.LU R83, [R1+0x866c] ;  /* 0x00866c0001537983 */ /* 0x000ee80000300800 */
[----:B------:R-:W4:Y:S04]  /*6bc30*/  LDL.LU R86, [R1+0x8668] ;  /* 0x0086680001567983 */ /* 0x000f280000300800 */
        /* <DEDUP_REMOVED lines=14> */
[----:B------:R-:W4:Y:S01]  /*6bd20*/  LDL.LU R111, [R1+0x862c] ;  /* 0x00862c00016f7983 */ /* 0x000f220000300800 */
[----:B------:R-:W-:-:S02]  /*6bd30*/  IMAD.MOV.U32 R128, RZ, RZ, R151 ;  /* 0x000000ffff807224 */ /* 0x000fc400078e0097 */
[----:B------:R-:W-:Y:S02]  /*6bd40*/  IMAD.MOV.U32 R151, RZ, RZ, R118 ;  /* 0x000000ffff977224 */ /* 0x000fe400078e0076 */
[----:B------:R-:W4:Y:S04]  /*6bd50*/  LDL.LU R118, [R1+0x8628] ;  /* 0x0086280001767983 */ /* 0x000f280000300800 */
[----:B------:R-:W4:Y:S04]  /*6bd60*/  LDL.LU R119, [R1+0x8624] ;  /* 0x0086240001777983 */ /* 0x000f280000300800 */
[----:B------:R-:W1:Y:S04]  /*6bd70*/  LDL.LU R114, [R1+0x8620] ;  /* 0x0086200001727983 */ /* 0x000e680000300800 */
[----:B------:R-:W1:Y:S01]  /*6bd80*/  LDL.LU R115, [R1+0x861c] ;  /* 0x00861c0001737983 */ /* 0x000e620000300800 */
[C---:B------:R-:W-:Y:S08]  /*6bd90*/  HMMA.1688.F32.TF32 R8, R236.reuse, R46, R8 ;  /* 0x0000002eec08723c */ /* 0x040ff00000081008 */
[C---:B------:R-:W-:Y:S08]  /*6bda0*/  HMMA.1688.F32.TF32 R4, R236.reuse, R42, R4 ;  /* 0x0000002aec04723c */ /* 0x040ff00000081004 */
[C---:B--2---:R-:W-:Y:S08]  /*6bdb0*/  HMMA.1688.F32.TF32 R12, R236.reuse, R74, R12 ;  /* 0x0000004aec0c723c */ /* 0x044ff0000008100c */
[C---:B---3--:R-:W-:Y:S08]  /*6bdc0*/  HMMA.1688.F32.TF32 R176, R236.reuse, R82, R176 ;  /* 0x00000052ecb0723c */ /* 0x048ff000000810b0 */
[----:B----4-:R-:W-:Y:S11]  /*6bdd0*/  HMMA.1688.F32.TF32 R200, R236, R110, R200 ;  /* 0x0000006eecc8723c */ /* 0x010ff600000810c8 */
[----:B------:R-:W-:Y:S11]  /*6bde0*/  @!UPT UIADD3 URZ, URZ, URZ, URZ ;  /* 0x0000003f3f3ff290 */ /* 0x000ff6000fffe03f */
[----:B------:R-:W-:Y:S01]  /*6bdf0*/  @!UPT UIADD3 URZ, URZ, URZ, URZ ;  /* 0x0000003f3f3ff290 */ /* 0x000fe2000fffe03f */
[----:B------:R-:W-:Y:S01]  /*6be00*/  STL.64 [R1+0x1160], R200 ;  /* 0x001160c801007387 */ /* 0x000fe20000100a00 */
[----:B------:R-:W-:-:S03]  /*6be10*/  IMAD.MOV.U32 R2, RZ, RZ, R203 ;  /* 0x000000ffff027224 */ /* 0x000fc600078e00cb */
[----:B------:R2:W-:Y:S02]  /*6be20*/  STL [R1+0x1168], R202 ;  /* 0x001168ca01007387 */ /* 0x0005e40000100800 */
[C---:B--2---:R-:W-:Y:S08]  /*6be30*/  HMMA.1688.F32.TF32 R200, R236.reuse, R106, R196 ;  /* 0x0000006aecc8723c */ /* 0x044ff000000810c4 */
[C---:B------:R-:W-:Y:S08]  /*6be40*/  HMMA.1688.F32.TF32 R196, R236.reuse, R102, R192 ;  /* 0x00000066ecc4723c */ /* 0x040ff000000810c0 */
[C---:B------:R-:W-:Y:S08]  /*6be50*/  HMMA.1688.F32.TF32 R192, R236.reuse, R98, R188 ;  /* 0x00000062ecc0723c */ /* 0x040ff000000810bc */
[C---:B------:R-:W-:Y:S08]  /*6be60*/  HMMA.1688.F32.TF32 R188, R236.reuse, R94, R184 ;  /* 0x0000005eecbc723c */ /* 0x040ff000000810b8 */
[C---:B------:R-:W-:Y:S08]  /*6be70*/  HMMA.1688.F32.TF32 R184, R236.reuse, R90, R180 ;  /* 0x0000005aecb8723c */ /* 0x040ff000000810b4 */
[C---:B------:R-:W-:Y:S08]  /*6be80*/  HMMA.1688.F32.TF32 R180, R236.reuse, R86, R144 ;  /* 0x00000056ecb4723c */ /* 0x040ff00000081090 */
        /* <DEDUP_REMOVED lines=12> */
[C---:B------:R-:W-:Y:S03]  /*6bf50*/  HMMA.1688.F32.TF32 R148, R236.reuse, R70, R148 ;  /* 0x00000046ec94723c */ /* 0x040fe60000081094 */
[----:B------:R-:W-:Y:S04]  /*6bf60*/  STL.64 [R1+0x1108], R182 ;  /* 0x001108b601007387 */ /* 0x000fe80000100a00 */
[----:B------:R-:W-:Y:S04]  /*6bf70*/  STL.64 [R1+0x10f0], R176 ;  /* 0x0010f0b001007387 */ /* 0x000fe80000100a00 */
[----:B------:R-:W-:Y:S04]  /*6bf80*/  STL.64 [R1+0x10f8], R178 ;  /* 0x0010f8b201007387 */ /* 0x000fe80000100a00 */
[----:B------:R-:W-:Y:S04]  /*6bf90*/  STL.64 [R1+0x10e0], R144 ;  /* 0x0010e09001007387 */ /* 0x000fe80000100a00 */
[----:B------:R2:W-:Y:S04]  /*6bfa0*/  STL.64 [R1+0x10e8], R146 ;  /* 0x0010e89201007387 */ /* 0x0005e80000100a00 */
[----:B------:R-:W-:Y:S04]  /*6bfb0*/  STL.64 [R1+0x10d0], R12 ;  /* 0x0010d00c01007387 */ /* 0x000fe80000100a00 */
[----:B------:R3:W-:Y:S01]  /*6bfc0*/  STL.64 [R1+0x10d8], R14 ;  /* 0x0010d80e01007387 */ /* 0x0007e20000100a00 */
[C---:B--2---:R-:W-:Y:S08]  /*6bfd0*/  HMMA.1688.F32.TF32 R144, R236.reuse, R66, R152 ;  /* 0x00000042ec90723c */ /* 0x044ff00000081098 */
[C---:B---3--:R-:W-:Y:S01]  /*6bfe0*/  HMMA.1688.F32.TF32 R12, R236.reuse, R62, R160 ;  /* 0x0000003eec0c723c */ /* 0x048fe200000810a0 */
[----:B------:R-:W-:Y:S04]  /*6bff0*/  STL.64 [R1+0x10c0], R148 ;  /* 0x0010c09401007387 */ /* 0x000fe80000100a00 */
[----:B------:R2:W-:Y:S10]  /*6c000*/  STL.64 [R1+0x10c8], R150 ;  /* 0x0010c89601007387 */ /* 0x0005f40000100a00 */
[----:B------:R-:W-:Y:S01]  /*6c010*/  STL.64 [R1+0x10b0], R144 ;  /* 0x0010b09001007387 */ /* 0x000fe20000100a00 */
[C---:B--2---:R-:W-:Y:S03]  /*6c020*/  HMMA.1688.F32.TF32 R148, R236.reuse, R58, R168 ;  /* 0x0000003aec94723c */ /* 0x044fe600000810a8 */
[----:B------:R2:W-:Y:S04]  /*6c030*/  STL.64 [R1+0x10b8], R146 ;  /* 0x0010b89201007387 */ /* 0x0005e80000100a00 */
[----:B------:R-:W-:Y:S04]  /*6c040*/  STL.64 [R1+0x10a0], R12 ;  /* 0x0010a00c01007387 */ /* 0x000fe80000100a00 */
[----:B------:R3:W-:Y:S01]  /*6c050*/  STL.64 [R1+0x10a8], R14 ;  /* 0x0010a80e01007387 */ /* 0x0007e20000100a00 */
[C---:B--2---:R-:W-:Y:S08]  /*6c060*/  HMMA.1688.F32.TF32 R144, R236.reuse, R54, R164 ;  /* 0x00000036ec90723c */ /* 0x044ff000000810a4 */
[----:B---3--:R-:W-:Y:S03]  /*6c070*/  HMMA.1688.F32.TF32 R12, R236, R50, R172 ;  /* 0x00000032ec0c723c */ /* 0x008fe600000810ac */
[----:B------:R-:W-:Y:S04]  /*6c080*/  STL.64 [R1+0x1090], R148 ;  /* 0x0010909401007387 */ /* 0x000fe80000100a00 */
[----:B------:R-:W-:Y:S08]  /*6c090*/  STL.64 [R1+0x1098], R150 ;  /* 0x0010989601007387 */ /* 0x000ff00000100a00 */
[----:B------:R2:W-:Y:S04]  /*6c0a0*/  STL.64 [R1+0x1080], R144 ;  /* 0x0010809001007387 */ /* 0x0005e80000100a00 */
[----:B------:R3:W-:Y:S04]  /*6c0b0*/  STL.64 [R1+0x1088], R146 ;  /* 0x0010889201007387 */ /* 0x0007e80000100a00 */
[----:B------:R2:W-:Y:S04]  /*6c0c0*/  STL.64 [R1+0x1070], R12 ;  /* 0x0010700c01007387 */ /* 0x0005e80000100a00 */
[----:B------:R1:W-:Y:S04]  /*6c0d0*/  STL.64 [R1+0x1078], R14 ;  /* 0x0010780e01007387 */ /* 0x0003e80000100a00 */
[----:B------:R-:W4:Y:S04]  /*6c0e0*/  LDL.LU R172, [R1+0x3c0] ;  /* 0x0003c00001ac7983 */ /* 0x000f280000300800 */
[----:B------:R1:W-:Y:S04]  /*6c0f0*/  STL.64 [R1+0x1060], R8 ;  /* 0x0010600801007387 */ /* 0x0003e80000100a00 */
[----:B------:R1:W-:Y:S01]  /*6c100*/  STL.64 [R1+0x1068], R10 ;  /* 0x0010680a01007387 */ /* 0x0003e20000100a00 */
[----:B------:R-:W-:-:S03]  /*6c110*/  IMAD.MOV.U32 R175, RZ, RZ, R244 ;  /* 0x000000ffffaf7224 */ /* 0x000fc600078e00f4 */
[----:B------:R1:W-:Y:S04]  /*6c120*/  STL.64 [R1+0x1050], R4 ;  /* 0x0010500401007387 */ /* 0x0003e80000100a00 */
[----:B------:R1:W-:Y:S04]  /*6c130*/  STL.64 [R1+0x1058], R6 ;  /* 0x0010580601007387 */ /* 0x0003e80000100a00 */
        /* <DEDUP_REMOVED lines=23> */
[----:B--2---:R-:W2:Y:S04]  /*6c2b0*/  LDL.LU R144, [R1+0x460] ;  /* 0x0004600001907983 */ /* 0x004ea80000300800 */
[----:B------:R-:W2:Y:S04]  /*6c2c0*/  LDL.LU R145, [R1+0x464] ;  /* 0x0004640001917983 */ /* 0x000ea80000300800 */
[----:B---3--:R-:W2:Y:S04]  /*6c2d0*/  LDL.LU R146, [R1+0x468] ;  /* 0x0004680001927983 */ /* 0x008ea80000300800 */
[----:B------:R-:W2:Y:S04]  /*6c2e0*/  LDL.LU R147, [R1+0x46c] ;  /* 0x00046c0001937983 */ /* 0x000ea80000300800 */
[----:B------:R-:W3:Y:S04]  /*6c2f0*/  LDL.LU R148, [R1+0x410] ;  /* 0x0004100001947983 */ /* 0x000ee80000300800 */
[----:B------:R-:W3:Y:S04]  /*6c300*/  LDL.LU R149, [R1+0x414] ;  /* 0x0004140001957983 */ /* 0x000ee80000300800 */
[----:B------:R-:W3:Y:S04]  /*6c310*/  LDL.LU R150, [R1+0x418] ;  /* 0x0004180001967983 */ /* 0x000ee80000300800 */
[----:B------:R-:W3:Y:S04]  /*6c320*/  LDL.LU R151, [R1+0x41c] ;  /* 0x00041c0001977983 */ /* 0x000ee80000300800 */
[----:B------:R-:W2:Y:S04]  /*6c330*/  LDL.LU R156, [R1+0x430] ;  /* 0x00043000019c7983 */ /* 0x000ea80000300800 */
[----:B------:R-:W2:Y:S04]  /*6c340*/  LDL.LU R157, [R1+0x434] ;  /* 0x00043400019d7983 */ /* 0x000ea80000300800 */
[----:B------:R-:W2:Y:S04]  /*6c350*/  LDL.LU R158, [R1+0x438] ;  /* 0x00043800019e7983 */ /* 0x000ea80000300800 */
[----:B------:R-:W2:Y:S04]  /*6c360*/  LDL.LU R159, [R1+0x43c] ;  /* 0x00043c00019f7983 */ /* 0x000ea80000300800 */
[----:B------:R-:W3:Y:S04]  /*6c370*/  LDL.LU R12, [R1+0x420] ;  /* 0x00042000010c7983 */ /* 0x000ee80000300800 */
[----:B------:R-:W3:Y:S04]  /*6c380*/  LDL.LU R13, [R1+0x424] ;  /* 0x00042400010d7983 */ /* 0x000ee80000300800 */
[----:B-1----:R-:W3:Y:S04]  /*6c390*/  LDL.LU R14, [R1+0x428] ;  /* 0x00042800010e7983 */ /* 0x002ee80000300800 */
[----:B------:R-:W3:Y:S01]  /*6c3a0*/  LDL.LU R15, [R1+0x42c] ;  /* 0x00042c00010f7983 */ /* 0x000ee20000300800 */
[----:B------:R-:W-:-:S03]  /*6c3b0*/  IMAD.MOV.U32 R164, RZ, RZ, R245 ;  /* 0x000000ffffa47224 */ /* 0x000fc600078e00f5 */
[----:B------:R-:W3:Y:S01]  /*6c3c0*/  LDL.LU R168, [R1+0x3e0] ;  /* 0x0003e00001a87983 */ /* 0x000ee20000300800 */
[----:B------:R-:W-:-:S03]  /*6c3d0*/  IMAD.MOV.U32 R165, RZ, RZ, R26 ;  /* 0x000000ffffa57224 */ /* 0x000fc600078e001a */
[----:B------:R-:W3:Y:S01]  /*6c3e0*/  LDL.LU R169, [R1+0x3e4] ;  /* 0x0003e40001a97983 */ /* 0x000ee20000300800 */
[----:B------:R-:W-:-:S03]  /*6c3f0*/  MOV R166, R30 ;  /* 0x0000001e00a67202 */ /* 0x000fc60000000f00 */
[----:B------:R-:W3:Y:S01]  /*6c400*/  LDL.LU R170, [R1+0x3e8] ;  /* 0x0003e80001aa7983 */ /* 0x000ee20000300800 */
[----:B------:R-:W-:Y:S01]  /*6c410*/  IMAD.MOV.U32 R167, RZ, RZ, R34 ;  /* 0x000000ffffa77224 */ /* 0x000fe200078e0022 */
[----:B------:R-:W-:Y:S01]  /*6c420*/  MOV R9, R38 ;  /* 0x0000002600097202 */ /* 0x000fe20000000f00 */
[----:B------:R-:W-:Y:S02]  /*6c430*/  IMAD.MOV.U32 R8, RZ, RZ, R35 ;  /* 0x000000ffff087224 */ /* 0x000fe400078e0023 */
[----:B------:R-:W-:Y:S01]  /*6c440*/  IMAD.MOV.U32 R10, RZ, RZ, R39 ;  /* 0x000000ffff0a7224 */ /* 0x000fe200078e0027 */
[----:B------:R-:W-:Y:S01]  /*6c450*/  MOV R4, R27 ;  /* 0x0000001b00047202 */ /* 0x000fe20000000f00 */
[----:B------:R-:W-:Y:S02]  /*6c460*/  IMAD.MOV.U32 R11, RZ, RZ, R31 ;  /* 0x000000ffff0b7224 */ /* 0x000fe400078e001f */
[----:B------:R-:W-:Y:S02]  /*6c470*/  IMAD.MOV.U32 R5, RZ, RZ, R246 ;  /* 0x000000ffff057224 */ /* 0x000fe400078e00f6 */
[----:B------:R-:W-:Y:S01]  /*6c480*/  IMAD.MOV.U32 R6, RZ, RZ, R247 ;  /* 0x000000ffff067224 */ /* 0x000fe200078e00f7 */
[----:B----4-:R-:W-:-:S02]  /*6c490*/  MOV R171, R244 ;  /* 0x000000f400ab7202 */ /* 0x010fc40000000f00 */
[----:B------:R-:W4:Y:S04]  /*6c4a0*/  LDL.LU R244, [R1+0x8614] ;  /* 0x0086140001f47983 */ /* 0x000f280000300800 */
[----:B------:R-:W4:Y:S04]  /*6c4b0*/  LDL.LU R245, [R1+0x8610] ;  /* 0x0086100001f57983 */ /* 0x000f280000300800 */
[----:B------:R-:W3:Y:S04]  /*6c4c0*/  LDL.LU R26, [R1+0x860c] ;  /* 0x00860c00011a7983 */ /* 0x000ee80000300800 */
[----:B------:R-:W3:Y:S04]  /*6c4d0*/  LDL.LU R30, [R1+0x8608] ;  /* 0x00860800011e7983 */ /* 0x000ee80000300800 */
        /* <DEDUP_REMOVED lines=8> */
[----:B------:R-:W4:Y:S01]  /*6c560*/  LDL.LU R7, [R1+0x3ac] ;  /* 0x0003ac0001077983 */ /* 0x000f220000300800 */
[C---:B------:R-:W-:Y:S08]  /*6c570*/  HMMA.1688.F32.TF32 R8, R240.reuse, R114, R8 ;  /* 0x00000072f008723c */ /* 0x040ff00000081008 */
[----:B--2---:R-:W-:Y:S08]  /*6c580*/  HMMA.1688.F32.TF32 R156, R240, R138, R156 ;  /* 0x0000008af09c723c */ /* 0x004ff0000008109c */
[C---:B---3--:R-:W-:Y:S08]  /*6c590*/  HMMA.1688.F32.TF32 R188, R236.reuse, R38, R184 ;  /* 0x00000026ecbc723c */ /* 0x048ff000000810b8 */
[C---:B------:R-:W-:Y:S08]  /*6c5a0*/  HMMA.1688.F32.TF32 R184, R236.reuse, R34, R180 ;  /* 0x00000022ecb8723c */ /* 0x040ff000000810b4 */
[C---:B----4-:R-:W-:Y:S08]  /*6c5b0*/  HMMA.1688.F32.TF32 R180, R236.reuse, R30, R144 ;  /* 0x0000001eecb4723c */ /* 0x050ff00000081090 */
[----:B------:R-:W-:Y:S08]  /*6c5c0*/  HMMA.1688.F32.TF32 R176, R236, R26, R176 ;  /* 0x0000001aecb0723c */ /* 0x000ff000000810b0 */
[----:B------:R-:W-:Y:S01]  /*6c5d0*/  HMMA.1688.F32.TF32 R144, R240, R142, R244 ;  /* 0x0000008ef090723c */ /* 0x000fe200000810f4 */
[----:B------:R-:W-:Y:S04]  /*6c5e0*/  STL.64 [R1+0x1040], R188 ;  /* 0x001040bc01007387 */ /* 0x000fe80000100a00 */
[----:B------:R-:W-:Y:S04]  /*6c5f0*/  STL.64 [R1+0x1048], R190 ;  /* 0x001048be01007387 */ /* 0x000fe80000100a00 */
[----:B------:R-:W-:Y:S04]  /*6c600*/  STL.64 [R1+0x1030], R184 ;  /* 0x001030b801007387 */ /* 0x000fe80000100a00 */
[----:B------:R-:W-:Y:S04]  /*6c610*/  STL.64 [R1+0x1038], R186 ;  /* 0x001038ba01007387 */ /* 0x000fe80000100a00 */
[----:B------:R-:W-:Y:S04]  /*6c620*/  STL.64 [R1+0x1020], R180 ;  /* 0x001020b401007387 */ /* 0x000fe80000100a00 */
[----:B------:R-:W-:Y:S04]  /*6c630*/  STL.64 [R1+0x1028], R182 ;  /* 0x001028b601007387 */ /* 0x000fe80000100a00 */
[----:B------:R-:W-:Y:S01]  /*6c640*/  STL.64 [R1+0x440], R176 ;  /* 0x000440b001007387 */ /* 0x000fe20000100a00 */
[----:B------:R-:W-:Y:S01]  /*6c650*/  MOV R140, R144 ;  /* 0x00000090008c7202 */ /* 0x000fe20000000f00 */
[----:B------:R-:W-:-:S02]  /*6c660*/  IMAD.MOV.U32 R141, RZ, RZ, R145 ;  /* 0x000000ffff8d7224 */ /* 0x000fc400078e0091 */
[----:B------:R-:W-:Y:S04]  /*6c670*/  STL.64 [R1+0x448], R178 ;  /* 0x000448b201007387 */ /* 0x000fe80000100a00 */
[----:B------:R1:W-:Y:S02]  /*6c680*/  STL.64 [R1+0x11c8], R146 ;  /* 0x0011c89201007387 */ /* 0x0003e40000100a00 */
[C---:B-1----:R-:W-:Y:S08]  /*6c690*/  HMMA.1688.F32.TF32 R144, R240.reuse, R134, R12 ;  /* 0x00000086f090723c */ /* 0x042ff0000008100c */
[C---:B------:R-:W-:Y:S01]  /*6c6a0*/  HMMA.1688.F32.TF32 R12, R240.reuse, R130, R148 ;  /* 0x00000082f00c723c */ /* 0x040fe20000081094 */
[----:B------:R-:W-:Y:S04]  /*6c6b0*/  STL [R1+0x80ec], R141 ;  /* 0x0080ec8d01007387 */ /* 0x000fe80000100800 */
[----:B------:R-:W-:Y:S04]  /*6c6c0*/  STL [R1+0x80e8], R140 ;  /* 0x0080e88c01007387 */ /* 0x000fe80000100800 */
[----:B------:R-:W-:Y:S01]  /*6c6d0*/  STL.64 [R1+0x11e0], R156 ;  /* 0x0011e09c01007387 */ /* 0x000fe20000100a00 */
[C---:B------:R-:W-:Y:S03]  /*6c6e0*/  HMMA.1688.F32.TF32 R148, R240.reuse, R126, R152 ;  /* 0x0000007ef094723c */ /* 0x040fe60000081098 */
[----:B------:R-:W-:Y:S04]  /*6c6f0*/  STL.64 [R1+0x11e8], R158 ;  /* 0x0011e89e01007387 */ /* 0x000fe80000100a00 */
[----:B------:R-:W-:Y:S04]  /*6c700*/  STL.64 [R1+0x11d0], R144 ;  /* 0x0011d09001007387 */ /* 0x000fe80000100a00 */
[----:B------:R1:W-:Y:S04]  /*6c710*/  STL.64 [R1+0x11d8], R146 ;  /* 0x0011d89201007387 */ /* 0x0003e80000100a00 */
[----:B------:R-:W-:Y:S04]  /*6c720*/  STL.64 [R1+0x430], R12 ;  /* 0x0004300c01007387 */ /* 0x000fe80000100a00 */
[----:B------:R2:W-:Y:S01]  /*6c730*/  STL.64 [R1+0x438], R14 ;  /* 0x0004380e01007387 */ /* 0x0005e20000100a00 */
[C---:B-1----:R-:W-:Y:S08]  /*6c740*/  HMMA.1688.F32.TF32 R144, R240.reuse, R122, R160 ;  /* 0x0000007af090723c */ /* 0x042ff000000810a0 */
[----:B--2---:R-:W-:Y:S01]  /*6c750*/  HMMA.1688.F32.TF32 R12, R240, R18, R168 ;  /* 0x00000012f00c723c */ /* 0x004fe200000810a8 */
[----:B------:R-:W-:Y:S04]  /*6c760*/  STL.64 [R1+0x420], R148 ;  /* 0x0004209401007387 */ /* 0x000fe80000100a00 */
[----:B------:R-:W-:Y:S10]  /*6c770*/  STL.64 [R1+0x428], R150 ;  /* 0x0004289601007387 */ /* 0x000ff40000100a00 */
[----:B------:R-:W-:Y:S04]  /*6c780*/  STL.64 [R1+0x410], R144 ;  /* 0x0004109001007387 */ /* 0x000fe80000100a00 */
[----:B------:R1:W-:Y:S04]  /*6c790*/  STL.64 [R1+0x418], R146 ;  /* 0x0004189201007387 */ /* 0x0003e80000100a00 */
[----:B------:R-:W-:Y:S01]  /*6c7a0*/  STL [R1+0x400], R12 ;  /* 0x0004000c01007387 */ /* 0x000fe20000100800 */
[----:B------:R-:W-:Y:S01]  /*6c7b0*/  IMAD.MOV.U32 R141, RZ, RZ, R13 ;  /* 0x000000ffff8d7224 */ /* 0x000fe200078e000d */
[----:B------:R-:W-:-:S02]  /*6c7c0*/  MOV R140, R14 ;  /* 0x0000000e008c7202 */ /* 0x000fc40000000f00 */
[----:B------:R2:W-:Y:S01]  /*6c7d0*/  STL [R1+0x40c], R15 ;  /* 0x00040c0f01007387 */ /* 0x0005e20000100800 */
[C---:B-1----:R-:W-:Y:S08]  /*6c7e0*/  HMMA.1688.F32.TF32 R144, R240.reuse, R22, R164 ;  /* 0x00000016f090723c */ /* 0x042ff000000810a4 */
[C---:B--2---:R-:W-:Y:S08]  /*6c7f0*/  HMMA.1688.F32.TF32 R12, R240.reuse, R118, R172 ;  /* 0x00000076f00c723c */ /* 0x044ff000000810ac */
[----:B------:R-:W-:Y:S01]  /*6c800*/  HMMA.1688.F32.TF32 R4, R240, R110, R4 ;  /* 0x0000006ef004723c */ /* 0x000fe20000081004 */
[----:B------:R1:W-:Y:S04]  /*6c810*/  STL [R1+0x80f4], R140 ;  /* 0x0080f48c01007387 */ /* 0x0003e80000100800 */
[----:B------:R2:W-:Y:S04]  /*6c820*/  STL [R1+0x80f0], R141 ;  /* 0x0080f08d01007387 */ /* 0x0005e80000100800 */
[----:B------:R-:W-:Y:S04]  /*6c830*/  STL.64 [R1+0x3f0], R144 ;  /* 0x0003f09001007387 */ /* 0x000fe80000100a00 */
[----:B------:R-:W-:Y:S03]  /*6c840*/  STL.64 [R1+0x3f8], R146 ;  /* 0x0003f89201007387 */ /* 0x000fe60000100a00 */
[----:B-1----:R-:W-:-:S02]  /*6c850*/  IMAD.MOV.U32 R140, RZ, RZ, R14 ;  /* 0x000000ffff8c7224 */ /* 0x002fc400078e000e */
[----:B--2---:R-:W-:Y:S01]  /*6c860*/  IMAD.MOV.U32 R141, RZ, RZ, R15 ;  /* 0x000000ffff8d7224 */ /* 0x004fe200078e000f */
[----:B------:R-:W-:Y:S04]  /*6c870*/  STL.64 [R1+0x3e0], R12 ;  /* 0x0003e00c01007387 */ /* 0x000fe80000100a00 */
[----:B------:R-:W-:Y:S04]  /*6c880*/  STL [R1+0x80fc], R140 ;  /* 0x0080fc8c01007387 */ /* 0x000fe80000100800 */
[----:B------:R-:W-:Y:S04]  /*6c890*/  STL [R1+0x80f8], R141 ;  /* 0x0080f88d01007387 */ /* 0x000fe80000100800 */
[----:B------:R1:W-:Y:S04]  /*6c8a0*/  STL.64 [R1+0x3d0], R8 ;  /* 0x0003d00801007387 */ /* 0x0003e80000100a00 */
[----:B------:R2:W-:Y:S04]  /*6c8b0*/  STL.64 [R1+0x3d8], R10 ;  /* 0x0003d80a01007387 */ /* 0x0005e80000100a00 */
[----:B------:R3:W-:Y:S04]  /*6c8c0*/  STL.64 [R1+0x3c8], R6 ;  /* 0x0003c80601007387 */ /* 0x0007e80000100a00 */
[----:B-1----:R-:W4:Y:S04]  /*6c8d0*/  LDL.LU R8, [R1+0x2a0] ;  /* 0x0002a00001087983 */ /* 0x002f280000300800 */
[----:B------:R-:W4:Y:S04]  /*6c8e0*/  LDL.LU R9, [R1+0x2a4] ;  /* 0x0002a40001097983 */ /* 0x000f280000300800 */
[----:B--2---:R-:W4:Y:S04]  /*6c8f0*/  LDL.LU R10, [R1+0x2a8] ;  /* 0x0002a800010a7983 */ /* 0x004f280000300800 */
[----:B------:R-:W4:Y:S04]  /*6c900*/  LDL.LU R11, [R1+0x2ac] ;  /* 0x0002ac00010b7983 */ /* 0x000f280000300800 */
        /* <DEDUP_REMOVED lines=60> */
[----:B------:R-:W-:Y:S01]  /*6ccd0*/  MOV R140, R4 ;  /* 0x00000004008c7202 */ /* 0x000fe20000000f00 */
[----:B------:R-:W-:-:S02]  /*6cce0*/  IMAD.MOV.U32 R141, RZ, RZ, R5 ;  /* 0x000000ffff8d7224 */ /* 0x000fc400078e0005 */
[----:B------:R-:W2:Y:S04]  /*6ccf0*/  LDL.LU R4, [R1+0x290] ;  /* 0x0002900001047983 */ /* 0x000ea80000300800 */
[----:B------:R-:W2:Y:S04]  /*6cd00*/  LDL.LU R5, [R1+0x294] ;  /* 0x0002940001057983 */ /* 0x000ea80000300800 */
[----:B---3--:R-:W3:Y:S04]  /*6cd10*/  LDL.LU R6, [R1+0x298] ;  /* 0x0002980001067983 */ /* 0x008ee80000300800 */
[----:B------:R-:W3:Y:S04]  /*6cd20*/  LDL.LU R7, [R1+0x29c] ;  /* 0x00029c0001077983 */ /* 0x000ee80000300800 */
[----:B------:R1:W-:Y:S04]  /*6cd30*/  STL [R1+0x8104], R140 ;  /* 0x0081048c01007387 */ /* 0x0003e80000100800 */
[----:B------:R1:W-:Y:S01]  /*6cd40*/  STL [R1+0x8100], R141 ;  /* 0x0081008d01007387 */ /* 0x0003e20000100800 */
[C---:B----4-:R-:W-:Y:S08]  /*6cd50*/  HMMA.1688.F32.TF32 R8, R240.reuse, R46, R8 ;  /* 0x0000002ef008723c */ /* 0x050ff00000081008 */
[C---:B--2---:R-:W-:Y:S08]  /*6cd60*/  HMMA.1688.F32.TF32 R184, R240.reuse, R94, R184 ;  /* 0x0000005ef0b8723c */ /* 0x044ff000000810b8 */
[C---:B------:R-:W-:Y:S08]  /*6cd70*/  HMMA.1688.F32.TF32 R192, R240.reuse, R102, R192 ;  /* 0x00000066f0c0723c */ /* 0x040ff000000810c0 */
[C---:B------:R-:W-:Y:S08]  /*6cd80*/  HMMA.1688.F32.TF32 R196, R240.reuse, R106, R196 ;  /* 0x0000006af0c4723c */ /* 0x040ff000000810c4 */
[C---:B------:R-:W-:Y:S08]  /*6cd90*/  HMMA.1688.F32.TF32 R188, R240.reuse, R98, R188 ;  /* 0x00000062f0bc723c */ /* 0x040ff000000810bc */
[----:B-1----:R-:W-:Y:S01]  /*6cda0*/  IMAD.MOV.U32 R140, RZ, RZ, R194 ;  /* 0x000000ffff8c7224 */ /* 0x002fe200078e00c2 */
[----:B------:R-:W-:Y:S01]  /*6cdb0*/  MOV R141, R195 ;  /* 0x000000c3008d7202 */ /* 0x000fe20000000f00 */
[C---:B------:R-:W-:Y:S05]  /*6cdc0*/  HMMA.1688.F32.TF32 R144, R240.reuse, R86, R144 ;  /* 0x00000056f090723c */ /* 0x040fea0000081090 */
[----:B------:R-:W-:Y:S03]  /*6cdd0*/  STL.64 [R1+0x3b0], R196 ;  /* 0x0003b0c401007387 */ /* 0x000fe60000100a00 */
[----:B------:R-:W-:Y:S01]  /*6cde0*/  HMMA.1688.F32.TF32 R180, R240, R90, R180 ;  /* 0x0000005af0b4723c */ /* 0x000fe200000810b4 */
[----:B------:R-:W-:Y:S04]  /*6cdf0*/  STL.64 [R1+0x3b8], R198 ;  /* 0x0003b8c601007387 */ /* 0x000fe80000100a00 */
[----:B------:R-:W-:Y:S04]  /*6ce00*/  STL.64 [R1+0x3a0], R192 ;  /* 0x0003a0c001007387 */ /* 0x000fe80000100a00 */
[----:B------:R1:W-:Y:S04]  /*6ce10*/  STL [R1+0x810c], R140 ;  /* 0x00810c8c01007387 */ /* 0x0003e80000100800 */
[----:B------:R2:W-:Y:S04]  /*6ce20*/  STL [R1+0x8108], R141 ;  /* 0x0081088d01007387 */ /* 0x0005e80000100800 */
[----:B------:R-:W-:Y:S01]  /*6ce30*/  STL.64 [R1+0x390], R188 ;  /* 0x000390bc01007387 */ /* 0x000fe20000100a00 */
[----:B-1----:R-:W-:-:S03]  /*6ce40*/  IMAD.MOV.U32 R140, RZ, RZ, R184 ;  /* 0x000000ffff8c7224 */ /* 0x002fc600078e00b8 */
[----:B------:R-:W-:Y:S01]  /*6ce50*/  STL.64 [R1+0x398], R190 ;  /* 0x000398be01007387 */ /* 0x000fe20000100a00 */
[----:B--2---:R-:W-:-:S03]  /*6ce60*/  IMAD.MOV.U32 R141, RZ, RZ, R185 ;  /* 0x000000ffff8d7224 */ /* 0x004fc600078e00b9 */
[----:B------:R-:W-:Y:S01]  /*6ce70*/  STL.64 [R1+0x388], R186 ;  /* 0x000388ba01007387 */ /* 0x000fe20000100a00 */
[----:B------:R-:W-:Y:S03]  /*6ce80*/  HMMA.1688.F32.TF32 R176, R240, R82, R176 ;  /* 0x00000052f0b0723c */ /* 0x000fe600000810b0 */
[----:B------:R1:W-:Y:S04]  /*6ce90*/  STL [R1+0x8114], R140 ;  /* 0x0081148c01007387 */ /* 0x0003e80000100800 */
[----:B------:R2:W-:Y:S04]  /*6cea0*/  STL [R1+0x8110], R141 ;  /* 0x0081108d01007387 */ /* 0x0005e80000100800 */
[----:B------:R-:W-:Y:S01]  /*6ceb0*/  STL.64 [R1+0x370], R180 ;  /* 0x000370b401007387 */ /* 0x000fe20000100a00 */
[----:B-1----:R-:W-:-:S03]  /*6cec0*/  MOV R140, R146 ;  /* 0x00000092008c7202 */ /* 0x002fc60000000f00 */
[----:B------:R-:W-:Y:S01]  /*6ced0*/  STL.64 [R1+0x378], R182 ;  /* 0x000378b601007387 */ /* 0x000fe20000100a00 */
[----:B--2---:R-:W-:-:S03]  /*6cee0*/  IMAD.MOV.U32 R141, RZ, RZ, R147 ;  /* 0x000000ffff8d7224 */ /* 0x004fc600078e0093 */
[----:B------:R1:W-:Y:S01]  /*6cef0*/  STL.64 [R1+0x360], R144 ;  /* 0x0003609001007387 */ /* 0x0003e20000100a00 */
[C---:B------:R-:W-:Y:S08]  /*6cf00*/  HMMA.1688.F32.TF32 R12, R240.reuse, R74, R12 ;  /* 0x0000004af00c723c */ /* 0x040ff0000008100c */
[C---:B-1----:R-:W-:Y:S01]  /*6cf10*/  HMMA.1688.F32.TF32 R144, R240.reuse, R78, R156 ;  /* 0x0000004ef090723c */ /* 0x042fe2000008109c */
[----:B------:R-:W-:Y:S04]  /*6cf20*/  STL [R1+0x817c], R141 ;  /* 0x00817c8d01007387 */ /* 0x000fe80000100800 */
[----:B------:R-:W-:Y:S04]  /*6cf30*/  STL [R1+0x8178], R140 ;  /* 0x0081788c01007387 */ /* 0x000fe80000100800 */
[----:B------:R-:W-:Y:S01]  /*6cf40*/  STL.64 [R1+0x350], R176 ;  /* 0x000350b001007387 */ /* 0x000fe20000100a00 */
[C---:B------:R-:W-:Y:S03]  /*6cf50*/  HMMA.1688.F32.TF32 R148, R240.reuse, R70, R148 ;  /* 0x00000046f094723c */ /* 0x040fe60000081094 */
[----:B------:R-:W-:Y:S10]  /*6cf60*/  STL.64 [R1+0x358], R178 ;  /* 0x000358b201007387 */ /* 0x000ff40000100a00 */
[----:B------:R-:W-:Y:S04]  /*6cf70*/  STL.64 [R1+0x340], R144 ;  /* 0x0003409001007387 */ /* 0x000fe80000100a00 */
[----:B------:R1:W-:Y:S04]  /*6cf80*/  STL.64 [R1+0x348], R146 ;  /* 0x0003489201007387 */ /* 0x0003e80000100a00 */
[----:B------:R-:W-:Y:S04]  /*6cf90*/  STL.64 [R1+0x330], R12 ;  /* 0x0003300c01007387 */ /* 0x000fe80000100a00 */
[----:B------:R2:W-:Y:S01]  /*6cfa0*/  STL.64 [R1+0x338], R14 ;  /* 0x0003380e01007387 */ /* 0x0005e20000100a00 */
[C---:B-1----:R-:W-:Y:S08]  /*6cfb0*/  HMMA.1688.F32.TF32 R144, R240.reuse, R66, R152 ;  /* 0x00000042f090723c */ /* 0x042ff00000081098 */
[C---:B--2---:R-:W-:Y:S01]  /*6cfc0*/  HMMA.1688.F32.TF32 R12, R240.reuse, R62, R160 ;  /* 0x0000003ef00c723c */ /* 0x044fe200000810a0 */
[----:B------:R-:W-:Y:S04]  /*6cfd0*/  STL.64 [R1+0x320], R148 ;  /* 0x0003209401007387 */ /* 0x000fe80000100a00 */
[----:B------:R1:W-:Y:S10]  /*6cfe0*/  STL.64 [R1+0x328], R150 ;  /* 0x0003289601007387 */ /* 0x0003f40000100a00 */
[----:B------:R-:W-:Y:S01]  /*6cff0*/  STL.64 [R1+0x310], R144 ;  /* 0x0003109001007387 */ /* 0x000fe20000100a00 */
[C---:B-1----:R-:W-:Y:S03]  /*6d000*/  HMMA.1688.F32.TF32 R148, R240.reuse, R58, R168 ;  /* 0x0000003af094723c */ /* 0x042fe600000810a8 */
[----:B------:R1:W-:Y:S04]  /*6d010*/  STL.64 [R1+0x318], R146 ;  /* 0x0003189201007387 */ /* 0x0003e80000100a00 */
[----:B------:R-:W-:Y:S04]  /*6d020*/  STL.64 [R1+0x300], R12 ;  /* 0x0003000c01007387 */ /* 0x000fe80000100a00 */
[----:B------:R2:W-:Y:S01]  /*6d030*/  STL.64 [R1+0x308], R14 ;  /* 0x0003080e01007387 */ /* 0x0005e20000100a00 */
[C---:B-1----:R-:W-:Y:S08]  /*6d040*/  HMMA.1688.F32.TF32 R144, R240.reuse, R54, R164 ;  /* 0x00000036f090723c */ /* 0x042ff000000810a4 */
[C---:B--2---:R-:W-:Y:S08]  /*6d050*/  HMMA.1688.F32.TF32 R12, R240.reuse, R50, R172 ;  /* 0x00000032f00c723c */ /* 0x044ff000000810ac */
[----:B---3--:R-:W-:Y:S01]  /*6d060*/  HMMA.1688.F32.TF32 R4, R240, R42, R4 ;  /* 0x0000002af004723c */ /* 0x008fe20000081004 */
[----:B------:R-:W-:Y:S04]  /*6d070*/  STL.64 [R1+0x2f0], R148 ;  /* 0x0002f09401007387 */ /* 0x000fe80000100a00 */
[----:B------:R-:W-:Y:S04]  /*6d080*/  STL.64 [R1+0x2f8], R150 ;  /* 0x0002f89601007387 */ /* 0x000fe80000100a00 */
[----:B------:R-:W-:Y:S04]  /*6d090*/  STL.64 [R1+0x2e0], R144 ;  /* 0x0002e09001007387 */ /* 0x000fe80000100a00 */
[----:B------:R-:W-:Y:S04]  /*6d0a0*/  STL.64 [R1+0x2e8], R146 ;  /* 0x0002e89201007387 */ /* 0x000fe80000100a00 */
[----:B------:R-:W-:Y:S04]  /*6d0b0*/  STL.64 [R1+0x2d0], R12 ;  /* 0x0002d00c01007387 */ /* 0x000fe80000100a00 */
[----:B------:R-:W-:Y:S04]  /*6d0c0*/  STL.64 [R1+0x2d8], R14 ;  /* 0x0002d80e01007387 */ /* 0x000fe80000100a00 */
[----:B------:R-:W2:Y:S04]  /*6d0d0*/  LDL.LU R184, [R1+0x20] ;  /* 0x0000200001b87983 */ /* 0x000ea80000300800 */
[----:B------:R-:W-:Y:S01]  /*6d0e0*/  STL.64 [R1+0x2c0], R8 ;  /* 0x0002c00801007387 */ /* 0x000fe20000100a00 */
[----:B------:R-:W-:-:S03]  /*6d0f0*/  IMAD.MOV.U32 R186, RZ, RZ, R251 ;  /* 0x000000ffffba7224 */ /* 0x000fc600078e00fb */
[----:B------:R-:W-:Y:S01]  /*6d100*/  STL.64 [R1+0x2c8], R10 ;  /* 0x0002c80a01007387 */ /* 0x000fe20000100a00 */
[----:B------:R-:W-:-:S03]  /*6d110*/  MOV R187, R249 ;  /* 0x000000f900bb7202 */ /* 0x000fc60000000f00 */
[----:B------:R1:W-:Y:S04]  /*6d120*/  STL.64 [R1+0x2b0], R4 ;  /* 0x0002b00401007387 */ /* 0x0003e80000100a00 */
[----:B------:R3:W-:Y:S04]  /*6d130*/  STL.64 [R1+0x2b8], R6 ;  /* 0x0002b80601007387 */ /* 0x0007e80000100a00 */
[----:B------:R-:W2:Y:S04]  /*6d140*/  LDL.LU R185, [R1+0x24] ;  /* 0x0000240001b97983 */ /* 0x000ea80000300800 */
[----:B------:R-:W4:Y:S04]  /*6d150*/  LDL.LU R251, [R1+0x85e4] ;  /* 0x0085e40001fb7983 */ /* 0x000f280000300800 */
[----:B------:R-:W2:Y:S01]  /*6d160*/  LDL.LU R249, [R1+0x85e0] ;  /* 0x0085e00001f97983 */ /* 0x000ea20000300800 */
[----:B------:R-:W-:-:S03]  /*6d170*/  IMAD.MOV.U32 R190, RZ, RZ, R248 ;  /* 0x000000ffffbe7224 */ /* 0x000fc600078e00f8 */
[----:B------:R-:W3:Y:S01]  /*6d180*/  LDL.LU R188, [R1+0x30] ;  /* 0x0000300001bc7983 */ /* 0x000ee20000300800 */
[----:B------:R-:W-:-:S03]  /*6d190*/  IMAD.MOV.U32 R191, RZ, RZ, R250 ;  /* 0x000000ffffbf7224 */ /* 0x000fc600078e00fa */
[----:B------:R-:W3:Y:S04]  /*6d1a0*/  LDL.LU R189, [R1+0x34] ;  /* 0x0000340001bd7983 */ /* 0x000ee80000300800 */
[----:B------:R-:W1:Y:S04]  /*6d1b0*/  LDL.LU R248, [R1+0x85dc] ;  /* 0x0085dc0001f87983 */ /* 0x000e680000300800 */
[----:B------:R-:W3:Y:S01]  /*6d1c0*/  LDL.LU R250, [R1+0x85d8] ;  /* 0x0085d80001fa7983 */ /* 0x000ee20000300800 */
[----:B----4-:R-:W-:-:S03]  /*6d1d0*/  MOV R244, R251 ;  /* 0x000000fb00f47202 */ /* 0x010fc60000000f00 */
[----:B------:R-:W4:Y:S01]  /*6d1e0*/  LDL.LU R251, [R1+0x85d4] ;  /* 0x0085d40001fb7983 */ /* 0x000f220000300800 */
[----:B--2---:R-:W-:-:S03]  /*6d1f0*/  IMAD.MOV.U32 R245, RZ, RZ, R249 ;  /* 0x000000fffff57224 */ /* 0x004fc600078e00f9 */
[----:B------:R-:W2:Y:S04]  /*6d200*/  LDL.LU R249, [R1+0x85d0] ;  /* 0x0085d00001f97983 */ /* 0x000ea80000300800 */
[----:B------:R-:W2:Y:S04]  /*6d210*/  LDL.LU R246, [R1+0x48] ;  /* 0x0000480001f67983 */ /* 0x000ea80000300800 */
[----:B------:R-:W2:Y:S01]  /*6d220*/  LDL.LU R247, [R1+0x4c] ;  /* 0x00004c0001f77983 */ /* 0x000ea20000300800 */
[----:B-1----:R-:W-:-:S03]  /*6d230*/  IMAD.MOV.U32 R4, RZ, RZ, R248 ;  /* 0x000000ffff047224 */ /* 0x002fc600078e00f8 */
[----:B------:R-:W2:Y:S01]  /*6d240*/  LDL.LU R248, [R1+0x85cc] ;  /* 0x0085cc0001f87983 */ /* 0x000ea20000300800 */
[----:B---3--:R-:W-:-:S03]  /*6d250*/  MOV R5, R250 ;  /* 0x000000fa00057202 */ /* 0x008fc60000000f00 */
[----:B------:R-:W3:Y:S01]  /*6d260*/  LDL.LU R250, [R1+0x85c8] ;  /* 0x0085c80001fa7983 */ /* 0x000ee20000300800 */
[----:B----4-:R-:W-:-:S03]  /*6d270*/  IMAD.MOV.U32 R6, RZ, RZ, R251 ;  /* 0x000000ffff067224 */ /* 0x010fc600078e00fb */
[----:B------:R-:W4:Y:S01]  /*6d280*/  LDL.LU R251, [R1+0x85c4] ;  /* 0x0085c40001fb7983 */ /* 0x000f220000300800 */
[----:B--2---:R-:W-:-:S03]  /*6d290*/  IMAD.MOV.U32 R7, RZ, RZ, R249 ;  /* 0x000000ffff077224 */ /* 0x004fc600078e00f9 */
[----:B------:R-:W2:Y:S04]  /*6d2a0*/  LDL.LU R249, [R1+0x85c0] ;  /* 0x0085c00001f97983 */ /* 0x000ea80000300800 */
[----:B------:R-:W3:Y:S04]  /*6d2b0*/  LDL.LU R8, [R1+0x70] ;  /* 0x0000700001087983 */ /* 0x000ee80000300800 */
[----:B------:R-:W3:Y:S04]  /*6d2c0*/  LDL.LU R9, [R1+0x74] ;  /* 0x0000740001097983 */ /* 0x000ee80000300800 */
[----:B------:R-:W3:Y:S04]  /*6d2d0*/  LDL.LU R10, [R1+0x78] ;  /* 0x00007800010a7983 */ /* 0x000ee80000300800 */
[----:B------:R-:W3:Y:S01]  /*6d2e0*/  LDL.LU R11, [R1+0x7c] ;  /* 0x00007c00010b7983 */ /* 0x000ee20000300800 */
[----:B----4-:R-:W-:-:S03]  /*6d2f0*/  MOV R172, R251 ;  /* 0x000000fb00ac7202 */ /* 0x010fc60000000f00 */
[----:B------:R-:W4:Y:S01]  /*6d300*/  LDL.LU R251, [R1+0x85bc] ;  /* 0x0085bc0001fb7983 */ /* 0x000f220000300800 */
[----:B--2---:R-:W-:-:S03]  /*6d310*/  IMAD.MOV.U32 R173, RZ, RZ, R249 ;  /* 0x000000ffffad7224 */ /* 0x004fc600078e00f9 */
[----:B------:R-:W2:Y:S01]  /*6d320*/  LDL.LU R249, [R1+0x85b8] ;  /* 0x0085b80001f97983 */ /* 0x000ea20000300800 */
[----:B---3--:R-:W-:Y:S01]  /*6d330*/  IMAD.MOV.U32 R174, RZ, RZ, R250 ;  /* 0x000000ffffae7224 */ /* 0x008fe200078e00fa */
[----:B------:R-:W-:Y:S02]  /*6d340*/  MOV R175, R248 ;  /* 0x000000f800af7202 */ /* 0x000fe40000000f00 */
[----:B------:R-:W3:Y:S04]  /*6d350*/  LDL.LU R250, [R1+0x85b4] ;  /* 0x0085b40001fa7983 */ /* 0x000ee80000300800 */
[----:B------:R-:W3:Y:S04]  /*6d360*/  LDL.LU R248, [R1+0x85b0] ;  /* 0x0085b00001f87983 */ /* 0x000ee80000300800 */
[----:B------:R-:W3:Y:S04]  /*6d370*/  LDL.LU R168, [R1+0xa0] ;  /* 0x0000a00001a87983 */ /* 0x000ee80000300800 */
[----:B------:R-:W3:Y:S01]  /*6d380*/  LDL.LU R169, [R1+0xa4] ;  /* 0x0000a40001a97983 */ /* 0x000ee20000300800 */
[----:B----4-:R-:W-:-:S03]  /*6d390*/  IMAD.MOV.U32 R170, RZ, RZ, R251 ;  /* 0x000000ffffaa7224 */ /* 0x010fc600078e00fb */
[----:B------:R-:W4:Y:S01]  /*6d3a0*/  LDL.LU R251, [R1+0x85ac] ;  /* 0x0085ac0001fb7983 */ /* 0x000f220000300800 */
[----:B--2---:R-:W-:-:S03]  /*6d3b0*/  IMAD.MOV.U32 R171, RZ, RZ, R249 ;  /* 0x000000ffffab7224 */ /* 0x004fc600078e00f9 */
[----:B------:R-:W2:Y:S01]  /*6d3c0*/  LDL.LU R249, [R1+0x85a8] ;  /* 0x0085a80001f97983 */ /* 0x000ea20000300800 */
[----:B---3--:R-:W-:-:S03]  /*6d3d0*/  IMAD.MOV.U32 R163, RZ, RZ, R250 ;  /* 0x000000ffffa37224 */ /* 0x008fc600078e00fa */
[----:B------:R-:W3:Y:S01]  /*6d3e0*/  LDL.LU R160, [R1+0xb0] ;  /* 0x0000b00001a07983 */ /* 0x000ee20000300800 */
[----:B------:R-:W-:-:S03]  /*6d3f0*/  MOV R162, R248 ;  /* 0x000000f800a27202 */ /* 0x000fc60000000f00 */
[----:B------:R-:W3:Y:S04]  /*6d400*/  LDL.LU R161, [R1+0xb4] ;  /* 0x0000b40001a17983 */ /* 0x000ee80000300800 */
[----:B------:R-:W3:Y:S04]  /*6d410*/  LDL.LU R248, [R1+0x85a4] ;  /* 0x0085a40001f87983 */ /* 0x000ee80000300800 */
[----:B------:R-:W3:Y:S01]  /*6d420*/  LDL.LU R250, [R1+0x85a0] ;  /* 0x0085a00001fa7983 */ /* 0x000ee20000300800 */
[----:B----4-:R-:W-:-:S03]  /*6d430*/  IMAD.MOV.U32 R152, RZ, RZ, R251 ;  /* 0x000000ffff987224 */ /* 0x010fc600078e00fb */
[----:B------:R-:W4:Y:S01]  /*6d440*/  LDL.LU R251, [R1+0x859c] ;  /* 0x00859c0001fb7983 */ /* 0x000f220000300800 */
[----:B--2---:R-:W-:-:S03]  /*6d450*/  MOV R153, R249 ;  /* 0x000000f900997202 */ /* 0x004fc60000000f00 */
[----:B------:R-:W2:Y:S04]  /*6d460*/  LDL.LU R249, [R1+0x8598] ;  /* 0x0085980001f97983 */ /* 0x000ea80000300800 */
[----:B------:R-:W2:Y:S04]  /*6d470*/  LDL.LU R154, [R1+0xc8] ;  /* 0x0000c800019a7983 */ /* 0x000ea80000300800 */
[----:B------:R-:W2:Y:S01]  /*6d480*/  LDL.LU R155, [R1+0xcc] ;  /* 0x0000cc00019b7983 */ /* 0x000ea20000300800 */
[----:B---3--:R-:W-:-:S03]  /*6d490*/  IMAD.MOV.U32 R156, RZ, RZ, R248 ;  /* 0x000000ffff9c7224 */ /* 0x008fc600078e00f8 */
[----:B------:R-:W3:Y:S01]  /*6d4a0*/  LDL.LU R248, [R1+0x8594] ;  /* 0x0085940001f87983 */ /* 0x000ee20000300800 */
[----:B------:R-:W-:-:S03]  /*6d4b0*/  IMAD.MOV.U32 R157, RZ, RZ, R250 ;  /* 0x000000ffff9d7224 */ /* 0x000fc600078e00fa */
[----:B------:R-:W3:Y:S01]  /*6d4c0*/  LDL.LU R250, [R1+0x8590] ;  /* 0x0085900001fa7983 */ /* 0x000ee20000300800 */
[----:B----4-:R-:W-:-:S03]  /*6d4d0*/  MOV R158, R251 ;  /* 0x000000fb009e7202 */ /* 0x010fc60000000f00 */
[----:B------:R-:W4:Y:S01]  /*6d4e0*/  LDL.LU R251, [R1+0x858c] ;  /* 0x00858c0001fb7983 */ /* 0x000f220000300800 */
[----:B--2---:R-:W-:-:S03]  /*6d4f0*/  IMAD.MOV.U32 R159, RZ, RZ, R249 ;  /* 0x000000ffff9f7224 */ /* 0x004fc600078e00f9 */
[----:B------:R-:W2:Y:S01]  /*6d500*/  LDL.LU R249, [R1+0x8588] ;  /* 0x0085880001f97983 */ /* 0x000ea20000300800 */
[C---:B------:R-:W-:Y:S03]  /*6d510*/  HMMA.1688.F32.TF32 R208, R236.reuse, R118, R208 ;  /* 0x00000076ecd0723c */ /* 0x040fe600000810d0 */
[----:B------:R-:W2:Y:S04]  /*6d520*/  LDL.LU R12, [R1+0x200] ;  /* 0x00020000010c7983 */ /* 0x000ea80000300800 */
[----:B------:R-:W2:Y:S01]  /*6d530*/  LDL.LU R13, [R1+0x204] ;  /* 0x00020400010d7983 */ /* 0x000ea20000300800 */
[C---:B------:R-:W-:Y:S08]  /*6d540*/  HMMA.1688.F32.TF32 R212, R236.reuse, R22, R212 ;  /* 0x00000016ecd4723c */ /* 0x040ff000000810d4 */
[----:B------:R-:W-:Y:S01]  /*6d550*/  HMMA.1688.F32.TF32 R204, R236, R114, R204 ;  /* 0x00000072eccc723c */ /* 0x000fe200000810cc */
[----:B------:R-:W2:Y:S01]  /*6d560*/  LDL.LU R14, [R1+0x208] ;  /* 0x00020800010e7983 */ /* 0x000ea20000300800 */
[----:B---3--:R-:W-:Y:S01]  /*6d570*/  IMAD.MOV.U32 R147, RZ, RZ, R248 ;  /* 0x000000ffff937224 */ /* 0x008fe200078e00f8 */
[----:B------:R-:W-:-:S02]  /*6d580*/  MOV R145, R250 ;  /* 0x000000fa00917202 */ /* 0x000fc40000000f00 */
[----:B------:R-:W3:Y:S04]  /*6d590*/  LDL.LU R15, [R1+0x20c] ;  /* 0x00020c00010f7983 */ /* 0x000ee80000300800 */
[----:B------:R-:W3:Y:S01]  /*6d5a0*/  LDL.LU R248, [R1] ;  /* 0x0000000001f87983 */ /* 0x000ee20000300800 */
[----:B------:R-:W-:Y:S01]  /*6d5b0*/  IMAD.MOV.U32 R45, RZ, RZ, R208 ;  /* 0x000000ffff2d7224 */ /* 0x000fe200078e00d0 */
[----:B------:R-:W-:Y:S01]  /*6d5c0*/  MOV R44, R209 ;  /* 0x000000d1002c7202 */ /* 0x000fe20000000f00 */
[----:B------:R-:W-:Y:S01]  /*6d5d0*/  IMAD.MOV.U32 R41, RZ, RZ, R210 ;  /* 0x000000ffff297224 */ /* 0x000fe200078e00d2 */
[----:B------:R-:W-:Y:S01]  /*6d5e0*/  LDS R236, [R3+0x41100] ;  /* 0x0411000003ec7984 */ /* 0x000fe20000000800 */
[----:B------:R-:W-:Y:S02]  /*6d5f0*/  IMAD.MOV.U32 R40, RZ, RZ, R211 ;  /* 0x000000ffff287224 */ /* 0x000fe400078e00d3 */
[----:B------:R-:W-:Y:S01]  /*6d600*/  IMAD.MOV.U32 R37, RZ, RZ, R212 ;  /* 0x000000ffff257224 */ /* 0x000fe200078e00d4 */
[----:B------:R-:W-:Y:S01]  /*6d610*/  MOV R33, R214 ;  /* 0x000000d600217202 */ /* 0x000fe20000000f00 */
[----:B------:R-:W-:Y:S01]  /*6d620*/  IMAD.MOV.U32 R36, RZ, RZ, R213 ;  /* 0x000000ffff247224 */ /* 0x000fe200078e00d5 */
[----:B------:R-:W-:Y:S01]  /*6d630*/  LDS R238, [R3+0x41900] ;  /* 0x0419000003ee7984 */ /* 0x000fe20000000800 */
[----:B------:R-:W-:-:S03]  /*6d640*/  IMAD.MOV.U32 R32, RZ, RZ, R215 ;  /* 0x000000ffff207224 */ /* 0x000fc600078e00d7 */
[----:B------:R-:W-:Y:S01]  /*6d650*/  LDS R237, [R0+0x41100] ;  /* 0x0411000000ed7984 */ /* 0x000fe20000000800 */
[----:B------:R-:W-:Y:S01]  /*6d660*/  MOV R53, R204 ;  /* 0x000000cc00357202 */ /* 0x000fe20000000f00 */
[----:B------:R-:W-:Y:S01]  /*6d670*/  IMAD.MOV.U32 R52, RZ, RZ, R205 ;  /* 0x000000ffff347224 */ /* 0x000fe200078e00cd */
[----:B------:R-:W-:Y:S01]  /*6d680*/  MOV R48, R207 ;  /* 0x000000cf00307202 */ /* 0x000fe20000000f00 */
[----:B------:R-:W-:Y:S01]  /*6d690*/  IMAD.MOV.U32 R49, RZ, RZ, R206 ;  /* 0x000000ffff317224 */ /* 0x000fe200078e00ce */
[----:B------:R-:W1:Y:S01]  /*6d6a0*/  LDS R239, [R0+0x41900] ;  /* 0x0419000000ef7984 */ /* 0x000e620000000800 */
[----:B----4-:R-:W-:Y:S02]  /*6d6b0*/  IMAD.MOV.U32 R144, RZ, RZ, R251 ;  /* 0x000000ffff907224 */ /* 0x010fe400078e00fb */
[----:B--2---:R-:W-:Y:S02]  /*6d6c0*/  IMAD.MOV.U32 R146, RZ, RZ, R249 ;  /* 0x000000ffff927224 */ /* 0x004fe400078e00f9 */
[----:B------:R-:W3:Y:S04]  /*6d6d0*/  LDL.LU R249, [R1+0x4] ;  /* 0x0000040001f97983 */ /* 0x000ee80000300800 */
[----:B------:R-:W3:Y:S04]  /*6d6e0*/  LDL.LU R250, [R1+0x8] ;  /* 0x0000080001fa7983 */ /* 0x000ee80000300800 */
[----:B------:R-:W3:Y:S04]  /*6d6f0*/  LDL.LU R251, [R1+0xc] ;  /* 0x00000c0001fb7983 */ /* 0x000ee80000300800 */
[----:B------:R-:W2:Y:S04]  /*6d700*/  LDL.LU R208, [R1+0x270] ;  /* 0x0002700001d07983 */ /* 0x000ea80000300800 */
[----:B------:R-:W2:Y:S04]  /*6d710*/  LDL.LU R209, [R1+0x274] ;  /* 0x0002740001d17983 */ /* 0x000ea80000300800 */
[----:B------:R-:W2:Y:S04]  /*6d720*/  LDL.LU R210, [R1+0x278] ;  /* 0x0002780001d27983 */ /* 0x000ea80000300800 */
[----:B------:R-:W2:Y:S04]  /*6d730*/  LDL.LU R211, [R1+0x27c] ;  /* 0x00027c0001d37983 */ /* 0x000ea80000300800 */
[----:B------:R-:W4:Y:S04]  /*6d740*/  LDL.LU R212, [R1+0x280] ;  /* 0x0002800001d47983 */ /* 0x000f280000300800 */
[----:B------:R-:W4:Y:S04]  /*6d750*/  LDL.LU R213, [R1+0x284] ;  /* 0x0002840001d57983 */ /* 0x000f280000300800 */
        /* <DEDUP_REMOVED lines=8> */
[----:B------:R-:W3:Y:S04]  /*6d7e0*/  LDL.LU R194, [R1+0x238] ;  /* 0x0002380001c27983 */ /* 0x000ee80000300800 */
[----:B------:R-:W3:Y:S04]  /*6d7f0*/  LDL.LU R195, [R1+0x23c] ;  /* 0x00023c0001c37983 */ /* 0x000ee80000300800 */
[----:B------:R-:W1:Y:S04]  /*6d800*/  LDL.LU R200, [R1+0x250] ;  /* 0x0002500001c87983 */ /* 0x000e680000300800 */
[----:B------:R-:W1:Y:S04]  /*6d810*/  LDL.LU R201, [R1+0x254] ;  /* 0x0002540001c97983 */ /* 0x000e680000300800 */
[----:B------:R-:W1:Y:S04]  /*6d820*/  LDL.LU R202, [R1+0x258] ;  /* 0x0002580001ca7983 */ /* 0x000e680000300800 */
[----:B------:R-:W1:Y:S04]  /*6d830*/  LDL.LU R203, [R1+0x25c] ;  /* 0x00025c0001cb7983 */ /* 0x000e680000300800 */
        /* <DEDUP_REMOVED lines=19> */
[----:B------:R-:W3:Y:S01]  /*6d970*/  LDL.LU R183, [R1+0x1c] ;  /* 0x00001c0001b77983 */ /* 0x000ee20000300800 */
[C---:B--2---:R-:W-:Y:S08]  /*6d980*/  HMMA.1688.F32.TF32 R208, R240.reuse, R34, R208 ;  /* 0x00000022f0d0723c */ /* 0x044ff000000810d0 */
[C---:B----4-:R-:W-:Y:S08]  /*6d990*/  HMMA.1688.F32.TF32 R212, R240.reuse, R38, R212 ;  /* 0x00000026f0d4723c */ /* 0x050ff000000810d4 */
[C---:B---3--:R-:W-:Y:S11]  /*6d9a0*/  HMMA.1688.F32.TF32 R204, R240.reuse, R30, R204 ;  /* 0x0000001ef0cc723c */ /* 0x048ff600000810cc */
[----:B------:R-:W-:Y:S04]  /*6d9b0*/  @!UPT UIADD3 URZ, URZ, URZ, URZ ;  /* 0x0000003f3f3ff290 */ /* 0x000fe8000fffe03f */
[----:B------:R-:W-:Y:S04]  /*6d9c0*/  STL.64 [R1+0x2a0], R212 ;  /* 0x0002a0d401007387 */ /* 0x000fe80000100a00 */
[----:B------:R2:W-:Y:S01]  /*6d9d0*/  STL.64 [R1+0x2a8], R214 ;  /* 0x0002a8d601007387 */ /* 0x0005e20000100a00 */
[----:B------:R-:W-:Y:S03]  /*6d9e0*/  HMMA.1688.F32.TF32 R240, R240, R26, R248 ;  /* 0x0000001af0f0723c */ /* 0x000fe600000810f8 */
[----:B--2---:R-:W2:Y:S04]  /*6d9f0*/  LDL.LU.64 R214, [R1+0x8580] ;  /* 0x0085800001d67983 */ /* 0x004ea80000300a00 */
[----:B------:R-:W2:Y:S04]  /*6da00*/  LDL.LU.64 R212, [R1+0x8578] ;  /* 0x0085780001d47983 */ /* 0x000ea80000300a00 */
[----:B------:R-:W-:Y:S04]  /*6da10*/  STL.64 [R1+0x290], R208 ;  /* 0x000290d001007387 */ /* 0x000fe80000100a00 */
[----:B------:R3:W-:Y:S04]  /*6da20*/  STL.64 [R1+0x298], R210 ;  /* 0x000298d201007387 */ /* 0x0007e80000100a00 */
[----:B---3--:R-:W3:Y:S04]  /*6da30*/  LDL.LU.64 R210, [R1+0x8570] ;  /* 0x0085700001d27983 */ /* 0x008ee80000300a00 */
[----:B------:R-:W3:Y:S04]  /*6da40*/  LDL.LU.64 R208, [R1+0x8568] ;  /* 0x0085680001d07983 */ /* 0x000ee80000300a00 */
[----:B------:R-:W-:Y:S04]  /*6da50*/  STL.64 [R1+0x280], R204 ;  /* 0x000280cc01007387 */ /* 0x000fe80000100a00 */
[----:B------:R4:W-:Y:S04]  /*6da60*/  STL.64 [R1+0x288], R206 ;  /* 0x000288ce01007387 */ /* 0x0009e80000100a00 */
[----:B----4-:R-:W4:Y:S04]  /*6da70*/  LDL.LU.64 R206, [R1+0x8560] ;  /* 0x0085600001ce7983 */ /* 0x010f280000300a00 */
[----:B------:R-:W4:Y:S04]  /*6da80*/  LDL.LU.64 R204, [R1+0x8558] ;  /* 0x0085580001cc7983 */ /* 0x000f280000300a00 */
[----:B------:R-:W2:Y:S04]  /*6da90*/  LDL.LU.64 R250, [R1+0x8550] ;  /* 0x0085500001fa7983 */ /* 0x000ea80000300a00 */
[----:B------:R-:W2:Y:S04]  /*6daa0*/  LDL.LU.64 R248, [R1+0x8548] ;  /* 0x0085480001f87983 */ /* 0x000ea80000300a00 */
[----:B------:R-:W-:Y:S04]  /*6dab0*/  STL.64 [R1+0x11b0], R240 ;  /* 0x0011b0f001007387 */ /* 0x000fe80000100a00 */
[----:B------:R2:W-:Y:S01]  /*6dac0*/  STL.64 [R1+0x11b8], R242 ;  /* 0x0011b8f201007387 */ /* 0x0005e20000100a00 */
[C---:B-1----:R-:W-:Y:S08]  /*6dad0*/  HMMA.1688.F32.TF32 R200, R236.reuse, R138, R200 ;  /* 0x0000008aecc8723c */ /* 0x042ff000000810c8 */
[C---:B------:R-:W-:Y:S08]  /*6dae0*/  HMMA.1688.F32.TF32 R196, R236.reuse, R134, R196 ;  /* 0x00000086ecc4723c */ /* 0x040ff000000810c4 */
        /* <DEDUP_REMOVED lines=13> */
[C---:B--2---:R-:W-:Y:S01]  /*6dbc0*/  HMMA.1688.F32.TF32 R240, R236.reuse, R142, R248 ;  /* 0x0000008eecf0723c */ /* 0x044fe200000810f8 */
[----:B------:R-:W2:Y:S11]  /*6dbd0*/  LDL.LU R248, [R1+0x50] ;  /* 0x0000500001f87983 */ /* 0x000eb60000300800 */
[----:B------:R-:W-:Y:S11]  /*6dbe0*/  @!UPT UIADD3 URZ, URZ, URZ, URZ ;  /* 0x0000003f3f3ff290 */ /* 0x000ff6000fffe03f */
[----:B------:R-:W-:Y:S04]  /*6dbf0*/  STL.64 [R1+0x1200], R240 ;  /* 0x001200f001007387 */ /* 0x000fe80000100a00 */
[----:B------:R-:W-:Y:S04]  /*6dc00*/  STL.64 [R1+0x1208], R242 ;  /* 0x001208f201007387 */ /* 0x000fe80000100a00 */
[----:B------:R-:W2:Y:S04]  /*6dc10*/  LDL.LU R249, [R1+0x54] ;  /* 0x0000540001f97983 */ /* 0x000ea80000300800 */
[----:B------:R-:W2:Y:S04]  /*6dc20*/  LDL.LU R250, [R1+0x58] ;  /* 0x0000580001fa7983 */ /* 0x000ea80000300800 */
[----:B------:R-:W2:Y:S04]  /*6dc30*/  LDL.LU R251, [R1+0x5c] ;  /* 0x00005c0001fb7983 */ /* 0x000ea80000300800 */
[----:B------:R-:W-:Y:S04]  /*6dc40*/  STL.64 [R1+0x13e0], R200 ;  /* 0x0013e0c801007387 */ /* 0x000fe80000100a00 */
[----:B------:R1:W-:Y:S04]  /*6dc50*/  STL.64 [R1+0x13e8], R202 ;  /* 0x0013e8ca01007387 */ /* 0x0003e80000100a00 */
[----:B------:R-:W-:Y:S04]  /*6dc60*/  LDS R240, [R3+0x41180] ;  /* 0x0411800003f07984 */ /* 0x000fe80000000800 */
[----:B------:R-:W-:Y:S04]  /*6dc70*/  LDS R242, [R3+0x41980] ;  /* 0x0419800003f27984 */ /* 0x000fe80000000800 */
[----:B-1----:R-:W2:Y:S04]  /*6dc80*/  LDL.LU.64 R202, [R1+0x8540] ;  /* 0x0085400001ca7983 */ /* 0x002ea80000300a00 */
[----:B------:R-:W2:Y:S04]  /*6dc90*/  LDL.LU.64 R200, [R1+0x8538] ;  /* 0x0085380001c87983 */ /* 0x000ea80000300a00 */
[----:B------:R-:W-:Y:S04]  /*6dca0*/  STL.64 [R1+0x13d0], R196 ;  /* 0x0013d0c401007387 */ /* 0x000fe80000100a00 */
[----:B------:R1:W-:Y:S04]  /*6dcb0*/  STL.64 [R1+0x13d8], R198 ;  /* 0x0013d8c601007387 */ /* 0x0003e80000100a00 */
[----:B------:R-:W-:Y:S04]  /*6dcc0*/  LDS R241, [R0+0x41180] ;  /* 0x0411800000f17984 */ /* 0x000fe80000000800 */
[----:B------:R-:W2:Y:S04]  /*6dcd0*/  LDS R243, [R0+0x41980] ;  /* 0x0419800000f37984 */ /* 0x000ea80000000800 */
[----:B-1----:R-:W2:Y:S04]  /*6dce0*/  LDL.LU.64 R198, [R1+0x8530] ;  /* 0x0085300001c67983 */ /* 0x002ea80000300a00 */
[----:B------:R-:W2:Y:S04]  /*6dcf0*/  LDL.LU.64 R196, [R1+0x8528] ;  /* 0x0085280001c47983 */ /* 0x000ea80000300a00 */
[----:B------:R-:W-:Y:S04]  /*6dd00*/  STL.64 [R1+0x13c0], R192 ;  /* 0x0013c0c001007387 */ /* 0x000fe80000100a00 */
[----:B------:R1:W-:Y:S04]  /*6dd10*/  STL.64 [R1+0x13c8], R194 ;  /* 0x0013c8c201007387 */ /* 0x0003e80000100a00 */
[----:B-1----:R-:W2:Y:S04]  /*6dd20*/  LDL.LU.64 R194, [R1+0x8520] ;  /* 0x0085200001c27983 */ /* 0x002ea80000300a00 */
[----:B------:R-:W3:Y:S04]  /*6dd30*/  LDL.LU.64 R192, [R1+0x8518] ;  /* 0x0085180001c07983 */ /* 0x000ee80000300a00 */
[----:B------:R-:W3:Y:S04]  /*6dd40*/  LDL R120, [R1+0x1ac8] ;  /* 0x001ac80001787983 */ /* 0x000ee80000100800 */
[----:B------:R-:W-:Y:S04]  /*6dd50*/  STL.64 [R1+0x13b0], R144 ;  /* 0x0013b09001007387 */ /* 0x000fe80000100a00 */
[----:B------:R1:W-:Y:S04]  /*6dd60*/  STL.64 [R1+0x13b8], R146 ;  /* 0x0013b89201007387 */ /* 0x0003e80000100a00 */
[----:B-1----:R-:W3:Y:S04]  /*6dd70*/  LDL.LU.64 R146, [R1+0x8510] ;  /* 0x0085100001927983 */ /* 0x002ee80000300a00 */
[----:B------:R-:W3:Y:S04]  /*6dd80*/  LDL.LU.64 R144, [R1+0x8508] ;  /* 0x0085080001907983 */ /* 0x000ee80000300a00 */
[----:B------:R-:W3:Y:S04]  /*6dd90*/  LDL R121, [R1+0x1acc] ;  /* 0x001acc0001797983 */ /* 0x000ee80000100800 */
[----:B------:R-:W-:Y:S04]  /*6dda0*/  STL.64 [R1+0x13a0], R176 ;  /* 0x0013a0b001007387 */ /* 0x000fe80000100a00 */
[----:B------:R1:W-:Y:S04]  /*6ddb0*/  STL.64 [R1+0x13a8], R178 ;  /* 0x0013a8b201007387 */ /* 0x0003e80000100a00 */
[----:B-1----:R-:W3:Y:S04]  /*6ddc0*/  LDL.LU.64 R178, [R1+0x8500] ;  /* 0x0085000001b27983 */ /* 0x002ee80000300a00 */
[----:B------:R-:W3:Y:S04]  /*6ddd0*/  LDL.LU.64 R176, [R1+0x84f8] ;  /* 0x0084f80001b07983 */ /* 0x000ee80000300a00 */
[----:B------:R-:W-:Y:S04]  /*6dde0*/  STL.64 [R1+0x1390], R12 ;  /* 0x0013900c01007387 */ /* 0x000fe80000100a00 */
[----:B------:R1:W-:Y:S04]  /*6ddf0*/  STL.64 [R1+0x1398], R14 ;  /* 0x0013980e01007387 */ /* 0x0003e80000100a00 */
[----:B-1----:R-:W3:Y:S04]  /*6de00*/  LDL.LU.64 R14, [R1+0x84f0] ;  /* 0x0084f000010e7983 */ /* 0x002ee80000300a00 */
[----:B------:R-:W3:Y:S04]  /*6de10*/  LDL.LU.64 R12, [R1+0x84e8] ;  /* 0x0084e800010c7983 */ /* 0x000ee80000300a00 */
[----:B------:R-:W-:Y:S04]  /*6de20*/  STL.64 [R1+0x1380], R156 ;  /* 0x0013809c01007387 */ /* 0x000fe80000100a00 */
[----:B------:R1:W-:Y:S04]  /*6de30*/  STL.64 [R1+0x1388], R158 ;  /* 0x0013889e01007387 */ /* 0x0003e80000100a00 */
[----:B-1----:R-:W4:Y:S04]  /*6de40*/  LDL.LU.64 R158, [R1+0x84e0] ;  /* 0x0084e000019e7983 */ /* 0x002f280000300a00 */
[----:B------:R-:W4:Y:S04]  /*6de50*/  LDL.LU.64 R156, [R1+0x84d8] ;  /* 0x0084d800019c7983 */ /* 0x000f280000300a00 */
        /* <DEDUP_REMOVED lines=31> */
[----:B------:R-:W4:Y:S01]  /*6e050*/  LDL.LU.64 R4, [R1+0x8458] ;  /* 0x0084580001047983 */ /* 0x000f220000300a00 */
[C---:B--2---:R-:W-:Y:S11]  /*6e060*/  HMMA.1688.F32.TF32 R248, R236.reuse, R86, R248 ;  /* 0x00000056ecf8723c */ /* 0x044ff600000810f8 */
[----:B------:R-:W-:Y:S11]  /*6e070*/  @!UPT UIADD3 URZ, URZ, URZ, URZ ;  /* 0x0000003f3f3ff290 */ /* 0x000ff6000fffe03f */
[----:B------:R-:W-:Y:S01]  /*6e080*/  @!UPT UIADD3 URZ, URZ, URZ, URZ ;  /* 0x0000003f3f3ff290 */ /* 0x000fe2000fffe03f */
[----:B------:R-:W-:Y:S04]  /*6e090*/  STL.64 [R1+0x12f0], R248 ;  /* 0x0012f0f801007387 */ /* 0x000fe80000100a00 */
[----:B------:R1:W-:Y:S02]  /*6e0a0*/  STL.64 [R1+0x12f8], R250 ;  /* 0x0012f8fa01007387 */ /* 0x0003e40000100a00 */
[C---:B-1----:R-:W-:Y:S08]  /*6e0b0*/  HMMA.1688.F32.TF32 R248, R236.reuse, R82, R244 ;  /* 0x00000052ecf8723c */ /* 0x042ff000000810f4 */
[C---:B------:R-:W-:Y:S08]  /*6e0c0*/  HMMA.1688.F32.TF32 R244, R236.reuse, R78, R188 ;  /* 0x0000004eecf4723c */ /* 0x040ff000000810bc */
[C---:B------:R-:W-:Y:S08]  /*6e0d0*/  HMMA.1688.F32.TF32 R188, R236.reuse, R74, R184 ;  /* 0x0000004aecbc723c */ /* 0x040ff000000810b8 */
[----:B------:R-:W-:Y:S01]  /*6e0e0*/  HMMA.1688.F32.TF32 R184, R236, R70, R180 ;  /* 0x00000046ecb8723c */ /* 0x000fe200000810b4 */
[----:B------:R3:W-:Y:S04]  /*6e0f0*/  STL.64 [R1+0x12e0], R248 ;  /* 0x0012e0f801007387 */ /* 0x0007e80000100a00 */
[----:B------:R1:W-:Y:S04]  /*6e100*/  STL.64 [R1+0x12e8], R250 ;  /* 0x0012e8fa01007387 */ /* 0x0003e80000100a00 */
[----:B------:R-:W-:Y:S04]  /*6e110*/  STL.64 [R1+0x12d0], R244 ;  /* 0x0012d0f401007387 */ /* 0x000fe80000100a00 */
[----:B------:R-:W-:Y:S04]  /*6e120*/  STL.64 [R1+0x12d8], R246 ;  /* 0x0012d8f601007387 */ /* 0x000fe80000100a00 */
[----:B------:R-:W-:Y:S04]  /*6e130*/  STL.64 [R1+0x12c0], R188 ;  /* 0x0012c0bc01007387 */ /* 0x000fe80000100a00 */
[----:B------:R-:W-:Y:S01]  /*6e140*/  STL.64 [R1+0x12c8], R190 ;  /* 0x0012c8be01007387 */ /* 0x000fe20000100a00 */
[----:B---3--:R-:W-:-:S03]  /*6e150*/  MOV R248, R179 ;  /* 0x000000b300f87202 */ /* 0x008fc60000000f00 */
[----:B------:R-:W-:Y:S04]  /*6e160*/  STL.64 [R1+0x12b0], R184 ;  /* 0x0012b0b801007387 */ /* 0x000fe80000100a00 */
[----:B------:R-:W-:Y:S01]  /*6e170*/  STL.64 [R1+0x12b8], R186 ;  /* 0x0012b8ba01007387 */ /* 0x000fe20000100a00 */
[----:B------:R-:W-:Y:S01]  /*6e180*/  IMAD.MOV.U32 R249, RZ, RZ, R178 ;  /* 0x000000fffff97224 */ /* 0x000fe200078e00b2 */
[----:B-1----:R-:W-:Y:S01]  /*6e190*/  MOV R251, R177 ;  /* 0x000000b100fb7202 */ /* 0x002fe20000000f00 */
[----:B------:R-:W-:Y:S01]  /*6e1a0*/  IMAD.MOV.U32 R250, RZ, RZ, R252 ;  /* 0x000000fffffa7224 */ /* 0x000fe200078e00fc */
[C---:B----4-:R-:W-:Y:S08]  /*6e1b0*/  HMMA.1688.F32.TF32 R180, R236.reuse, R66, R4 ;  /* 0x00000042ecb4723c */ /* 0x050ff00000081004 */
[----:B------:R-:W-:Y:S11]  /*6e1c0*/  HMMA.1688.F32.TF32 R4, R236, R62, R8 ;  /* 0x0000003eec04723c */ /* 0x000ff60000081008 */
[----:B------:R-:W-:Y:S04]  /*6e1d0*/  @!UPT UIADD3 URZ, URZ, URZ, URZ ;  /* 0x0000003f3f3ff290 */ /* 0x000fe8000fffe03f */
[----:B------:R-:W-:Y:S04]  /*6e1e0*/  STL.64 [R1+0x12a0], R180 ;  /* 0x0012a0b401007387 */ /* 0x000fe80000100a00 */
[----:B------:R-:W-:Y:S04]  /*6e1f0*/  STL.64 [R1+0x12a8], R182 ;  /* 0x0012a8b601007387 */ /* 0x000fe80000100a00 */
[----:B------:R-:W2:Y:S04]  /*6e200*/  LDL.LU R179, [R1+0x8454] ;  /* 0x0084540001b37983 */ /* 0x000ea80000300800 */
[----:B------:R1:W-:Y:S04]  /*6e210*/  STL.64 [R1+0x1290], R4 ;  /* 0x0012900401007387 */ /* 0x0003e80000100a00 */
[----:B------:R3:W-:Y:S04]  /*6e220*/  STL.64 [R1+0x1298], R6 ;  /* 0x0012980601007387 */ /* 0x0007e80000100a00 */
[----:B------:R-:W4:Y:S04]  /*6e230*/  LDL.LU R178, [R1+0x8450] ;  /* 0x0084500001b27983 */ /* 0x000f280000300800 */
[----:B------:R-:W2:Y:S01]  /*6e240*/  LDL.LU R252, [R1+0x844c] ;  /* 0x00844c0001fc7983 */ /* 0x000ea20000300800 */
[----:B-1----:R-:W-:-:S02]  /*6e250*/  IMAD.MOV.U32 R4, RZ, RZ, R156 ;  /* 0x000000ffff047224 */ /* 0x002fc400078e009c */
[----:B------:R-:W-:Y:S01]  /*6e260*/  IMAD.MOV.U32 R5, RZ, RZ, R157 ;  /* 0x000000ffff057224 */ /* 0x000fe200078e009d */
[----:B------:R-:W2:Y:S01]  /*6e270*/  LDL.LU R177, [R1+0x8448] ;  /* 0x0084480001b17983 */ /* 0x000ea20000300800 */
[----:B---3--:R-:W-:Y:S01]  /*6e280*/  MOV R6, R158 ;  /* 0x0000009e00067202 */ /* 0x008fe20000000f00 */
[----:B------:R-:W-:Y:S02]  /*6e290*/  IMAD.MOV.U32 R7, RZ, RZ, R12 ;  /* 0x000000ffff077224 */ /* 0x000fe400078e000c */
[----:B------:R-:W3:Y:S01]  /*6e2a0*/  LDL.LU R156, [R1+0x8444] ;  /* 0x00844400019c7983 */ /* 0x000ee20000300800 */
[----:B------:R-:W-:-:S03]  /*6e2b0*/  IMAD.MOV.U32 R8, RZ, RZ, R13 ;  /* 0x000000ffff087224 */ /* 0x000fc600078e000d */
[----:B------:R-:W3:Y:S01]  /*6e2c0*/  LDL.LU R157, [R1+0x8440] ;  /* 0x00844000019d7983 */ /* 0x000ee20000300800 */
[----:B------:R-:W-:-:S03]  /*6e2d0*/  MOV R9, R14 ;  /* 0x0000000e00097202 */ /* 0x000fc60000000f00 */
[----:B------:R-:W3:Y:S01]  /*6e2e0*/  LDL.LU R158, [R1+0x843c] ;  /* 0x00843c00019e7983 */ /* 0x000ee20000300800 */
[----:B------:R-:W-:-:S03]  /*6e2f0*/  IMAD.MOV.U32 R10, RZ, RZ, R15 ;  /* 0x000000ffff0a7224 */ /* 0x000fc600078e000f */
[----:B------:R-:W2:Y:S04]  /*6e300*/  LDL.LU R12, [R1+0x8438] ;  /* 0x00843800010c7983 */ /* 0x000ea80000300800 */
[----:B------:R-:W2:Y:S04]  /*6e310*/  LDL.LU R13, [R1+0x8434] ;  /* 0x00843400010d7983 */ /* 0x000ea80000300800 */
[----:B------:R-:W2:Y:S04]  /*6e320*/  LDL.LU R14, [R1+0x8430] ;  /* 0x00843000010e7983 */ /* 0x000ea80000300800 */
[----:B------:R-:W2:Y:S01]  /*6e330*/  LDL.LU R15, [R1+0x842c] ;  /* 0x00842c00010f7983 */ /* 0x000ea20000300800 */
[----:B------:R-:W-:Y:S01]  /*6e340*/  IMAD.MOV.U32 R11, RZ, RZ, R159 ;  /* 0x000000ffff0b7224 */ /* 0x000fe200078e009f */
[----:B------:R-:W-:Y:S01]  /*6e350*/  MOV R244, R144 ;  /* 0x0000009000f47202 */ /* 0x000fe20000000f00 */
[----:B------:R-:W-:Y:S01]  /*6e360*/  IMAD.MOV.U32 R245, RZ, RZ, R145 ;  /* 0x000000fffff57224 */ /* 0x000fe200078e0091 */
[----:B------:R-:W3:Y:S01]  /*6e370*/  LDL.LU R159, [R1+0x8428] ;  /* 0x00842800019f7983 */ /* 0x000ee20000300800 */
[----:B------:R-:W-:Y:S01]  /*6e380*/  IMAD.MOV.U32 R246, RZ, RZ, R146 ;  /* 0x000000fffff67224 */ /* 0x000fe200078e0092 */
[----:B------:R-:W-:-:S02]  /*6e390*/  MOV R247, R147 ;  /* 0x0000009300f77202 */ /* 0x000fc40000000f00 */
[----:B------:R-:W3:Y:S04]  /*6e3a0*/  LDL.LU R144, [R1+0x8424] ;  /* 0x0084240001907983 */ /* 0x000ee80000300800 */
[----:B------:R-:W3:Y:S04]  /*6e3b0*/  LDL.LU R145, [R1+0x8420] ;  /* 0x0084200001917983 */ /* 0x000ee80000300800 */
[----:B------:R-:W3:Y:S04]  /*6e3c0*/  LDL.LU R146, [R1+0x841c] ;  /* 0x00841c0001927983 */ /* 0x000ee80000300800 */
[----:B------:R-:W3:Y:S01]  /*6e3d0*/  LDL.LU R147, [R1+0x8418] ;  /* 0x0084180001937983 */ /* 0x000ee20000300800 */
[----:B--2---:R-:W-:Y:S07]  /*6e3e0*/  HMMA.1688.F32.TF32 R180, R236, R58, R12 ;  /* 0x0000003aecb4723c */ /* 0x004fee000008100c */
[----:B------:R-:W-:-:S02]  /*6e3f0*/  IMAD.MOV.U32 R12, RZ, RZ, R148 ;  /* 0x000000ffff0c7224 */ /* 0x000fc400078e0094 */
[----:B------:R-:W2:Y:S01]  /*6e400*/  LDL.LU R148, [R1+0x8414] ;  /* 0x0084140001947983 */ /* 0x000ea20000300800 */
[----:B------:R-:W-:Y:S01]  /*6e410*/  IMAD.MOV.U32 R13, RZ, RZ, R149 ;  /* 0x000000ffff0d7224 */ /* 0x000fe200078e0095 */
[----:B------:R-:W-:Y:S01]  /*6e420*/  MOV R14, R150 ;  /* 0x00000096000e7202 */ /* 0x000fe20000000f00 */
[----:B------:R-:W-:-:S11]  /*6e430*/  IMAD.MOV.U32 R15, RZ, RZ, R151 ;  /* 0x000000ffff0f7224 */ /* 0x000fd600078e0097 */
[----:B------:R-:W-:Y:S04]  /*6e440*/  STL.64 [R1+0x1280], R180 ;  /* 0x001280b401007387 */ /* 0x000fe80000100a00 */
[----:B------:R3:W-:Y:S04]  /*6e450*/  STL.64 [R1+0x1288], R182 ;  /* 0x001288b601007387 */ /* 0x0007e80000100a00 */
[----:B------:R-:W2:Y:S04]  /*6e460*/  LDL.LU R149, [R1+0x8410] ;  /* 0x0084100001957983 */ /* 0x000ea80000300800 */
[----:B------:R-:W2:Y:S04]  /*6e470*/  LDL.LU R150, [R1+0x840c] ;  /* 0x00840c0001967983 */ /* 0x000ea80000300800 */
[----:B------:R-:W2:Y:S01]  /*6e480*/  LDL.LU R151, [R1+0x8408] ;  /* 0x0084080001977983 */ /* 0x000ea20000300800 */
[----:B---3--:R-:W-:Y:S07]  /*6e490*/  HMMA.1688.F32.TF32 R180, R236, R54, R144 ;  /* 0x00000036ecb4723c */ /* 0x008fee0000081090 */
[----:B------:R-:W-:-:S02]  /*6e4a0*/  IMAD.MOV.U32 R144, RZ, RZ, R152 ;  /* 0x000000ffff907224 */ /* 0x000fc400078e0098 */
[----:B------:R-:W3:Y:S01]  /*6e4b0*/  LDL.LU R152, [R1+0x8404] ;  /* 0x0084040001987983 */ /* 0x000ee20000300800 */
[----:B------:R-:W-:Y:S01]  /*6e4c0*/  MOV R145, R153 ;  /* 0x0000009900917202 */ /* 0x000fe20000000f00 */
[----:B------:R-:W-:Y:S02]  /*6e4d0*/  IMAD.MOV.U32 R146, RZ, RZ, R154 ;  /* 0x000000ffff927224 */ /* 0x000fe400078e009a */
[----:B------:R-:W-:-:S10]  /*6e4e0*/  IMAD.MOV.U32 R147, RZ, RZ, R155 ;  /* 0x000000ffff937224 */ /* 0x000fd400078e009b */
[----:B------:R-:W-:Y:S04]  /*6e4f0*/  STL.64 [R1+0x1270], R180 ;  /* 0x001270b401007387 */ /* 0x000fe80000100a00 */
[----:B------:R2:W-:Y:S04]  /*6e500*/  STL.64 [R1+0x1278], R182 ;  /* 0x001278b601007387 */ /* 0x0005e80000100a00 */
[----:B------:R-:W3:Y:S04]  /*6e510*/  LDL.LU R153, [R1+0x8400] ;  /* 0x0084000001997983 */ /* 0x000ee80000300800 */
[----:B------:R-:W3:Y:S04]  /*6e520*/  LDL.LU R154, [R1+0x83fc] ;  /* 0x0083fc00019a7983 */ /* 0x000ee80000300800 */
[----:B------:R-:W3:Y:S01]  /*6e530*/  LDL.LU R155, [R1+0x83f8] ;  /* 0x0083f800019b7983 */ /* 0x000ee20000300800 */
[----:B--2---:R-:W-:Y:S07]  /*6e540*/  HMMA.1688.F32.TF32 R180, R236, R50, R148 ;  /* 0x00000032ecb4723c */ /* 0x004fee0000081094 */
[----:B------:R-:W-:-:S02]  /*6e550*/  MOV R148, R160 ;  /* 0x000000a000947202 */ /* 0x000fc40000000f00 */
        /* <DEDUP_REMOVED lines=9> */
[C---:B---3--:R-:W-:Y:S08]  /*6e5f0*/  HMMA.1688.F32.TF32 R180, R236.reuse, R46, R152 ;  /* 0x0000002eecb4723c */ /* 0x048ff00000081098 */
[----:B------:R-:W-:Y:S07]  /*6e600*/  HMMA.1688.F32.TF32 R152, R236, R42, R156 ;  /* 0x0000002aec98723c */ /* 0x000fee000008109c */
[----:B------:R-:W-:-:S08]  /*6e610*/  IMAD.MOV.U32 R156, RZ, RZ, R171 ;  /* 0x000000ffff9c7224 */ /* 0x000fd000078e00ab */
[----:B------:R-:W-:Y:S04]  /*6e620*/  STL.64 [R1+0x1250], R180 ;  /* 0x001250b401007387 */ /* 0x000fe80000100a00 */
[----:B------:R-:W-:Y:S04]  /*6e630*/  STL.64 [R1+0x1258], R182 ;  /* 0x001258b601007387 */ /* 0x000fe80000100a00 */
[----:B------:R-:W3:Y:S04]  /*6e640*/  LDL.LU R171, [R1+0x83e4] ;  /* 0x0083e40001ab7983 */ /* 0x000ee80000300800 */
[----:B------:R-:W-:Y:S04]  /*6e650*/  STL.64 [R1+0x1240], R152 ;  /* 0x0012409801007387 */ /* 0x000fe80000100a00 */
[----:B------:R2:W-:Y:S01]  /*6e660*/  STL.64 [R1+0x1248], R154 ;  /* 0x0012489a01007387 */ /* 0x0005e20000100a00 */
[----:B------:R-:W-:Y:S01]  /*6e670*/  IMAD.MOV.U32 R157, RZ, RZ, R170 ;  /* 0x000000ffff9d7224 */ /* 0x000fe200078e00aa */
[----:B------:R-:W-:Y:S01]  /*6e680*/  MOV R158, R169 ;  /* 0x000000a9009e7202 */ /* 0x000fe20000000f00 */
[----:B------:R-:W-:Y:S01]  /*6e690*/  IMAD.MOV.U32 R159, RZ, RZ, R168 ;  /* 0x000000ffff9f7224 */ /* 0x000fe200078e00a8 */
[----:B------:R-:W3:Y:S04]  /*6e6a0*/  LDL.LU R170, [R1+0x83e0] ;  /* 0x0083e00001aa7983 */ /* 0x000ee80000300800 */
[----:B------:R-:W3:Y:S04]  /*6e6b0*/  LDL.LU R169, [R1+0x83dc] ;  /* 0x0083dc0001a97983 */ /* 0x000ee80000300800 */
[----:B------:R-:W3:Y:S01]  /*6e6c0*/  LDL.LU R168, [R1+0x83d8] ;  /* 0x0083d80001a87983 */ /* 0x000ee20000300800 */
[----:B--2---:R-:W-:Y:S07]  /*6e6d0*/  HMMA.1688.F32.TF32 R152, R236, R38, R160 ;  /* 0x00000026ec98723c */ /* 0x004fee00000810a0 */
[----:B------:R-:W-:-:S02]  /*6e6e0*/  IMAD.MOV.U32 R160, RZ, RZ, R164 ;  /* 0x000000ffffa07224 */ /* 0x000fc400078e00a4 */
[----:B------:R-:W2:Y:S01]  /*6e6f0*/  LDL.LU R164, [R1+0x83d4] ;  /* 0x0083d40001a47983 */ /* 0x000ea20000300800 */
[----:B------:R-:W-:Y:S01]  /*6e700*/  MOV R161, R167 ;  /* 0x000000a700a17202 */ /* 0x000fe20000000f00 */
[----:B------:R-:W-:Y:S02]  /*6e710*/  IMAD.MOV.U32 R162, RZ, RZ, R165 ;  /* 0x000000ffffa27224 */ /* 0x000fe400078e00a5 */
[----:B------:R-:W-:-:S10]  /*6e720*/  IMAD.MOV.U32 R163, RZ, RZ, R166 ;  /* 0x000000ffffa37224 */ /* 0x000fd400078e00a6 */
[----:B------:R-:W-:Y:S04]  /*6e730*/  STL.64 [R1+0x1230], R152 ;  /* 0x0012309801007387 */ /* 0x000fe80000100a00 */
[----:B------:R1:W-:Y:S04]  /*6e740*/  STL.64 [R1+0x1238], R154 ;  /* 0x0012389a01007387 */ /* 0x0003e80000100a00 */
[----:B------:R-:W4:Y:S04]  /*6e750*/  LDL.LU R167, [R1+0x83d0] ;  /* 0x0083d00001a77983 */ /* 0x000f280000300800 */
[----:B------:R-:W4:Y:S04]  /*6e760*/  LDL.LU R165, [R1+0x83cc] ;  /* 0x0083cc0001a57983 */ /* 0x000f280000300800 */
[----:B------:R-:W4:Y:S04]  /*6e770*/  LDL.LU R166, [R1+0x83c8] ;  /* 0x0083c80001a67983 */ /* 0x000f280000300800 */
[----:B------:R-:W4:Y:S04]  /*6e780*/  LDL.LU R184, [R1+0x1c0] ;  /* 0x0001c00001b87983 */ /* 0x000f280000300800 */
[----:B------:R-:W4:Y:S04]  /*6e790*/  LDL.LU R185, [R1+0x1c4] ;  /* 0x0001c40001b97983 */ /* 0x000f280000300800 */
[----:B------:R-:W4:Y:S01]  /*6e7a0*/  LDL.LU R186, [R1+0x1c8] ;  /* 0x0001c80001ba7983 */ /* 0x000f220000300800 */
[----:B---3--:R-:W-:Y:S01]  /*6e7b0*/  IMAD.MOV.U32 R180, RZ, RZ, R168 ;  /* 0x000000ffffb47224 */ /* 0x008fe200078e00a8 */
[----:B------:R-:W-:Y:S01]  /*6e7c0*/  MOV R182, R170 ;  /* 0x000000aa00b67202 */ /* 0x000fe20000000f00 */
[----:B------:R-:W-:-:S02]  /*6e7d0*/  IMAD.MOV.U32 R181, RZ, RZ, R169 ;  /* 0x000000ffffb57224 */ /* 0x000fc400078e00a9 */
[----:B------:R-:W-:Y:S01]  /*6e7e0*/  IMAD.MOV.U32 R183, RZ, RZ, R171 ;  /* 0x000000ffffb77224 */ /* 0x000fe200078e00ab */
[----:B--2---:R-:W-:Y:S02]  /*6e7f0*/  MOV R187, R164 ;  /* 0x000000a400bb7202 */ /* 0x004fe40000000f00 */
[----:B------:R-:W1:Y:S01]  /*6e800*/  LDL.LU R164, [R1+0x83c4] ;  /* 0x0083c40001a47983 */ /* 0x000e620000300800 */
[----:B----4-:R-:W-:Y:S01]  /*6e810*/  MOV R190, R167 ;  /* 0x000000a700be7202 */ /* 0x010fe20000000f00 */
[----:B------:R-:W-:Y:S02]  /*6e820*/  IMAD.MOV.U32 R188, RZ, RZ, R165 ;  /* 0x000000ffffbc7224 */ /* 0x000fe400078e00a5 */
[----:B------:R-:W1:Y:S01]  /*6e830*/  LDL.LU R165, [R1+0x83c0] ;  /* 0x0083c00001a57983 */ /* 0x000e620000300800 */
[----:B------:R-:W-:-:S03]  /*6e840*/  IMAD.MOV.U32 R189, RZ, RZ, R166 ;  /* 0x000000ffffbd7224 */ /* 0x000fc600078e00a6 */
[----:B------:R-:W1:Y:S04]  /*6e850*/  LDL.LU R166, [R1+0x83bc] ;  /* 0x0083bc0001a67983 */ /* 0x000e680000300800 */
[----:B------:R-:W1:Y:S04]  /*6e860*/  LDL.LU R167, [R1+0x83b8] ;  /* 0x0083b80001a77983 */ /* 0x000e680000300800 */
[----:B------:R-:W2:Y:S04]  /*6e870*/  LDL.LU R191, [R1+0x1dc] ;  /* 0x0001dc0001bf7983 */ /* 0x000ea80000300800 */
[----:B------:R-:W3:Y:S04]  /*6e880*/  LDL.LU R168, [R1+0x83b4] ;  /* 0x0083b40001a87983 */ /* 0x000ee80000300800 */
[----:B------:R-:W3:Y:S04]  /*6e890*/  LDL.LU R169, [R1+0x83b0] ;  /* 0x0083b00001a97983 */ /* 0x000ee80000300800 */
[----:B------:R-:W3:Y:S04]  /*6e8a0*/  LDL.LU R170, [R1+0x83ac] ;  /* 0x0083ac0001aa7983 */ /* 0x000ee80000300800 */
[----:B------:R-:W3:Y:S01]  /*6e8b0*/  LDL.LU R171, [R1+0x83a8] ;  /* 0x0083a80001ab7983 */ /* 0x000ee20000300800 */
[----:B-1----:R-:W-:Y:S07]  /*6e8c0*/  HMMA.1688.F32.TF32 R152, R236, R34, R164 ;  /* 0x00000022ec98723c */ /* 0x002fee00000810a4 */
[----:B------:R-:W-:-:S02]  /*6e8d0*/  IMAD.MOV.U32 R164, RZ, RZ, R172 ;  /* 0x000000ffffa47224 */ /* 0x000fc400078e00ac */
[----:B------:R-:W4:Y:S01]  /*6e8e0*/  LDL.LU R172, [R1+0x83a4] ;  /* 0x0083a40001ac7983 */ /* 0x000f220000300800 */
[----:B------:R-:W-:Y:S01]  /*6e8f0*/  MOV R165, R173 ;  /* 0x000000ad00a57202 */ /* 0x000fe20000000f00 */
[----:B------:R-:W-:Y:S02]  /*6e900*/  IMAD.MOV.U32 R166, RZ, RZ, R174 ;  /* 0x000000ffffa67224 */ /* 0x000fe400078e00ae */
[----:B------:R-:W-:-:S10]  /*6e910*/  IMAD.MOV.U32 R167, RZ, RZ, R175 ;  /* 0x000000ffffa77224 */ /* 0x000fd400078e00af */
[----:B------:R-:W-:Y:S04]  /*6e920*/  STL.64 [R1+0x1220], R152 ;  /* 0x0012209801007387 */ /* 0x000fe80000100a00 */
[----:B------:R3:W-:Y:S04]  /*6e930*/  STL.64 [R1+0x1228], R154 ;  /* 0x0012289a01007387 */ /* 0x0007e80000100a00 */
[----:B------:R-:W4:Y:S04]  /*6e940*/  LDL.LU R173, [R1+0x83a0] ;  /* 0x0083a00001ad7983 */ /* 0x000f280000300800 */
[----:B------:R-:W4:Y:S04]  /*6e950*/  LDL.LU R174, [R1+0x839c] ;  /* 0x00839c0001ae7983 */ /* 0x000f280000300800 */
[----:B------:R-:W4:Y:S01]  /*6e960*/  LDL.LU R175, [R1+0x8398] ;  /* 0x0083980001af7983 */ /* 0x000f220000300800 */
[----:B---3--:R-:W-:Y:S07]  /*6e970*/  HMMA.1688.F32.TF32 R152, R236, R30, R168 ;  /* 0x0000001eec98723c */ /* 0x008fee00000810a8 */
[----:B------:R-:W-:-:S02]  /*6e980*/  MOV R168, R178 ;  /* 0x000000b200a87202 */ /* 0x000fc40000000f00 */
[----:B------:R-:W3:Y:S01]  /*6e990*/  LDL.LU R178, [R1+0x8394] ;  /* 0x0083940001b27983 */ /* 0x000ee20000300800 */
[----:B------:R-:W-:Y:S11]  /*6e9a0*/  IMAD.MOV.U32 R169, RZ, RZ, R179 ;  /* 0x000000ffffa97224 */ /* 0x000ff600078e00b3 */
[----:B------:R-:W-:Y:S02]  /*6e9b0*/  @!UPT UIADD3 URZ, URZ, URZ, URZ ;  /* 0x0000003f3f3ff290 */ /* 0x000fe4000fffe03f */
[----:B------:R-:W-:Y:S04]  /*6e9c0*/  STL.64 [R1+0x1210], R152 ;  /* 0x0012109801007387 */ /* 0x000fe80000100a00 */
[----:B------:R4:W-:Y:S04]  /*6e9d0*/  STL.64 [R1+0x1218], R154 ;  /* 0x0012189a01007387 */ /* 0x0009e80000100a00 */
[----:B------:R-:W2:Y:S01]  /*6e9e0*/  LDL.LU R179, [R1+0x8390] ;  /* 0x0083900001b37983 */ /* 0x000ea20000300800 */
[----:B------:R-:W-:-:S03]  /*6e9f0*/  IMAD.MOV.U32 R171, RZ, RZ, R176 ;  /* 0x000000ffffab7224 */ /* 0x000fc600078e00b0 */
[----:B------:R-:W2:Y:S04]  /*6ea00*/  LDL.LU R170, [R1+0x178] ;  /* 0x0001780001aa7983 */ /* 0x000ea80000300800 */
[----:B------:R-:W2:Y:S01]  /*6ea10*/  LDL.LU R176, [R1+0x838c] ;  /* 0x00838c0001b07983 */ /* 0x000ea20000300800 */
[----:B----4-:R-:W-:Y:S07]  /*6ea20*/  HMMA.1688.F32.TF32 R152, R236, R26, R172 ;  /* 0x0000001aec98723c */ /* 0x010fee00000810ac */
[----:B------:R-:W-:-:S02]  /*6ea30*/  MOV R236, R177 ;  /* 0x000000b100ec7202 */ /* 0x000fc40000000f00 */
[----:B------:R-:W4:Y:S01]  /*6ea40*/  LDL.LU R177, [R1+0x8388] ;  /* 0x0083880001b17983 */ /* 0x000f220000300800 */
[----:B---3--:R-:W-:Y:S11]  /*6ea50*/  IMAD.MOV.U32 R237, RZ, RZ, R178 ;  /* 0x000000ffffed7224 */ /* 0x008ff600078e00b2 */
[----:B------:R-:W-:Y:S02]  /*6ea60*/  @!UPT UIADD3 URZ, URZ, URZ, URZ ;  /* 0x0000003f3f3ff290 */ /* 0x000fe4000fffe03f */
[----:B------:R-:W-:Y:S04]  /*6ea70*/  STL.64 [R1+0x11f0], R152 ;  /* 0x0011f09801007387 */ /* 0x000fe80000100a00 */
[----:B------:R4:W-:Y:S04]  /*6ea80*/  STL.64 [R1+0x11f8], R154 ;  /* 0x0011f89a01007387 */ /* 0x0009e80000100a00 */
[----:B------:R-:W4:Y:S01]  /*6ea90*/  LDL.LU R178, [R1+0x8384] ;  /* 0x0083840001b27983 */ /* 0x000f220000300800 */
[----:B--2---:R-:W-:-:S03]  /*6eaa0*/  IMAD.MOV.U32 R238, RZ, RZ, R179 ;  /* 0x000000ffffee7224 */ /* 0x004fc600078e00b3 */
[----:B------:R-:W4:Y:S01]  /*6eab0*/  LDL.LU R179, [R1+0x8380] ;  /* 0x0083800001b37983 */ /* 0x000f220000300800 */
[----:B------:R-:W-:-:S03]  /*6eac0*/  MOV R174, R252 ;  /* 0x000000fc00ae7202 */ /* 0x000fc60000000f00 */
[----:B------:R-:W2:Y:S04]  /*6ead0*/  LDL.LU R239, [R1+0x19c] ;  /* 0x00019c0001ef7983 */ /* 0x000ea80000300800 */
[----:B------:R-:W3:Y:S04]  /*6eae0*/  LDL.LU R172, [R1+0x180] ;  /* 0x0001800001ac7983 */ /* 0x000ee80000300800 */
[----:B------:R-:W3:Y:S04]  /*6eaf0*/  LDL.LU R173, [R1+0x184] ;  /* 0x0001840001ad7983 */ /* 0x000ee80000300800 */
[----:B------:R-:W2:Y:S04]  /*6eb00*/  LDL.LU R252, [R1+0x837c] ;  /* 0x00837c0001fc7983 */ /* 0x000ea80000300800 */
[----:B------:R-:W3:Y:S01]  /*6eb10*/  LDL.LU R175, [R1+0x18c] ;  /* 0x00018c0001af7983 */ /* 0x000ee20000300800 */
[C---:B------:R-:W-:Y:S08]  /*6eb20*/  HMMA.1688.F32.TF32 R188, R240.reuse, R138, R188 ;  /* 0x0000008af0bc723c */ /* 0x040ff000000810bc */
[C---:B------:R-:W-:Y:S08]  /*6eb30*/  HMMA.1688.F32.TF32 R184, R240.reuse, R134, R184 ;  /* 0x00000086f0b8723c */ /* 0x040ff000000810b8 */
[C---:B------:R-:W-:Y:S08]  /*6eb40*/  HMMA.1688.F32.TF32 R180, R240.reuse, R130, R180 ;  /* 0x00000082f0b4723c */ /* 0x040ff000000810b4 */
[----:B----4-:R-:W-:Y:S01]  /*6eb50*/  HMMA.1688.F32.TF32 R152, R240, R142, R176 ;  /* 0x0000008ef098723c */ /* 0x010fe200000810b0 */
[----:B------:R-:W4:Y:S11]  /*6eb60*/  LDL.LU R176, [R1+0x1a0] ;  /* 0x0001a00001b07983 */ /* 0x000f360000300800 */
[----:B------:R-:W-:Y:S11]  /*6eb70*/  @!UPT UIADD3 URZ, URZ, URZ, URZ ;  /* 0x0000003f3f3ff290 */ /* 0x000ff6000fffe03f */
[----:B------:R-:W-:Y:S04]  /*6eb80*/  STL.64 [R1+0x1400], R152 ;  /* 0x0014009801007387 */ /* 0x000fe80000100a00 */
[----:B------:R-:W-:Y:S04]  /*6eb90*/  STL.64 [R1+0x1408], R154 ;  /* 0x0014089a01007387 */ /* 0x000fe80000100a00 */
[----:B------:R-:W4:Y:S04]  /*6eba0*/  LDL.LU R177, [R1+0x1a4] ;  /* 0x0001a40001b17983 */ /* 0x000f280000300800 */
[----:B------:R-:W4:Y:S01]  /*6ebb0*/  LDL.LU R178, [R1+0x1a8] ;  /* 0x0001a80001b27983 */ /* 0x000f220000300800 */
[----:B--2---:R-:W-:-:S03]  /*6ebc0*/  IMAD.MOV.U32 R179, RZ, RZ, R252 ;  /* 0x000000ffffb37224 */ /* 0x004fc600078e00fc */
[----:B------:R-:W2:Y:S04]  /*6ebd0*/  LDL.LU R252, [R1+0x8378] ;  /* 0x0083780001fc7983 */ /* 0x000ea80000300800 */
[----:B------:R-:W-:Y:S04]  /*6ebe0*/  STL.64 [R1+0x15e0], R188 ;  /* 0x0015e0bc01007387 */ /* 0x000fe80000100a00 */
[----:B------:R1:W-:Y:S01]  /*6ebf0*/  STL.64 [R1+0x15e8], R190 ;  /* 0x0015e8be01007387 */ /* 0x0003e20000100a00 */
[C---:B------:R-:W-:Y:S03]  /*6ec00*/  HMMA.1688.F32.TF32 R236, R240.reuse, R122, R236 ;  /* 0x0000007af0ec723c */ /* 0x040fe600000810ec */
        /* <DEDUP_REMOVED lines=13> */
[----:B------:R-:W2:Y:S01]  /*6ece0*/  LDL.LU.64 R180, [R1+0x8348] ;  /* 0x0083480001b47983 */ /* 0x000ea20000300a00 */
[C---:B----4-:R-:W-:Y:S11]  /*6ecf0*/  HMMA.1688.F32.TF32 R176, R240.reuse, R126, R176 ;  /* 0x0000007ef0b0723c */ /* 0x050ff600000810b0 */
[----:B------:R-:W-:Y:S11]  /*6ed00*/  @!UPT UIADD3 URZ, URZ, URZ, URZ ;  /* 0x0000003f3f3ff290 */ /* 0x000ff6000fffe03f */
[----:B------:R-:W-:Y:S01]  /*6ed10*/  @!UPT UIADD3 URZ, URZ, URZ, URZ ;  /* 0x0000003f3f3ff290 */ /* 0x000fe2000fffe03f */
[----:B------:R-:W-:Y:S04]  /*6ed20*/  STL.64 [R1+0x15b0], R176 ;  /* 0x0015b0b001007387 */ /* 0x000fe80000100a00 */
[----:B------:R3:W-:Y:S02]  /*6ed30*/  STL.64 [R1+0x15b8], R178 ;  /* 0x0015b8b201007387 */ /* 0x0007e40000100a00 */
[C---:B---3--:R-:W-:Y:S08]  /*6ed40*/  HMMA.1688.F32.TF32 R176, R240.reuse, R18, R172 ;  /* 0x00000012f0b0723c */ /* 0x048ff000000810ac */
[C---:B------:R-:W-:Y:S08]  /*6ed50*/  HMMA.1688.F32.TF32 R172, R240.reuse, R22, R168 ;  /* 0x00000016f0ac723c */ /* 0x040ff000000810a8 */
[C---:B------:R-:W-:Y:S08]  /*6ed60*/  HMMA.1688.F32.TF32 R168, R240.reuse, R118, R164 ;  /* 0x00000076f0a8723c */ /* 0x040ff000000810a4 */
[C---:B------:R-:W-:Y:S08]  /*6ed70*/  HMMA.1688.F32.TF32 R164, R240.reuse, R114, R160 ;  /* 0x00000072f0a4723c */ /* 0x040ff000000810a0 */
[C---:B------:R-:W-:Y:S08]  /*6ed80*/  HMMA.1688.F32.TF32 R160, R240.reuse, R110, R156 ;  /* 0x0000006ef0a0723c */ /* 0x040ff0000008109c */
        /* <DEDUP_REMOVED lines=27> */
[----:B------:R2:W-:Y:S01]  /*6ef40*/  STL.64 [R1+0x1508], R10 ;  /* 0x0015080a01007387 */ /* 0x0005e20000100a00 */
[C---:B-1----:R-:W-:Y:S03]  /*6ef50*/  HMMA.1688.F32.TF32 R12, R240.reuse, R82, R244 ;  /* 0x00000052f00c723c */ /* 0x042fe600000810f4 */
[----:B------:R-:W-:Y:S04]  /*6ef60*/  STL.64 [R1+0x14f0], R4 ;  /* 0x0014f00401007387 */ /* 0x000fe80000100a00 */
[----:B------:R1:W-:Y:S01]  /*6ef70*/  STL.64 [R1+0x14f8], R6 ;  /* 0x0014f80601007387 */ /* 0x0003e20000100a00 */
[C---:B--2---:R-:W-:Y:S08]  /*6ef80*/  HMMA.1688.F32.TF32 R8, R240.reuse, R78, R180 ;  /* 0x0000004ef008723c */ /* 0x044ff000000810b4 */
[C---:B-1----:R-:W-:Y:S07]  /*6ef90*/  HMMA.1688.F32.TF32 R4, R240.reuse, R74, R184 ;  /* 0x0000004af004723c */ /* 0x042fee00000810b8 */
        /* <DEDUP_REMOVED lines=18> */
[----:B------:R1:W-:Y:S04]  /*6f0c0*/  STL.64 [R1+0x1480], R12 ;  /* 0x0014800c01007387 */ /* 0x0003e80000100a00 */
[----:B------:R2:W-:Y:S04]  /*6f0d0*/  STL.64 [R1+0x1488], R14 ;  /* 0x0014880e01007387 */ /* 0x0005e80000100a00 */
[----:B------:R-:W3:Y:S04]  /*6f0e0*/  LDL.LU R248, [R1+0x800] ;  /* 0x0008000001f87983 */ /* 0x000ee80000300800 */
[----:B------:R4:W-:Y:S04]  /*6f0f0*/  STL.64 [R1+0x1470], R8 ;  /* 0x0014700801007387 */ /* 0x0009e80000100a00 */
[----:B------:R1:W-:Y:S04]  /*6f100*/  STL.64 [R1+0x1478], R10 ;  /* 0x0014780a01007387 */ /* 0x0003e80000100a00 */
[----:B------:R1:W-:Y:S04]  /*6f110*/  STL.64 [R1+0x1460], R4 ;  /* 0x0014600401007387 */ /* 0x0003e80000100a00 */
[----:B------:R1:W-:Y:S04]  /*6f120*/  STL.64 [R1+0x1468], R6 ;  /* 0x0014680601007387 */ /* 0x0003e80000100a00 */
[----:B------:R-:W3:Y:S04]  /*6f130*/  LDL.LU R249, [R1+0x804] ;  /* 0x0008040001f97983 */ /* 0x000ee80000300800 */
[----:B------:R-:W3:Y:S04]  /*6f140*/  LDL.LU R250, [R1+0x808] ;  /* 0x0008080001fa7983 */ /* 0x000ee80000300800 */
[----:B------:R-:W3:Y:S04]  /*6f150*/  LDL.LU R251, [R1+0x80c] ;  /* 0x00080c0001fb7983 */ /* 0x000ee80000300800 */
[----:B-1----:R-:W3:Y:S04]  /*6f160*/  LDL.LU R12, [R1+0x820] ;  /* 0x00082000010c7983 */ /* 0x002ee80000300800 */
[----:B------:R-:W3:Y:S04]  /*6f170*/  LDL.LU R13, [R1+0x824] ;  /* 0x00082400010d7983 */ /* 0x000ee80000300800 */
[----:B--2---:R-:W2:Y:S04]  /*6f180*/  LDL.LU R14, [R1+0x828] ;  /* 0x00082800010e7983 */ /* 0x004ea80000300800 */
        /* <DEDUP_REMOVED lines=25> */
[----:B----4-:R-:W4:Y:S04]  /*6f320*/  LDL.LU R8, [R1+0x810] ;  /* 0x0008100001087983 */ /* 0x010f280000300800 */
        /* <DEDUP_REMOVED lines=11> */
[C---:B------:R-:W-:Y:S08]  /*6f3e0*/  HMMA.1688.F32.TF32 R180, R240.reuse, R46, R212 ;  /* 0x0000002ef0b4723c */ /* 0x040ff000000810d4 */
[C---:B------:R-:W-:Y:S08]  /*6f3f0*/  HMMA.1688.F32.TF32 R176, R240.reuse, R42, R216 ;  /* 0x0000002af0b0723c */ /* 0x040ff000000810d8 */
[C---:B------:R-:W-:Y:S07]  /*6f400*/  HMMA.1688.F32.TF32 R172, R240.reuse, R38, R220 ;  /* 0x00000026f0ac723c */ /* 0x040fee00000810dc */
[----:B------:R-:W-:Y:S04]  /*6f410*/  STL.64 [R1+0x1450], R180 ;  /* 0x001450b401007387 */ /* 0x000fe80000100a00 */
[----:B------:R1:W-:Y:S04]  /*6f420*/  STL.64 [R1+0x1458], R182 ;  /* 0x001458b601007387 */ /* 0x0003e80000100a00 */
[----:B------:R-:W-:Y:S04]  /*6f430*/  STL.64 [R1+0x1440], R176 ;  /* 0x001440b001007387 */ /* 0x000fe80000100a00 */
[----:B------:R1:W-:Y:S02]  /*6f440*/  STL.64 [R1+0x1448], R178 ;  /* 0x001448b201007387 */ /* 0x0003e40000100a00 */
[C---:B-1----:R-:W-:Y:S02]  /*6f450*/  HMMA.1688.F32.TF32 R180, R240.reuse, R34, R224 ;  /* 0x00000022f0b4723c */ /* 0x042fe400000810e0 */
[----:B------:R-:W-:Y:S04]  /*6f460*/  STL.64 [R1+0x1430], R172 ;  /* 0x001430ac01007387 */ /* 0x000fe80000100a00 */
[----:B------:R1:W-:Y:S02]  /*6f470*/  STL.64 [R1+0x1438], R174 ;  /* 0x001438ae01007387 */ /* 0x0003e40000100a00 */
[C---:B------:R-:W-:Y:S08]  /*6f480*/  HMMA.1688.F32.TF32 R176, R240.reuse, R30, R228 ;  /* 0x0000001ef0b0723c */ /* 0x040ff000000810e4 */
[----:B-1----:R-:W-:Y:S07]  /*6f490*/  HMMA.1688.F32.TF32 R172, R240, R26, R232 ;  /* 0x0000001af0ac723c */ /* 0x002fee00000810e8 */
[----:B------:R-:W-:Y:S04]  /*6f4a0*/  STL.64 [R1+0x1420], R180 ;  /* 0x001420b401007387 */ /* 0x000fe80000100a00 */
[----:B------:R-:W-:Y:S04]  /*6f4b0*/  STL.64 [R1+0x1428], R182 ;  /* 0x001428b601007387 */ /* 0x000fe80000100a00 */
[----:B------:R-:W-:Y:S04]  /*6f4c0*/  STL.64 [R1+0x1410], R176 ;  /* 0x001410b001007387 */ /* 0x000fe80000100a00 */
[----:B------:R-:W-:Y:S04]  /*6f4d0*/  STL.64 [R1+0x1418], R178 ;  /* 0x001418b201007387 */ /* 0x000fe80000100a00 */
[----:B------:R-:W-:Y:S04]  /*6f4e0*/  STL.64 [R1+0x13f0], R172 ;  /* 0x0013f0ac01007387 */ /* 0x000fe80000100a00 */
[----:B------:R-:W-:Y:S01]  /*6f4f0*/  STL.64 [R1+0x13f8], R174 ;  /* 0x0013f8ae01007387 */ /* 0x000fe20000100a00 */
[C---:B---3--:R-:W-:Y:S08]  /*6f500*/  HMMA.1688.F32.TF32 R248, R152.reuse, R118, R248 ;  /* 0x0000007698f8723c */ /* 0x048ff000000810f8 */
[C---:B--2---:R-:W-:Y:S08]  /*6f510*/  HMMA.1688.F32.TF32 R12, R152.reuse, R18, R12 ;  /* 0x00000012980c723c */ /* 0x044ff0000008100c */
[C---:B------:R-:W-:Y:S08]  /*6f520*/  HMMA.1688.F32.TF32 R148, R152.reuse, R122, R148 ;  /* 0x0000007a9894723c */ /* 0x040ff00000081094 */
[C---:B------:R-:W-:Y:S08]  /*6f530*/  HMMA.1688.F32.TF32 R160, R152.reuse, R130, R160 ;  /* 0x0000008298a0723c */ /* 0x040ff000000810a0 */
[C---:B------:R-:W-:Y:S08]  /*6f540*/  HMMA.1688.F32.TF32 R144, R152.reuse, R142, R144 ;  /* 0x0000008e9890723c */ /* 0x040ff00000081090 */
[C---:B------:R-:W-:Y:S08]  /*6f550*/  HMMA.1688.F32.TF32 R164, R152.reuse, R134, R164 ;  /* 0x0000008698a4723c */ /* 0x040ff000000810a4 */
[C---:B------:R-:W-:Y:S08]  /*6f560*/  HMMA.1688.F32.TF32 R168, R152.reuse, R138, R168 ;  /* 0x0000008a98a8723c */ /* 0x040ff000000810a8 */
[----:B------:R-:W-:Y:S01]  /*6f570*/  MOV R140, R147 ;  /* 0x00000093008c7202 */ /* 0x000fe20000000f00 */
[----:B------:R-:W-:Y:S01]  /*6f580*/  IMAD.MOV.U32 R141, RZ, RZ, R146 ;  /* 0x000000ffff8d7224 */ /* 0x000fe200078e0092 */
[C---:B------:R-:W-:Y:S01]  /*6f590*/  HMMA.1688.F32.TF32 R156, R152.reuse, R126, R156 ;  /* 0x0000007e989c723c */ /* 0x040fe2000008109c */
[----:B------:R-:W-:Y:S04]  /*6f5a0*/  STL.64 [R1], R144 ;  /* 0x0000009001007387 */ /* 0x000fe80000100a00 */
[----:B------:R-:W-:Y:S03]  /*6f5b0*/  STL [R1+0x81c4], R140 ;  /* 0x0081c48c01007387 */ /* 0x000fe60000100800 */
[C---:B----4-:R-:W-:Y:S01]  /*6f5c0*/  HMMA.1688.F32.TF32 R8, R152.reuse, R22, R8 ;  /* 0x000000169808723c */ /* 0x050fe20000081008 */
[----:B------:R-:W-:Y:S04]  /*6f5d0*/  STL [R1+0x81c0], R141 ;  /* 0x0081c08d01007387 */ /* 0x000fe80000100800 */
[----:B------:R-:W-:Y:S03]  /*6f5e0*/  STL.64 [R1+0x70], R168 ;  /* 0x000070a801007387 */ /* 0x000fe60000100a00 */
[----:B------:R-:W-:Y:S01]  /*6f5f0*/  HMMA.1688.F32.TF32 R244, R152, R114, R244 ;  /* 0x0000007298f4723c */ /* 0x000fe200000810f4 */
        /* <DEDUP_REMOVED lines=14> */
[----:B------:R-:W-:Y:S04]  /*6f6e0*/  STL.64 [R1+0x8130], R246 ;  /* 0x008130f601007387 */ /* 0x000fe80000100a00 */
[----:B------:R4:W-:Y:S04]  /*6f6f0*/  STL.64 [R1+0x8128], R244 ;  /* 0x008128f401007387 */ /* 0x0009e80000100a00 */
[----:B-1----:R-:W3:Y:S04]  /*6f700*/  LDL.LU R8, [R1+0x740] ;  /* 0x0007400001087983 */ /* 0x002ee80000300800 */
[----:B------:R-:W3:Y:S04]  /*6f710*/  LDL.LU R9, [R1+0x744] ;  /* 0x0007440001097983 */ /* 0x000ee80000300800 */
[----:B--2---:R-:W3:Y:S04]  /*6f720*/  LDL.LU R10, [R1+0x748] ;  /* 0x00074800010a7983 */ /* 0x004ee80000300800 */
        /* <DEDUP_REMOVED lines=31> */
[----:B------:R-:W-:-:S03]  /*6f920*/  IMAD.MOV.U32 R140, RZ, RZ, R14 ;  /* 0x000000ffff8c7224 */ /* 0x000fc600078e000e */
[----:B------:R-:W4:Y:S01]  /*6f930*/  LDL.LU R150, [R1+0x768] ;  /* 0x0007680001967983 */ /* 0x000f220000300800 */
[----:B------:R-:W-:-:S03]  /*6f940*/  IMAD.MOV.U32 R141, RZ, RZ, R15 ;  /* 0x000000ffff8d7224 */ /* 0x000fc600078e000f */
[----:B------:R-:W4:Y:S04]  /*6f950*/  LDL.LU R151, [R1+0x76c] ;  /* 0x00076c0001977983 */ /* 0x000f280000300800 */
[----:B------:R-:W4:Y:S04]  /*6f960*/  LDL.LU R12, [R1+0x750] ;  /* 0x00075000010c7983 */ /* 0x000f280000300800 */
[----:B------:R-:W4:Y:S04]  /*6f970*/  LDL.LU R13, [R1+0x754] ;  /* 0x00075400010d7983 */ /* 0x000f280000300800 */
[----:B------:R-:W4:Y:S04]  /*6f980*/  LDL.LU R14, [R1+0x758] ;  /* 0x00075800010e7983 */ /* 0x000f280000300800 */
[----:B------:R-:W4:Y:S01]  /*6f990*/  LDL.LU R15, [R1+0x75c] ;  /* 0x00075c00010f7983 */ /* 0x000f220000300800 */
[C---:B------:R-:W-:Y:S03]  /*6f9a0*/  HMMA.1688.F32.TF32 R240, R152.reuse, R110, R4 ;  /* 0x0000006e98f0723c */ /* 0x040fe60000081004 */
[----:B------:R-:W4:Y:S04]  /*6f9b0*/  LDL.LU R4, [R1+0x730] ;  /* 0x0007300001047983 */ /* 0x000f280000300800 */
[----:B------:R-:W4:Y:S04]  /*6f9c0*/  LDL.LU R5, [R1+0x734] ;  /* 0x0007340001057983 */ /* 0x000f280000300800 */
[----:B------:R-:W4:Y:S04]  /*6f9d0*/  LDL.LU R6, [R1+0x738] ;  /* 0x0007380001067983 */ /* 0x000f280000300800 */
[----:B------:R-:W4:Y:S04]  /*6f9e0*/  LDL.LU R7, [R1+0x73c] ;  /* 0x00073c0001077983 */ /* 0x000f280000300800 */
[----:B------:R-:W-:Y:S04]  /*6f9f0*/  LDS R144, [R120+0x41080] ;  /* 0x0410800078907984 */ /* 0x000fe80000000800 */
[----:B------:R-:W-:Y:S04]  /*6fa00*/  STL.64 [R1+0x8140], R242 ;  /* 0x008140f201007387 */ /* 0x000fe80000100a00 */
[----:B------:R1:W-:Y:S04]  /*6fa10*/  STL.64 [R1+0x8138], R240 ;  /* 0x008138f001007387 */ /* 0x0003e80000100a00 */
[----:B------:R-:W-:Y:S04]  /*6fa20*/  LDS R146, [R120+0x41880] ;  /* 0x0418800078927984 */ /* 0x000fe80000000800 */
[----:B------:R-:W-:Y:S04]  /*6fa30*/  LDS R145, [R121+0x41080] ;  /* 0x0410800079917984 */ /* 0x000fe80000000800 */
[----:B------:R-:W1:Y:S01]  /*6fa40*/  LDS R147, [R121+0x41880] ;  /* 0x0418800079937984 */ /* 0x000e620000000800 */
[C---:B---3--:R-:W-:Y:S08]  /*6fa50*/  HMMA.1688.F32.TF32 R196, R152.reuse, R70, R8 ;  /* 0x0000004698c4723c */ /* 0x048ff00000081008 */
[C---:B--2---:R-:W-:Y:S08]  /*6fa60*/  HMMA.1688.F32.TF32 R212, R152.reuse, R86, R160 ;  /* 0x0000005698d4723c */ /* 0x044ff000000810a0 */
[C---:B----4-:R-:W-:Y:S08]  /*6fa70*/  HMMA.1688.F32.TF32 R232, R152.reuse, R102, R176 ;  /* 0x0000006698e8723c */ /* 0x050ff000000810b0 */
[C---:B------:R-:W-:Y:S08]  /*6fa80*/  HMMA.1688.F32.TF32 R236, R152.reuse, R106, R236 ;  /* 0x0000006a98ec723c */ /* 0x040ff000000810ec */
[C---:B------:R-:W-:Y:S08]  /*6fa90*/  HMMA.1688.F32.TF32 R228, R152.reuse, R98, R172 ;  /* 0x0000006298e4723c */ /* 0x040ff000000810ac */
[C---:B------:R-:W-:Y:S07]  /*6faa0*/  HMMA.1688.F32.TF32 R220, R152.reuse, R94, R168 ;  /* 0x0000005e98dc723c */ /* 0x040fee00000810a8 */
[----:B------:R-:W-:Y:S01]  /*6fab0*/  STL.64 [R1+0x8150], R238 ;  /* 0x008150ee01007387 */ /* 0x000fe20000100a00 */
[C---:B------:R-:W-:Y:S03]  /*6fac0*/  HMMA.1688.F32.TF32 R216, R152.reuse, R90, R164 ;  /* 0x0000005a98d8723c */ /* 0x040fe600000810a4 */
[----:B------:R2:W-:Y:S05]  /*6fad0*/  STL.64 [R1+0x8148], R236 ;  /* 0x008148ec01007387 */ /* 0x0005ea0000100a00 */
[C---:B------:R-:W-:Y:S01]  /*6fae0*/  HMMA.1688.F32.TF32 R208, R152.reuse, R82, R156 ;  /* 0x0000005298d0723c */ /* 0x040fe2000008109c */
[----:B------:R-:W-:Y:S07]  /*6faf0*/  STL.64 [R1+0x8160], R234 ;  /* 0x008160ea01007387 */ /* 0x000fee0000100a00 */
[C---:B------:R-:W-:Y:S01]  /*6fb00*/  HMMA.1688.F32.TF32 R204, R152.reuse, R78, R148 ;  /* 0x0000004e98cc723c */ /* 0x040fe20000081094 */
[----:B------:R3:W-:Y:S04]  /*6fb10*/  STL.64 [R1+0x8158], R232 ;  /* 0x008158e801007387 */ /* 0x0007e80000100a00 */
[----:B------:R-:W-:Y:S03]  /*6fb20*/  STL.64 [R1+0x8170], R230 ;  /* 0x008170e601007387 */ /* 0x000fe60000100a00 */
[C---:B------:R-:W-:Y:S01]  /*6fb30*/  HMMA.1688.F32.TF32 R200, R152.reuse, R74, R12 ;  /* 0x0000004a98c8723c */ /* 0x040fe2000008100c */
[----:B------:R-:W-:Y:S04]  /*6fb40*/  STL.64 [R1+0x8168], R228 ;  /* 0x008168e401007387 */ /* 0x000fe80000100a00 */
[----:B------:R-:W-:Y:S04]  /*6fb50*/  STL.64 [R1+0x8188], R222 ;  /* 0x008188de01007387 */ /* 0x000fe80000100a00 */
[----:B------:R4:W-:Y:S04]  /*6fb60*/  STL.64 [R1+0x8180], R220 ;  /* 0x008180dc01007387 */ /* 0x0009e80000100a00 */
[----:B------:R-:W-:Y:S04]  /*6fb70*/  STL.64 [R1+0x8198], R218 ;  /* 0x008198da01007387 */ /* 0x000fe80000100a00 */
[----:B------:R1:W-:Y:S04]  /*6fb80*/  STL.64 [R1+0x8190], R216 ;  /* 0x008190d801007387 */ /* 0x0003e80000100a00 */
[----:B------:R-:W-:Y:S04]  /*6fb90*/  STL.64 [R1+0x81a8], R214 ;  /* 0x0081a8d601007387 */ /* 0x000fe80000100a00 */
[----:B------:R1:W-:Y:S04]  /*6fba0*/  STL.64 [R1+0x81a0], R212 ;  /* 0x0081a0d401007387 */ /* 0x0003e80000100a00 */
[----:B------:R-:W-:Y:S04]  /*6fbb0*/  STL.64 [R1+0x81b8], R210 ;  /* 0x0081b8d201007387 */ /* 0x000fe80000100a00 */
[----:B------:R-:W-:Y:S04]  /*6fbc0*/  STL.64 [R1+0x81b0], R208 ;  /* 0x0081b0d001007387 */ /* 0x000fe80000100a00 */
[----:B------:R-:W-:Y:S04]  /*6fbd0*/  STL.64 [R1+0x8268], R206 ;  /* 0x008268ce01007387 */ /* 0x000fe80000100a00 */
[----:B------:R1:W-:Y:S01]  /*6fbe0*/  STL.64 [R1+0x8260], R204 ;  /* 0x008260cc01007387 */ /* 0x0003e20000100a00 */
[C---:B------:R-:W-:Y:S03]  /*6fbf0*/  HMMA.1688.F32.TF32 R192, R152.reuse, R66, R4 ;  /* 0x0000004298c0723c */ /* 0x040fe60000081004 */
[----:B------:R-:W-:Y:S04]  /*6fc00*/  STL.64 [R1+0x8278], R202 ;  /* 0x008278ca01007387 */ /* 0x000fe80000100a00 */
[----:B------:R-:W-:Y:S04]  /*6fc10*/  STL.64 [R1+0x8270], R200 ;  /* 0x008270c801007387 */ /* 0x000fe80000100a00 */
[----:B------:R-:W-:Y:S04]  /*6fc20*/  STL.64 [R1+0x8288], R198 ;  /* 0x008288c601007387 */ /* 0x000fe80000100a00 */
[----:B------:R1:W-:Y:S04]  /*6fc30*/  STL.64 [R1+0x8280], R196 ;  /* 0x008280c401007387 */ /* 0x0003e80000100a00 */
        /* <DEDUP_REMOVED lines=44> */
[----:B------:R-:W-:Y:S04]  /*6ff00*/  STL.64 [R1+0x8298], R194 ;  /* 0x008298c201007387 */ /* 0x000fe80000100a00 */
[----:B------:R-:W-:Y:S01]  /*6ff10*/  STL.64 [R1+0x8290], R192 ;  /* 0x008290c001007387 */ /* 0x000fe20000100a00 */
[C---:B--2---:R-:W-:Y:S08]  /*6ff20*/  HMMA.1688.F32.TF32 R184, R152.reuse, R58, R176 ;  /* 0x0000003a98b8723c */ /* 0x044ff000000810b0 */
[C---:B---3--:R-:W-:Y:S08]  /*6ff30*/  HMMA.1688.F32.TF32 R188, R152.reuse, R62, R180 ;  /* 0x0000003e98bc723c */ /* 0x048ff000000810b4 */
[C---:B----4-:R-:W-:Y:S08]  /*6ff40*/  HMMA.1688.F32.TF32 R180, R152.reuse, R54, R172 ;  /* 0x0000003698b4723c */ /* 0x050ff000000810ac */
[C---:B------:R-:W-:Y:S08]  /*6ff50*/  HMMA.1688.F32.TF32 R176, R152.reuse, R50, R168 ;  /* 0x0000003298b0723c */ /* 0x040ff000000810a8 */
[C---:B------:R-:W-:Y:S08]  /*6ff60*/  HMMA.1688.F32.TF32 R168, R152.reuse, R42, R160 ;  /* 0x0000002a98a8723c */ /* 0x040ff000000810a0 */
[C---:B------:R-:W-:Y:S01]  /*6ff70*/  HMMA.1688.F32.TF32 R172, R152.reuse, R46, R164 ;  /* 0x0000002e98ac723c */ /* 0x040fe200000810a4 */
[----:B------:R-:W-:Y:S07]  /*6ff80*/  STL.64 [R1+0x82a8], R190 ;  /* 0x0082a8be01007387 */ /* 0x000fee0000100a00 */
[C---:B------:R-:W-:Y:S01]  /*6ff90*/  HMMA.1688.F32.TF32 R164, R152.reuse, R38, R156 ;  /* 0x0000002698a4723c */ /* 0x040fe2000008109c */
[----:B------:R2:W-:Y:S04]  /*6ffa0*/  STL.64 [R1+0x82a0], R188 ;  /* 0x0082a0bc01007387 */ /* 0x0005e80000100a00 */
[----:B------:R-:W-:Y:S03]  /*6ffb0*/  STL.64 [R1+0x82b8], R186 ;  /* 0x0082b8ba01007387 */ /* 0x000fe60000100a00 */
[C---:B------:R-:W-:Y:S01]  /*6ffc0*/  HMMA.1688.F32.TF32 R160, R152.reuse, R34, R148 ;  /* 0x0000002298a0723c */ /* 0x040fe20000081094 */
[----:B------:R3:W-:Y:S04]  /*6ffd0*/  STL.64 [R1+0x82b0], R184 ;  /* 0x0082b0b801007387 */ /* 0x0007e80000100a00 */
[----:B------:R-:W-:Y:S03]  /*6ffe0*/  STL.64 [R1+0x82c8], R182 ;  /* 0x0082c8b601007387 */ /* 0x000fe60000100a00 */
[C---:B------:R-:W-:Y:S01]  /*6fff0*/  HMMA.1688.F32.TF32 R156, R152.reuse, R30, R12 ;  /* 0x0000001e989c723c */ /* 0x040fe2000008100c */
[----:B------:R4:W-:Y:S04]  /*70000*/  STL.64 [R1+0x82c0], R180 ;  /* 0x0082c0b401007387 */ /* 0x0009e80000100a00 */
[----:B------:R-:W-:Y:S04]  /*70010*/  STL.64 [R1+0x82d8], R178 ;  /* 0x0082d8b201007387 */ /* 0x000fe80000100a00 */
        /* <DEDUP_REMOVED lines=8> */
[----:B------:R-:W-:Y:S01]  /*700a0*/  STL.64 [R1+0x8338], R32 ;  /* 0x0083382001007387 */ /* 0x000fe20000100a00 */
[----:B------:R-:W-:Y:S03]  /*700b0*/  HMMA.1688.F32.TF32 R152, R152, R26, R8 ;  /* 0x0000001a9898723c */ /* 0x000fe60000081008 */
[----:B------:R-:W-:Y:S04]  /*700c0*/  STL.64 [R1+0x8318], R162 ;  /* 0x008318a201007387 */ /* 0x000fe80000100a00 */
[----:B------:R1:W-:Y:S04]  /*700d0*/  STL.64 [R1+0x8310], R160 ;  /* 0x008310a001007387 */ /* 0x0003e80000100a00 */
[----:B------:R-:W-:Y:S04]  /*700e0*/  STL.64 [R1+0x8328], R158 ;  /* 0x0083289e01007387 */ /* 0x000fe80000100a00 */
        /* <DEDUP_REMOVED lines=21> */
[----:B-1----:R-:W4:Y:S04]  /*70240*/  LDL.LU R240, [R1+0x9a0] ;  /* 0x0009a00001f07983 */ /* 0x002f280000300800 */
        /* <DEDUP_REMOVED lines=33> */
[----:B------:R-:W2:Y:S04]  /*70460*/  LDL.LU R190, [R1+0x8e8] ;  /* 0x0008e80001be7983 */ /* 0x000ea80000300800 */
[----:B------:R-:W2:Y:S04]  /*70470*/  LDL.LU R191, [R1+0x8ec] ;  /* 0x0008ec0001bf7983 */ /* 0x000ea80000300800 */
[----:B---3--:R-:W3:Y:S04]  /*70480*/  LDL.LU R184, [R1+0x8d0] ;  /* 0x0008d00001b87983 */ /* 0x008ee80000300800 */
[----:B------:R-:W3:Y:S04]  /*70490*/  LDL.LU R185, [R1+0x8d4] ;  /* 0x0008d40001b97983 */ /* 0x000ee80000300800 */
[----:B------:R-:W3:Y:S04]  /*704a0*/  LDL.LU R186, [R1+0x8d8] ;  /* 0x0008d80001ba7983 */ /* 0x000ee80000300800 */
[----:B------:R-:W3:Y:S04]  /*704b0*/  LDL.LU R187, [R1+0x8dc] ;  /* 0x0008dc0001bb7983 */ /* 0x000ee80000300800 */
[----:B----4-:R-:W4:Y:S04]  /*704c0*/  LDL.LU R180, [R1+0x8c0] ;  /* 0x0008c00001b47983 */ /* 0x010f280000300800 */
[----:B------:R-:W4:Y:S04]  /*704d0*/  LDL.LU R181, [R1+0x8c4] ;  /* 0x0008c40001b57983 */ /* 0x000f280000300800 */
        /* <DEDUP_REMOVED lines=46> */
[C---:B------:R-:W-:Y:S03]  /*707c0*/  HMMA.1688.F32.TF32 R148, R144.reuse, R142, R4 ;  /* 0x0000008e9094723c */ /* 0x040fe60000081004 */
[----:B------:R-:W-:Y:S04]  /*707d0*/  LDS R4, [R120+0x41100] ;  /* 0x0411000078047984 */ /* 0x000fe80000000800 */
[----:B------:R-:W-:Y:S01]  /*707e0*/  LDS R6, [R120+0x41900] ;  /* 0x0419000078067984 */ /* 0x000fe20000000800 */
[C---:B------:R-:W-:Y:S03]  /*707f0*/  HMMA.1688.F32.TF32 R8, R144.reuse, R42, R8 ;  /* 0x0000002a9008723c */ /* 0x040fe60000081008 */
[----:B------:R-:W-:Y:S04]  /*70800*/  LDS R5, [R121+0x41100] ;  /* 0x0411000079057984 */ /* 0x000fe80000000800 */
[----:B------:R-:W1:Y:S08]  /*70810*/  LDS R7, [R121+0x41900] ;  /* 0x0419000079077984 */ /* 0x000e700000000800 */
[----:B------:R-:W-:Y:S04]  /*70820*/  STL [R1+0x80e4], R148 ;  /* 0x0080e49401007387 */ /* 0x000fe80000100800 */
[----:B------:R-:W-:Y:S04]  /*70830*/  STL [R1+0x80e0], R149 ;  /* 0x0080e09501007387 */ /* 0x000fe80000100800 */
[----:B------:R-:W-:Y:S04]  /*70840*/  STL [R1+0x80dc], R150 ;  /* 0x0080dc9601007387 */ /* 0x000fe80000100800 */
[----:B------:R2:W-:Y:S02]  /*70850*/  STL [R1+0x80d8], R151 ;  /* 0x0080d89701007387 */ /* 0x0005e40000100800 */
[C---:B--2---:R-:W-:Y:S08]  /*70860*/  HMMA.1688.F32.TF32 R148, R144.reuse, R138, R156 ;  /* 0x0000008a9094723c */ /* 0x044ff0000008109c */
[C---:B------:R-:W-:Y:S08]  /*70870*/  HMMA.1688.F32.TF32 R156, R144.reuse, R134, R160 ;  /* 0x00000086909c723c */ /* 0x040ff000000810a0 */
[C---:B---3--:R-:W-:Y:S07]  /*70880*/  HMMA.1688.F32.TF32 R32, R144.reuse, R130, R32 ;  /* 0x000000829020723c */ /* 0x048fee0000081020 */
[----:B------:R-:W-:Y:S04]  /*70890*/  STL.64 [R1+0x270], R148 ;  /* 0x0002709401007387 */ /* 0x000fe80000100a00 */
[----:B------:R2:W-:Y:S04]  /*708a0*/  STL.64 [R1+0x278], R150 ;  /* 0x0002789601007387 */ /* 0x0005e80000100a00 */
[----:B------:R-:W-:Y:S04]  /*708b0*/  STL.64 [R1+0x260], R156 ;  /* 0x0002609c01007387 */ /* 0x000fe80000100a00 */
[----:B------:R3:W-:Y:S01]  /*708c0*/  STL.64 [R1+0x268], R158 ;  /* 0x0002689e01007387 */ /* 0x0007e20000100a00 */
[C---:B--2---:R-:W-:Y:S03]  /*708d0*/  HMMA.1688.F32.TF32 R148, R144.reuse, R126, R164 ;  /* 0x0000007e9094723c */ /* 0x044fe600000810a4 */
[----:B------:R-:W-:Y:S04]  /*708e0*/  STL.64 [R1+0x230], R32 ;  /* 0x0002302001007387 */ /* 0x000fe80000100a00 */
[----:B------:R2:W-:Y:S01]  /*708f0*/  STL.64 [R1+0x238], R34 ;  /* 0x0002382201007387 */ /* 0x0005e20000100a00 */
[C---:B---3--:R-:W-:Y:S08]  /*70900*/  HMMA.1688.F32.TF32 R156, R144.reuse, R122, R168 ;  /* 0x0000007a909c723c */ /* 0x048ff000000810a8 */
[C---:B--2---:R-:W-:Y:S07]  /*70910*/  HMMA.1688.F32.TF32 R32, R144.reuse, R18, R172 ;  /* 0x000000129020723c */ /* 0x044fee00000810ac */
[----:B------:R-:W-:Y:S04]  /*70920*/  STL.64 [R1+0x220], R148 ;  /* 0x0002209401007387 */ /* 0x000fe80000100a00 */
[----:B------:R4:W-:Y:S04]  /*70930*/  STL.64 [R1+0x228], R150 ;  /* 0x0002289601007387 */ /* 0x0009e80000100a00 */
[----:B------:R-:W-:Y:S04]  /*70940*/  STL.64 [R1+0x210], R156 ;  /* 0x0002109c01007387 */ /* 0x000fe80000100a00 */
[----:B------:R2:W-:Y:S01]  /*70950*/  STL.64 [R1+0x218], R158 ;  /* 0x0002189e01007387 */ /* 0x0005e20000100a00 */
[C---:B----4-:R-:W-:Y:S03]  /*70960*/  HMMA.1688.F32.TF32 R148, R144.reuse, R22, R176 ;  /* 0x000000169094723c */ /* 0x050fe600000810b0 */
[----:B------:R-:W-:Y:S04]  /*70970*/  STL.64 [R1+0x200], R32 ;  /* 0x0002002001007387 */ /* 0x000fe80000100a00 */
[----:B------:R3:W-:Y:S01]  /*70980*/  STL.64 [R1+0x208], R34 ;  /* 0x0002082201007387 */ /* 0x0007e20000100a00 */
[C---:B--2---:R-:W-:Y:S08]  /*70990*/  HMMA.1688.F32.TF32 R156, R144.reuse, R118, R180 ;  /* 0x00000076909c723c */ /* 0x044ff000000810b4 */
        /* <DEDUP_REMOVED lines=10> */
[----:B------:R2:W-:Y:S04]  /*70a40*/  STL.64 [R1+0x1c0], R148 ;  /* 0x0001c09401007387 */ /* 0x0005e80000100a00 */
[----:B------:R3:W-:Y:S04]  /*70a50*/  STL.64 [R1+0x1c8], R150 ;  /* 0x0001c89601007387 */ /* 0x0007e80000100a00 */
[----:B------:R-:W-:Y:S04]  /*70a60*/  STL.64 [R1+0x1b0], R156 ;  /* 0x0001b09c01007387 */ /* 0x000fe80000100a00 */
[----:B------:R4:W-:Y:S05]  /*70a70*/  STL.64 [R1+0x1b8], R158 ;  /* 0x0001b89e01007387 */ /* 0x0009ea0000100a00 */
[----:B--2---:R-:W-:Y:S01]  /*70a80*/  MOV R148, R32 ;  /* 0x0000002000947202 */ /* 0x004fe20000000f00 */
[----:B------:R-:W-:Y:S01]  /*70a90*/  IMAD.MOV.U32 R149, RZ, RZ, R33 ;  /* 0x000000ffff957224 */ /* 0x000fe200078e0021 */
[----:B---3--:R-:W-:Y:S01]  /*70aa0*/  MOV R151, R35 ;  /* 0x0000002300977202 */ /* 0x008fe20000000f00 */
[----:B------:R-:W-:Y:S01]  /*70ab0*/  IMAD.MOV.U32 R150, RZ, RZ, R34 ;  /* 0x000000ffff967224 */ /* 0x000fe200078e0022 */
[C---:B----4-:R-:W-:Y:S08]  /*70ac0*/  HMMA.1688.F32.TF32 R156, R144.reuse, R98, R200 ;  /* 0x00000062909c723c */ /* 0x050ff000000810c8 */
[C---:B------:R-:W-:Y:S08]  /*70ad0*/  HMMA.1688.F32.TF32 R32, R144.reuse, R94, R204 ;  /* 0x0000005e9020723c */ /* 0x040ff000000810cc */
[C---:B------:R-:W-:Y:S07]  /*70ae0*/  HMMA.1688.F32.TF32 R160, R144.reuse, R90, R208 ;  /* 0x0000005a90a0723c */ /* 0x040fee00000810d0 */
        /* <DEDUP_REMOVED lines=14> */
[C---:B---3--:R-:W-:Y:S03]  /*70bd0*/  HMMA.1688.F32.TF32 R32, R144.reuse, R70, R232 ;  /* 0x000000469020723c */ /* 0x048fe600000810e8 */
[----:B------:R-:W-:Y:S04]  /*70be0*/  STL.64 [R1+0x140], R160 ;  /* 0x000140a001007387 */ /* 0x000fe80000100a00 */
[----:B------:R2:W-:Y:S08]  /*70bf0*/  STL.64 [R1+0x148], R162 ;  /* 0x000148a201007387 */ /* 0x0005f00000100a00 */
        /* <DEDUP_REMOVED lines=17> */
[----:B------:R-:W-:Y:S08]  /*70d10*/  STL.64 [R1+0xe8], R162 ;  /* 0x0000e8a201007387 */ /* 0x000ff00000100a00 */
[----:B------:R2:W-:Y:S04]  /*70d20*/  STL.64 [R1+0xd0], R156 ;  /* 0x0000d09c01007387 */ /* 0x0005e80000100a00 */
[----:B------:R3:W-:Y:S04]  /*70d30*/  STL.64 [R1+0xd8], R158 ;  /* 0x0000d89e01007387 */ /* 0x0007e80000100a00 */
[----:B------:R-:W4:Y:S04]  /*70d40*/  LDL.LU R12, [R1+0xb90] ;  /* 0x000b9000010c7983 */ /* 0x000f280000300800 */
[----:B------:R1:W-:Y:S04]  /*70d50*/  STL.64 [R1+0xc0], R32 ;  /* 0x0000c02001007387 */ /* 0x0003e80000100a00 */
[----:B------:R1:W-:Y:S04]  /*70d60*/  STL.64 [R1+0xc8], R34 ;  /* 0x0000c82201007387 */ /* 0x0003e80000100a00 */
        /* <DEDUP_REMOVED lines=73> */
[----:B-1----:R-:W3:Y:S04]  /*71200*/  LDL.LU R32, [R1+0xa00] ;  /* 0x000a000001207983 */ /* 0x002ee80000300800 */
[----:B------:R-:W3:Y:S04]  /*71210*/  LDL.LU R33, [R1+0xa04] ;  /* 0x000a040001217983 */ /* 0x000ee80000300800 */
[----:B------:R-:W3:Y:S04]  /*71220*/  LDL.LU R34, [R1+0xa08] ;  /* 0x000a080001227983 */ /* 0x000ee80000300800 */
[----:B------:R-:W3:Y:S04]  /*71230*/  LDL.LU R35, [R1+0xa0c] ;  /* 0x000a0c0001237983 */ /* 0x000ee80000300800 */
        /* <DEDUP_REMOVED lines=32> */
[C---:B---3--:R-:W-:Y:S11]  /*71440*/  HMMA.1688.F32.TF32 R32, R144.reuse, R38, R32 ;  /* 0x000000269020723c */ /* 0x048ff60000081020 */
[----:B------:R-:W-:Y:S11]  /*71450*/  @!UPT UIADD3 URZ, URZ, URZ, URZ ;  /* 0x0000003f3f3ff290 */ /* 0x000ff6000fffe03f */
[----:B------:R-:W-:Y:S01]  /*71460*/  @!UPT UIADD3 URZ, URZ, URZ, URZ ;  /* 0x0000003f3f3ff290 */ /* 0x000fe2000fffe03f */
[----:B------:R-:W-:Y:S04]  /*71470*/  STL.64 [R1+0xa0], R32 ;  /* 0x0000a02001007387 */ /* 0x000fe80000100a00 */
[----:B------:R1:W-:Y:S04]  /*71480*/  STL.64 [R1+0xa8], R34 ;  /* 0x0000a82201007387 */ /* 0x0003e80000100a00 */
[----:B-1----:R-:W3:Y:S01]  /*71490*/  LDL.LU.64 R34, [R1+0x8340] ;  /* 0x0083400001227983 */ /* 0x002ee20000300a00 */
[----:B--2---:R-:W-:Y:S03]  /*714a0*/  HMMA.1688.F32.TF32 R160, R144, R30, R160 ;  /* 0x0000001e90a0723c */ /* 0x004fe600000810a0 */
[----:B------:R-:W2:Y:S05]  /*714b0*/  LDL.LU.64 R32, [R1+0x8338] ;  /* 0x0083380001207983 */ /* 0x000eaa0000300a00 */
[----:B----4-:R-:W-:Y:S08]  /*714c0*/  HMMA.1688.F32.TF32 R8, R4, R62, R8 ;  /* 0x0000003e0408723c */ /* 0x010ff00000081008 */
[----:B---3--:R-:W-:Y:S11]  /*714d0*/  HMMA.1688.F32.TF32 R156, R144, R34, R156 ;  /* 0x00000022909c723c */ /* 0x008ff6000008109c */
[----:B------:R-:W-:Y:S11]  /*714e0*/  @!UPT UIADD3 URZ, URZ, URZ, URZ ;  /* 0x0000003f3f3ff290 */ /* 0x000ff6000fffe03f */
[----:B------:R-:W-:Y:S01]  /*714f0*/  @!UPT UIADD3 URZ, URZ, URZ, URZ ;  /* 0x0000003f3f3ff290 */ /* 0x000fe2000fffe03f */
[----:B------:R-:W-:Y:S04]  /*71500*/  STL.64 [R1+0x90], R156 ;  /* 0x0000909c01007387 */ /* 0x000fe80000100a00 */
[----:B------:R1:W-:Y:S02]  /*71510*/  STL.64 [R1+0x98], R158 ;  /* 0x0000989e01007387 */ /* 0x0003e40000100a00 */
[----:B-1----:R-:W-:Y:S02]  /*71520*/  HMMA.1688.F32.TF32 R156, R4, R142, R224 ;  /* 0x0000008e049c723c */ /* 0x002fe400000810e0 */
[----:B------:R-:W-:Y:S04]  /*71530*/  STL.64 [R1+0x80], R160 ;  /* 0x000080a001007387 */ /* 0x000fe80000100a00 */
[----:B------:R1:W-:Y:S02]  /*71540*/  STL.64 [R1+0x88], R162 ;  /* 0x000088a201007387 */ /* 0x0003e40000100a00 */
[----:B------:R-:W-:Y:S02]  /*71550*/  HMMA.1688.F32.TF32 R144, R144, R26, R164 ;  /* 0x0000001a9090723c */ /* 0x000fe400000810a4 */
[----:B------:R-:W-:Y:S04]  /*71560*/  LDS R224, [R120+0x41180] ;  /* 0x0411800078e07984 */ /* 0x000fe80000000800 */
[----:B------:R3:W-:Y:S02]  /*71570*/  LDS R226, [R120+0x41980] ;  /* 0x0419800078e27984 */ /* 0x0007e40000000800 */
[C---:B------:R-:W-:Y:S02]  /*71580*/  HMMA.1688.F32.TF32 R164, R4.reuse, R138, R168 ;  /* 0x0000008a04a4723c */ /* 0x040fe400000810a8 */
[----:B------:R-:W-:Y:S04]  /*71590*/  LDS R225, [R121+0x41180] ;  /* 0x0411800079e17984 */ /* 0x000fe80000000800 */
[----:B------:R4:W2:Y:S02]  /*715a0*/  LDS R227, [R121+0x41980] ;  /* 0x0419800079e37984 */ /* 0x0008a40000000800 */
[C---:B-1----:R-:W-:Y:S02]  /*715b0*/  HMMA.1688.F32.TF32 R160, R4.reuse, R134, R172 ;  /* 0x0000008604a0723c */ /* 0x042fe400000810ac */
[----:B------:R-:W-:Y:S04]  /*715c0*/  STL.64 [R1+0x460], R156 ;  /* 0x0004609c01007387 */ /* 0x000fe80000100a00 */
[----:B------:R1:W-:Y:S04]  /*715d0*/  STL.64 [R1+0x468], R158 ;  /* 0x0004689e01007387 */ /* 0x0003e80000100a00 */
[----:B---3--:R-:W3:Y:S04]  /*715e0*/  LDL.LU R120, [R1+0x8334] ;  /* 0x0083340001787983 */ /* 0x008ee80000300800 */
[----:B----4-:R-:W4:Y:S01]  /*715f0*/  LDL.LU R121, [R1+0x8330] ;  /* 0x0083300001797983 */ /* 0x010f220000300800 */
[C---:B-1----:R-:W-:Y:S03]  /*71600*/  HMMA.1688.F32.TF32 R156, R4.reuse, R130, R176 ;  /* 0x00000082049c723c */ /* 0x042fe600000810b0 */
[----:B------:R-:W-:Y:S04]  /*71610*/  STL.64 [R1+0x610], R164 ;  /* 0x000610a401007387 */ /* 0x000fe80000100a00 */
[----:B------:R1:W-:Y:S04]  /*71620*/  STL.64 [R1+0x618], R166 ;  /* 0x000618a601007387 */ /* 0x0003e80000100a00 */
[----:B------:R-:W-:Y:S04]  /*71630*/  STL.64 [R1+0x600], R160 ;  /* 0x000600a001007387 */ /* 0x000fe80000100a00 */
[----:B------:R2:W-:Y:S01]  /*71640*/  STL.64 [R1+0x608], R162 ;  /* 0x000608a201007387 */ /* 0x0005e20000100a00 */
[C---:B-1----:R-:W-:Y:S07]  /*71650*/  HMMA.1688.F32.TF32 R164, R4.reuse, R126, R180 ;  /* 0x0000007e04a4723c */ /* 0x042fee00000810b4 */
[----:B------:R-:W-:Y:S01]  /*71660*/  STL.64 [R1+0x5f0], R156 ;  /* 0x0005f09c01007387 */ /* 0x000fe20000100a00 */
[C---:B--2---:R-:W-:Y:S03]  /*71670*/  HMMA.1688.F32.TF32 R160, R4.reuse, R122, R184 ;  /* 0x0000007a04a0723c */ /* 0x044fe600000810b8 */
[----:B------:R1:W-:Y:S05]  /*71680*/  STL.64 [R1+0x5f8], R158 ;  /* 0x0005f89e01007387 */ /* 0x0003ea0000100a00 */
[C---:B-1----:R-:W-:Y:S07]  /*71690*/  HMMA.1688.F32.TF32 R156, R4.reuse, R18, R188 ;  /* 0x00000012049c723c */ /* 0x042fee00000810bc */
[----:B------:R-:W-:Y:S04]  /*716a0*/  STL.64 [R1+0x5e0], R164 ;  /* 0x0005e0a401007387 */ /* 0x000fe80000100a00 */
[----:B------:R1:W-:Y:S04]  /*716b0*/  STL.64 [R1+0x5e8], R166 ;  /* 0x0005e8a601007387 */ /* 0x0003e80000100a00 */
[----:B------:R-:W-:Y:S04]  /*716c0*/  STL.64 [R1+0x5d0], R160 ;  /* 0x0005d0a001007387 */ /* 0x000fe80000100a00 */
[----:B------:R2:W-:Y:S01]  /*716d0*/  STL.64 [R1+0x5d8], R162 ;  /* 0x0005d8a201007387 */ /* 0x0005e20000100a00 */
[C---:B-1----:R-:W-:Y:S03]  /*716e0*/  HMMA.1688.F32.TF32 R164, R4.reuse, R22, R192 ;  /* 0x0000001604a4723c */ /* 0x042fe600000810c0 */
[----:B------:R-:W-:Y:S05]  /*716f0*/  STL.64 [R1+0x5c0], R156 ;  /* 0x0005c09c01007387 */ /* 0x000fea0000100a00 */
[C---:B--2---:R-:W-:Y:S01]  /*71700*/  HMMA.1688.F32.TF32 R160, R4.reuse, R118, R196 ;  /* 0x0000007604a0723c */ /* 0x044fe200000810c4 */
[----:B------:R1:W-:Y:S07]  /*71710*/  STL.64 [R1+0x5c8], R158 ;  /* 0x0005c89e01007387 */ /* 0x0003ee0000100a00 */
        /* <DEDUP_REMOVED lines=38> */
[----:B------:R-:W-:Y:S04]  /*71980*/  STL.64 [R1+0x4f8], R166 ;  /* 0x0004f8a601007387 */ /* 0x000fe80000100a00 */
        /* <DEDUP_REMOVED lines=106> */
[C---:B---3--:R-:W-:Y:S08]  /*72030*/  HMMA.1688.F32.TF32 R184, R4.reuse, R30, R184 ;  /* 0x0000001e04b8723c */ /* 0x048ff000000810b8 */
[C---:B----4-:R-:W-:Y:S08]  /*72040*/  HMMA.1688.F32.TF32 R176, R4.reuse, R38, R176 ;  /* 0x0000002604b0723c */ /* 0x050ff000000810b0 */
[C---:B------:R-:W-:Y:S08]  /*72050*/  HMMA.1688.F32.TF32 R172, R4.reuse, R42, R172 ;  /* 0x0000002a04ac723c */ /* 0x040ff000000810ac */
[C---:B------:R-:W-:Y:S08]  /*72060*/  HMMA.1688.F32.TF32 R168, R4.reuse, R46, R168 ;  /* 0x0000002e04a8723c */ /* 0x040ff000000810a8 */
[C---:B--2---:R-:W-:Y:S08]  /*72070*/  HMMA.1688.F32.TF32 R160, R4.reuse, R54, R160 ;  /* 0x0000003604a0723c */ /* 0x044ff000000810a0 */
[C---:B------:R-:W-:Y:S08]  /*72080*/  HMMA.1688.F32.TF32 R156, R4.reuse, R58, R156 ;  /* 0x0000003a049c723c */ /* 0x040ff0000008109c */
[C---:B------:R-:W-:Y:S11]  /*72090*/  HMMA.1688.F32.TF32 R164, R4.reuse, R50, R164 ;  /* 0x0000003204a4723c */ /* 0x040ff600000810a4 */
[----:B------:R-:W-:Y:S04]  /*720a0*/  @!UPT UIADD3 URZ, URZ, URZ, URZ ;  /* 0x0000003f3f3ff290 */ /* 0x000fe8000fffe03f */
[----:B------:R-:W-:Y:S04]  /*720b0*/  STL.64 [R1+0x4b0], R156 ;  /* 0x0004b09c01007387 */ /* 0x000fe80000100a00 */
[----:B------:R1:W-:Y:S01]  /*720c0*/  STL.64 [R1+0x4b8], R158 ;  /* 0x0004b89e01007387 */ /* 0x0003e20000100a00 */
[C---:B------:R-:W-:Y:S03]  /*720d0*/  HMMA.1688.F32.TF32 R180, R4.reuse, R34, R180 ;  /* 0x0000002204b4723c */ /* 0x040fe600000810b4 */
[----:B-1----:R-:W2:Y:S04]  /*720e0*/  LDL.LU.64 R158, [R1+0x8328] ;  /* 0x00832800019e7983 */ /* 0x002ea80000300a00 */
[----:B------:R-:W2:Y:S04]  /*720f0*/  LDL.LU.64 R156, [R1+0x8320] ;  /* 0x00832000019c7983 */ /* 0x000ea80000300a00 */
[----:B------:R-:W-:Y:S04]  /*72100*/  STL.64 [R1+0x4a0], R160 ;  /* 0x0004a0a001007387 */ /* 0x000fe80000100a00 */
[----:B------:R1:W-:Y:S01]  /*72110*/  STL.64 [R1+0x4a8], R162 ;  /* 0x0004a8a201007387 */ /* 0x0003e20000100a00 */
[----:B------:R-:W-:Y:S03]  /*72120*/  HMMA.1688.F32.TF32 R4, R4, R26, R188 ;  /* 0x0000001a0404723c */ /* 0x000fe600000810bc */
        /* <DEDUP_REMOVED lines=8> */
[----:B-1----:R-:W2:Y:S04]  /*721b0*/  LDL.LU.64 R170, [R1+0x82f8] ;  /* 0x0082f80001aa7983 */ /* 0x002ea80000300a00 */
[----:B------:R-:W2:Y:S04]  /*721c0*/  LDL.LU.64 R168, [R1+0x82f0] ;  /* 0x0082f00001a87983 */ /* 0x000ea80000300a00 */
        /* <DEDUP_REMOVED lines=16> */
[----:B------:R-:W2:Y:S04]  /*722d0*/  LDL.LU.64 R190, [R1+0x82a8] ;  /* 0x0082a80001be7983 */ /* 0x000ea80000300a00 */
[----:B------:R-:W2:Y:S04]  /*722e0*/  LDL.LU.64 R188, [R1+0x82a0] ;  /* 0x0082a00001bc7983 */ /* 0x000ea80000300a00 */
[----:B------:R1:W-:Y:S04]  /*722f0*/  STL.64 [R1+0x640], R4 ;  /* 0x0006400401007387 */ /* 0x0003e80000100a00 */
[----:B------:R1:W-:Y:S04]  /*72300*/  STL.64 [R1+0x648], R6 ;  /* 0x0006480601007387 */ /* 0x0003e80000100a00 */
[----:B-1----:R-:W2:Y:S04]  /*72310*/  LDL.LU R4, [R1+0xce0] ;  /* 0x000ce00001047983 */ /* 0x002ea80000300800 */
[----:B------:R-:W2:Y:S04]  /*72320*/  LDL.LU R5, [R1+0xce4] ;  /* 0x000ce40001057983 */ /* 0x000ea80000300800 */
[----:B------:R-:W2:Y:S04]  /*72330*/  LDL.LU R6, [R1+0xce8] ;  /* 0x000ce80001067983 */ /* 0x000ea80000300800 */
[----:B------:R-:W2:Y:S01]  /*72340*/  LDL.LU R7, [R1+0xcec] ;  /* 0x000cec0001077983 */ /* 0x000ea20000300800 */
[C---:B------:R-:W-:Y:S08]  /*72350*/  HMMA.1688.F32.TF32 R192, R224.reuse, R142, R192 ;  /* 0x0000008ee0c0723c */ /* 0x040ff000000810c0 */
[C---:B------:R-:W-:Y:S08]  /*72360*/  HMMA.1688.F32.TF32 R196, R224.reuse, R138, R196 ;  /* 0x0000008ae0c4723c */ /* 0x040ff000000810c4 */
[C---:B------:R-:W-:Y:S08]  /*72370*/  HMMA.1688.F32.TF32 R200, R224.reuse, R134, R200 ;  /* 0x00000086e0c8723c */ /* 0x040ff000000810c8 */
[C---:B------:R-:W-:Y:S01]  /*72380*/  HMMA.1688.F32.TF32 R204, R224.reuse, R130, R204 ;  /* 0x00000082e0cc723c */ /* 0x040fe200000810cc */
[----:B------:R-:W-:Y:S07]  /*72390*/  STL.64 [R1+0x1010], R192 ;  /* 0x001010c001007387 */ /* 0x000fee0000100a00 */
[C---:B------:R-:W-:Y:S01]  /*723a0*/  HMMA.1688.F32.TF32 R208, R224.reuse, R122, R208 ;  /* 0x0000007ae0d0723c */ /* 0x040fe200000810d0 */
[----:B------:R1:W-:Y:S07]  /*723b0*/  STL.64 [R1+0x1018], R194 ;  /* 0x001018c201007387 */ /* 0x0003ee0000100a00 */
[C---:B------:R-:W-:Y:S08]  /*723c0*/  HMMA.1688.F32.TF32 R12, R224.reuse, R90, R12 ;  /* 0x0000005ae00c723c */ /* 0x040ff0000008100c */
[C---:B------:R-:W-:Y:S01]  /*723d0*/  HMMA.1688.F32.TF32 R8, R224.reuse, R86, R8 ;  /* 0x00000056e008723c */ /* 0x040fe20000081008 */
[----:B-1----:R-:W3:Y:S04]  /*723e0*/  LDL.LU.64 R194, [R1+0x8298] ;  /* 0x0082980001c27983 */ /* 0x002ee80000300a00 */
[----:B------:R-:W3:Y:S04]  /*723f0*/  LDL.LU.64 R192, [R1+0x8290] ;  /* 0x0082900001c07983 */ /* 0x000ee80000300a00 */
[----:B------:R-:W-:Y:S04]  /*72400*/  STL.64 [R1+0x1000], R196 ;  /* 0x001000c401007387 */ /* 0x000fe80000100a00 */
[----:B------:R1:W-:Y:S01]  /*72410*/  STL.64 [R1+0x1008], R198 ;  /* 0x001008c601007387 */ /* 0x0003e20000100a00 */
[----:B--2---:R-:W-:Y:S03]  /*72420*/  HMMA.1688.F32.TF32 R4, R224, R126, R4 ;  /* 0x0000007ee004723c */ /* 0x004fe60000081004 */
[----:B-1----:R-:W2:Y:S04]  /*72430*/  LDL.LU.64 R198, [R1+0x8288] ;  /* 0x0082880001c67983 */ /* 0x002ea80000300a00 */
[----:B------:R-:W2:Y:S04]  /*72440*/  LDL.LU.64 R196, [R1+0x8280] ;  /* 0x0082800001c47983 */ /* 0x000ea80000300a00 */
[----:B------:R-:W-:Y:S04]  /*72450*/  STL.64 [R1+0xff0], R200 ;  /* 0x000ff0c801007387 */ /* 0x000fe80000100a00 */
[----:B------:R1:W-:Y:S01]  /*72460*/  STL.64 [R1+0xff8], R202 ;  /* 0x000ff8ca01007387 */ /* 0x0003e20000100a00 */
[----:B------:R-:W-:Y:S01]  /*72470*/  MOV R138, R129 ;  /* 0x00000081008a7202 */ /* 0x000fe20000000f00 */
[----:B------:R-:W-:-:S02]  /*72480*/  IMAD.MOV.U32 R139, RZ, RZ, R128 ;  /* 0x000000ffff8b7224 */ /* 0x000fc400078e0080 */
[----:B------:R-:W-:Y:S04]  /*72490*/  LDS R134, [R3+0x42800] ;  /* 0x0428000003867984 */ /* 0x000fe80000000800 */
[----:B------:R-:W-:Y:S04]  /*724a0*/  LDS R135, [R0+0x42800] ;  /* 0x0428000000877984 */ /* 0x000fe80000000800 */
        /* <DEDUP_REMOVED lines=8> */
[----:B------:R-:W-:Y:S04]  /*72530*/  STL.64 [R1+0xfc0], R208 ;  /* 0x000fc0d001007387 */ /* 0x000fe80000100a00 */
[----:B------:R3:W-:Y:S01]  /*72540*/  STL.64 [R1+0xfc8], R210 ;  /* 0x000fc8d201007387 */ /* 0x0007e20000100a00 */
[C---:B-1----:R-:W-:Y:S08]  /*72550*/  HMMA.1688.F32.TF32 R4, R224.reuse, R18, R212 ;  /* 0x00000012e004723c */ /* 0x042ff000000810d4 */
[C---:B---3--:R-:W-:Y:S08]  /*72560*/  HMMA.1688.F32.TF32 R208, R224.reuse, R22, R216 ;  /* 0x00000016e0d0723c */ /* 0x048ff000000810d8 */
[C---:B------:R-:W-:Y:S07]  /*72570*/  HMMA.1688.F32.TF32 R212, R224.reuse, R118, R220 ;  /* 0x00000076e0d4723c */ /* 0x040fee00000810dc */
[----:B------:R-:W-:Y:S04]  /*72580*/  STL.64 [R1+0xfb0], R4 ;  /* 0x000fb00401007387 */ /* 0x000fe80000100a00 */
[----:B------:R1:W-:Y:S04]  /*72590*/  STL.64 [R1+0xfb8], R6 ;  /* 0x000fb80601007387 */ /* 0x0003e80000100a00 */
[----:B------:R-:W-:Y:S04]  /*725a0*/  STL.64 [R1+0xfa0], R208 ;  /* 0x000fa0d001007387 */ /* 0x000fe80000100a00 */
[----:B------:R3:W-:Y:S01]  /*725b0*/  STL.64 [R1+0xfa8], R210 ;  /* 0x000fa8d201007387 */ /* 0x0007e20000100a00 */
[C---:B-1----:R-:W-:Y:S08]  /*725c0*/  HMMA.1688.F32.TF32 R4, R224.reuse, R114, R228 ;  /* 0x00000072e004723c */ /* 0x042ff000000810e4 */
[C---:B---3--:R-:W-:Y:S01]  /*725d0*/  HMMA.1688.F32.TF32 R208, R224.reuse, R110, R244 ;  /* 0x0000006ee0d0723c */ /* 0x048fe200000810f4 */
[----:B------:R-:W-:Y:S04]  /*725e0*/  STL.64 [R1+0xf90], R212 ;  /* 0x000f90d401007387 */ /* 0x000fe80000100a00 */
[----:B------:R1:W-:Y:S10]  /*725f0*/  STL.64 [R1+0xf98], R214 ;  /* 0x000f98d601007387 */ /* 0x0003f40000100a00 */
[----:B------:R-:W-:Y:S04]  /*72600*/  STL.64 [R1+0xf80], R4 ;  /* 0x000f800401007387 */ /* 0x000fe80000100a00 */
[----:B------:R3:W-:Y:S01]  /*72610*/  STL.64 [R1+0xf88], R6 ;  /* 0x000f880601007387 */ /* 0x0007e20000100a00 */
[C---:B-1----:R-:W-:Y:S03]  /*72620*/  HMMA.1688.F32.TF32 R212, R224.reuse, R102, R236 ;  /* 0x00000066e0d4723c */ /* 0x042fe600000810ec */
[----:B------:R-:W-:Y:S04]  /*72630*/  STL.64 [R1+0xf70], R208 ;  /* 0x000f70d001007387 */ /* 0x000fe80000100a00 */
[----:B------:R1:W-:Y:S01]  /*72640*/  STL.64 [R1+0xf78], R210 ;  /* 0x000f78d201007387 */ /* 0x0003e20000100a00 */
[C---:B---3--:R-:W-:Y:S08]  /*72650*/  HMMA.1688.F32.TF32 R4, R224.reuse, R106, R232 ;  /* 0x0000006ae004723c */ /* 0x048ff000000810e8 */
[C---:B-1----:R-:W-:Y:S11]  /*72660*/  HMMA.1688.F32.TF32 R208, R224.reuse, R98, R240 ;  /* 0x00000062e0d0723c */ /* 0x042ff600000810f0 */
[----:B------:R-:W-:Y:S04]  /*72670*/  @!UPT UIADD3 URZ, URZ, URZ, URZ ;  /* 0x0000003f3f3ff290 */ /* 0x000fe8000fffe03f */
[----:B------:R-:W-:Y:S04]  /*72680*/  STL.64 [R1+0xf60], R4 ;  /* 0x000f600401007387 */ /* 0x000fe80000100a00 */
[----:B------:R-:W-:Y:S04]  /*72690*/  STL.64 [R1+0xf68], R6 ;  /* 0x000f680601007387 */ /* 0x000fe80000100a00 */
[----:B------:R-:W-:Y:S04]  /*726a0*/  STL.64 [R1+0xf50], R212 ;  /* 0x000f50d401007387 */ /* 0x000fe80000100a00 */
[----:B------:R-:W-:Y:S04]  /*726b0*/  STL.64 [R1+0xf58], R214 ;  /* 0x000f58d601007387 */ /* 0x000fe80000100a00 */
[----:B------:R-:W-:Y:S04]  /*726c0*/  STL.64 [R1+0xf40], R208 ;  /* 0x000f40d001007387 */ /* 0x000fe80000100a00 */
[----:B------:R1:W-:Y:S02]  /*726d0*/  STL.64 [R1+0xf48], R210 ;  /* 0x000f48d201007387 */ /* 0x0003e40000100a00 */
[----:B-1----:R-:W-:Y:S02]  /*726e0*/  HMMA.1688.F32.TF32 R208, R224, R94, R248 ;  /* 0x0000005ee0d0723c */ /* 0x002fe400000810f8 */
[----:B------:R-:W1:Y:S01]  /*726f0*/  S2R R247, SR_TID.X ;  /* 0x0000000000f77919 */ /* 0x000e620000002100 */
[----:B------:R-:W-:-:S04]  /*72700*/  IMAD.MOV.U32 R244, RZ, RZ, R20 ;  /* 0x000000fffff47224 */ /* 0x000fc800078e0014 */
[----:B------:R-:W-:Y:S01]  /*72710*/  MOV R248, R124 ;  /* 0x0000007c00f87202 */ /* 0x000fe20000000f00 */
[----:B------:R-:W-:Y:S01]  /*72720*/  IMAD.MOV.U32 R249, RZ, RZ, R125 ;  /* 0x000000fffff97224 */ /* 0x000fe200078e007d */
[----:B------:R-:W-:Y:S01]  /*72730*/  MOV R251, R17 ;  /* 0x0000001100fb7202 */ /* 0x000fe20000000f00 */
[----:B------:R-:W-:Y:S01]  /*72740*/  IMAD.MOV.U32 R250, RZ, RZ, R16 ;  /* 0x000000fffffa7224 */ /* 0x000fe200078e0010 */
[----:B------:R-:W-:Y:S01]  /*72750*/  MOV R246, R112 ;  /* 0x0000007000f67202 */ /* 0x000fe20000000f00 */
[----:B------:R-:W-:-:S11]  /*72760*/  IMAD.MOV.U32 R245, RZ, RZ, R21 ;  /* 0x000000fffff57224 */ /* 0x000fd600078e0015 */
[----:B------:R3:W-:Y:S04]  /*72770*/  STL.64 [R1+0xf30], R208 ;  /* 0x000f30d001007387 */ /* 0x0007e80000100a00 */
[----:B------:R1:W-:Y:S04]  /*72780*/  STL.64 [R1+0xf38], R210 ;  /* 0x000f38d201007387 */ /* 0x0003e80000100a00 */
[----:B------:R-:W-:Y:S04]  /*72790*/  STL.64 [R1+0xf20], R12 ;  /* 0x000f200c01007387 */ /* 0x000fe80000100a00 */
[----:B------:R-:W-:Y:S04]  /*727a0*/  STL.64 [R1+0xf28], R14 ;  /* 0x000f280e01007387 */ /* 0x000fe80000100a00 */
[----:B------:R-:W-:Y:S04]  /*727b0*/  STL.64 [R1+0xf10], R8 ;  /* 0x000f100801007387 */ /* 0x000fe80000100a00 */
[----:B------:R-:W-:Y:S04]  /*727c0*/  STL.64 [R1+0xf18], R10 ;  /* 0x000f180a01007387 */ /* 0x000fe80000100a00 */
[----:B------:R-:W2:Y:S04]  /*727d0*/  LDL.LU R124, [R1+0x825c] ;  /* 0x00825c00017c7983 */ /* 0x000ea80000300800 */
[----:B------:R-:W4:Y:S01]  /*727e0*/  LDL.LU R125, [R1+0x8258] ;  /* 0x00825800017d7983 */ /* 0x000f220000300800 */
[----:B-1----:R-:W-:-:S03]  /*727f0*/  IMAD.SHL.U32 R5, R247, 0x2, RZ ;  /* 0x00000002f7057824 */ /* 0x002fc600078e00ff */
[----:B------:R-:W4:Y:S01]  /*72800*/  LDL.LU R16, [R1+0x8254] ;  /* 0x0082540001107983 */ /* 0x000f220000300800 */
[----:B------:R-:W-:-:S03]  /*72810*/  LOP3.LUT R4, R247, 0x7, RZ, 0xc0, !PT ;  /* 0x00000007f7047812 */ /* 0x000fc600078ec0ff */
        /* <DEDUP_REMOVED lines=59> */
[----:B---3--:R-:W-:-:S03]  /*72bd0*/  MOV R208, R84 ;  /* 0x0000005400d07202 */ /* 0x008fc60000000f00 */
[----:B------:R-:W3:Y:S01]  /*72be0*/  LDL.LU R89, [R1+0x81d8] ;  /* 0x0081d80001597983 */ /* 0x000ee20000300800 */
[----:B------:R-:W-:-:S03]  /*72bf0*/  IMAD.MOV.U32 R209, RZ, RZ, R85 ;  /* 0x000000ffffd17224 */ /* 0x000fc600078e0055 */
[----:B------:R-:W3:Y:S04]  /*72c00*/  LDL.LU R80, [R1+0x81d4] ;  /* 0x0081d40001507983 */ /* 0x000ee80000300800 */
[----:B------:R-:W3:Y:S04]  /*72c10*/  LDL.LU R81, [R1+0x81d0] ;  /* 0x0081d00001517983 */ /* 0x000ee80000300800 */
[----:B------:R-:W3:Y:S04]  /*72c20*/  LDL.LU R84, [R1+0x81cc] ;  /* 0x0081cc0001547983 */ /* 0x000ee80000300800 */
[----:B------:R-:W3:Y:S01]  /*72c30*/  LDL.LU R85, [R1+0x81c8] ;  /* 0x0081c80001557983 */ /* 0x000ee20000300800 */
[----:B------:R-:W-:-:S05]  /*72c40*/  IMAD R4, R4, 0x210, RZ ;  /* 0x0000021004047824 */ /* 0x000fca00078e02ff */
[----:B------:R-:W-:-:S04]  /*72c50*/  LOP3.LUT R4, R4, 0x30, R5, 0x78, !PT ;  /* 0x0000003004047812 */ /* 0x000fc800078e7805 */
[----:B------:R-:W-:-:S05]  /*72c60*/  LOP3.LUT R4, R4, 0x40, RZ, 0x3c, !PT ;  /* 0x0000004004047812 */ /* 0x000fca00078e3cff */
[----:B------:R-:W-:-:S05]  /*72c70*/  IMAD R252, R252, 0x20000, R4 ;  /* 0x00020000fcfc7824 */ /* 0x000fca00078e0204 */
[----:B------:R-:W-:Y:S04]  /*72c80*/  LDSM.16.M88.4 R12, [R252+0x3000] ;  /* 0x00300000fc0c783b */ /* 0x000fe80000000200 */
[----:B------:R-:W-:Y:S04]  /*72c90*/  LDSM.16.M88.4 R8, [R252+0x4000] ;  /* 0x00400000fc08783b */ /* 0x000fe80000000200 */
[----:B------:R-:W-:Y:S01]  /*72ca0*/  LDSM.16.M88.4 R4, [R252+0x5000] ;  /* 0x00500000fc04783b */ /* 0x000fe20000000200 */
[----:B------:R-:W-:Y:S02]  /*72cb0*/  IMAD.MOV.U32 R130, RZ, RZ, R121 ;  /* 0x000000ffff827224 */ /* 0x000fe400078e0079 */
[----:B------:R-:W-:Y:S01]  /*72cc0*/  IMAD.MOV.U32 R131, RZ, RZ, R120 ;  /* 0x000000ffff837224 */ /* 0x000fe200078e0078 */
[----:B------:R-:W-:Y:S01]  /*72cd0*/  MOV R211, R136 ;  /* 0x0000008800d37202 */ /* 0x000fe20000000f00 */
[----:B------:R-:W-:-:S02]  /*72ce0*/  IMAD.MOV.U32 R210, RZ, RZ, R137 ;  /* 0x000000ffffd27224 */ /* 0x000fc400078e0089 */
[----:B------:R-:W-:Y:S02]  /*72cf0*/  IMAD.MOV.U32 R136, RZ, RZ, R133 ;  /* 0x000000ffff887224 */ /* 0x000fe400078e0085 */
[----:B------:R-:W-:Y:S01]  /*72d00*/  IMAD.MOV.U32 R137, RZ, RZ, R132 ;  /* 0x000000ffff897224 */ /* 0x000fe200078e0084 */
[----:B------:R-:W-:Y:S04]  /*72d10*/  LDS R133, [R0+0x42000] ;  /* 0x0420000000857984 */ /* 0x000fe80000000800 */
[----:B------:R-:W-:Y:S01]  /*72d20*/  LDS R132, [R3+0x42000] ;  /* 0x0420000003847984 */ /* 0x000fe20000000800 */
[----:B--2---:R-:W-:Y:S01]  /*72d30*/  MOV R129, R124 ;  /* 0x0000007c00817202 */ /* 0x004fe20000000f00 */
[----:B----4-:R-:W-:Y:S02]  /*72d40*/  IMAD.MOV.U32 R128, RZ, RZ, R125 ;  /* 0x000000ffff807224 */ /* 0x010fe400078e007d */
[----:B------:R-:W-:-:S02]  /*72d50*/  IMAD.MOV.U32 R127, RZ, RZ, R16 ;  /* 0x000000ffff7f7224 */ /* 0x000fc400078e0010 */
[----:B------:R-:W-:Y:S02]  /*72d60*/  IMAD.MOV.U32 R126, RZ, RZ, R17 ;  /* 0x000000ffff7e7224 */ /* 0x000fe400078e0011 */
[----:B------:R-:W-:Y:S01]  /*72d70*/  LDSM.16.M88.4 R16, [R252+0x2000] ;  /* 0x00200000fc10783b */ /* 0x000fe20000000200 */
[----:B------:R-:W-:Y:S02]  /*72d80*/  MOV R125, R20 ;  /* 0x00000014007d7202 */ /* 0x000fe40000000f00 */
[----:B------:R-:W-:Y:S01]  /*72d90*/  MOV R123, R112 ;  /* 0x00000070007b7202 */ /* 0x000fe20000000f00 */
[----:B------:R-:W-:Y:S02]  /*72da0*/  IMAD.MOV.U32 R122, RZ, RZ, R113 ;  /* 0x000000ffff7a7224 */ /* 0x000fe400078e0071 */
[----:B------:R-:W-:Y:S02]  /*72db0*/  IMAD.MOV.U32 R124, RZ, RZ, R21 ;  /* 0x000000ffff7c7224 */ /* 0x000fe400078e0015 */
[----:B------:R-:W-:Y:S01]  /*72dc0*/  LDSM.16.M88.4 R20, [R252+0x1000] ;  /* 0x00100000fc14783b */ /* 0x000fe20000000200 */
[----:B------:R-:W-:Y:S01]  /*72dd0*/  MOV R113, R104 ;  /* 0x0000006800717202 */ /* 0x000fe20000000f00 */
[----:B------:R-:W-:-:S02]  /*72de0*/  IMAD.MOV.U32 R112, RZ, RZ, R105 ;  /* 0x000000ffff707224 */ /* 0x000fc400078e0069 */
[----:B------:R-:W-:Y:S01]  /*72df0*/  IMAD.MOV.U32 R105, RZ, RZ, R100 ;  /* 0x000000ffff697224 */ /* 0x000fe200078e0064 */
[----:B------:R-:W-:Y:S01]  /*72e00*/  MOV R104, R101 ;  /* 0x0000006500687202 */ /* 0x000fe20000000f00 */
[----:B------:R-:W-:Y:S02]  /*72e10*/  IMAD.MOV.U32 R101, RZ, RZ, R92 ;  /* 0x000000ffff657224 */ /* 0x000fe400078e005c */
[----:B------:R-:W-:Y:S01]  /*72e20*/  IMAD.MOV.U32 R100, RZ, RZ, R93 ;  /* 0x000000ffff647224 */ /* 0x000fe200078e005d */
[----:B------:R-:W-:Y:S01]  /*72e30*/  MOV R107, R96 ;  /* 0x00000060006b7202 */ /* 0x000fe20000000f00 */
[----:B------:R-:W-:Y:S02]  /*72e40*/  IMAD.MOV.U32 R106, RZ, RZ, R97 ;  /* 0x000000ffff6a7224 */ /* 0x000fe400078e0061 */
[----:B---3--:R-:W-:Y:S01]  /*72e50*/  IMAD.MOV.U32 R93, RZ, RZ, R84 ;  /* 0x000000ffff5d7224 */ /* 0x008fe200078e0054 */
[----:B------:R-:W-:Y:S02]  /*72e60*/  MOV R92, R85 ;  /* 0x00000055005c7202 */ /* 0x000fe40000000f00 */
[----:B------:R-:W1:Y:S01]  /*72e70*/  LDSM.16.M88.4 R84, [R252] ;  /* 0x00000000fc54783b */ /* 0x000e620000000200 */
[----:B------:R-:W-:Y:S01]  /*72e80*/  IMAD.MOV.U32 R94, RZ, RZ, R81 ;  /* 0x000000ffff5e7224 */ /* 0x000fe200078e0051 */
[----:B------:R-:W-:Y:S01]  /*72e90*/  MOV R95, R80 ;  /* 0x00000050005f7202 */ /* 0x000fe20000000f00 */
[----:B------:R-:W-:Y:S01]  /*72ea0*/  IMAD.MOV.U32 R96, RZ, RZ, R89 ;  /* 0x000000ffff607224 */ /* 0x000fe200078e0059 */
[----:B------:R-:W-:Y:S01]  /*72eb0*/  MOV R97, R88 ;  /* 0x0000005800617202 */ /* 0x000fe20000000f00 */
[----:B------:R-:W-:-:S02]  /*72ec0*/  IMAD.MOV.U32 R98, RZ, RZ, R77 ;  /* 0x000000ffff627224 */ /* 0x000fc400078e004d */
[----:B------:R-:W-:Y:S01]  /*72ed0*/  IMAD.MOV.U32 R99, RZ, RZ, R76 ;  /* 0x000000ffff637224 */ /* 0x000fe200078e004c */
[----:B------:R-:W-:Y:S01]  /*72ee0*/  MOV R102, R73 ;  /* 0x0000004900667202 */ /* 0x000fe20000000f00 */
[----:B------:R-:W-:Y:S01]  /*72ef0*/  IMAD.MOV.U32 R103, RZ, RZ, R72 ;  /* 0x000000ffff677224 */ /* 0x000fe200078e0048 */
[----:B------:R-:W-:Y:S01]  /*72f00*/  MOV R120, R117 ;  /* 0x0000007500787202 */ /* 0x000fe20000000f00 */
[----:B------:R-:W-:Y:S01]  /*72f10*/  IMAD.MOV.U32 R121, RZ, RZ, R116 ;  /* 0x000000ffff797224 */ /* 0x000fe200078e0074 */
[----:B------:R-:W-:Y:S01]  /*72f20*/  HMMA.1688.F32.TF32 R92, R224, R82, R92 ;  /* 0x00000052e05c723c */ /* 0x000fe2000008105c */
[----:B------:R-:W-:Y:S01]  /*72f30*/  IMAD.MOV.U32 R116, RZ, RZ, R109 ;  /* 0x000000ffff747224 */ /* 0x000fe200078e006d */
[----:B------:R-:W-:Y:S01]  /*72f40*/  MOV R110, R65 ;  /* 0x00000041006e7202 */ /* 0x000fe20000000f00 */
[----:B------:R-:W-:Y:S02]  /*72f50*/  IMAD.MOV.U32 R117, RZ, RZ, R108 ;  /* 0x000000ffff757224 */ /* 0x000fe400078e006c */
[----:B------:R-:W-:-:S02]  /*72f60*/  IMAD.MOV.U32 R108, RZ, RZ, R69 ;  /* 0x000000ffff6c7224 */ /* 0x000fc400078e0045 */
[----:B------:R-:W-:Y:S01]  /*72f70*/  IMAD.MOV.U32 R109, RZ, RZ, R68 ;  /* 0x000000ffff6d7224 */ /* 0x000fe200078e0044 */
[C---:B------:R-:W-:Y:S01]  /*72f80*/  HMMA.1688.F32.TF32 R88, R224.reuse, R78, R96 ;  /* 0x0000004ee058723c */ /* 0x040fe20000081060 */
[----:B------:R-:W-:Y:S01]  /*72f90*/  IMAD.MOV.U32 R111, RZ, RZ, R64 ;  /* 0x000000ffff6f7224 */ /* 0x000fe200078e0040 */
[----:B------:R-:W-:Y:S01]  /*72fa0*/  MOV R118, R57 ;  /* 0x0000003900767202 */ /* 0x000fe20000000f00 */
[----:B------:R-:W-:Y:S01]  /*72fb0*/  IMAD.MOV.U32 R114, RZ, RZ, R61 ;  /* 0x000000ffff727224 */ /* 0x000fe200078e003d */
[----:B------:R-:W-:Y:S01]  /*72fc0*/  LDSM.16.M88.4 R96, [R252+0x10000] ;  /* 0x01000000fc60783b */ /* 0x000fe20000000200 */
[----:B------:R-:W-:Y:S02]  /*72fd0*/  IMAD.MOV.U32 R115, RZ, RZ, R60 ;  /* 0x000000ffff737224 */ /* 0x000fe400078e003c */
[----:B------:R-:W-:Y:S01]  /*72fe0*/  IMAD.MOV.U32 R119, RZ, RZ, R56 ;  /* 0x000000ffff777224 */ /* 0x000fe200078e0038 */
[C---:B------:R-:W-:Y:S01]  /*72ff0*/  HMMA.1688.F32.TF32 R80, R224.reuse, R74, R100 ;  /* 0x0000004ae050723c */ /* 0x040fe20000081064 */
[----:B------:R-:W-:Y:S07]  /*73000*/  LDSM.16.M88.4 R100, [R252+0xf000] ;  /* 0x00f00000fc64783b */ /* 0x000fee0000000200 */
[C---:B------:R-:W-:Y:S01]  /*73010*/  HMMA.1688.F32.TF32 R76, R224.reuse, R70, R104 ;  /* 0x00000046e04c723c */ /* 0x040fe20000081068 */
[----:B------:R-:W-:Y:S04]  /*73020*/  LDSM.16.M88.4 R104, [R252+0xe000] ;  /* 0x00e00000fc68783b */ /* 0x000fe80000000200 */
[----:B-1----:R-:W-:Y:S03]  /*73030*/  STL [R1+0x809c], R86 ;  /* 0x00809c5601007387 */ /* 0x002fe60000100800 */
[C---:B------:R-:W-:Y:S01]  /*73040*/  HMMA.1688.F32.TF32 R72, R224.reuse, R66, R108 ;  /* 0x00000042e048723c */ /* 0x040fe2000008106c */
[----:B------:R-:W-:Y:S04]  /*73050*/  STL [R1+0x8098], R87 ;  /* 0x0080985701007387 */ /* 0x000fe80000100800 */
[----:B------:R-:W-:Y:S03]  /*73060*/  STL [R1+0x8094], R22 ;  /* 0x0080941601007387 */ /* 0x000fe60000100800 */
        /* <DEDUP_REMOVED lines=11> */
[----:B------:R-:W-:Y:S04]  /*73120*/  STL [R1+0x808c], R6 ;  /* 0x00808c0601007387 */ /* 0x000fe80000100800 */
[----:B------:R-:W-:Y:S04]  /*73130*/  STL [R1+0x8080], R7 ;  /* 0x0080800701007387 */ /* 0x000fe80000100800 */
        /* <DEDUP_REMOVED lines=19> */
[C---:B--2---:R-:W-:Y:S03]  /*73270*/  HMMA.1688.F32.TF32 R60, R224.reuse, R42, R136 ;  /* 0x0000002ae03c723c */ /* 0x044fe60000081088 */
[----:B------:R-:W2:Y:S04]  /*73280*/  LDSM.16.M88.4 R128, [R252+0x8000] ;  /* 0x00800000fc80783b */ /* 0x000ea80000000200 */
[----:B------:R-:W3:Y:S01]  /*73290*/  LDSM.16.M88.4 R124, [R252+0x9000] ;  /* 0x00900000fc7c783b */ /* 0x000ee20000000200 */
[C---:B-1----:R-:W-:Y:S03]  /*732a0*/  HMMA.1688.F32.TF32 R56, R224.reuse, R38, R208 ;  /* 0x00000026e038723c */ /* 0x042fe600000810d0 */
[----:B------:R-:W1:Y:S04]  /*732b0*/  LDSM.16.M88.4 R120, [R252+0xa000] ;  /* 0x00a00000fc78783b */ /* 0x000e680000000200 */
[----:B------:R-:W4:Y:S04]  /*732c0*/  LDSM.16.M88.4 R116, [R252+0xb000] ;  /* 0x00b00000fc74783b */ /* 0x000f280000000200 */
[----:B------:R-:W-:Y:S04]  /*732d0*/  STL.64 [R1+0x850], R64 ;  /* 0x0008504001007387 */ /* 0x000fe80000100a00 */
[----:B------:R2:W-:Y:S04]  /*732e0*/  STL.64 [R1+0x858], R66 ;  /* 0x0008584201007387 */ /* 0x0005e80000100a00 */
[----:B------:R-:W-:Y:S04]  /*732f0*/  STL.64 [R1+0x820], R60 ;  /* 0x0008203c01007387 */ /* 0x000fe80000100a00 */
[----:B------:R2:W-:Y:S02]  /*73300*/  STL.64 [R1+0x828], R62 ;  /* 0x0008283e01007387 */ /* 0x0005e40000100a00 */
[C---:B--2---:R-:W-:Y:S02]  /*73310*/  HMMA.1688.F32.TF32 R64, R224.reuse, R34, R212 ;  /* 0x00000022e040723c */ /* 0x044fe400000810d4 */
[----:B------:R-:W-:Y:S04]  /*73320*/  STL.64 [R1+0x7f0], R56 ;  /* 0x0007f03801007387 */ /* 0x000fe80000100a00 */
[----:B------:R2:W-:Y:S02]  /*73330*/  STL.64 [R1+0x7f8], R58 ;  /* 0x0007f83a01007387 */ /* 0x0005e40000100a00 */
[C---:B------:R-:W-:Y:S02]  /*73340*/  HMMA.1688.F32.TF32 R60, R224.reuse, R30, R216 ;  /* 0x0000001ee03c723c */ /* 0x040fe400000810d8 */
[----:B------:R-:W1:Y:S04]  /*73350*/  LDSM.16.M88.4 R112, [R252+0xc000] ;  /* 0x00c00000fc70783b */ /* 0x000e680000000200 */
[----:B------:R-:W1:Y:S02]  /*73360*/  LDSM.16.M88.4 R108, [R252+0xd000] ;  /* 0x00d00000fc6c783b */ /* 0x000e640000000200 */
[----:B--2---:R-:W-:Y:S02]  /*73370*/  HMMA.1688.F32.TF32 R56, R224, R26, R220 ;  /* 0x0000001ae038723c */ /* 0x004fe400000810dc */
[----:B------:R-:W2:Y:S04]  /*73380*/  LDSM.16.M88.4 R92, [R252+0x11000] ;  /* 0x01100000fc5c783b */ /* 0x000ea80000000200 */
[----:B------:R-:W1:Y:S04]  /*73390*/  LDSM.16.M88.4 R88, [R252+0x12000] ;  /* 0x01200000fc58783b */ /* 0x000e680000000200 */
[----:B------:R-:W-:Y:S04]  /*733a0*/  STL.64 [R1+0x7d0], R64 ;  /* 0x0007d04001007387 */ /* 0x000fe80000100a00 */
[----:B------:R3:W-:Y:S04]  /*733b0*/  STL.64 [R1+0x7d8], R66 ;  /* 0x0007d84201007387 */ /* 0x0007e80000100a00 */
[----:B------:R-:W-:Y:S04]  /*733c0*/  STL.64 [R1+0x7c0], R60 ;  /* 0x0007c03c01007387 */ /* 0x000fe80000100a00 */
[----:B------:R4:W-:Y:S01]  /*733d0*/  STL.64 [R1+0x7c8], R62 ;  /* 0x0007c83e01007387 */ /* 0x0009e20000100a00 */
[C---:B---3--:R-:W-:Y:S03]  /*733e0*/  HMMA.1688.F32.TF32 R64, R132.reuse, R84, R228 ;  /* 0x000000548440723c */ /* 0x048fe600000810e4 */
[----:B------:R-:W-:Y:S04]  /*733f0*/  STL.64 [R1+0x790], R56 ;  /* 0x0007903801007387 */ /* 0x000fe80000100a00 */
[----:B------:R3:W-:Y:S01]  /*73400*/  STL.64 [R1+0x798], R58 ;  /* 0x0007983a01007387 */ /* 0x0007e20000100a00 */
[C---:B----4-:R-:W-:Y:S03]  /*73410*/  HMMA.1688.F32.TF32 R60, R132.reuse, R20, R232 ;  /* 0x00000014843c723c */ /* 0x050fe600000810e8 */
[----:B------:R-:W4:Y:S04]  /*73420*/  LDSM.16.M88.4 R80, [R252+0x13000] ;  /* 0x01300000fc50783b */ /* 0x000f280000000200 */
[----:B------:R-:W1:Y:S01]  /*73430*/  LDSM.16.M88.4 R76, [R252+0x14000] ;  /* 0x01400000fc4c783b */ /* 0x000e620000000200 */
[----:B---3--:R-:W-:Y:S03]  /*73440*/  HMMA.1688.F32.TF32 R56, R132, R16, R236 ;  /* 0x000000108438723c */ /* 0x008fe600000810ec */
[----:B------:R-:W-:Y:S04]  /*73450*/  LDSM.16.M88.4 R72, [R252+0x15000] ;  /* 0x01500000fc48783b */ /* 0x000fe80000000200 */
[----:B------:R-:W-:Y:S04]  /*73460*/  LDSM.16.M88.4 R68, [R252+0x16000] ;  /* 0x01600000fc44783b */ /* 0x000fe80000000200 */
[----:B------:R-:W-:Y:S04]  /*73470*/  STL.64 [R1+0x7b0], R64 ;  /* 0x0007b04001007387 */ /* 0x000fe80000100a00 */
[----:B------:R-:W-:Y:S04]  /*73480*/  STL.64 [R1+0x7b8], R66 ;  /* 0x0007b84201007387 */ /* 0x000fe80000100a00 */
[----:B------:R-:W-:Y:S04]  /*73490*/  STL.64 [R1+0x810], R60 ;  /* 0x0008103c01007387 */ /* 0x000fe80000100a00 */
[----:B------:R3:W-:Y:S01]  /*734a0*/  STL.64 [R1+0x818], R62 ;  /* 0x0008183e01007387 */ /* 0x0007e20000100a00 */
[----:B------:R-:W-:-:S03]  /*734b0*/  MOV R86, R58 ;  /* 0x0000003a00567202 */ /* 0x000fc60000000f00 */
[----:B------:R1:W-:Y:S01]  /*734c0*/  STL.64 [R1+0x840], R56 ;  /* 0x0008403801007387 */ /* 0x0003e20000100a00 */
[----:B------:R-:W-:-:S03]  /*734d0*/  IMAD.MOV.U32 R87, RZ, RZ, R59 ;  /* 0x000000ffff577224 */ /* 0x000fc600078e003b */
[----:B------:R-:W-:Y:S01]  /*734e0*/  LDSM.16.M88.4 R64, [R252+0x17000] ;  /* 0x01700000fc40783b */ /* 0x000fe20000000200 */
[C---:B---3--:R-:W-:Y:S08]  /*734f0*/  HMMA.1688.F32.TF32 R60, R132.reuse, R12, R240 ;  /* 0x0000000c843c723c */ /* 0x048ff000000810f0 */
[----:B-1----:R-:W-:Y:S01]  /*73500*/  HMMA.1688.F32.TF32 R56, R132, R8, R244 ;  /* 0x000000088438723c */ /* 0x002fe200000810f4 */
[----:B------:R1:W-:Y:S04]  /*73510*/  STL [R1+0x80a4], R87 ;  /* 0x0080a45701007387 */ /* 0x0003e80000100800 */
[----:B-1----:R-:W3:Y:S04]  /*73520*/  LDL R87, [R1+0x1ac8] ;  /* 0x001ac80001577983 */ /* 0x002ee80000100800 */
[----:B------:R1:W-:Y:S04]  /*73530*/  STL [R1+0x80a0], R86 ;  /* 0x0080a05601007387 */ /* 0x0003e80000100800 */
[----:B-1----:R-:W3:Y:S11]  /*73540*/  LDL R86, [R1+0x1acc] ;  /* 0x001acc0001567983 */ /* 0x002ef60000100800 */
[----:B------:R-:W-:Y:S01]  /*73550*/  IMAD.MOV.U32 R22, RZ, RZ, R59 ;  /* 0x000000ffff167224 */ /* 0x000fe200078e003b */
[----:B------:R-:W-:Y:S04]  /*73560*/  STL.64 [R1+0x8a0], R56 ;  /* 0x0008a03801007387 */ /* 0x000fe80000100a00 */
[----:B------:R-:W-:Y:S04]  /*73570*/  STL.64 [R1+0x870], R60 ;  /* 0x0008703c01007387 */ /* 0x000fe80000100a00 */
[----:B------:R-:W-:Y:S04]  /*73580*/  STL.64 [R1+0x878], R62 ;  /* 0x0008783e01007387 */ /* 0x000fe80000100a00 */
[----:B------:R1:W-:Y:S01]  /*73590*/  STL [R1+0x8a8], R58 ;  /* 0x0008a83a01007387 */ /* 0x0003e20000100800 */
[----:B------:R-:W-:-:S02]  /*735a0*/  IMAD.MOV.U32 R242, RZ, RZ, R25 ;  /* 0x000000fffff27224 */ /* 0x000fc400078e0019 */
[----:B------:R-:W-:Y:S01]  /*735b0*/  IMAD.MOV.U32 R243, RZ, RZ, R24 ;  /* 0x000000fffff37224 */ /* 0x000fe200078e0018 */
[----:B------:R-:W-:Y:S04]  /*735c0*/  LDSM.16.M88.4 R60, [R252+0x18000] ;  /* 0x01800000fc3c783b */ /* 0x000fe80000000200 */
[----:B------:R-:W2:Y:S01]  /*735d0*/  LDSM.16.M88.4 R24, [R252+0x6000] ;  /* 0x00600000fc18783b */ /* 0x000ea20000000200 */
[----:B-1----:R-:W-:Y:S01]  /*735e0*/  HMMA.1688.F32.TF32 R56, R132, R4, R248 ;  /* 0x000000048438723c */ /* 0x002fe200000810f8 */
[----:B------:R-:W-:Y:S01]  /*735f0*/  IMAD.MOV.U32 R244, RZ, RZ, R53 ;  /* 0x000000fffff47224 */ /* 0x000fe200078e0035 */
[----:B------:R-:W-:Y:S01]  /*73600*/  MOV R245, R52 ;  /* 0x0000003400f57202 */ /* 0x000fe20000000f00 */
[----:B------:R-:W-:Y:S01]  /*73610*/  IMAD.MOV.U32 R246, RZ, RZ, R49 ;  /* 0x000000fffff67224 */ /* 0x000fe200078e0031 */
[----:B------:R-:W-:Y:S01]  /*73620*/  LDSM.16.M88.4 R52, [R252+0x1a000] ;  /* 0x01a00000fc34783b */ /* 0x000fe20000000200 */
[----:B------:R-:W-:-:S02]  /*73630*/  IMAD.MOV.U32 R247, RZ, RZ, R48 ;  /* 0x000000fffff77224 */ /* 0x000fc400078e0030 */
[----:B------:R-:W-:Y:S01]  /*73640*/  MOV R248, R45 ;  /* 0x0000002d00f87202 */ /* 0x000fe20000000f00 */
[----:B------:R-:W-:Y:S01]  /*73650*/  LDSM.16.M88.4 R48, [R252+0x1b000] ;  /* 0x01b00000fc30783b */ /* 0x000fe20000000200 */
[----:B------:R-:W-:Y:S01]  /*73660*/  IMAD.MOV.U32 R249, RZ, RZ, R44 ;  /* 0x000000fffff97224 */ /* 0x000fe200078e002c */
[----:B------:R-:W-:Y:S01]  /*73670*/  MOV R251, R40 ;  /* 0x0000002800fb7202 */ /* 0x000fe20000000f00 */
[----:B------:R-:W-:Y:S01]  /*73680*/  IMAD.MOV.U32 R250, RZ, RZ, R41 ;  /* 0x000000fffffa7224 */ /* 0x000fe200078e0029 */
[----:B------:R-:W-:Y:S01]  /*73690*/  LDSM.16.M88.4 R44, [R252+0x1c000] ;  /* 0x01c00000fc2c783b */ /* 0x000fe20000000200 */
[----:B------:R-:W-:Y:S02]  /*736a0*/  IMAD.MOV.U32 R236, RZ, RZ, R37 ;  /* 0x000000ffffec7224 */ /* 0x000fe400078e0025 */
[----:B------:R-:W-:Y:S01]  /*736b0*/  IMAD.MOV.U32 R237, RZ, RZ, R36 ;  /* 0x000000ffffed7224 */ /* 0x000fe200078e0024 */
[----:B------:R-:W-:Y:S01]  /*736c0*/  LDSM.16.M88.4 R40, [R252+0x1d000] ;  /* 0x01d00000fc28783b */ /* 0x000fe20000000200 */
[----:B------:R-:W-:Y:S01]  /*736d0*/  MOV R238, R33 ;  /* 0x0000002100ee7202 */ /* 0x000fe20000000f00 */
[----:B------:R-:W-:-:S02]  /*736e0*/  IMAD.MOV.U32 R239, RZ, RZ, R32 ;  /* 0x000000ffffef7224 */ /* 0x000fc400078e0020 */
[----:B------:R-:W-:Y:S04]  /*736f0*/  LDSM.16.M88.4 R36, [R252+0x1e000] ;  /* 0x01e00000fc24783b */ /* 0x000fe80000000200 */
[----:B------:R-:W-:Y:S01]  /*73700*/  STL [R1+0x8e4], R57 ;  /* 0x0008e43901007387 */ /* 0x000fe20000100800 */
[----:B------:R-:W-:Y:S01]  /*73710*/  MOV R23, R56 ;  /* 0x0000003800177202 */ /* 0x000fe20000000f00 */
[----:B------:R-:W-:Y:S02]  /*73720*/  IMAD.MOV.U32 R6, RZ, RZ, R59 ;  /* 0x000000ffff067224 */ /* 0x000fe400078e003b */
[----:B------:R-:W-:Y:S04]  /*73730*/  STL [R1+0x8e8], R58 ;  /* 0x0008e83a01007387 */ /* 0x000fe80000100800 */
[----:B------:R-:W1:Y:S04]  /*73740*/  LDSM.16.M88.4 R56, [R252+0x19000] ;  /* 0x01900000fc38783b */ /* 0x000e680000000200 */
[----:B------:R-:W-:Y:S04]  /*73750*/  STL [R1+0x7ef8], R130 ;  /* 0x007ef88201007387 */ /* 0x000fe80000100800 */
[----:B------:R-:W-:Y:S04]  /*73760*/  STL [R1+0x7ef4], R131 ;  /* 0x007ef48301007387 */ /* 0x000fe80000100800 */
[----:B------:R-:W-:Y:S04]  /*73770*/  STL [R1+0x7ef0], R126 ;  /* 0x007ef07e01007387 */ /* 0x000fe80000100800 */
[----:B------:R-:W-:Y:S04]  /*73780*/  STL [R1+0x7eec], R127 ;  /* 0x007eec7f01007387 */ /* 0x000fe80000100800 */
[----:B------:R-:W-:Y:S04]  /*73790*/  STL [R1+0x7ee4], R122 ;  /* 0x007ee47a01007387 */ /* 0x000fe80000100800 */
[----:B------:R-:W-:Y:S04]  /*737a0*/  STL [R1+0x7ee0], R123 ;  /* 0x007ee07b01007387 */ /* 0x000fe80000100800 */
[----:B------:R-:W-:Y:S04]  /*737b0*/  STL [R1+0x7efc], R118 ;  /* 0x007efc7601007387 */ /* 0x000fe80000100800 */
[----:B------:R-:W1:Y:S04]  /*737c0*/  LDSM.16.M88.4 R32, [R252+0x1f000] ;  /* 0x01f00000fc20783b */ /* 0x000e680000000200 */
[----:B------:R-:W-:Y:S04]  /*737d0*/  STL [R1+0x7ee8], R119 ;  /* 0x007ee87701007387 */ /* 0x000fe80000100800 */
[----:B------:R-:W-:Y:S04]  /*737e0*/  STL [R1+0x7f04], R114 ;  /* 0x007f047201007387 */ /* 0x000fe80000100800 */
[----:B------:R-:W-:Y:S01]  /*737f0*/  STL [R1+0x7f00], R115 ;  /* 0x007f007301007387 */ /* 0x000fe20000100800 */
[----:B------:R-:W-:-:S03]  /*73800*/  IMAD.MOV.U32 R240, RZ, RZ, R29 ;  /* 0x000000fffff07224 */ /* 0x000fc600078e001d */
[----:B------:R-:W-:Y:S01]  /*73810*/  STL [R1+0x7f0c], R110 ;  /* 0x007f0c6e01007387 */ /* 0x000fe20000100800 */
[----:B------:R-:W-:-:S03]  /*73820*/  MOV R241, R28 ;  /* 0x0000001c00f17202 */ /* 0x000fc60000000f00 */
[----:B------:R-:W-:Y:S04]  /*73830*/  STL [R1+0x7f08], R111 ;  /* 0x007f086f01007387 */ /* 0x000fe80000100800 */
[----:B------:R-:W-:Y:S04]  /*73840*/  STL [R1+0x7f14], R106 ;  /* 0x007f146a01007387 */ /* 0x000fe80000100800 */
[----:B------:R-:W-:Y:S04]  /*73850*/  STL [R1+0x7f10], R107 ;  /* 0x007f106b01007387 */ /* 0x000fe80000100800 */
[----:B------:R-:W1:Y:S04]  /*73860*/  LDSM.16.M88.4 R28, [R252+0x7000] ;  /* 0x00700000fc1c783b */ /* 0x000e680000000200 */
[----:B------:R-:W-:Y:S04]  /*73870*/  STL [R1+0x7f1c], R102 ;  /* 0x007f1c6601007387 */ /* 0x000fe80000100800 */
[----:B------:R-:W-:Y:S04]  /*73880*/  STL [R1+0x7f18], R103 ;  /* 0x007f186701007387 */ /* 0x000fe80000100800 */
[----:B------:R-:W-:Y:S04]  /*73890*/  STL [R1+0x7f24], R98 ;  /* 0x007f246201007387 */ /* 0x000fe80000100800 */
[----:B------:R-:W-:Y:S04]  /*738a0*/  STL [R1+0x7f20], R99 ;  /* 0x007f206301007387 */ /* 0x000fe80000100800 */
[----:B--2---:R-:W-:Y:S04]  /*738b0*/  STL [R1+0x7f2c], R94 ;  /* 0x007f2c5e01007387 */ /* 0x004fe80000100800 */
[----:B------:R-:W-:Y:S04]  /*738c0*/  STL [R1+0x7f28], R95 ;  /* 0x007f285f01007387 */ /* 0x000fe80000100800 */
[----:B------:R-:W-:Y:S04]  /*738d0*/  STL [R1+0x7f34], R90 ;  /* 0x007f345a01007387 */ /* 0x000fe80000100800 */
[----:B------:R-:W-:Y:S04]  /*738e0*/  STL [R1+0x7f30], R91 ;  /* 0x007f305b01007387 */ /* 0x000fe80000100800 */
[----:B----4-:R-:W-:Y:S04]  /*738f0*/  STL [R1+0x7f3c], R82 ;  /* 0x007f3c5201007387 */ /* 0x010fe80000100800 */
[----:B------:R-:W-:Y:S04]  /*73900*/  STL [R1+0x7f38], R83 ;  /* 0x007f385301007387 */ /* 0x000fe80000100800 */
[----:B------:R-:W-:Y:S04]  /*73910*/  STL [R1+0x7f44], R78 ;  /* 0x007f444e01007387 */ /* 0x000fe80000100800 */
[----:B------:R-:W-:Y:S01]  /*73920*/  STL [R1+0x7f40], R79 ;  /* 0x007f404f01007387 */ /* 0x000fe20000100800 */
[----:B------:R-:W-:Y:S03]  /*73930*/  HMMA.1688.F32.TF32 R208, R132, R24, R240 ;  /* 0x0000001884d0723c */ /* 0x000fe600000810f0 */
        /* <DEDUP_REMOVED lines=8> */
[----:B-1----:R1:W-:Y:S04]  /*739c0*/  STL [R1+0x7f6c], R58 ;  /* 0x007f6c3a01007387 */ /* 0x0023e80000100800 */
[----:B------:R2:W-:Y:S04]  /*739d0*/  STL [R1+0x7f68], R59 ;  /* 0x007f683b01007387 */ /* 0x0005e80000100800 */
[----:B------:R-:W-:Y:S04]  /*739e0*/  STL [R1+0x7f74], R54 ;  /* 0x007f743601007387 */ /* 0x000fe80000100800 */
        /* <DEDUP_REMOVED lines=8> */
[----:B------:R-:W-:Y:S04]  /*73a70*/  STL [R1+0x7f90], R39 ;  /* 0x007f902701007387 */ /* 0x000fe80000100800 */
[----:B------:R1:W-:Y:S04]  /*73a80*/  STL [R1+0x7f9c], R34 ;  /* 0x007f9c2201007387 */ /* 0x0003e80000100800 */
[----:B------:R1:W-:Y:S04]  /*73a90*/  STL [R1+0x7f98], R35 ;  /* 0x007f982301007387 */ /* 0x0003e80000100800 */
[----:B------:R-:W-:Y:S04]  /*73aa0*/  STL [R1+0x7708], R252 ;  /* 0x007708fc01007387 */ /* 0x000fe80000100800 */
[----:B------:R-:W4:Y:S01]  /*73ab0*/  LDL.LU R240, [R1+0x1160] ;  /* 0x0011600001f07983 */ /* 0x000f220000300800 */
[----:B------:R-:W-:-:S03]  /*73ac0*/  MOV R18, R208 ;  /* 0x000000d000127202 */ /* 0x000fc60000000f00 */
[----:B------:R-:W4:Y:S01]  /*73ad0*/  LDL.LU R241, [R1+0x1164] ;  /* 0x0011640001f17983 */ /* 0x000f220000300800 */
[----:B------:R-:W-:Y:S01]  /*73ae0*/  IMAD.MOV.U32 R19, RZ, RZ, R209 ;  /* 0x000000ffff137224 */ /* 0x000fe200078e00d1 */
[----:B------:R-:W-:Y:S02]  /*73af0*/  MOV R10, R211 ;  /* 0x000000d3000a7202 */ /* 0x000fe40000000f00 */
[----:B------:R-:W4:Y:S01]  /*73b00*/  LDL.LU R242, [R1+0x1168] ;  /* 0x0011680001f27983 */ /* 0x000f220000300800 */
[----:B------:R-:W-:Y:S02]  /*73b10*/  IMAD.MOV.U32 R7, RZ, RZ, R210 ;  /* 0x000000ffff077224 */ /* 0x000fe400078e00d2 */
[C---:B------:R-:W-:Y:S01]  /*73b20*/  HMMA.1688.F32.TF32 R208, R132.reuse, R28, R236 ;  /* 0x0000001c84d0723c */ /* 0x040fe200000810ec */
[----:B------:R-:W-:Y:S01]  /*73b30*/  IMAD.MOV.U32 R243, RZ, RZ, R2 ;  /* 0x000000fffff37224 */ /* 0x000fe200078e0002 */
[----:B---3--:R-:W-:Y:S04]  /*73b40*/  LDS R136, [R87+0x42000] ;  /* 0x0420000057887984 */ /* 0x008fe80000000800 */
[----:B------:R-:W-:Y:S04]  /*73b50*/  LDS R138, [R87+0x42800] ;  /* 0x04280000578a7984 */ /* 0x000fe80000000800 */
[----:B------:R-:W-:Y:S11]  /*73b60*/  LDS R137, [R86+0x42000] ;  /* 0x0420000056897984 */ /* 0x000ff60000000800 */
[----:B------:R-:W-:Y:S03]  /*73b70*/  @!UPT UIADD3 URZ, URZ, URZ, URZ ;  /* 0x0000003f3f3ff290 */ /* 0x000fe6000fffe03f */
[----:B------:R-:W-:Y:S01]  /*73b80*/  IMAD.MOV.U32 R14, RZ, RZ, R208 ;  /* 0x000000ffff0e7224 */ /* 0x000fe200078e00d0 */
[----:B------:R-:W-:Y:S01]  /*73b90*/  MOV R15, R209 ;  /* 0x000000d1000f7202 */ /* 0x000fe20000000f00 */
[----:B------:R-:W-:Y:S01]  /*73ba0*/  IMAD.MOV.U32 R11, RZ, RZ, R210 ;  /* 0x000000ffff0b7224 */ /* 0x000fe200078e00d2 */
[----:B------:R-:W3:Y:S01]  /*73bb0*/  LDS R139, [R86+0x42800] ;  /* 0x04280000568b7984 */ /* 0x000ee20000000800 */
[----:B------:R-:W-:Y:S02]  /*73bc0*/  IMAD.MOV.U32 R2, RZ, RZ, R211 ;  /* 0x000000ffff027224 */ /* 0x000fe400078e00d3 */
[----:B------:R-:W-:Y:S01]  /*73bd0*/  HMMA.1688.F32.TF32 R208, R132, R128, R248 ;  /* 0x0000008084d0723c */ /* 0x000fe200000810f8 */
[----:B------:R-:W3:Y:S04]  /*73be0*/  LDL.LU R248, [R1+0x1150] ;  /* 0x0011500001f87983 */ /* 0x000ee80000300800 */
[----:B------:R-:W3:Y:S04]  /*73bf0*/  LDL.LU R249, [R1+0x1154] ;  /* 0x0011540001f97983 */ /* 0x000ee80000300800 */
[----:B------:R-:W3:Y:S04]  /*73c00*/  LDL.LU R250, [R1+0x1158] ;  /* 0x0011580001fa7983 */ /* 0x000ee80000300800 */
[----:B------:R-:W3:Y:S11]  /*73c10*/  LDL.LU R251, [R1+0x115c] ;  /* 0x00115c0001fb7983 */ /* 0x000ef60000300800 */
[----:B--2---:R-:W-:Y:S01]  /*73c20*/  MOV R63, R211 ;  /* 0x000000d3003f7202 */ /* 0x004fe20000000f00 */
[----:B------:R-:W-:Y:S01]  /*73c30*/  IMAD.MOV.U32 R62, RZ, RZ, R210 ;  /* 0x000000ffff3e7224 */ /* 0x000fe200078e00d2 */
[----:B-1----:R-:W-:Y:S01]  /*73c40*/  MOV R58, R208 ;  /* 0x000000d0003a7202 */ /* 0x002fe20000000f00 */
[----:B------:R-:W-:-:S02]  /*73c50*/  IMAD.MOV.U32 R59, RZ, RZ, R209 ;  /* 0x000000ffff3b7224 */ /* 0x000fc400078e00d1 */
[----:B------:R-:W-:Y:S01]  /*73c60*/  STL [R1+0x7fac], R63 ;  /* 0x007fac3f01007387 */ /* 0x000fe20000100800 */
[----:B------:R-:W-:Y:S03]  /*73c70*/  HMMA.1688.F32.TF32 R208, R132, R124, R244 ;  /* 0x0000007c84d0723c */ /* 0x000fe600000810f4 */
[----:B------:R-:W-:Y:S04]  /*73c80*/  STL [R1+0x7fa8], R62 ;  /* 0x007fa83e01007387 */ /* 0x000fe80000100800 */
[----:B------:R-:W-:Y:S04]  /*73c90*/  STL [R1+0x7fa4], R59 ;  /* 0x007fa43b01007387 */ /* 0x000fe80000100800 */
[----:B------:R1:W-:Y:S04]  /*73ca0*/  STL [R1+0x7fa0], R58 ;  /* 0x007fa03a01007387 */ /* 0x0003e80000100800 */
[----:B------:R-:W2:Y:S04]  /*73cb0*/  LDL.LU R244, [R1+0x1140] ;  /* 0x0011400001f47983 */ /* 0x000ea80000300800 */
[----:B------:R-:W2:Y:S04]  /*73cc0*/  LDL.LU R245, [R1+0x1144] ;  /* 0x0011440001f57983 */ /* 0x000ea80000300800 */
[----:B------:R-:W2:Y:S04]  /*73cd0*/  LDL.LU R246, [R1+0x1148] ;  /* 0x0011480001f67983 */ /* 0x000ea80000300800 */
[----:B------:R-:W2:Y:S01]  /*73ce0*/  LDL.LU R247, [R1+0x114c] ;  /* 0x00114c0001f77983 */ /* 0x000ea20000300800 */
[----:B------:R-:W-:Y:S01]  /*73cf0*/  IMAD.MOV.U32 R71, RZ, RZ, R211 ;  /* 0x000000ffff477224 */ /* 0x000fe200078e00d3 */
[----:B------:R-:W-:Y:S01]  /*73d00*/  MOV R70, R210 ;  /* 0x000000d200467202 */ /* 0x000fe20000000f00 */
[----:B------:R-:W-:-:S02]  /*73d10*/  IMAD.MOV.U32 R67, RZ, RZ, R209 ;  /* 0x000000ffff437224 */ /* 0x000fc400078e00d1 */
[----:B------:R-:W-:Y:S01]  /*73d20*/  IMAD.MOV.U32 R66, RZ, RZ, R208 ;  /* 0x000000ffff427224 */ /* 0x000fe200078e00d0 */
[----:B------:R1:W-:Y:S04]  /*73d30*/  STL [R1+0x7fbc], R71 ;  /* 0x007fbc4701007387 */ /* 0x0003e80000100800 */
[----:B------:R1:W-:Y:S04]  /*73d40*/  STL [R1+0x7fb8], R70 ;  /* 0x007fb84601007387 */ /* 0x0003e80000100800 */
[----:B------:R-:W-:Y:S04]  /*73d50*/  STL [R1+0x7fb4], R67 ;  /* 0x007fb44301007387 */ /* 0x000fe80000100800 */
[----:B------:R1:W-:Y:S01]  /*73d60*/  STL [R1+0x7fb0], R66 ;  /* 0x007fb04201007387 */ /* 0x0003e20000100800 */
[----:B----4-:R-:W-:Y:S03]  /*73d70*/  HMMA.1688.F32.TF32 R208, R132, R120, R240 ;  /* 0x0000007884d0723c */ /* 0x010fe600000810f0 */
[----:B------:R-:W4:Y:S04]  /*73d80*/  LDL.LU R240, [R1+0x1130] ;  /* 0x0011300001f07983 */ /* 0x000f280000300800 */
[----:B------:R-:W4:Y:S04]  /*73d90*/  LDL.LU R241, [R1+0x1134] ;  /* 0x0011340001f17983 */ /* 0x000f280000300800 */
[----:B------:R-:W4:Y:S04]  /*73da0*/  LDL.LU R242, [R1+0x1138] ;  /* 0x0011380001f27983 */ /* 0x000f280000300800 */
[----:B------:R-:W4:Y:S09]  /*73db0*/  LDL.LU R243, [R1+0x113c] ;  /* 0x00113c0001f37983 */ /* 0x000f320000300800 */
[----:B------:R-:W-:Y:S01]  /*73dc0*/  IMAD.MOV.U32 R91, RZ, RZ, R211 ;  /* 0x000000ffff5b7224 */ /* 0x000fe200078e00d3 */
[----:B------:R-:W-:Y:S01]  /*73dd0*/  MOV R83, R209 ;  /* 0x000000d100537202 */ /* 0x000fe20000000f00 */
[----:B------:R-:W-:-:S02]  /*73de0*/  IMAD.MOV.U32 R90, RZ, RZ, R210 ;  /* 0x000000ffff5a7224 */ /* 0x000fc400078e00d2 */
[----:B------:R-:W-:Y:S01]  /*73df0*/  IMAD.MOV.U32 R82, RZ, RZ, R208 ;  /* 0x000000ffff527224 */ /* 0x000fe200078e00d0 */
[----:B------:R-:W-:Y:S04]  /*73e00*/  STL [R1+0x7fcc], R91 ;  /* 0x007fcc5b01007387 */ /* 0x000fe80000100800 */
[----:B------:R-:W-:Y:S04]  /*73e10*/  STL [R1+0x7fc8], R90 ;  /* 0x007fc85a01007387 */ /* 0x000fe80000100800 */
[----:B------:R-:W-:Y:S04]  /*73e20*/  STL [R1+0x7fc4], R83 ;  /* 0x007fc45301007387 */ /* 0x000fe80000100800 */
[----:B------:R1:W-:Y:S01]  /*73e30*/  STL [R1+0x7fc0], R82 ;  /* 0x007fc05201007387 */ /* 0x0003e20000100800 */
[----:B---3--:R-:W-:Y:S03]  /*73e40*/  HMMA.1688.F32.TF32 R208, R132, R116, R248 ;  /* 0x0000007484d0723c */ /* 0x008fe600000810f8 */
[----:B------:R-:W3:Y:S04]  /*73e50*/  LDL.LU R248, [R1+0x1120] ;  /* 0x0011200001f87983 */ /* 0x000ee80000300800 */
[----:B------:R-:W3:Y:S04]  /*73e60*/  LDL.LU R249, [R1+0x1124] ;  /* 0x0011240001f97983 */ /* 0x000ee80000300800 */
[----:B------:R-:W3:Y:S04]  /*73e70*/  LDL.LU R250, [R1+0x1128] ;  /* 0x0011280001fa7983 */ /* 0x000ee80000300800 */
[----:B------:R-:W3:Y:S09]  /*73e80*/  LDL.LU R251, [R1+0x112c] ;  /* 0x00112c0001fb7983 */ /* 0x000ef20000300800 */
[----:B------:R-:W-:Y:S01]  /*73e90*/  MOV R79, R211 ;  /* 0x000000d3004f7202 */ /* 0x000fe20000000f00 */
[----:B------:R-:W-:Y:S01]  /*73ea0*/  IMAD.MOV.U32 R78, RZ, RZ, R210 ;  /* 0x000000ffff4e7224 */ /* 0x000fe200078e00d2 */
[----:B------:R-:W-:Y:S01]  /*73eb0*/  MOV R74, R208 ;  /* 0x000000d0004a7202 */ /* 0x000fe20000000f00 */
[----:B------:R-:W-:-:S02]  /*73ec0*/  IMAD.MOV.U32 R75, RZ, RZ, R209 ;  /* 0x000000ffff4b7224 */ /* 0x000fc400078e00d1 */
[----:B------:R1:W-:Y:S04]  /*73ed0*/  STL [R1+0x7fdc], R79 ;  /* 0x007fdc4f01007387 */ /* 0x0003e80000100800 */
[----:B------:R1:W-:Y:S04]  /*73ee0*/  STL [R1+0x7fd8], R78 ;  /* 0x007fd84e01007387 */ /* 0x0003e80000100800 */
[----:B------:R-:W-:Y:S04]  /*73ef0*/  STL [R1+0x7fd4], R75 ;  /* 0x007fd44b01007387 */ /* 0x000fe80000100800 */
[----:B------:R1:W-:Y:S01]  /*73f00*/  STL [R1+0x7fd0], R74 ;  /* 0x007fd04a01007387 */ /* 0x0003e20000100800 */
[----:B--2---:R-:W-:Y:S03]  /*73f10*/  HMMA.1688.F32.TF32 R208, R132, R112, R244 ;  /* 0x0000007084d0723c */ /* 0x004fe600000810f4 */
[----:B------:R-:W2:Y:S04]  /*73f20*/  LDL.LU R244, [R1+0x1110] ;  /* 0x0011100001f47983 */ /* 0x000ea80000300800 */
[----:B------:R-:W2:Y:S04]  /*73f30*/  LDL.LU R245, [R1+0x1114] ;  /* 0x0011140001f57983 */ /* 0x000ea80000300800 */
[----:B------:R-:W2:Y:S04]  /*73f40*/  LDL.LU R246, [R1+0x1118] ;  /* 0x0011180001f67983 */ /* 0x000ea80000300800 */
[----:B------:R-:W2:Y:S09]  /*73f50*/  LDL.LU R247, [R1+0x111c] ;  /* 0x00111c0001f77983 */ /* 0x000eb20000300800 */
[----:B------:R-:W-:Y:S01]  /*73f60*/  IMAD.MOV.U32 R55, RZ, RZ, R211 ;  /* 0x000000ffff377224 */ /* 0x000fe200078e00d3 */
[----:B------:R-:W-:Y:S01]  /*73f70*/  MOV R54, R210 ;  /* 0x000000d200367202 */ /* 0x000fe20000000f00 */
[----:B------:R-:W-:-:S02]  /*73f80*/  IMAD.MOV.U32 R51, RZ, RZ, R209 ;  /* 0x000000ffff337224 */ /* 0x000fc400078e00d1 */
[----:B------:R-:W-:Y:S01]  /*73f90*/  IMAD.MOV.U32 R50, RZ, RZ, R208 ;  /* 0x000000ffff327224 */ /* 0x000fe200078e00d0 */
[----:B------:R1:W-:Y:S04]  /*73fa0*/  STL [R1+0x7fec], R55 ;  /* 0x007fec3701007387 */ /* 0x0003e80000100800 */
[----:B------:R-:W-:Y:S04]  /*73fb0*/  STL [R1+0x7fe8], R54 ;  /* 0x007fe83601007387 */ /* 0x000fe80000100800 */
[----:B------:R1:W-:Y:S04]  /*73fc0*/  STL [R1+0x7fe4], R51 ;  /* 0x007fe43301007387 */ /* 0x0003e80000100800 */
[----:B------:R1:W-:Y:S04]  /*73fd0*/  STL [R1+0x7fe0], R50 ;  /* 0x007fe03201007387 */ /* 0x0003e80000100800 */
[----:B------:R-:W2:Y:S04]  /*73fe0*/  LDL.LU R236, [R1+0x1100] ;  /* 0x0011000001ec7983 */ /* 0x000ea80000300800 */
[----:B------:R-:W2:Y:S04]  /*73ff0*/  LDL.LU R237, [R1+0x1104] ;  /* 0x0011040001ed7983 */ /* 0x000ea80000300800 */
[----:B------:R-:W2:Y:S04]  /*74000*/  LDL.LU R238, [R1+0x1108] ;  /* 0x0011080001ee7983 */ /* 0x000ea80000300800 */
[----:B------:R-:W2:Y:S01]  /*74010*/  LDL.LU R239, [R1+0x110c] ;  /* 0x00110c0001ef7983 */ /* 0x000ea20000300800 */
[C---:B----4-:R-:W-:Y:S11]  /*74020*/  HMMA.1688.F32.TF32 R208, R132.reuse, R108, R240 ;  /* 0x0000006c84d0723c */ /* 0x050ff600000810f0 */
[----:B------:R-:W-:Y:S11]  /*74030*/  @!UPT UIADD3 URZ, URZ, URZ, URZ ;  /* 0x0000003f3f3ff290 */ /* 0x000ff6000fffe03f */
[----:B------:R-:W-:Y:S02]  /*74040*/  @!UPT UIADD3 URZ, URZ, URZ, URZ ;  /* 0x0000003f3f3ff290 */ /* 0x000fe4000fffe03f */
[----:B------:R-:W-:Y:S01]  /*74050*/  IMAD.MOV.U32 R47, RZ, RZ, R211 ;  /* 0x000000ffff2f7224 */ /* 0x000fe200078e00d3 */
[----:B------:R-:W-:Y:S01]  /*74060*/  MOV R43, R209 ;  /* 0x000000d1002b7202 */ /* 0x000fe20000000f00 */
[----:B------:R-:W-:Y:S02]  /*74070*/  IMAD.MOV.U32 R46, RZ, RZ, R210 ;  /* 0x000000ffff2e7224 */ /* 0x000fe400078e00d2 */
[----:B------:R-:W-:Y:S01]  /*74080*/  IMAD.MOV.U32 R42, RZ, RZ, R208 ;  /* 0x000000ffff2a7224 */ /* 0x000fe200078e00d0 */
[----:B------:R4:W-:Y:S04]  /*74090*/  STL [R1+0x7ffc], R47 ;  /* 0x007ffc2f01007387 */ /* 0x0009e80000100800 */
[----:B------:R1:W-:Y:S04]  /*740a0*/  STL [R1+0x7ff8], R46 ;  /* 0x007ff82e01007387 */ /* 0x0003e80000100800 */
        /* <DEDUP_REMOVED lines=12> */
[----:B------:R-:W-:Y:S04]  /*74170*/  STL [R1+0x8008], R98 ;  /* 0x0080086201007387 */ /* 0x000fe80000100800 */
[----:B------:R1:W-:Y:S04]  /*74180*/  STL [R1+0x8004], R95 ;  /* 0x0080045f01007387 */ /* 0x0003e80000100800 */
[----:B------:R1:W-:Y:S04]  /*74190*/  STL [R1+0x8000], R94 ;  /* 0x0080005e01007387 */ /* 0x0003e80000100800 */
[----:B------:R-:W4:Y:S04]  /*741a0*/  LDL.LU R240, [R1+0x10e0] ;  /* 0x0010e00001f07983 */ /* 0x000f280000300800 */
[----:B------:R-:W4:Y:S04]  /*741b0*/  LDL.LU R241, [R1+0x10e4] ;  /* 0x0010e40001f17983 */ /* 0x000f280000300800 */
[----:B------:R-:W4:Y:S04]  /*741c0*/  LDL.LU R242, [R1+0x10e8] ;  /* 0x0010e80001f27983 */ /* 0x000f280000300800 */
[----:B------:R-:W4:Y:S01]  /*741d0*/  LDL.LU R243, [R1+0x10ec] ;  /* 0x0010ec0001f37983 */ /* 0x000f220000300800 */
        /* <DEDUP_REMOVED lines=8> */
[----:B------:R-:W-:Y:S02]  /*74260*/  IMAD.MOV.U32 R39, RZ, RZ, R211 ;  /* 0x000000ffff277224 */ /* 0x000fe400078e00d3 */
[----:B------:R-:W-:Y:S03]  /*74270*/  HMMA.1688.F32.TF32 R208, R132, R96, R236 ;  /* 0x0000006084d0723c */ /* 0x000fe600000810ec */
[----:B------:R1:W-:Y:S04]  /*74280*/  STL [R1+0x801c], R39 ;  /* 0x00801c2701007387 */ /* 0x0003e80000100800 */
[----:B------:R1:W-:Y:S04]  /*74290*/  STL [R1+0x8018], R38 ;  /* 0x0080182601007387 */ /* 0x0003e80000100800 */
[----:B------:R1:W-:Y:S04]  /*742a0*/  STL [R1+0x8014], R35 ;  /* 0x0080142301007387 */ /* 0x0003e80000100800 */
[----:B------:R2:W-:Y:S09]  /*742b0*/  STL [R1+0x8010], R34 ;  /* 0x0080102201007387 */ /* 0x0005f20000100800 */
[----:B-1----:R-:W-:Y:S01]  /*742c0*/  IMAD.MOV.U32 R58, RZ, RZ, R211 ;  /* 0x000000ffff3a7224 */ /* 0x002fe200078e00d3 */
[----:B------:R-:W-:Y:S01]  /*742d0*/  MOV R62, R209 ;  /* 0x000000d1003e7202 */ /* 0x000fe20000000f00 */
[----:B------:R-:W-:-:S02]  /*742e0*/  IMAD.MOV.U32 R59, RZ, RZ, R210 ;  /* 0x000000ffff3b7224 */ /* 0x000fc400078e00d2 */
[----:B------:R-:W-:Y:S01]  /*742f0*/  IMAD.MOV.U32 R63, RZ, RZ, R208 ;  /* 0x000000ffff3f7224 */ /* 0x000fe200078e00d0 */
[----:B------:R1:W-:Y:S04]  /*74300*/  STL [R1+0x802c], R58 ;  /* 0x00802c3a01007387 */ /* 0x0003e80000100800 */
[----:B------:R-:W-:Y:S04]  /*74310*/  STL [R1+0x8028], R59 ;  /* 0x0080283b01007387 */ /* 0x000fe80000100800 */
[----:B------:R1:W-:Y:S04]  /*74320*/  STL [R1+0x8024], R62 ;  /* 0x0080243e01007387 */ /* 0x0003e80000100800 */
        /* <DEDUP_REMOVED lines=10> */
[----:B----4-:R-:W-:Y:S02]  /*743d0*/  HMMA.1688.F32.TF32 R208, R132, R88, R240 ;  /* 0x0000005884d0723c */ /* 0x010fe400000810f0 */
[----:B------:R-:W-:Y:S04]  /*743e0*/  STL [R1+0x803c], R66 ;  /* 0x00803c4201007387 */ /* 0x000fe80000100800 */
[----:B------:R-:W-:Y:S04]  /*743f0*/  STL [R1+0x8038], R67 ;  /* 0x0080384301007387 */ /* 0x000fe80000100800 */
[----:B------:R4:W-:Y:S04]  /*74400*/  STL [R1+0x8034], R70 ;  /* 0x0080344601007387 */ /* 0x0009e80000100800 */
[----:B------:R1:W-:Y:S10]  /*74410*/  STL [R1+0x8030], R71 ;  /* 0x0080304701007387 */ /* 0x0003f40000100800 */
[----:B------:R-:W-:Y:S01]  /*74420*/  IMAD.MOV.U32 R107, RZ, RZ, R211 ;  /* 0x000000ffff6b7224 */ /* 0x000fe200078e00d3 */
[----:B------:R-:W-:Y:S01]  /*74430*/  MOV R106, R210 ;  /* 0x000000d2006a7202 */ /* 0x000fe20000000f00 */
[----:B------:R-:W-:-:S02]  /*74440*/  IMAD.MOV.U32 R103, RZ, RZ, R209 ;  /* 0x000000ffff677224 */ /* 0x000fc400078e00d1 */
[----:B------:R-:W-:Y:S01]  /*74450*/  IMAD.MOV.U32 R102, RZ, RZ, R208 ;  /* 0x000000ffff667224 */ /* 0x000fe200078e00d0 */
[----:B------:R-:W-:Y:S04]  /*74460*/  STL [R1+0x804c], R107 ;  /* 0x00804c6b01007387 */ /* 0x000fe80000100800 */
[----:B------:R1:W-:Y:S04]  /*74470*/  STL [R1+0x8048], R106 ;  /* 0x0080486a01007387 */ /* 0x0003e80000100800 */
[----:B------:R1:W-:Y:S04]  /*74480*/  STL [R1+0x8044], R103 ;  /* 0x0080446701007387 */ /* 0x0003e80000100800 */
[----:B------:R1:W-:Y:S04]  /*74490*/  STL [R1+0x8040], R102 ;  /* 0x0080406601007387 */ /* 0x0003e80000100800 */
        /* <DEDUP_REMOVED lines=8> */
[C---:B--2---:R-:W-:Y:S11]  /*74520*/  HMMA.1688.F32.TF32 R208, R132.reuse, R80, R244 ;  /* 0x0000005084d0723c */ /* 0x044ff600000810f4 */
        /* <DEDUP_REMOVED lines=35> */
[C---:B----4-:R-:W-:Y:S11]  /*74760*/  HMMA.1688.F32.TF32 R208, R132.reuse, R72, R220 ;  /* 0x0000004884d0723c */ /* 0x050ff600000810dc */
        /* <DEDUP_REMOVED lines=13> */
[C---:B--2---:R-:W-:Y:S11]  /*74840*/  HMMA.1688.F32.TF32 R208, R132.reuse, R64, R232 ;  /* 0x0000004084d0723c */ /* 0x044ff600000810e8 */
[----:B------:R-:W-:Y:S11]  /*74850*/  @!UPT UIADD3 URZ, URZ, URZ, URZ ;  /* 0x0000003f3f3ff290 */ /* 0x000ff6000fffe03f */
[----:B------:R-:W-:Y:S02]  /*74860*/  @!UPT UIADD3 URZ, URZ, URZ, URZ ;  /* 0x0000003f3f3ff290 */ /* 0x000fe4000fffe03f */
[----:B------:R-:W-:Y:S01]  /*74870*/  MOV R47, R208 ;  /* 0x000000d0002f7202 */ /* 0x000fe20000000f00 */
[----:B------:R-:W-:Y:S01]  /*74880*/  IMAD.MOV.U32 R46, RZ, RZ, R209 ;  /* 0x000000ffff2e7224 */ /* 0x000fe200078e00d1 */
[----:B------:R-:W-:Y:S01]  /*74890*/  MOV R42, R211 ;  /* 0x000000d3002a7202 */ /* 0x000fe20000000f00 */
        /* <DEDUP_REMOVED lines=16> */
[----:B------:R-:W-:Y:S04]  /*749a0*/  STL [R1+0x806c], R74 ;  /* 0x00806c4a01007387 */ /* 0x000fe80000100800 */
[----:B------:R-:W-:Y:S11]  /*749b0*/  STL [R1+0x8068], R75 ;  /* 0x0080684b01007387 */ /* 0x000ff60000100800 */
[----:B------:R-:W-:Y:S08]  /*749c0*/  @!UPT UIADD3 URZ, URZ, URZ, URZ ;  /* 0x0000003f3f3ff290 */ /* 0x000ff0000fffe03f */
[----:B------:R-:W-:Y:S01]  /*749d0*/  MOV R118, R208 ;  /* 0x000000d000767202 */ /* 0x000fe20000000f00 */
[----:B------:R-:W-:Y:S01]  /*749e0*/  IMAD.MOV.U32 R130, RZ, RZ, R209 ;  /* 0x000000ffff827224 */ /* 0x000fe200078e00d1 */
[----:B------:R-:W-:Y:S01]  /*749f0*/  MOV R126, R211 ;  /* 0x000000d3007e7202 */ /* 0x000fe20000000f00 */
[----:B------:R-:W-:Y:S01]  /*74a00*/  IMAD.MOV.U32 R131, RZ, RZ, R210 ;  /* 0x000000ffff837224 */ /* 0x000fe200078e00d2 */
[----:B------:R-:W-:Y:S04]  /*74a10*/  STL [R1+0x8064], R78 ;  /* 0x0080644e01007387 */ /* 0x000fe80000100800 */
[----:B------:R-:W-:Y:S04]  /*74a20*/  STL [R1+0x8060], R79 ;  /* 0x0080604f01007387 */ /* 0x000fe80000100800 */
[----:B------:R-:W2:Y:S04]  /*74a30*/  LDL.LU R224, [R1+0x10] ;  /* 0x0000100001e07983 */ /* 0x000ea80000300800 */
[----:B------:R-:W2:Y:S04]  /*74a40*/  LDL.LU R225, [R1+0x14] ;  /* 0x0000140001e17983 */ /* 0x000ea80000300800 */
[----:B------:R-:W2:Y:S04]  /*74a50*/  LDL.LU R226, [R1+0x18] ;  /* 0x0000180001e27983 */ /* 0x000ea80000300800 */
[----:B------:R-:W2:Y:S04]  /*74a60*/  LDL.LU R227, [R1+0x1c] ;  /* 0x00001c0001e37983 */ /* 0x000ea80000300800 */
[----:B------:R-:W4:Y:S04]  /*74a70*/  LDL.LU R244, [R1+0x30] ;  /* 0x0000300001f47983 */ /* 0x000f280000300800 */
[----:B------:R-:W4:Y:S01]  /*74a80*/  LDL.LU R245, [R1+0x34] ;  /* 0x0000340001f57983 */ /* 0x000f220000300800 */
[----:B---3--:R-:W-:Y:S03]  /*74a90*/  HMMA.1688.F32.TF32 R208, R132, R48, R248 ;  /* 0x0000003084d0723c */ /* 0x008fe600000810f8 */
[----:B------:R-:W4:Y:S04]  /*74aa0*/  LDL.LU R246, [R1+0x38] ;  /* 0x0000380001f67983 */ /* 0x000f280000300800 */
[----:B------:R-:W4:Y:S11]  /*74ab0*/  LDL.LU R247, [R1+0x3c] ;  /* 0x00003c0001f77983 */ /* 0x000f360000300800 */
[----:B------:R-:W-:Y:S06]  /*74ac0*/  @!UPT UIADD3 URZ, URZ, URZ, URZ ;  /* 0x0000003f3f3ff290 */ /* 0x000fec000fffe03f */
[----:B-1----:R-:W-:Y:S01]  /*74ad0*/  IMAD.MOV.U32 R58, RZ, RZ, R208 ;  /* 0x000000ffff3a7224 */ /* 0x002fe200078e00d0 */
[----:B------:R-:W-:Y:S01]  /*74ae0*/  MOV R62, R210 ;  /* 0x000000d2003e7202 */ /* 0x000fe20000000f00 */
[----:B------:R-:W-:Y:S01]  /*74af0*/  IMAD.MOV.U32 R59, RZ, RZ, R209 ;  /* 0x000000ffff3b7224 */ /* 0x000fe200078e00d1 */
[----:B------:R-:W3:Y:S01]  /*74b00*/  LDL.LU R208, [R1+0x1040] ;  /* 0x0010400001d07983 */ /* 0x000ee20000300800 */
[----:B------:R-:W-:-:S03]  /*74b10*/  IMAD.MOV.U32 R63, RZ, RZ, R211 ;  /* 0x000000ffff3f7224 */ /* 0x000fc600078e00d3 */
        /* <DEDUP_REMOVED lines=31> */
[----:B------:R-:W-:-:S03]  /*74d10*/  MOV R251, R141 ;  /* 0x0000008d00fb7202 */ /* 0x000fc60000000f00 */
[----:B------:R-:W4:Y:S04]  /*74d20*/  LDL.LU R235, [R1+0x6c] ;  /* 0x00006c0001eb7983 */ /* 0x000f280000300800 */
[----:B------:R-:W4:Y:S04]  /*74d30*/  LDL.LU R248, [R1+0x20] ;  /* 0x0000200001f87983 */ /* 0x000f280000300800 */
[----:B------:R-:W4:Y:S04]  /*74d40*/  LDL.LU R249, [R1+0x24] ;  /* 0x0000240001f97983 */ /* 0x000f280000300800 */
[----:B------:R-:W4:Y:S04]  /*74d50*/  LDL.LU R140, [R1+0x81c4] ;  /* 0x0081c400018c7983 */ /* 0x000f280000300800 */
[----:B------:R-:W4:Y:S01]  /*74d60*/  LDL.LU R141, [R1+0x81c0] ;  /* 0x0081c000018d7983 */ /* 0x000f220000300800 */
[C---:B---3--:R-:W-:Y:S08]  /*74d70*/  HMMA.1688.F32.TF32 R208, R132.reuse, R44, R208 ;  /* 0x0000002c84d0723c */ /* 0x048ff000000810d0 */
[C---:B--2---:R-:W-:Y:S11]  /*74d80*/  HMMA.1688.F32.TF32 R212, R132.reuse, R40, R212 ;  /* 0x0000002884d4723c */ /* 0x044ff600000810d4 */
[----:B------:R-:W-:Y:S05]  /*74d90*/  @!UPT UIADD3 URZ, URZ, URZ, URZ ;  /* 0x0000003f3f3ff290 */ /* 0x000fea000fffe03f */
[----:B------:R-:W-:Y:S01]  /*74da0*/  MOV R70, R210 ;  /* 0x000000d200467202 */ /* 0x000fe20000000f00 */
[----:B------:R-:W-:Y:S02]  /*74db0*/  IMAD.MOV.U32 R71, RZ, RZ, R211 ;  /* 0x000000ffff477224 */ /* 0x000fe400078e00d3 */
[----:B------:R-:W-:Y:S01]  /*74dc0*/  IMAD.MOV.U32 R66, RZ, RZ, R208 ;  /* 0x000000ffff427224 */ /* 0x000fe200078e00d0 */
[----:B------:R-:W2:Y:S01]  /*74dd0*/  LDL.LU.64 R210, [R1+0x81b8] ;  /* 0x0081b80001d27983 */ /* 0x000ea20000300a00 */
[C---:B----4-:R-:W-:Y:S08]  /*74de0*/  HMMA.1688.F32.TF32 R216, R132.reuse, R36, R216 ;  /* 0x0000002484d8723c */ /* 0x050ff000000810d8 */
[----:B------:R-:W-:Y:S01]  /*74df0*/  HMMA.1688.F32.TF32 R132, R132, R32, R220 ;  /* 0x000000208484723c */ /* 0x000fe200000810dc */
[----:B------:R-:W-:Y:S01]  /*74e00*/  IMAD.MOV.U32 R67, RZ, RZ, R209 ;  /* 0x000000ffff437224 */ /* 0x000fe200078e00d1 */
[----:B------:R-:W-:Y:S01]  /*74e10*/  MOV R106, R213 ;  /* 0x000000d5006a7202 */ /* 0x000fe20000000f00 */
[----:B------:R-:W2:Y:S01]  /*74e20*/  LDL.LU.64 R208, [R1+0x81b0] ;  /* 0x0081b00001d07983 */ /* 0x000ea20000300a00 */
[----:B------:R-:W-:-:S02]  /*74e30*/  IMAD.MOV.U32 R103, RZ, RZ, R214 ;  /* 0x000000ffff677224 */ /* 0x000fc400078e00d6 */
[----:B------:R-:W-:Y:S02]  /*74e40*/  IMAD.MOV.U32 R102, RZ, RZ, R215 ;  /* 0x000000ffff667224 */ /* 0x000fe400078e00d7 */
[----:B------:R-:W-:Y:S01]  /*74e50*/  IMAD.MOV.U32 R107, RZ, RZ, R212 ;  /* 0x000000ffff6b7224 */ /* 0x000fe200078e00d4 */
[----:B------:R-:W3:Y:S07]  /*74e60*/  LDL.LU.64 R214, [R1+0x81a8] ;  /* 0x0081a80001d67983 */ /* 0x000eee0000300a00 */
[----:B------:R-:W-:Y:S01]  /*74e70*/  IMAD.MOV.U32 R122, RZ, RZ, R218 ;  /* 0x000000ffff7a7224 */ /* 0x000fe200078e00da */
[----:B------:R-:W-:Y:S01]  /*74e80*/  MOV R123, R219 ;  /* 0x000000db007b7202 */ /* 0x000fe20000000f00 */
[----:B------:R-:W-:Y:S01]  /*74e90*/  IMAD.MOV.U32 R119, RZ, RZ, R217 ;  /* 0x000000ffff777224 */ /* 0x000fe200078e00d9 */
[----:B------:R-:W3:Y:S01]  /*74ea0*/  LDL.LU.64 R212, [R1+0x81a0] ;  /* 0x0081a00001d47983 */ /* 0x000ee20000300a00 */
[----:B------:R-:W-:-:S03]  /*74eb0*/  MOV R127, R216 ;  /* 0x000000d8007f7202 */ /* 0x000fc60000000f00 */
[----:B------:R-:W4:Y:S04]  /*74ec0*/  LDL.LU.64 R218, [R1+0x8198] ;  /* 0x0081980001da7983 */ /* 0x000f280000300a00 */
[----:B------:R-:W4:Y:S01]  /*74ed0*/  LDL.LU.64 R216, [R1+0x8190] ;  /* 0x0081900001d87983 */ /* 0x000f220000300a00 */
[----:B------:R-:W-:-:S03]  /*74ee0*/  IMAD.MOV.U32 R82, RZ, RZ, R132 ;  /* 0x000000ffff527224 */ /* 0x000fc600078e0084 */
[----:B------:R-:W2:Y:S01]  /*74ef0*/  LDL.LU.64 R222, [R1+0x8188] ;  /* 0x0081880001de7983 */ /* 0x000ea20000300a00 */
[----:B------:R-:W-:-:S03]  /*74f00*/  IMAD.MOV.U32 R83, RZ, RZ, R133 ;  /* 0x000000ffff537224 */ /* 0x000fc600078e0085 */
[----:B------:R-:W2:Y:S04]  /*74f10*/  LDL.LU.64 R220, [R1+0x8180] ;  /* 0x0081800001dc7983 */ /* 0x000ea80000300a00 */
[----:B------:R-:W2:Y:S04]  /*74f20*/  LDL.LU R132, [R1] ;  /* 0x0000000001847983 */ /* 0x000ea80000300800 */
[----:B------:R-:W2:Y:S01]  /*74f30*/  LDL.LU R133, [R1+0x4] ;  /* 0x0000040001857983 */ /* 0x000ea20000300800 */
[----:B------:R-:W-:Y:S01]  /*74f40*/  MOV R90, R134 ;  /* 0x00000086005a7202 */ /* 0x000fe20000000f00 */
[----:B------:R-:W-:Y:S01]  /*74f50*/  IMAD.MOV.U32 R91, RZ, RZ, R135 ;  /* 0x000000ffff5b7224 */ /* 0x000fe200078e0087 */
[----:B------:R-:W-:Y:S01]  /*74f60*/  HMMA.1688.F32.TF32 R228, R136, R20, R228 ;  /* 0x0000001488e4723c */ /* 0x000fe200000810e4 */
[----:B------:R-:W-:Y:S01]  /*74f70*/  MOV R135, R140 ;  /* 0x0000008c00877202 */ /* 0x000fe20000000f00 */
[----:B------:R-:W-:-:S06]  /*74f80*/  IMAD.MOV.U32 R134, RZ, RZ, R141 ;  /* 0x000000ffff867224 */ /* 0x000fcc00078e008d */
[C---:B------:R-:W-:Y:S01]  /*74f90*/  HMMA.1688.F32.TF32 R232, R136.reuse, R16, R232 ;  /* 0x0000001088e8723c */ /* 0x040fe200000810e8 */
[----:B------:R-:W3:Y:S04]  /*74fa0*/  LDL.LU R141, [R1+0x817c] ;  /* 0x00817c00018d7983 */ /* 0x000ee80000300800 */
[----:B------:R-:W3:Y:S03]  /*74fb0*/  LDL.LU R140, [R1+0x8178] ;  /* 0x00817800018c7983 */ /* 0x000ee60000300800 */
[C---:B------:R-:W-:Y:S08]  /*74fc0*/  HMMA.1688.F32.TF32 R236, R136.reuse, R12, R236 ;  /* 0x0000000c88ec723c */ /* 0x040ff000000810ec */
[C---:B------:R-:W-:Y:S08]  /*74fd0*/  HMMA.1688.F32.TF32 R240, R136.reuse, R8, R240 ;  /* 0x0000000888f0723c */ /* 0x040ff000000810f0 */
[C---:B------:R-:W-:Y:S08]  /*74fe0*/  HMMA.1688.F32.TF32 R244, R136.reuse, R4, R244 ;  /* 0x0000000488f4723c */ /* 0x040ff000000810f4 */
[C---:B------:R-:W-:Y:S08]  /*74ff0*/  HMMA.1688.F32.TF32 R248, R136.reuse, R24, R248 ;  /* 0x0000001888f8723c */ /* 0x040ff000000810f8 */
[C---:B--2---:R-:W-:Y:S11]  /*75000*/  HMMA.1688.F32.TF32 R132, R136.reuse, R84, R132 ;  /* 0x000000548884723c */ /* 0x044ff60000081084 */
[----:B------:R-:W-:Y:S11]  /*75010*/  @!UPT UIADD3 URZ, URZ, URZ, URZ ;  /* 0x0000003f3f3ff290 */ /* 0x000ff6000fffe03f */
[----:B------:R-:W-:Y:S01]  /*75020*/  @!UPT UIADD3 URZ, URZ, URZ, URZ ;  /* 0x0000003f3f3ff290 */ /* 0x000fe2000fffe03f */
[----:B------:R-:W-:Y:S04]  /*75030*/  STL.64 [R1+0xc70], R132 ;  /* 0x000c708401007387 */ /* 0x000fe80000100a00 */
[----:B------:R-:W-:Y:S04]  /*75040*/  STL.64 [R1+0xc78], R134 ;  /* 0x000c788601007387 */ /* 0x000fe80000100a00 */
        /* <DEDUP_REMOVED lines=8> */
[----:B------:R1:W-:Y:S01]  /*750d0*/  STL.64 [R1+0xe48], R234 ;  /* 0x000e48ea01007387 */ /* 0x0003e20000100a00 */
[C---:B------:R-:W-:Y:S03]  /*750e0*/  HMMA.1688.F32.TF32 R220, R136.reuse, R104, R220 ;  /* 0x0000006888dc723c */ /* 0x040fe600000810dc */
[----:B------:R-:W-:Y:S04]  /*750f0*/  LDS R133, [R0+0x42080] ;  /* 0x0420800000857984 */ /* 0x000fe80000000800 */
[----:B------:R-:W2:Y:S04]  /*75100*/  LDS R135, [R0+0x42880] ;  /* 0x0428800000877984 */ /* 0x000ea80000000800 */
        /* <DEDUP_REMOVED lines=19> */
[----:B------:R1:W-:Y:S01]  /*75240*/  STL.64 [R1+0xdf8], R226 ;  /* 0x000df8e201007387 */ /* 0x0003e20000100a00 */
[C---:B----4-:R-:W-:Y:S08]  /*75250*/  HMMA.1688.F32.TF32 R216, R136.reuse, R100, R216 ;  /* 0x0000006488d8723c */ /* 0x050ff000000810d8 */
[C---:B---3--:R-:W-:Y:S08]  /*75260*/  HMMA.1688.F32.TF32 R212, R136.reuse, R96, R212 ;  /* 0x0000006088d4723c */ /* 0x048ff000000810d4 */
        /* <DEDUP_REMOVED lines=10> */
[C---:B--2---:R-:W-:Y:S08]  /*75310*/  HMMA.1688.F32.TF32 R232, R136.reuse, R112, R232 ;  /* 0x0000007088e8723c */ /* 0x044ff000000810e8 */
[C---:B------:R-:W-:Y:S08]  /*75320*/  HMMA.1688.F32.TF32 R236, R136.reuse, R116, R236 ;  /* 0x0000007488ec723c */ /* 0x040ff000000810ec */
[C---:B-1----:R-:W-:Y:S08]  /*75330*/  HMMA.1688.F32.TF32 R224, R136.reuse, R120, R240 ;  /* 0x0000007888e0723c */ /* 0x042ff000000810f0 */
[C---:B------:R-:W-:Y:S08]  /*75340*/  HMMA.1688.F32.TF32 R244, R136.reuse, R124, R244 ;  /* 0x0000007c88f4723c */ /* 0x040ff000000810f4 */
[C---:B------:R-:W-:Y:S11]  /*75350*/  HMMA.1688.F32.TF32 R248, R136.reuse, R128, R248 ;  /* 0x0000008088f8723c */ /* 0x040ff600000810f8 */
[----:B------:R-:W-:Y:S11]  /*75360*/  @!UPT UIADD3 URZ, URZ, URZ, URZ ;  /* 0x0000003f3f3ff290 */ /* 0x000ff6000fffe03f */
[----:B------:R-:W-:Y:S01]  /*75370*/  @!UPT UIADD3 URZ, URZ, URZ, URZ ;  /* 0x0000003f3f3ff290 */ /* 0x000fe2000fffe03f */
[----:B------:R-:W-:Y:S04]  /*75380*/  STL.64 [R1+0xde0], R248 ;  /* 0x000de0f801007387 */ /* 0x000fe80000100a00 */
[----:B------:R-:W-:Y:S04]  /*75390*/  STL.64 [R1+0xde8], R250 ;  /* 0x000de8fa01007387 */ /* 0x000fe80000100a00 */
[----:B------:R-:W-:Y:S04]  /*753a0*/  STL.64 [R1+0xdd0], R244 ;  /* 0x000dd0f401007387 */ /* 0x000fe80000100a00 */
[----:B------:R-:W-:Y:S04]  /*753b0*/  STL.64 [R1+0xdd8], R246 ;  /* 0x000dd8f601007387 */ /* 0x000fe80000100a00 */
[----:B------:R-:W-:Y:S04]  /*753c0*/  STL.64 [R1+0xdc0], R224 ;  /* 0x000dc0e001007387 */ /* 0x000fe80000100a00 */
[----:B------:R1:W-:Y:S02]  /*753d0*/  STL.64 [R1+0xdc8], R226 ;  /* 0x000dc8e201007387 */ /* 0x0003e40000100a00 */
[----:B-1----:R-:W-:Y:S02]  /*753e0*/  HMMA.1688.F32.TF32 R224, R136, R108, R228 ;  /* 0x0000006c88e0723c */ /* 0x002fe400000810e4 */
[----:B------:R-:W-:Y:S04]  /*753f0*/  STL.64 [R1+0xdb0], R236 ;  /* 0x000db0ec01007387 */ /* 0x000fe80000100a00 */
[----:B------:R-:W-:Y:S04]  /*75400*/  STL.64 [R1+0xdb8], R238 ;  /* 0x000db8ee01007387 */ /* 0x000fe80000100a00 */
[----:B------:R1:W-:Y:S04]  /*75410*/  STL.64 [R1+0xda0], R232 ;  /* 0x000da0e801007387 */ /* 0x0003e80000100a00 */
[----:B------:R2:W-:Y:S09]  /*75420*/  STL.64 [R1+0xda8], R234 ;  /* 0x000da8ea01007387 */ /* 0x0005f20000100a00 */
[----:B------:R-:W-:Y:S04]  /*75430*/  STL.64 [R1+0xd90], R224 ;  /* 0x000d90e001007387 */ /* 0x000fe80000100a00 */
[----:B------:R-:W-:Y:S04]  /*75440*/  STL.64 [R1+0xd98], R226 ;  /* 0x000d98e201007387 */ /* 0x000fe80000100a00 */
[----:B------:R3:W-:Y:S04]  /*75450*/  STL.64 [R1+0xd80], R220 ;  /* 0x000d80dc01007387 */ /* 0x0007e80000100a00 */
[----:B------:R4:W-:Y:S04]  /*75460*/  STL.64 [R1+0xd88], R222 ;  /* 0x000d88de01007387 */ /* 0x0009e80000100a00 */
        /* <DEDUP_REMOVED lines=20> */
[----:B------:R-:W2:Y:S04]  /*755b0*/  LDL.LU R248, [R1+0x360] ;  /* 0x0003600001f87983 */ /* 0x000ea80000300800 */
[----:B------:R-:W-:Y:S01]  /*755c0*/  STL.64 [R1+0xcd0], R176 ;  /* 0x000cd0b001007387 */ /* 0x000fe20000100a00 */
[----:B------:R-:W-:-:S03]  /*755d0*/  IMAD.MOV.U32 R250, RZ, RZ, R140 ;  /* 0x000000fffffa7224 */ /* 0x000fc600078e008c */
[----:B------:R-:W-:Y:S01]  /*755e0*/  STL.64 [R1+0xcd8], R178 ;  /* 0x000cd8b201007387 */ /* 0x000fe20000100a00 */
[----:B------:R-:W-:-:S03]  /*755f0*/  IMAD.MOV.U32 R251, RZ, RZ, R141 ;  /* 0x000000fffffb7224 */ /* 0x000fc600078e008d */
[----:B------:R-:W-:Y:S04]  /*75600*/  STL.64 [R1+0xcc0], R172 ;  /* 0x000cc0ac01007387 */ /* 0x000fe80000100a00 */
[----:B------:R-:W-:Y:S04]  /*75610*/  STL.64 [R1+0xcc8], R174 ;  /* 0x000cc8ae01007387 */ /* 0x000fe80000100a00 */
[----:B------:R-:W2:Y:S04]  /*75620*/  LDL.LU R249, [R1+0x364] ;  /* 0x0003640001f97983 */ /* 0x000ea80000300800 */
[----:B------:R-:W2:Y:S04]  /*75630*/  LDL.LU R140, [R1+0x8114] ;  /* 0x00811400018c7983 */ /* 0x000ea80000300800 */
[----:B------:R-:W3:Y:S04]  /*75640*/  LDL.LU R141, [R1+0x8110] ;  /* 0x00811000018d7983 */ /* 0x000ee80000300800 */
[----:B------:R-:W4:Y:S04]  /*75650*/  LDL.LU R244, [R1+0x370] ;  /* 0x0003700001f47983 */ /* 0x000f280000300800 */
[----:B------:R-:W4:Y:S04]  /*75660*/  LDL.LU R245, [R1+0x374] ;  /* 0x0003740001f57983 */ /* 0x000f280000300800 */
[----:B------:R-:W4:Y:S04]  /*75670*/  LDL.LU R246, [R1+0x378] ;  /* 0x0003780001f67983 */ /* 0x000f280000300800 */
[----:B------:R-:W4:Y:S01]  /*75680*/  LDL.LU R247, [R1+0x37c] ;  /* 0x00037c0001f77983 */ /* 0x000f220000300800 */
[----:B--2---:R-:W-:-:S03]  /*75690*/  MOV R240, R140 ;  /* 0x0000008c00f07202 */ /* 0x004fc60000000f00 */
[----:B------:R-:W2:Y:S01]  /*756a0*/  LDL.LU R140, [R1+0x810c] ;  /* 0x00810c00018c7983 */ /* 0x000ea20000300800 */
[----:B---3--:R-:W-:-:S03]  /*756b0*/  IMAD.MOV.U32 R241, RZ, RZ, R141 ;  /* 0x000000fffff17224 */ /* 0x008fc600078e008d */
[----:B------:R-:W3:Y:S04]  /*756c0*/  LDL.LU R141, [R1+0x8108] ;  /* 0x00810800018d7983 */ /* 0x000ee80000300800 */
[----:B------:R-:W4:Y:S04]  /*756d0*/  LDL.LU R242, [R1+0x388] ;  /* 0x0003880001f27983 */ /* 0x000f280000300800 */
[----:B------:R-:W4:Y:S04]  /*756e0*/  LDL.LU R243, [R1+0x38c] ;  /* 0x00038c0001f37983 */ /* 0x000f280000300800 */
[----:B-1----:R-:W4:Y:S04]  /*756f0*/  LDL.LU R232, [R1+0x3a0] ;  /* 0x0003a00001e87983 */ /* 0x002f280000300800 */
[----:B------:R-:W4:Y:S01]  /*75700*/  LDL.LU R233, [R1+0x3a4] ;  /* 0x0003a40001e97983 */ /* 0x000f220000300800 */
[----:B--2---:R-:W-:-:S03]  /*75710*/  IMAD.MOV.U32 R234, RZ, RZ, R140 ;  /* 0x000000ffffea7224 */ /* 0x004fc600078e008c */
[----:B------:R-:W2:Y:S01]  /*75720*/  LDL.LU R140, [R1+0x8104] ;  /* 0x00810400018c7983 */ /* 0x000ea20000300800 */
[----:B---3--:R-:W-:-:S03]  /*75730*/  MOV R235, R141 ;  /* 0x0000008d00eb7202 */ /* 0x008fc60000000f00 */
[----:B------:R-:W3:Y:S04]  /*75740*/  LDL.LU R141, [R1+0x8100] ;  /* 0x00810000018d7983 */ /* 0x000ee80000300800 */
[----:B------:R-:W4:Y:S04]  /*75750*/  LDL.LU R228, [R1+0x3b0] ;  /* 0x0003b00001e47983 */ /* 0x000f280000300800 */
[----:B------:R-:W4:Y:S04]  /*75760*/  LDL.LU R229, [R1+0x3b4] ;  /* 0x0003b40001e57983 */ /* 0x000f280000300800 */
[----:B------:R-:W4:Y:S04]  /*75770*/  LDL.LU R230, [R1+0x3b8] ;  /* 0x0003b80001e67983 */ /* 0x000f280000300800 */
[----:B------:R-:W4:Y:S01]  /*75780*/  LDL.LU R231, [R1+0x3bc] ;  /* 0x0003bc0001e77983 */ /* 0x000f220000300800 */
[----:B--2---:R-:W-:-:S03]  /*75790*/  IMAD.MOV.U32 R220, RZ, RZ, R140 ;  /* 0x000000ffffdc7224 */ /* 0x004fc600078e008c */
[----:B------:R-:W2:Y:S01]  /*757a0*/  LDL.LU R140, [R1+0x80fc] ;  /* 0x0080fc00018c7983 */ /* 0x000ea20000300800 */
[----:B---3--:R-:W-:-:S03]  /*757b0*/  IMAD.MOV.U32 R221, RZ, RZ, R141 ;  /* 0x000000ffffdd7224 */ /* 0x008fc600078e008d */
[----:B------:R-:W3:Y:S04]  /*757c0*/  LDL.LU R141, [R1+0x80f8] ;  /* 0x0080f800018d7983 */ /* 0x000ee80000300800 */
[----:B----4-:R-:W4:Y:S04]  /*757d0*/  LDL.LU R222, [R1+0x3c8] ;  /* 0x0003c80001de7983 */ /* 0x010f280000300800 */
        /* <DEDUP_REMOVED lines=9> */
[----:B------:R-:W4:Y:S04]  /*75870*/  LDL.LU R210, [R1+0x3f8] ;  /* 0x0003f80001d27983 */ /* 0x000f280000300800 */
[----:B------:R-:W4:Y:S04]  /*75880*/  LDL.LU R211, [R1+0x3fc] ;  /* 0x0003fc0001d37983 */ /* 0x000f280000300800 */
[----:B------:R-:W4:Y:S01]  /*75890*/  LDL.LU R204, [R1+0x400] ;  /* 0x0004000001cc7983 */ /* 0x000f220000300800 */
[----:B--2---:R-:W-:Y:S01]  /*758a0*/  MOV R206, R140 ;  /* 0x0000008c00ce7202 */ /* 0x004fe20000000f00 */
[----:B---3--:R-:W-:-:S02]  /*758b0*/  IMAD.MOV.U32 R205, RZ, RZ, R141 ;  /* 0x000000ffffcd7224 */ /* 0x008fc400078e008d */
[----:B------:R-:W2:Y:S04]  /*758c0*/  LDL.LU R141, [R1+0x80ec] ;  /* 0x0080ec00018d7983 */ /* 0x000ea80000300800 */
[----:B------:R-:W2:Y:S04]  /*758d0*/  LDL.LU R140, [R1+0x80e8] ;  /* 0x0080e800018c7983 */ /* 0x000ea80000300800 */
[----:B------:R-:W4:Y:S04]  /*758e0*/  LDL.LU R207, [R1+0x40c] ;  /* 0x00040c0001cf7983 */ /* 0x000f280000300800 */
        /* <DEDUP_REMOVED lines=36> */
[C---:B------:R-:W-:Y:S08]  /*75b30*/  HMMA.1688.F32.TF32 R160, R136.reuse, R40, R160 ;  /* 0x0000002888a0723c */ /* 0x040ff000000810a0 */
[C---:B------:R-:W-:Y:S08]  /*75b40*/  HMMA.1688.F32.TF32 R156, R136.reuse, R36, R156 ;  /* 0x00000024889c723c */ /* 0x040ff0000008109c */
        /* <DEDUP_REMOVED lines=10> */
[----:B------:R2:W-:Y:S02]  /*75bf0*/  STL.64 [R1+0xc68], R138 ;  /* 0x000c688a01007387 */ /* 0x0005e40000100a00 */
[C---:B--2---:R-:W-:Y:S08]  /*75c00*/  HMMA.1688.F32.TF32 R136, R132.reuse, R16, R188 ;  /* 0x000000108488723c */ /* 0x044ff000000810bc */
[C---:B---3--:R-:W-:Y:S08]  /*75c10*/  HMMA.1688.F32.TF32 R152, R132.reuse, R20, R184 ;  /* 0x000000148498723c */ /* 0x048ff000000810b8 */
[C---:B------:R-:W-:Y:S11]  /*75c20*/  HMMA.1688.F32.TF32 R156, R132.reuse, R12, R192 ;  /* 0x0000000c849c723c */ /* 0x040ff600000810c0 */
[----:B------:R-:W-:Y:S04]  /*75c30*/  @!UPT UIADD3 URZ, URZ, URZ, URZ ;  /* 0x0000003f3f3ff290 */ /* 0x000fe8000fffe03f */
[----:B------:R-:W-:Y:S04]  /*75c40*/  STL.64 [R1+0x450], R152 ;  /* 0x0004509801007387 */ /* 0x000fe80000100a00 */
[----:B------:R1:W-:Y:S04]  /*75c50*/  STL.64 [R1+0x458], R154 ;  /* 0x0004589a01007387 */ /* 0x0003e80000100a00 */
[----:B------:R-:W-:Y:S04]  /*75c60*/  STL.64 [R1+0x440], R136 ;  /* 0x0004408801007387 */ /* 0x000fe80000100a00 */
[----:B------:R4:W-:Y:S01]  /*75c70*/  STL.64 [R1+0x448], R138 ;  /* 0x0004488a01007387 */ /* 0x0009e20000100a00 */
[C---:B-1----:R-:W-:Y:S08]  /*75c80*/  HMMA.1688.F32.TF32 R152, R132.reuse, R8, R196 ;  /* 0x000000088498723c */ /* 0x042ff000000810c4 */
[C---:B----4-:R-:W-:Y:S01]  /*75c90*/  HMMA.1688.F32.TF32 R136, R132.reuse, R4, R200 ;  /* 0x000000048488723c */ /* 0x050fe200000810c8 */
        /* <DEDUP_REMOVED lines=8> */
[C---:B--2---:R-:W-:Y:S03]  /*75d20*/  HMMA.1688.F32.TF32 R136, R132.reuse, R128, R212 ;  /* 0x000000808488723c */ /* 0x044fe600000810d4 */
[----:B------:R-:W-:Y:S04]  /*75d30*/  STL.64 [R1+0x400], R156 ;  /* 0x0004009c01007387 */ /* 0x000fe80000100a00 */
[----:B------:R1:W-:Y:S08]  /*75d40*/  STL.64 [R1+0x408], R158 ;  /* 0x0004089e01007387 */ /* 0x0003f00000100a00 */
        /* <DEDUP_REMOVED lines=24> */
[----:B--2---:R-:W-:Y:S03]  /*75ed0*/  HMMA.1688.F32.TF32 R136, R132, R92, R224 ;  /* 0x0000005c8488723c */ /* 0x004fe600000810e0 */
[----:B------:R-:W-:Y:S04]  /*75ee0*/  STL.64 [R1+0x370], R156 ;  /* 0x0003709c01007387 */ /* 0x000fe80000100a00 */
[----:B------:R-:W-:Y:S04]  /*75ef0*/  STL.64 [R1+0x378], R158 ;  /* 0x0003789e01007387 */ /* 0x000fe80000100a00 */
[----:B------:R-:W2:Y:S04]  /*75f00*/  LDL.LU R248, [R1+0x1b0] ;  /* 0x0001b00001f87983 */ /* 0x000ea80000300800 */
[----:B------:R1:W-:Y:S04]  /*75f10*/  STL.64 [R1+0x360], R152 ;  /* 0x0003609801007387 */ /* 0x0003e80000100a00 */
[----:B------:R3:W-:Y:S04]  /*75f20*/  STL.64 [R1+0x368], R154 ;  /* 0x0003689a01007387 */ /* 0x0007e80000100a00 */
[----:B------:R4:W-:Y:S04]  /*75f30*/  STL.64 [R1+0x350], R136 ;  /* 0x0003508801007387 */ /* 0x0009e80000100a00 */
        /* <DEDUP_REMOVED lines=64> */
[----:B-1----:R-:W2:Y:S04]  /*76340*/  LDL.LU R152, [R1+0x330] ;  /* 0x0003300001987983 */ /* 0x002ea80000300800 */
[----:B------:R-:W2:Y:S04]  /*76350*/  LDL.LU R153, [R1+0x334] ;  /* 0x0003340001997983 */ /* 0x000ea80000300800 */
[----:B---3--:R-:W2:Y:S04]  /*76360*/  LDL.LU R154, [R1+0x338] ;  /* 0x00033800019a7983 */ /* 0x008ea80000300800 */
[----:B------:R-:W2:Y:S04]  /*76370*/  LDL.LU R155, [R1+0x33c] ;  /* 0x00033c00019b7983 */ /* 0x000ea80000300800 */
[----:B----4-:R-:W3:Y:S04]  /*76380*/  LDL.LU R136, [R1+0x340] ;  /* 0x0003400001887983 */ /* 0x010ee80000300800 */
        /* <DEDUP_REMOVED lines=39> */
[----:B------:R-:W-:Y:S11]  /*76600*/  HMMA.1688.F32.TF32 R140, R132, R84, R140 ;  /* 0x00000054848c723c */ /* 0x000ff6000008108c */
[----:B------:R-:W-:Y:S11]  /*76610*/  @!UPT UIADD3 URZ, URZ, URZ, URZ ;  /* 0x0000003f3f3ff290 */ /* 0x000ff6000fffe03f */
[----:B------:R-:W-:Y:S02]  /*76620*/  @!UPT UIADD3 URZ, URZ, URZ, URZ ;  /* 0x0000003f3f3ff290 */ /* 0x000fe4000fffe03f */
        /* <DEDUP_REMOVED lines=8> */
[C---:B--2---:R-:W-:Y:S08]  /*766b0*/  HMMA.1688.F32.TF32 R152, R132.reuse, R80, R152 ;  /* 0x000000508498723c */ /* 0x044ff00000081098 */
[C---:B---3--:R-:W-:Y:S08]  /*766c0*/  HMMA.1688.F32.TF32 R136, R132.reuse, R88, R136 ;  /* 0x000000588488723c */ /* 0x048ff00000081088 */
[C---:B----4-:R-:W-:Y:S11]  /*766d0*/  HMMA.1688.F32.TF32 R156, R132.reuse, R76, R156 ;  /* 0x0000004c849c723c */ /* 0x050ff6000008109c */
[----:B------:R-:W-:Y:S04]  /*766e0*/  @!UPT UIADD3 URZ, URZ, URZ, URZ ;  /* 0x0000003f3f3ff290 */ /* 0x000fe8000fffe03f */
        /* <DEDUP_REMOVED lines=32> */
[----:B---3--:R-:W-:Y:S08]  /*768f0*/  HMMA.1688.F32.TF32 R152, R132, R32, R200 ;  /* 0x000000208498723c */ /* 0x008ff000000810c8 */
[C---:B-1----:R-:W-:Y:S01]  /*76900*/  HMMA.1688.F32.TF32 R132, R140.reuse, R84, R148 ;  /* 0x000000548c84723c */ /* 0x042fe20000081094 */
[----:B------:R-:W-:Y:S04]  /*76910*/  STL.64 [R1+0x290], R156 ;  /* 0x0002909c01007387 */ /* 0x000fe80000100a00 */
[----:B------:R-:W-:Y:S04]  /*76920*/  STL.64 [R1+0x298], R158 ;  /* 0x0002989e01007387 */ /* 0x000fe80000100a00 */
[----:B------:R-:W-:Y:S04]  /*76930*/  STL.64 [R1+0x280], R136 ;  /* 0x0002808801007387 */ /* 0x000fe80000100a00 */
[----:B------:R-:W-:Y:S04]  /*76940*/  STL.64 [R1+0x288], R138 ;  /* 0x0002888a01007387 */ /* 0x000fe80000100a00 */
[----:B------:R-:W-:Y:S04]  /*76950*/  STL.64 [R1+0x240], R152 ;  /* 0x0002409801007387 */ /* 0x000fe80000100a00 */
[----:B------:R1:W-:Y:S01]  /*76960*/  STL.64 [R1+0x248], R154 ;  /* 0x0002489a01007387 */ /* 0x0003e20000100a00 */
[C---:B------:R-:W-:Y:S03]  /*76970*/  HMMA.1688.F32.TF32 R148, R140.reuse, R16, R208 ;  /* 0x000000108c94723c */ /* 0x040fe600000810d0 */
[----:B------:R-:W-:Y:S04]  /*76980*/  STL.64 [R1+0x900], R132 ;  /* 0x0009008401007387 */ /* 0x000fe80000100a00 */
[----:B------:R2:W-:Y:S01]  /*76990*/  STL.64 [R1+0x908], R134 ;  /* 0x0009088601007387 */ /* 0x0005e20000100a00 */
[C---:B-1----:R-:W-:Y:S03]  /*769a0*/  HMMA.1688.F32.TF32 R152, R140.reuse, R20, R204 ;  /* 0x000000148c98723c */ /* 0x042fe600000810cc */
[----:B------:R-:W-:Y:S04]  /*769b0*/  LDS R136, [R3+0x42100] ;  /* 0x0421000003887984 */ /* 0x000fe80000000800 */
[----:B------:R-:W-:Y:S01]  /*769c0*/  LDS R138, [R3+0x42900] ;  /* 0x04290000038a7984 */ /* 0x000fe20000000800 */
[C---:B--2---:R-:W-:Y:S03]  /*769d0*/  HMMA.1688.F32.TF32 R132, R140.reuse, R12, R212 ;  /* 0x0000000c8c84723c */ /* 0x044fe600000810d4 */
[----:B------:R-:W-:Y:S04]  /*769e0*/  LDS R137, [R0+0x42100] ;  /* 0x0421000000897984 */ /* 0x000fe80000000800 */
[----:B------:R-:W1:Y:S08]  /*769f0*/  LDS R139, [R0+0x42900] ;  /* 0x04290000008b7984 */ /* 0x000e700000000800 */
        /* <DEDUP_REMOVED lines=28> */
[----:B------:R-:W-:Y:S04]  /*76bc0*/  STL.64 [R1+0xbe8], R154 ;  /* 0x000be89a01007387 */ /* 0x000fe80000100a00 */
[----:B------:R-:W2:Y:S04]  /*76bd0*/  LDL.LU R236, [R1+0x80] ;  /* 0x0000800001ec7983 */ /* 0x000ea80000300800 */
[----:B------:R-:W-:Y:S04]  /*76be0*/  STL.64 [R1+0xbd0], R148 ;  /* 0x000bd09401007387 */ /* 0x000fe80000100a00 */
[----:B------:R-:W-:Y:S04]  /*76bf0*/  STL.64 [R1+0xbd8], R150 ;  /* 0x000bd89601007387 */ /* 0x000fe80000100a00 */
[----:B------:R-:W-:Y:S04]  /*76c00*/  STL.64 [R1+0xbc0], R132 ;  /* 0x000bc08401007387 */ /* 0x000fe80000100a00 */
[----:B------:R3:W-:Y:S04]  /*76c10*/  STL.64 [R1+0xbc8], R134 ;  /* 0x000bc88601007387 */ /* 0x0007e80000100a00 */
[----:B------:R-:W2:Y:S04]  /*76c20*/  LDL.LU R237, [R1+0x84] ;  /* 0x0000840001ed7983 */ /* 0x000ea80000300800 */
[----:B------:R-:W2:Y:S04]  /*76c30*/  LDL.LU R238, [R1+0x88] ;  /* 0x0000880001ee7983 */ /* 0x000ea80000300800 */
[----:B------:R-:W2:Y:S04]  /*76c40*/  LDL.LU R239, [R1+0x8c] ;  /* 0x00008c0001ef7983 */ /* 0x000ea80000300800 */
[----:B------:R-:W4:Y:S04]  /*76c50*/  LDL.LU R232, [R1+0x90] ;  /* 0x0000900001e87983 */ /* 0x000f280000300800 */
        /* <DEDUP_REMOVED lines=67> */
[----:B------:R-:W1:Y:S04]  /*77090*/  LDL.LU R244, [R1+0x1200] ;  /* 0x0012000001f47983 */ /* 0x000e680000300800 */
[----:B------:R-:W1:Y:S04]  /*770a0*/  LDL.LU R245, [R1+0x1204] ;  /* 0x0012040001f57983 */ /* 0x000e680000300800 */
[----:B------:R-:W1:Y:S04]  /*770b0*/  LDL.LU R246, [R1+0x1208] ;  /* 0x0012080001f67983 */ /* 0x000e680000300800 */
[----:B------:R-:W1:Y:S04]  /*770c0*/  LDL.LU R247, [R1+0x120c] ;  /* 0x00120c0001f77983 */ /* 0x000e680000300800 */
        /* <DEDUP_REMOVED lines=12> */
[C---:B---3--:R-:W-:Y:S08]  /*77190*/  HMMA.1688.F32.TF32 R132, R140.reuse, R108, R164 ;  /* 0x0000006c8c84723c */ /* 0x048ff000000810a4 */
[C---:B--2---:R-:W-:Y:S08]  /*771a0*/  HMMA.1688.F32.TF32 R152, R140.reuse, R104, R168 ;  /* 0x000000688c98723c */ /* 0x044ff000000810a8 */
[C---:B----4-:R-:W-:Y:S07]  /*771b0*/  HMMA.1688.F32.TF32 R148, R140.reuse, R100, R172 ;  /* 0x000000648c94723c */ /* 0x050fee00000810ac */
[----:B------:R-:W-:Y:S04]  /*771c0*/  STL.64 [R1+0xbb0], R132 ;  /* 0x000bb08401007387 */ /* 0x000fe80000100a00 */
[----:B------:R2:W-:Y:S02]  /*771d0*/  STL.64 [R1+0xbb8], R134 ;  /* 0x000bb88601007387 */ /* 0x0005e40000100a00 */
[C---:B--2---:R-:W-:Y:S02]  /*771e0*/  HMMA.1688.F32.TF32 R132, R140.reuse, R96, R176 ;  /* 0x000000608c84723c */ /* 0x044fe400000810b0 */
[----:B------:R-:W-:Y:S04]  /*771f0*/  STL.64 [R1+0xba0], R152 ;  /* 0x000ba09801007387 */ /* 0x000fe80000100a00 */
[----:B------:R2:W-:Y:S04]  /*77200*/  STL.64 [R1+0xba8], R154 ;  /* 0x000ba89a01007387 */ /* 0x0005e80000100a00 */
[----:B------:R-:W-:Y:S04]  /*77210*/  STL.64 [R1+0xb90], R148 ;  /* 0x000b909401007387 */ /* 0x000fe80000100a00 */
[----:B------:R3:W-:Y:S01]  /*77220*/  STL.64 [R1+0xb98], R150 ;  /* 0x000b989601007387 */ /* 0x0007e20000100a00 */
[C---:B--2---:R-:W-:Y:S08]  /*77230*/  HMMA.1688.F32.TF32 R152, R140.reuse, R92, R180 ;  /* 0x0000005c8c98723c */ /* 0x044ff000000810b4 */
[----:B------:R-:W-:Y:S01]  /*77240*/  STL.64 [R1+0xb80], R132 ;  /* 0x000b808401007387 */ /* 0x000fe20000100a00 */
[C---:B---3--:R-:W-:Y:S03]  /*77250*/  HMMA.1688.F32.TF32 R148, R140.reuse, R88, R184 ;  /* 0x000000588c94723c */ /* 0x048fe600000810b8 */
[----:B------:R2:W-:Y:S05]  /*77260*/  STL.64 [R1+0xb88], R134 ;  /* 0x000b888601007387 */ /* 0x0005ea0000100a00 */
[C---:B--2---:R-:W-:Y:S06]  /*77270*/  HMMA.1688.F32.TF32 R132, R140.reuse, R80, R188 ;  /* 0x000000508c84723c */ /* 0x044fec00000810bc */
[----:B------:R-:W-:Y:S04]  /*77280*/  STL.64 [R1+0xb70], R152 ;  /* 0x000b709801007387 */ /* 0x000fe80000100a00 */
[----:B------:R2:W-:Y:S05]  /*77290*/  STL.64 [R1+0xb78], R154 ;  /* 0x000b789a01007387 */ /* 0x0005ea0000100a00 */
[----:B------:R-:W-:Y:S04]  /*772a0*/  STL.64 [R1+0xb60], R148 ;  /* 0x000b609401007387 */ /* 0x000fe80000100a00 */
[----:B------:R3:W-:Y:S01]  /*772b0*/  STL.64 [R1+0xb68], R150 ;  /* 0x000b689601007387 */ /* 0x0007e20000100a00 */
[C---:B--2---:R-:W-:Y:S03]  /*772c0*/  HMMA.1688.F32.TF32 R152, R140.reuse, R76, R192 ;  /* 0x0000004c8c98723c */ /* 0x044fe600000810c0 */
[----:B------:R-:W-:Y:S05]  /*772d0*/  STL.64 [R1+0xb50], R132 ;  /* 0x000b508401007387 */ /* 0x000fea0000100a00 */
[C---:B---3--:R-:W-:Y:S01]  /*772e0*/  HMMA.1688.F32.TF32 R148, R140.reuse, R72, R196 ;  /* 0x000000488c94723c */ /* 0x048fe200000810c4 */
[----:B------:R2:W-:Y:S07]  /*772f0*/  STL.64 [R1+0xb58], R134 ;  /* 0x000b588601007387 */ /* 0x0005ee0000100a00 */
[C---:B--2---:R-:W-:Y:S07]  /*77300*/  HMMA.1688.F32.TF32 R132, R140.reuse, R68, R200 ;  /* 0x000000448c84723c */ /* 0x044fee00000810c8 */
[----:B------:R-:W-:Y:S04]  /*77310*/  STL.64 [R1+0xb40], R152 ;  /* 0x000b409801007387 */ /* 0x000fe80000100a00 */
[----:B------:R2:W-:Y:S04]  /*77320*/  STL.64 [R1+0xb48], R154 ;  /* 0x000b489a01007387 */ /* 0x0005e80000100a00 */
        /* <DEDUP_REMOVED lines=15> */
[----:B--2---:R-:W-:Y:S07]  /*77420*/  HMMA.1688.F32.TF32 R132, R140, R44, R228 ;  /* 0x0000002c8c84723c */ /* 0x004fee00000810e4 */
[----:B------:R-:W-:Y:S04]  /*77430*/  STL.64 [R1+0xae0], R152 ;  /* 0x000ae09801007387 */ /* 0x000fe80000100a00 */
[----:B------:R2:W-:Y:S04]  /*77440*/  STL.64 [R1+0xae8], R154 ;  /* 0x000ae89a01007387 */ /* 0x0005e80000100a00 */
[----:B------:R-:W-:Y:S01]  /*77450*/  STL.64 [R1+0xad0], R148 ;  /* 0x000ad09401007387 */ /* 0x000fe20000100a00 */
[----:B-1----:R-:W-:Y:S03]  /*77460*/  HMMA.1688.F32.TF32 R244, R136, R84, R244 ;  /* 0x0000005488f4723c */ /* 0x002fe600000810f4 */
[----:B------:R1:W-:Y:S05]  /*77470*/  STL.64 [R1+0xad8], R150 ;  /* 0x000ad89601007387 */ /* 0x0003ea0000100a00 */
[C---:B--2---:R-:W-:Y:S01]  /*77480*/  HMMA.1688.F32.TF32 R152, R140.reuse, R40, R232 ;  /* 0x000000288c98723c */ /* 0x044fe200000810e8 */
[----:B------:R-:W-:Y:S07]  /*77490*/  STL.64 [R1+0xac0], R132 ;  /* 0x000ac08401007387 */ /* 0x000fee0000100a00 */
[C---:B-1----:R-:W-:Y:S01]  /*774a0*/  HMMA.1688.F32.TF32 R148, R140.reuse, R36, R236 ;  /* 0x000000248c94723c */ /* 0x042fe200000810ec */
[----:B------:R1:W-:Y:S07]  /*774b0*/  STL.64 [R1+0xac8], R134 ;  /* 0x000ac88601007387 */ /* 0x0003ee0000100a00 */
[----:B-1----:R-:W-:Y:S08]  /*774c0*/  HMMA.1688.F32.TF32 R132, R140, R32, R144 ;  /* 0x000000208c84723c */ /* 0x002ff00000081090 */
[C---:B------:R-:W-:Y:S01]  /*774d0*/  HMMA.1688.F32.TF32 R144, R136.reuse, R20, R240 ;  /* 0x000000148890723c */ /* 0x040fe200000810f0 */
        /* <DEDUP_REMOVED lines=15> */
[C---:B-1----:R-:W-:Y:S03]  /*775d0*/  HMMA.1688.F32.TF32 R16, R136.reuse, R12, R224 ;  /* 0x0000000c8810723c */ /* 0x042fe600000810e0 */
[----:B------:R-:W-:Y:S04]  /*775e0*/  STL.64 [R1+0x220], R140 ;  /* 0x0002208c01007387 */ /* 0x000fe80000100a00 */
[----:B------:R-:W-:Y:S04]  /*775f0*/  STL.64 [R1+0x228], R142 ;  /* 0x0002288e01007387 */ /* 0x000fe80000100a00 */
[----:B------:R-:W2:Y:S04]  /*77600*/  LDL.LU R224, [R1+0x460] ;  /* 0x0004600001e07983 */ /* 0x000ea80000300800 */
[----:B------:R-:W-:Y:S04]  /*77610*/  LDS R133, [R86+0x42100] ;  /* 0x0421000056857984 */ /* 0x000fe80000000800 */
[----:B------:R-:W2:Y:S04]  /*77620*/  LDS R135, [R86+0x42900] ;  /* 0x0429000056877984 */ /* 0x000ea80000000800 */
[----:B------:R1:W-:Y:S04]  /*77630*/  STL.64 [R1+0x210], R16 ;  /* 0x0002101001007387 */ /* 0x0003e80000100a00 */
        /* <DEDUP_REMOVED lines=117> */
[----:B------:R2:W-:Y:S04]  /*77d90*/  STL.64 [R1+0x80b8], R12 ;  /* 0x0080b80c01007387 */ /* 0x0005e80000100a00 */
[----:B------:R-:W-:Y:S04]  /*77da0*/  STL.64 [R1+0x80b0], R10 ;  /* 0x0080b00a01007387 */ /* 0x000fe80000100a00 */
[----:B------:R1:W-:Y:S01]  /*77db0*/  STL.64 [R1+0x80a8], R8 ;  /* 0x0080a80801007387 */ /* 0x0003e20000100a00 */
[C---:B--2---:R-:W-:Y:S08]  /*77dc0*/  HMMA.1688.F32.TF32 R12, R136.reuse, R8, R16 ;  /* 0x00000008880c723c */ /* 0x044ff00000081010 */
[C---:B-1----:R-:W-:Y:S08]  /*77dd0*/  HMMA.1688.F32.TF32 R8, R136.reuse, R4, R244 ;  /* 0x000000048808723c */ /* 0x042ff000000810f4 */
[C---:B---3--:R-:W-:Y:S07]  /*77de0*/  HMMA.1688.F32.TF32 R16, R136.reuse, R24, R140 ;  /* 0x000000188810723c */ /* 0x048fee000008108c */
        /* <DEDUP_REMOVED lines=13> */
[C---:B----4-:R-:W-:Y:S08]  /*77ec0*/  HMMA.1688.F32.TF32 R12, R136.reuse, R120, R156 ;  /* 0x00000078880c723c */ /* 0x050ff0000008109c */
[C---:B-1----:R-:W-:Y:S03]  /*77ed0*/  HMMA.1688.F32.TF32 R8, R136.reuse, R116, R160 ;  /* 0x000000748808723c */ /* 0x042fe600000810a0 */
        /* <DEDUP_REMOVED lines=52> */
[C---:B-1----:R-:W-:Y:S03]  /*78220*/  HMMA.1688.F32.TF32 R12, R136.reuse, R44, R232 ;  /* 0x0000002c880c723c */ /* 0x042fe600000810e8 */
[----:B------:R-:W-:Y:S04]  /*78230*/  LDS R232, [R3+0x42180] ;  /* 0x0421800003e87984 */ /* 0x000fe80000000800 */
[----:B------:R-:W-:Y:S01]  /*78240*/  LDS R234, [R3+0x42980] ;  /* 0x0429800003ea7984 */ /* 0x000fe20000000800 */
[C---:B--2---:R-:W-:Y:S03]  /*78250*/  HMMA.1688.F32.TF32 R8, R136.reuse, R40, R236 ;  /* 0x000000288808723c */ /* 0x044fe600000810ec */
[----:B------:R-:W-:Y:S04]  /*78260*/  STL.64 [R1+0x40], R16 ;  /* 0x0000401001007387 */ /* 0x000fe80000100a00 */
[----:B------:R1:W-:Y:S04]  /*78270*/  STL.64 [R1+0x48], R18 ;  /* 0x0000481201007387 */ /* 0x0003e80000100a00 */
[----:B------:R-:W-:Y:S04]  /*78280*/  LDS R233, [R0+0x42180] ;  /* 0x0421800000e97984 */ /* 0x000fe80000000800 */
[----:B------:R-:W2:Y:S01]  /*78290*/  LDS R235, [R0+0x42980] ;  /* 0x0429800000eb7984 */ /* 0x000ea20000000800 */
[C---:B-1----:R-:W-:Y:S03]  /*782a0*/  HMMA.1688.F32.TF32 R16, R136.reuse, R36, R240 ;  /* 0x000000248810723c */ /* 0x042fe600000810f0 */
[----:B------:R-:W-:Y:S04]  /*782b0*/  STL.64 [R1+0x30], R12 ;  /* 0x0000300c01007387 */ /* 0x000fe80000100a00 */
[----:B------:R1:W-:Y:S04]  /*782c0*/  STL.64 [R1+0x38], R14 ;  /* 0x0000380e01007387 */ /* 0x0003e80000100a00 */
[----:B------:R-:W-:Y:S04]  /*782d0*/  STL.64 [R1+0x20], R8 ;  /* 0x0000200801007387 */ /* 0x000fe80000100a00 */
[----:B------:R3:W-:Y:S01]  /*782e0*/  STL.64 [R1+0x28], R10 ;  /* 0x0000280a01007387 */ /* 0x0007e20000100a00 */
[----:B-1----:R-:W-:Y:S08]  /*782f0*/  HMMA.1688.F32.TF32 R12, R136, R32, R248 ;  /* 0x00000020880c723c */ /* 0x002ff000000810f8 */
[C---:B---3--:R-:W-:Y:S01]  /*78300*/  HMMA.1688.F32.TF32 R8, R132.reuse, R84, R224 ;  /* 0x000000548408723c */ /* 0x048fe200000810e0 */
[----:B------:R-:W-:Y:S04]  /*78310*/  STL.64 [R1+0x10], R16 ;  /* 0x0000101001007387 */ /* 0x000fe80000100a00 */
[----:B------:R-:W-:Y:S04]  /*78320*/  STL.64 [R1+0x18], R18 ;  /* 0x0000181201007387 */ /* 0x000fe80000100a00 */
[----:B------:R-:W3:Y:S06]  /*78330*/  LDL.LU R224, [R1+0x640] ;  /* 0x0006400001e07983 */ /* 0x000eec0000300800 */
[----:B------:R1:W-:Y:S04]  /*78340*/  STL.64 [R1], R12 ;  /* 0x0000000c01007387 */ /* 0x0003e80000100a00 */
[----:B------:R4:W-:Y:S04]  /*78350*/  STL.64 [R1+0x8], R14 ;  /* 0x0000080e01007387 */ /* 0x0009e80000100a00 */
[----:B------:R1:W-:Y:S04]  /*78360*/  STL.64 [R1+0x8c0], R8 ;  /* 0x0008c00801007387 */ /* 0x0003e80000100a00 */
[----:B------:R1:W-:Y:S04]  /*78370*/  STL.64 [R1+0x8c8], R10 ;  /* 0x0008c80a01007387 */ /* 0x0003e80000100a00 */
        /* <DEDUP_REMOVED lines=89> */
[----:B----4-:R-:W2:Y:S04]  /*78910*/  LDL.LU R14, [R1+0x608] ;  /* 0x00060800010e7983 */ /* 0x010ea80000300800 */
        /* <DEDUP_REMOVED lines=33> */
[C---:B----4-:R-:W-:Y:S11]  /*78b30*/  HMMA.1688.F32.TF32 R16, R132.reuse, R20, R16 ;  /* 0x000000148410723c */ /* 0x050ff60000081010 */
[----:B------:R-:W-:Y:S11]  /*78b40*/  @!UPT UIADD3 URZ, URZ, URZ, URZ ;  /* 0x0000003f3f3ff290 */ /* 0x000ff6000fffe03f */
[----:B------:R-:W-:Y:S01]  /*78b50*/  @!UPT UIADD3 URZ, URZ, URZ, URZ ;  /* 0x0000003f3f3ff290 */ /* 0x000fe2000fffe03f */
[----:B------:R-:W-:Y:S04]  /*78b60*/  STL.64 [R1+0x8b0], R16 ;  /* 0x0008b01001007387 */ /* 0x000fe80000100a00 */
[----:B------:R1:W-:Y:S04]  /*78b70*/  STL.64 [R1+0x8b8], R18 ;  /* 0x0008b81201007387 */ /* 0x0003e80000100a00 */
[----:B-1----:R-:W4:Y:S04]  /*78b80*/  LDL.LU.64 R18, [R1+0x80d0] ;  /* 0x0080d00001127983 */ /* 0x002f280000300a00 */
[----:B------:R-:W2:Y:S02]  /*78b90*/  LDL.LU.64 R16, [R1+0x80c8] ;  /* 0x0080c80001107983 */ /* 0x000ea40000300a00 */
[C---:B--2---:R-:W-:Y:S11]  /*78ba0*/  HMMA.1688.F32.TF32 R12, R132.reuse, R16, R12 ;  /* 0x00000010840c723c */ /* 0x044ff6000008100c */
[----:B------:R-:W-:Y:S11]  /*78bb0*/  @!UPT UIADD3 URZ, URZ, URZ, URZ ;  /* 0x0000003f3f3ff290 */ /* 0x000ff6000fffe03f */
[----:B------:R-:W-:Y:S01]  /*78bc0*/  @!UPT UIADD3 URZ, URZ, URZ, URZ ;  /* 0x0000003f3f3ff290 */ /* 0x000fe2000fffe03f */
[----:B------:R-:W-:Y:S04]  /*78bd0*/  STL.64 [R1+0x890], R12 ;  /* 0x0008900c01007387 */ /* 0x000fe80000100a00 */
[----:B------:R1:W-:Y:S04]  /*78be0*/  STL.64 [R1+0x898], R14 ;  /* 0x0008980e01007387 */ /* 0x0003e80000100a00 */
[----:B-1----:R-:W2:Y:S04]  /*78bf0*/  LDL.LU.64 R14, [R1+0x80c0] ;  /* 0x0080c000010e7983 */ /* 0x002ea80000300a00 */
[----:B------:R-:W2:Y:S02]  /*78c00*/  LDL.LU.64 R12, [R1+0x80b8] ;  /* 0x0080b800010c7983 */ /* 0x000ea40000300a00 */
[C---:B--2---:R-:W-:Y:S11]  /*78c10*/  HMMA.1688.F32.TF32 R8, R132.reuse, R12, R8 ;  /* 0x0000000c8408723c */ /* 0x044ff60000081008 */
[----:B------:R-:W-:Y:S11]  /*78c20*/  @!UPT UIADD3 URZ, URZ, URZ, URZ ;  /* 0x0000003f3f3ff290 */ /* 0x000ff6000fffe03f */
[----:B------:R-:W-:Y:S01]  /*78c30*/  @!UPT UIADD3 URZ, URZ, URZ, URZ ;  /* 0x0000003f3f3ff290 */ /* 0x000fe2000fffe03f */
[----:B------:R-:W-:Y:S04]  /*78c40*/  STL.64 [R1+0x860], R8 ;  /* 0x0008600801007387 */ /* 0x000fe80000100a00 */
[----:B------:R1:W-:Y:S04]  /*78c50*/  STL.64 [R1+0x868], R10 ;  /* 0x0008680a01007387 */ /* 0x0003e80000100a00 */
[----:B-1----:R-:W2:Y:S04]  /*78c60*/  LDL.LU.64 R10, [R1+0x80b0] ;  /* 0x0080b000010a7983 */ /* 0x002ea80000300a00 */
[----:B------:R-:W2:Y:S01]  /*78c70*/  LDL.LU.64 R8, [R1+0x80a8] ;  /* 0x0080a80001087983 */ /* 0x000ea20000300a00 */
[C---:B------:R-:W-:Y:S08]  /*78c80*/  HMMA.1688.F32.TF32 R244, R132.reuse, R4, R244 ;  /* 0x0000000484f4723c */ /* 0x040ff000000810f4 */
[C---:B------:R-:W-:Y:S08]  /*78c90*/  HMMA.1688.F32.TF32 R144, R132.reuse, R28, R144 ;  /* 0x0000001c8490723c */ /* 0x040ff00000081090 */
[C---:B--2---:R-:W-:Y:S11]  /*78ca0*/  HMMA.1688.F32.TF32 R136, R132.reuse, R8, R136 ;  /* 0x000000088488723c */ /* 0x044ff60000081088 */
[----:B------:R-:W-:Y:S11]  /*78cb0*/  @!UPT UIADD3 URZ, URZ, URZ, URZ ;  /* 0x0000003f3f3ff290 */ /* 0x000ff6000fffe03f */
[----:B------:R-:W-:Y:S01]  /*78cc0*/  @!UPT UIADD3 URZ, URZ, URZ, URZ ;  /* 0x0000003f3f3ff290 */ /* 0x000fe2000fffe03f */
[----:B------:R-:W-:Y:S04]  /*78cd0*/  STL.64 [R1+0x830], R136 ;  /* 0x0008308801007387 */ /* 0x000fe80000100a00 */
[----:B------:R1:W-:Y:S02]  /*78ce0*/  STL.64 [R1+0x838], R138 ;  /* 0x0008388a01007387 */ /* 0x0003e40000100a00 */
[C---:B-1----:R-:W-:Y:S02]  /*78cf0*/  HMMA.1688.F32.TF32 R136, R132.reuse, R24, R140 ;  /* 0x000000188488723c */ /* 0x042fe4000008108c */
[----:B------:R-:W-:Y:S04]  /*78d00*/  STL.64 [R1+0x800], R244 ;  /* 0x000800f401007387 */ /* 0x000fe80000100a00 */
[----:B------:R-:W-:Y:S02]  /*78d10*/  STL.64 [R1+0x808], R246 ;  /* 0x000808f601007387 */ /* 0x000fe40000100a00 */
[C---:B------:R-:W-:Y:S11]  /*78d20*/  HMMA.1688.F32.TF32 R140, R132.reuse, R128, R148 ;  /* 0x00000080848c723c */ /* 0x040ff60000081094 */
[----:B------:R-:W-:Y:S04]  /*78d30*/  @!UPT UIADD3 URZ, URZ, URZ, URZ ;  /* 0x0000003f3f3ff290 */ /* 0x000fe8000fffe03f */
[----:B------:R-:W-:Y:S04]  /*78d40*/  STL.64 [R1+0x7e0], R136 ;  /* 0x0007e08801007387 */ /* 0x000fe80000100a00 */
[----:B------:R1:W-:Y:S02]  /*78d50*/  STL.64 [R1+0x7e8], R138 ;  /* 0x0007e88a01007387 */ /* 0x0003e40000100a00 */
[C---:B-1----:R-:W-:Y:S02]  /*78d60*/  HMMA.1688.F32.TF32 R136, R132.reuse, R124, R152 ;  /* 0x0000007c8488723c */ /* 0x042fe40000081098 */
[----:B------:R-:W-:Y:S04]  /*78d70*/  STL.64 [R1+0x7a0], R144 ;  /* 0x0007a09001007387 */ /* 0x000fe80000100a00 */
[----:B------:R1:W-:Y:S04]  /*78d80*/  STL.64 [R1+0x7a8], R146 ;  /* 0x0007a89201007387 */ /* 0x0003e80000100a00 */
[----:B------:R-:W-:Y:S04]  /*78d90*/  STL.64 [R1+0x780], R140 ;  /* 0x0007808c01007387 */ /* 0x000fe80000100a00 */
[----:B------:R2:W-:Y:S01]  /*78da0*/  STL.64 [R1+0x788], R142 ;  /* 0x0007888e01007387 */ /* 0x0005e20000100a00 */
[C---:B-1----:R-:W-:Y:S08]  /*78db0*/  HMMA.1688.F32.TF32 R144, R132.reuse, R120, R156 ;  /* 0x000000788490723c */ /* 0x042ff0000008109c */
[----:B------:R-:W-:Y:S01]  /*78dc0*/  STL.64 [R1+0x770], R136 ;  /* 0x0007708801007387 */ /* 0x000fe20000100a00 */
[C---:B--2---:R-:W-:Y:S03]  /*78dd0*/  HMMA.1688.F32.TF32 R140, R132.reuse, R116, R160 ;  /* 0x00000074848c723c */ /* 0x044fe600000810a0 */
[----:B------:R1:W-:Y:S05]  /*78de0*/  STL.64 [R1+0x778], R138 ;  /* 0x0007788a01007387 */ /* 0x0003ea0000100a00 */
[C---:B-1----:R-:W-:Y:S06]  /*78df0*/  HMMA.1688.F32.TF32 R136, R132.reuse, R112, R164 ;  /* 0x000000708488723c */ /* 0x042fec00000810a4 */
[----:B------:R-:W-:Y:S04]  /*78e00*/  STL.64 [R1+0x760], R144 ;  /* 0x0007609001007387 */ /* 0x000fe80000100a00 */
[----:B------:R1:W-:Y:S05]  /*78e10*/  STL.64 [R1+0x768], R146 ;  /* 0x0007689201007387 */ /* 0x0003ea0000100a00 */
        /* <DEDUP_REMOVED lines=50> */
[----:B------:R1:W-:Y:S04]  /*79140*/  STL.64 [R1+0x5b8], R138 ;  /* 0x0005b88a01007387 */ /* 0x0003e80000100a00 */
[----:B------:R-:W-:Y:S04]  /*79150*/  LDS R240, [R87+0x42180] ;  /* 0x0421800057f07984 */ /* 0x000fe80000000800 */
[----:B------:R-:W-:Y:S01]  /*79160*/  LDS R242, [R87+0x42980] ;  /* 0x0429800057f27984 */ /* 0x000fe20000000800 */
[C---:B-1----:R-:W-:Y:S03]  /*79170*/  HMMA.1688.F32.TF32 R136, R132.reuse, R36, R248 ;  /* 0x000000248488723c */ /* 0x042fe600000810f8 */
[----:B------:R-:W-:Y:S04]  /*79180*/  LDS R241, [R86+0x42180] ;  /* 0x0421800056f17984 */ /* 0x000fe80000000800 */
[----:B------:R-:W1:Y:S01]  /*79190*/  LDS R243, [R86+0x42980] ;  /* 0x0429800056f37984 */ /* 0x000e620000000800 */
[----:B---3--:R-:W-:Y:S03]  /*791a0*/  HMMA.1688.F32.TF32 R132, R132, R32, R224 ;  /* 0x000000208484723c */ /* 0x008fe600000810e0 */
[----:B------:R-:W-:Y:S04]  /*791b0*/  STL.64 [R1+0x5a0], R144 ;  /* 0x0005a09001007387 */ /* 0x000fe80000100a00 */
[----:B------:R-:W-:Y:S04]  /*791c0*/  STL.64 [R1+0x5a8], R146 ;  /* 0x0005a89201007387 */ /* 0x000fe80000100a00 */
        /* <DEDUP_REMOVED lines=60> */
[C---:B----4-:R-:W-:Y:S08]  /*79590*/  HMMA.1688.F32.TF32 R136, R232.reuse, R16, R192 ;  /* 0x00000010e888723c */ /* 0x050ff000000810c0 */
[C---:B------:R-:W-:Y:S07]  /*795a0*/  HMMA.1688.F32.TF32 R140, R232.reuse, R20, R188 ;  /* 0x00000014e88c723c */ /* 0x040fee00000810bc */
[----:B------:R-:W-:Y:S04]  /*795b0*/  STL.64 [R1+0x7d28], R250 ;  /* 0x007d28fa01007387 */ /* 0x000fe80000100a00 */
[----:B------:R-:W-:Y:S04]  /*795c0*/  STL.64 [R1+0x7d20], R248 ;  /* 0x007d20f801007387 */ /* 0x000fe80000100a00 */
[----:B------:R-:W2:Y:S04]  /*795d0*/  LDL.LU R87, [R1+0x80a4] ;  /* 0x0080a40001577983 */ /* 0x000ea80000300800 */
[----:B------:R-:W3:Y:S04]  /*795e0*/  LDL.LU R86, [R1+0x80a0] ;  /* 0x0080a00001567983 */ /* 0x000ee80000300800 */
[----:B------:R-:W-:Y:S04]  /*795f0*/  STL.64 [R1+0x1d0], R140 ;  /* 0x0001d08c01007387 */ /* 0x000fe80000100a00 */
[----:B------:R4:W-:Y:S04]  /*79600*/  STL.64 [R1+0x1d8], R142 ;  /* 0x0001d88e01007387 */ /* 0x0009e80000100a00 */
[----:B------:R-:W-:Y:S04]  /*79610*/  STL.64 [R1+0x1c0], R136 ;  /* 0x0001c08801007387 */ /* 0x000fe80000100a00 */
[----:B------:R1:W-:Y:S01]  /*79620*/  STL.64 [R1+0x1c8], R138 ;  /* 0x0001c88a01007387 */ /* 0x0003e20000100a00 */
[C---:B----4-:R-:W-:Y:S03]  /*79630*/  HMMA.1688.F32.TF32 R140, R232.reuse, R8, R200 ;  /* 0x00000008e88c723c */ /* 0x050fe600000810c8 */
[----:B------:R-:W-:Y:S04]  /*79640*/  STL.64 [R1+0x1b0], R132 ;  /* 0x0001b08401007387 */ /* 0x000fe80000100a00 */
[----:B------:R4:W-:Y:S01]  /*79650*/  STL.64 [R1+0x1b8], R134 ;  /* 0x0001b88601007387 */ /* 0x0009e20000100a00 */
[C---:B-1----:R-:W-:Y:S08]  /*79660*/  HMMA.1688.F32.TF32 R136, R232.reuse, R4, R204 ;  /* 0x00000004e888723c */ /* 0x042ff000000810cc */
[C---:B----4-:R-:W-:Y:S07]  /*79670*/  HMMA.1688.F32.TF32 R132, R232.reuse, R24, R208 ;  /* 0x00000018e884723c */ /* 0x050fee00000810d0 */
[----:B------:R-:W-:Y:S04]  /*79680*/  STL.64 [R1+0x1a0], R140 ;  /* 0x0001a08c01007387 */ /* 0x000fe80000100a00 */
[----:B------:R1:W-:Y:S01]  /*79690*/  STL.64 [R1+0x1a8], R142 ;  /* 0x0001a88e01007387 */ /* 0x0003e20000100a00 */
[C---:B------:R-:W-:Y:S11]  /*796a0*/  HMMA.1688.F32.TF32 R144, R232.reuse, R124, R220 ;  /* 0x0000007ce890723c */ /* 0x040ff600000810dc */
[----:B------:R-:W-:Y:S04]  /*796b0*/  STL.64 [R1+0x7cf8], R134 ;  /* 0x007cf88601007387 */ /* 0x000fe80000100a00 */
[----:B------:R-:W-:Y:S01]  /*796c0*/  STL.64 [R1+0x190], R136 ;  /* 0x0001908801007387 */ /* 0x000fe20000100a00 */
[C---:B-1----:R-:W-:Y:S03]  /*796d0*/  HMMA.1688.F32.TF32 R140, R232.reuse, R128, R216 ;  /* 0x00000080e88c723c */ /* 0x042fe600000810d8 */
[----:B------:R1:W-:Y:S05]  /*796e0*/  STL.64 [R1+0x198], R138 ;  /* 0x0001988a01007387 */ /* 0x0003ea0000100a00 */
[C---:B------:R-:W-:Y:S08]  /*796f0*/  HMMA.1688.F32.TF32 R148, R232.reuse, R120, R228 ;  /* 0x00000078e894723c */ /* 0x040ff000000810e4 */
[C---:B-1----:R-:W-:Y:S08]  /*79700*/  HMMA.1688.F32.TF32 R136, R232.reuse, R28, R212 ;  /* 0x0000001ce888723c */ /* 0x042ff000000810d4 */
[C---:B------:R-:W-:Y:S01]  /*79710*/  HMMA.1688.F32.TF32 R152, R232.reuse, R116, R236 ;  /* 0x00000074e898723c */ /* 0x040fe200000810ec */
[----:B------:R-:W-:Y:S11]  /*79720*/  STL.64 [R1+0x7cf0], R132 ;  /* 0x007cf08401007387 */ /* 0x000ff60000100a00 */
[----:B------:R-:W-:Y:S03]  /*79730*/  @!UPT UIADD3 URZ, URZ, URZ, URZ ;  /* 0x0000003f3f3ff290 */ /* 0x000fe6000fffe03f */
[----:B------:R-:W-:Y:S04]  /*79740*/  STL.64 [R1+0x7d08], R138 ;  /* 0x007d088a01007387 */ /* 0x000fe80000100a00 */
        /* <DEDUP_REMOVED lines=53> */
[----:B------:R-:W4:Y:S08]  /*79aa0*/  LDL.LU R227, [R1+0x148c] ;  /* 0x00148c0001e37983 */ /* 0x000f300000300800 */
[----:B------:R-:W-:Y:S04]  /*79ab0*/  STL.64 [R1+0x7d68], R158 ;  /* 0x007d689e01007387 */ /* 0x000fe80000100a00 */
[----:B------:R-:W-:Y:S01]  /*79ac0*/  STL.64 [R1+0x7d60], R156 ;  /* 0x007d609c01007387 */ /* 0x000fe20000100a00 */
[C---:B--2---:R-:W-:Y:S08]  /*79ad0*/  HMMA.1688.F32.TF32 R180, R232.reuse, R88, R212 ;  /* 0x00000058e8b4723c */ /* 0x044ff000000810d4 */
[C---:B---3--:R-:W-:Y:S08]  /*79ae0*/  HMMA.1688.F32.TF32 R164, R232.reuse, R104, R196 ;  /* 0x00000068e8a4723c */ /* 0x048ff000000810c4 */
[C---:B----4-:R-:W-:Y:S08]  /*79af0*/  HMMA.1688.F32.TF32 R160, R232.reuse, R108, R192 ;  /* 0x0000006ce8a0723c */ /* 0x050ff000000810c0 */
[C---:B------:R-:W-:Y:S08]  /*79b00*/  HMMA.1688.F32.TF32 R168, R232.reuse, R100, R200 ;  /* 0x00000064e8a8723c */ /* 0x040ff000000810c8 */
[C---:B------:R-:W-:Y:S07]  /*79b10*/  HMMA.1688.F32.TF32 R172, R232.reuse, R96, R204 ;  /* 0x00000060e8ac723c */ /* 0x040fee00000810cc */
[----:B------:R-:W-:Y:S01]  /*79b20*/  STL.64 [R1+0x7d78], R162 ;  /* 0x007d78a201007387 */ /* 0x000fe20000100a00 */
[C---:B------:R-:W-:Y:S03]  /*79b30*/  HMMA.1688.F32.TF32 R176, R232.reuse, R92, R208 ;  /* 0x0000005ce8b0723c */ /* 0x040fe600000810d0 */
[----:B------:R-:W-:Y:S05]  /*79b40*/  STL.64 [R1+0x7d70], R160 ;  /* 0x007d70a001007387 */ /* 0x000fea0000100a00 */
[C---:B------:R-:W-:Y:S08]  /*79b50*/  HMMA.1688.F32.TF32 R196, R232.reuse, R68, R236 ;  /* 0x00000044e8c4723c */ /* 0x040ff000000810ec */
[C---:B------:R-:W-:Y:S01]  /*79b60*/  HMMA.1688.F32.TF32 R184, R232.reuse, R80, R216 ;  /* 0x00000050e8b8723c */ /* 0x040fe200000810d8 */
[----:B------:R-:W-:Y:S07]  /*79b70*/  STL.64 [R1+0x7d88], R166 ;  /* 0x007d88a601007387 */ /* 0x000fee0000100a00 */
[C---:B------:R-:W-:Y:S01]  /*79b80*/  HMMA.1688.F32.TF32 R188, R232.reuse, R76, R220 ;  /* 0x0000004ce8bc723c */ /* 0x040fe200000810dc */
        /* <DEDUP_REMOVED lines=30> */
[----:B------:R-:W2:Y:S04]  /*79d70*/  LDL.LU R204, [R1+0x1470] ;  /* 0x0014700001cc7983 */ /* 0x000ea80000300800 */
[----:B------:R-:W2:Y:S04]  /*79d80*/  LDL.LU R205, [R1+0x1474] ;  /* 0x0014740001cd7983 */ /* 0x000ea80000300800 */
[----:B------:R-:W2:Y:S04]  /*79d90*/  LDL.LU R206, [R1+0x1478] ;  /* 0x0014780001ce7983 */ /* 0x000ea80000300800 */
[----:B------:R-:W2:Y:S01]  /*79da0*/  LDL.LU R207, [R1+0x147c] ;  /* 0x00147c0001cf7983 */ /* 0x000ea20000300800 */
[C---:B------:R-:W-:Y:S03]  /*79db0*/  HMMA.1688.F32.TF32 R200, R232.reuse, R64, R224 ;  /* 0x00000040e8c8723c */ /* 0x040fe600000810e0 */
        /* <DEDUP_REMOVED lines=20> */
[----:B-1----:R-:W3:Y:S04]  /*79f00*/  LDL.LU R136, [R1+0x13f0] ;  /* 0x0013f00001887983 */ /* 0x002ee80000300800 */
[----:B------:R-:W3:Y:S04]  /*79f10*/  LDL.LU R137, [R1+0x13f4] ;  /* 0x0013f40001897983 */ /* 0x000ee80000300800 */
[----:B------:R-:W3:Y:S04]  /*79f20*/  LDL.LU R138, [R1+0x13f8] ;  /* 0x0013f800018a7983 */ /* 0x000ee80000300800 */
[----:B------:R-:W3:Y:S04]  /*79f30*/  LDL.LU R139, [R1+0x13fc] ;  /* 0x0013fc00018b7983 */ /* 0x000ee80000300800 */
[----:B------:R-:W3:Y:S04]  /*79f40*/  LDL.LU R132, [R1+0x1010] ;  /* 0x0010100001847983 */ /* 0x000ee80000300800 */
[----:B------:R-:W3:Y:S04]  /*79f50*/  LDL.LU R133, [R1+0x1014] ;  /* 0x0010140001857983 */ /* 0x000ee80000300800 */
[----:B------:R-:W3:Y:S04]  /*79f60*/  LDL.LU R134, [R1+0x1018] ;  /* 0x0010180001867983 */ /* 0x000ee80000300800 */
[----:B------:R-:W3:Y:S04]  /*79f70*/  LDL.LU R135, [R1+0x101c] ;  /* 0x00101c0001877983 */ /* 0x000ee80000300800 */
[----:B------:R-:W-:Y:S04]  /*79f80*/  STL.64 [R1+0x7e28], R202 ;  /* 0x007e28ca01007387 */ /* 0x000fe80000100a00 */
[----:B------:R-:W-:Y:S01]  /*79f90*/  STL.64 [R1+0x7e20], R200 ;  /* 0x007e20c801007387 */ /* 0x000fe20000100a00 */
[C---:B--2---:R-:W-:Y:S11]  /*79fa0*/  HMMA.1688.F32.TF32 R204, R232.reuse, R60, R204 ;  /* 0x0000003ce8cc723c */ /* 0x044ff600000810cc */
[----:B------:R-:W-:Y:S11]  /*79fb0*/  @!UPT UIADD3 URZ, URZ, URZ, URZ ;  /* 0x0000003f3f3ff290 */ /* 0x000ff6000fffe03f */
[----:B------:R-:W-:Y:S01]  /*79fc0*/  @!UPT UIADD3 URZ, URZ, URZ, URZ ;  /* 0x0000003f3f3ff290 */ /* 0x000fe2000fffe03f */
[----:B------:R-:W-:Y:S04]  /*79fd0*/  STL.64 [R1+0x7e38], R206 ;  /* 0x007e38ce01007387 */ /* 0x000fe80000100a00 */
[----:B------:R-:W-:Y:S04]  /*79fe0*/  STL.64 [R1+0x7e30], R204 ;  /* 0x007e30cc01007387 */ /* 0x000fe80000100a00 */
[----:B------:R-:W2:Y:S04]  /*79ff0*/  LDL.LU R244, [R1+0xfe0] ;  /* 0x000fe00001f47983 */ /* 0x000ea80000300800 */
[----:B------:R-:W2:Y:S04]  /*7a000*/  LDL.LU R245, [R1+0xfe4] ;  /* 0x000fe40001f57983 */ /* 0x000ea80000300800 */
[----:B------:R-:W2:Y:S04]  /*7a010*/  LDL.LU R246, [R1+0xfe8] ;  /* 0x000fe80001f67983 */ /* 0x000ea80000300800 */
[----:B------:R-:W2:Y:S01]  /*7a020*/  LDL.LU R247, [R1+0xfec] ;  /* 0x000fec0001f77983 */ /* 0x000ea20000300800 */
[C---:B----4-:R-:W-:Y:S08]  /*7a030*/  HMMA.1688.F32.TF32 R208, R232.reuse, R56, R208 ;  /* 0x00000038e8d0723c */ /* 0x050ff000000810d0 */
[C---:B---3--:R-:W-:Y:S08]  /*7a040*/  HMMA.1688.F32.TF32 R212, R232.reuse, R52, R212 ;  /* 0x00000034e8d4723c */ /* 0x048ff000000810d4 */
[C---:B------:R-:W-:Y:S08]  /*7a050*/  HMMA.1688.F32.TF32 R216, R232.reuse, R48, R216 ;  /* 0x00000030e8d8723c */ /* 0x040ff000000810d8 */
[C---:B------:R-:W-:Y:S08]  /*7a060*/  HMMA.1688.F32.TF32 R220, R232.reuse, R44, R220 ;  /* 0x0000002ce8dc723c */ /* 0x040ff000000810dc */
[C---:B------:R-:W-:Y:S08]  /*7a070*/  HMMA.1688.F32.TF32 R224, R232.reuse, R40, R224 ;  /* 0x00000028e8e0723c */ /* 0x040ff000000810e0 */
[C---:B------:R-:W-:Y:S01]  /*7a080*/  HMMA.1688.F32.TF32 R228, R232.reuse, R36, R228 ;  /* 0x00000024e8e4723c */ /* 0x040fe200000810e4 */
[----:B------:R-:W-:Y:S07]  /*7a090*/  STL.64 [R1+0x7e48], R210 ;  /* 0x007e48d201007387 */ /* 0x000fee0000100a00 */
[----:B------:R-:W-:Y:S01]  /*7a0a0*/  HMMA.1688.F32.TF32 R232, R232, R32, R136 ;  /* 0x00000020e8e8723c */ /* 0x000fe20000081088 */
[----:B------:R-:W-:Y:S07]  /*7a0b0*/  STL.64 [R1+0x7e40], R208 ;  /* 0x007e40d001007387 */ /* 0x000fee0000100a00 */
[C---:B------:R-:W-:Y:S08]  /*7a0c0*/  HMMA.1688.F32.TF32 R140, R240.reuse, R20, R248 ;  /* 0x00000014f08c723c */ /* 0x040ff000000810f8 */
        /* <DEDUP_REMOVED lines=16> */
[----:B-1----:R-:W4:Y:S04]  /*7a1d0*/  LDL.LU R136, [R1+0xfd0] ;  /* 0x000fd00001887983 */ /* 0x002f280000300800 */
[----:B------:R-:W-:Y:S04]  /*7a1e0*/  STL.64 [R1+0x550], R140 ;  /* 0x0005508c01007387 */ /* 0x000fe80000100a00 */
[----:B------:R-:W-:Y:S04]  /*7a1f0*/  STL.64 [R1+0x558], R142 ;  /* 0x0005588e01007387 */ /* 0x000fe80000100a00 */
[----:B------:R-:W-:Y:S04]  /*7a200*/  STL.64 [R1+0x540], R132 ;  /* 0x0005408401007387 */ /* 0x000fe80000100a00 */
[----:B------:R2:W-:Y:S04]  /*7a210*/  STL.64 [R1+0x548], R134 ;  /* 0x0005488601007387 */ /* 0x0005e80000100a00 */
[----:B------:R-:W4:Y:S04]  /*7a220*/  LDL.LU R137, [R1+0xfd4] ;  /* 0x000fd40001897983 */ /* 0x000f280000300800 */
[----:B---3--:R-:W4:Y:S04]  /*7a230*/  LDL.LU R138, [R1+0xfd8] ;  /* 0x000fd800018a7983 */ /* 0x008f280000300800 */
        /* <DEDUP_REMOVED lines=8> */
[----:B------:R-:W-:Y:S01]  /*7a2c0*/  @!UPT UIADD3 URZ, URZ, URZ, URZ ;  /* 0x0000003f3f3ff290 */ /* 0x000fe2000fffe03f */
[----:B------:R1:W-:Y:S04]  /*7a2d0*/  STL.64 [R1+0x530], R132 ;  /* 0x0005308401007387 */ /* 0x0003e80000100a00 */
[----:B------:R2:W-:Y:S04]  /*7a2e0*/  STL.64 [R1+0x538], R134 ;  /* 0x0005388601007387 */ /* 0x0005e80000100a00 */
[----:B------:R-:W3:Y:S04]  /*7a2f0*/  LDL.LU R145, [R1+0xf64] ;  /* 0x000f640001917983 */ /* 0x000ee80000300800 */
[----:B------:R-:W3:Y:S04]  /*7a300*/  LDL.LU R146, [R1+0xf68] ;  /* 0x000f680001927983 */ /* 0x000ee80000300800 */
[----:B------:R-:W3:Y:S04]  /*7a310*/  LDL.LU R147, [R1+0xf6c] ;  /* 0x000f6c0001937983 */ /* 0x000ee80000300800 */
        /* <DEDUP_REMOVED lines=24> */
[C---:B----4-:R-:W-:Y:S03]  /*7a4a0*/  HMMA.1688.F32.TF32 R160, R240.reuse, R8, R136 ;  /* 0x00000008f0a0723c */ /* 0x050fe60000081088 */
[----:B------:R-:W4:Y:S05]  /*7a4b0*/  LDL.LU R136, [R1+0xf40] ;  /* 0x000f400001887983 */ /* 0x000f2a0000300800 */
[C---:B------:R-:W-:Y:S01]  /*7a4c0*/  HMMA.1688.F32.TF32 R156, R240.reuse, R4, R236 ;  /* 0x00000004f09c723c */ /* 0x040fe200000810ec */
[----:B------:R-:W-:Y:S04]  /*7a4d0*/  LDS R236, [R3+0x43000] ;  /* 0x0430000003ec7984 */ /* 0x000fe80000000800 */
[----:B------:R-:W-:Y:S10]  /*7a4e0*/  LDS R238, [R3+0x43800] ;  /* 0x0438000003ee7984 */ /* 0x000ff40000000800 */
[----:B------:R-:W-:Y:S04]  /*7a4f0*/  STL.64 [R1+0x520], R160 ;  /* 0x000520a001007387 */ /* 0x000fe80000100a00 */
[----:B------:R-:W-:Y:S04]  /*7a500*/  STL.64 [R1+0x528], R162 ;  /* 0x000528a201007387 */ /* 0x000fe80000100a00 */
[----:B------:R-:W-:Y:S04]  /*7a510*/  LDS R237, [R0+0x43000] ;  /* 0x0430000000ed7984 */ /* 0x000fe80000000800 */
[----:B------:R-:W1:Y:S04]  /*7a520*/  LDS R239, [R0+0x43800] ;  /* 0x0438000000ef7984 */ /* 0x000e680000000800 */
[----:B------:R-:W-:Y:S04]  /*7a530*/  STL.64 [R1+0x510], R156 ;  /* 0x0005109c01007387 */ /* 0x000fe80000100a00 */
[----:B------:R3:W-:Y:S04]  /*7a540*/  STL.64 [R1+0x518], R158 ;  /* 0x0005189e01007387 */ /* 0x0007e80000100a00 */
[----:B------:R-:W4:Y:S04]  /*7a550*/  LDL.LU R137, [R1+0xf44] ;  /* 0x000f440001897983 */ /* 0x000f280000300800 */
[----:B------:R-:W4:Y:S04]  /*7a560*/  LDL.LU R138, [R1+0xf48] ;  /* 0x000f4800018a7983 */ /* 0x000f280000300800 */
[----:B------:R-:W4:Y:S01]  /*7a570*/  LDL.LU R139, [R1+0xf4c] ;  /* 0x000f4c00018b7983 */ /* 0x000f220000300800 */
[C---:B---3--:R-:W-:Y:S03]  /*7a580*/  HMMA.1688.F32.TF32 R156, R240.reuse, R24, R132 ;  /* 0x00000018f09c723c */ /* 0x048fe60000081084 */
[----:B------:R-:W3:Y:S11]  /*7a590*/  LDL.LU R132, [R1+0xf30] ;  /* 0x000f300001847983 */ /* 0x000ef60000300800 */
[----:B------:R-:W-:Y:S09]  /*7a5a0*/  @!UPT UIADD3 URZ, URZ, URZ, URZ ;  /* 0x0000003f3f3ff290 */ /* 0x000ff2000fffe03f */
[----:B------:R-:W-:Y:S04]  /*7a5b0*/  STL.64 [R1+0x500], R156 ;  /* 0x0005009c01007387 */ /* 0x000fe80000100a00 */
[----:B------:R2:W-:Y:S04]  /*7a5c0*/  STL.64 [R1+0x508], R158 ;  /* 0x0005089e01007387 */ /* 0x0005e80000100a00 */
[----:B------:R-:W3:Y:S04]  /*7a5d0*/  LDL.LU R133, [R1+0xf34] ;  /* 0x000f340001857983 */ /* 0x000ee80000300800 */
[----:B------:R-:W3:Y:S01]  /*7a5e0*/  LDL.LU R134, [R1+0xf38] ;  /* 0x000f380001867983 */ /* 0x000ee20000300800 */
[C---:B--2---:R-:W-:Y:S03]  /*7a5f0*/  HMMA.1688.F32.TF32 R156, R240.reuse, R28, R248 ;  /* 0x0000001cf09c723c */ /* 0x044fe600000810f8 */
[----:B------:R-:W3:Y:S04]  /*7a600*/  LDL.LU R135, [R1+0xf3c] ;  /* 0x000f3c0001877983 */ /* 0x000ee80000300800 */
[----:B------:R-:W2:Y:S11]  /*7a610*/  LDL.LU R248, [R1+0xf20] ;  /* 0x000f200001f87983 */ /* 0x000eb60000300800 */
[----:B------:R-:W-:Y:S05]  /*7a620*/  @!UPT UIADD3 URZ, URZ, URZ, URZ ;  /* 0x0000003f3f3ff290 */ /* 0x000fea000fffe03f */
[----:B------:R-:W-:Y:S04]  /*7a630*/  STL.64 [R1+0x4f0], R156 ;  /* 0x0004f09c01007387 */ /* 0x000fe80000100a00 */
[----:B------:R1:W-:Y:S04]  /*7a640*/  STL.64 [R1+0x4f8], R158 ;  /* 0x0004f89e01007387 */ /* 0x0003e80000100a00 */
[----:B------:R-:W2:Y:S04]  /*7a650*/  LDL.LU R249, [R1+0xf24] ;  /* 0x000f240001f97983 */ /* 0x000ea80000300800 */
[----:B------:R-:W2:Y:S01]  /*7a660*/  LDL.LU R250, [R1+0xf28] ;  /* 0x000f280001fa7983 */ /* 0x000ea20000300800 */
[C---:B-1----:R-:W-:Y:S03]  /*7a670*/  HMMA.1688.F32.TF32 R156, R240.reuse, R128, R244 ;  /* 0x00000080f09c723c */ /* 0x042fe600000810f4 */
[----:B------:R-:W2:Y:S04]  /*7a680*/  LDL.LU R251, [R1+0xf2c] ;  /* 0x000f2c0001fb7983 */ /* 0x000ea80000300800 */
[----:B------:R-:W2:Y:S11]  /*7a690*/  LDL.LU R244, [R1+0xf10] ;  /* 0x000f100001f47983 */ /* 0x000eb60000300800 */
[----:B------:R-:W-:Y:S05]  /*7a6a0*/  @!UPT UIADD3 URZ, URZ, URZ, URZ ;  /* 0x0000003f3f3ff290 */ /* 0x000fea000fffe03f */
[----:B------:R-:W-:Y:S04]  /*7a6b0*/  STL.64 [R1+0x4e0], R156 ;  /* 0x0004e09c01007387 */ /* 0x000fe80000100a00 */
[----:B------:R-:W-:Y:S04]  /*7a6c0*/  STL.64 [R1+0x4e8], R158 ;  /* 0x0004e89e01007387 */ /* 0x000fe80000100a00 */
[----:B------:R-:W2:Y:S04]  /*7a6d0*/  LDL.LU R245, [R1+0xf14] ;  /* 0x000f140001f57983 */ /* 0x000ea80000300800 */
[----:B------:R-:W2:Y:S04]  /*7a6e0*/  LDL.LU R246, [R1+0xf18] ;  /* 0x000f180001f67983 */ /* 0x000ea80000300800 */
[----:B------:R-:W2:Y:S01]  /*7a6f0*/  LDL.LU R247, [R1+0xf1c] ;  /* 0x000f1c0001f77983 */ /* 0x000ea20000300800 */
[C---:B------:R-:W-:Y:S08]  /*7a700*/  HMMA.1688.F32.TF32 R152, R240.reuse, R124, R152 ;  /* 0x0000007cf098723c */ /* 0x040ff00000081098 */
[C---:B------:R-:W-:Y:S08]  /*7a710*/  HMMA.1688.F32.TF32 R144, R240.reuse, R116, R144 ;  /* 0x00000074f090723c */ /* 0x040ff00000081090 */
[C---:B------:R-:W-:Y:S08]  /*7a720*/  HMMA.1688.F32.TF32 R140, R240.reuse, R112, R140 ;  /* 0x00000070f08c723c */ /* 0x040ff0000008108c */
[C---:B------:R-:W-:Y:S01]  /*7a730*/  HMMA.1688.F32.TF32 R148, R240.reuse, R120, R148 ;  /* 0x00000078f094723c */ /* 0x040fe20000081094 */
[----:B------:R-:W-:Y:S04]  /*7a740*/  STL.64 [R1+0x4d0], R152 ;  /* 0x0004d09801007387 */ /* 0x000fe80000100a00 */
[----:B------:R-:W-:Y:S03]  /*7a750*/  STL.64 [R1+0x4d8], R154 ;  /* 0x0004d89a01007387 */ /* 0x000fe60000100a00 */
[----:B------:R-:W-:Y:S01]  /*7a760*/  MOV R129, R147 ;  /* 0x0000009300817202 */ /* 0x000fe20000000f00 */
[----:B------:R1:W-:Y:S07]  /*7a770*/  STL.64 [R1+0x4b0], R144 ;  /* 0x0004b09001007387 */ /* 0x0003ee0000100a00 */
[----:B------:R-:W-:Y:S01]  /*7a780*/  IMAD.MOV.U32 R29, RZ, RZ, R143 ;  /* 0x000000ffff1d7224 */ /* 0x000fe200078e008f */
[----:B------:R-:W-:Y:S01]  /*7a790*/  MOV R124, R142 ;  /* 0x0000008e007c7202 */ /* 0x000fe20000000f00 */
[----:B------:R-:W-:Y:S01]  /*7a7a0*/  IMAD.MOV.U32 R125, RZ, RZ, R141 ;  /* 0x000000ffff7d7224 */ /* 0x000fe200078e008d */
[----:B----4-:R-:W-:Y:S04]  /*7a7b0*/  HMMA.1688.F32.TF32 R136, R240, R108, R136 ;  /* 0x0000006cf088723c */ /* 0x010fe80000081088 */
[----:B------:R-:W-:Y:S01]  /*7a7c0*/  STL.64 [R1+0x4c0], R148 ;  /* 0x0004c09401007387 */ /* 0x000fe20000100a00 */
[----:B------:R-:W-:-:S03]  /*7a7d0*/  IMAD.MOV.U32 R128, RZ, RZ, R140 ;  /* 0x000000ffff807224 */ /* 0x000fc600078e008c */
[----:B------:R-:W-:Y:S04]  /*7a7e0*/  STL.64 [R1+0x4c8], R150 ;  /* 0x0004c89601007387 */ /* 0x000fe80000100a00 */
[----:B------:R4:W-:Y:S04]  /*7a7f0*/  STL [R1+0x4b8], R146 ;  /* 0x0004b89201007387 */ /* 0x0009e80000100800 */
[----:B------:R-:W-:Y:S04]  /*7a800*/  STL [R1+0x7cd4], R129 ;  /* 0x007cd48101007387 */ /* 0x000fe80000100800 */
[----:B------:R-:W-:Y:S04]  /*7a810*/  STL [R1+0x7ce4], R29 ;  /* 0x007ce41d01007387 */ /* 0x000fe80000100800 */
[----:B------:R1:W-:Y:S04]  /*7a820*/  STL [R1+0x7ce0], R124 ;  /* 0x007ce07c01007387 */ /* 0x0003e80000100800 */
[----:B------:R1:W-:Y:S04]  /*7a830*/  STL [R1+0x7cdc], R125 ;  /* 0x007cdc7d01007387 */ /* 0x0003e80000100800 */
[----:B------:R1:W-:Y:S01]  /*7a840*/  STL [R1+0x7cd8], R128 ;  /* 0x007cd88001007387 */ /* 0x0003e20000100800 */
[----:B------:R-:W-:-:S05]  /*7a850*/  IMAD.MOV.U32 R25, RZ, RZ, R136 ;  /* 0x000000ffff197224 */ /* 0x000fca00078e0088 */
[----:B------:R1:W-:Y:S04]  /*7a860*/  STL [R1+0x7ce8], R25 ;  /* 0x007ce81901007387 */ /* 0x0003e80000100800 */
[----:B------:R-:W2:Y:S04]  /*7a870*/  LDL.LU R140, [R1+0x7d0] ;  /* 0x0007d000018c7983 */ /* 0x000ea80000300800 */
[----:B------:R-:W2:Y:S04]  /*7a880*/  LDL.LU R141, [R1+0x7d4] ;  /* 0x0007d400018d7983 */ /* 0x000ea80000300800 */
[----:B------:R-:W2:Y:S04]  /*7a890*/  LDL.LU R142, [R1+0x7d8] ;  /* 0x0007d800018e7983 */ /* 0x000ea80000300800 */
[----:B------:R-:W2:Y:S04]  /*7a8a0*/  LDL.LU R143, [R1+0x7dc] ;  /* 0x0007dc00018f7983 */ /* 0x000ea80000300800 */
[----:B-1----:R-:W2:Y:S04]  /*7a8b0*/  LDL.LU R144, [R1+0x7f0] ;  /* 0x0007f00001907983 */ /* 0x002ea80000300800 */
[----:B------:R-:W2:Y:S04]  /*7a8c0*/  LDL.LU R145, [R1+0x7f4] ;  /* 0x0007f40001917983 */ /* 0x000ea80000300800 */
[----:B----4-:R-:W4:Y:S04]  /*7a8d0*/  LDL.LU R146, [R1+0x7f8] ;  /* 0x0007f80001927983 */ /* 0x010f280000300800 */
[----:B------:R-:W4:Y:S01]  /*7a8e0*/  LDL.LU R147, [R1+0x7fc] ;  /* 0x0007fc0001937983 */ /* 0x000f220000300800 */
[C---:B---3--:R-:W-:Y:S11]  /*7a8f0*/  HMMA.1688.F32.TF32 R132, R240.reuse, R104, R132 ;  /* 0x00000068f084723c */ /* 0x048ff60000081084 */
[----:B------:R-:W-:Y:S11]  /*7a900*/  @!UPT UIADD3 URZ, URZ, URZ, URZ ;  /* 0x0000003f3f3ff290 */ /* 0x000ff6000fffe03f */
[----:B------:R-:W-:Y:S02]  /*7a910*/  @!UPT UIADD3 URZ, URZ, URZ, URZ ;  /* 0x0000003f3f3ff290 */ /* 0x000fe4000fffe03f */
[----:B------:R-:W-:Y:S01]  /*7a920*/  MOV R124, R132 ;  /* 0x00000084007c7202 */ /* 0x000fe20000000f00 */
[----:B------:R-:W-:Y:S01]  /*7a930*/  IMAD.MOV.U32 R125, RZ, RZ, R133 ;  /* 0x000000ffff7d7224 */ /* 0x000fe200078e0085 */
[----:B------:R-:W-:Y:S01]  /*7a940*/  MOV R129, R135 ;  /* 0x0000008700817202 */ /* 0x000fe20000000f00 */
[----:B------:R-:W-:Y:S02]  /*7a950*/  IMAD.MOV.U32 R128, RZ, RZ, R134 ;  /* 0x000000ffff807224 */ /* 0x000fe400078e0086 */
[C---:B--2---:R-:W-:Y:S11]  /*7a960*/  HMMA.1688.F32.TF32 R132, R240.reuse, R100, R248 ;  /* 0x00000064f084723c */ /* 0x044ff600000810f8 */
[----:B------:R-:W-:Y:S11]  /*7a970*/  @!UPT UIADD3 URZ, URZ, URZ, URZ ;  /* 0x0000003f3f3ff290 */ /* 0x000ff6000fffe03f */
[----:B------:R-:W-:Y:S02]  /*7a980*/  @!UPT UIADD3 URZ, URZ, URZ, URZ ;  /* 0x0000003f3f3ff290 */ /* 0x000fe4000fffe03f */
[----:B------:R-:W-:Y:S01]  /*7a990*/  IMAD.MOV.U32 R17, RZ, RZ, R132 ;  /* 0x000000ffff117224 */ /* 0x000fe200078e0084 */
[----:B------:R-:W-:Y:S01]  /*7a9a0*/  MOV R13, R134 ;  /* 0x00000086000d7202 */ /* 0x000fe20000000f00 */
[----:B------:R-:W-:Y:S02]  /*7a9b0*/  IMAD.MOV.U32 R16, RZ, RZ, R133 ;  /* 0x000000ffff107224 */ /* 0x000fe400078e0085 */
[----:B------:R-:W-:Y:S02]  /*7a9c0*/  IMAD.MOV.U32 R12, RZ, RZ, R135 ;  /* 0x000000ffff0c7224 */ /* 0x000fe400078e0087 */
[----:B------:R-:W-:Y:S01]  /*7a9d0*/  HMMA.1688.F32.TF32 R132, R240, R96, R244 ;  /* 0x00000060f084723c */ /* 0x000fe200000810f4 */
        /* <DEDUP_REMOVED lines=44> */
[----:B------:R-:W-:Y:S01]  /*7aca0*/  MOV R24, R137 ;  /* 0x0000008900187202 */ /* 0x000fe20000000f00 */
[----:B------:R-:W-:-:S02]  /*7acb0*/  IMAD.MOV.U32 R21, RZ, RZ, R138 ;  /* 0x000000ffff157224 */ /* 0x000fc400078e008a */
        /* <DEDUP_REMOVED lines=18> */
[C---:B--2---:R-:W-:Y:S11]  /*7ade0*/  HMMA.1688.F32.TF32 R184, R240.reuse, R92, R184 ;  /* 0x0000005cf0b8723c */ /* 0x044ff600000810b8 */
[----:B------:R-:W-:Y:S11]  /*7adf0*/  @!UPT UIADD3 URZ, URZ, URZ, URZ ;  /* 0x0000003f3f3ff290 */ /* 0x000ff6000fffe03f */
[----:B------:R-:W-:Y:S02]  /*7ae00*/  @!UPT UIADD3 URZ, URZ, URZ, URZ ;  /* 0x0000003f3f3ff290 */ /* 0x000fe4000fffe03f */
[----:B------:R-:W-:Y:S01]  /*7ae10*/  MOV R9, R184 ;  /* 0x000000b800097202 */ /* 0x000fe20000000f00 */
[----:B------:R-:W-:Y:S01]  /*7ae20*/  IMAD.MOV.U32 R8, RZ, RZ, R185 ;  /* 0x000000ffff087224 */ /* 0x000fe200078e00b9 */
[----:B------:R-:W-:Y:S01]  /*7ae30*/  MOV R4, R187 ;  /* 0x000000bb00047202 */ /* 0x000fe20000000f00 */
[----:B------:R-:W-:Y:S02]  /*7ae40*/  IMAD.MOV.U32 R5, RZ, RZ, R186 ;  /* 0x000000ffff057224 */ /* 0x000fe400078e00ba */
[C---:B---3--:R-:W-:Y:S08]  /*7ae50*/  HMMA.1688.F32.TF32 R184, R240.reuse, R88, R180 ;  /* 0x00000058f0b8723c */ /* 0x048ff000000810b4 */
[C---:B----4-:R-:W-:Y:S08]  /*7ae60*/  HMMA.1688.F32.TF32 R180, R240.reuse, R80, R176 ;  /* 0x00000050f0b4723c */ /* 0x050ff000000810b0 */
        /* <DEDUP_REMOVED lines=24> */
[----:B------:R-:W2:Y:S01]  /*7aff0*/  LDL.LU R246, [R1+0x818] ;  /* 0x0008180001f67983 */ /* 0x000ea20000300800 */
[C---:B-1----:R-:W-:Y:S03]  /*7b000*/  HMMA.1688.F32.TF32 R156, R240.reuse, R52, R152 ;  /* 0x00000034f09c723c */ /* 0x042fe60000081098 */
[----:B------:R-:W2:Y:S05]  /*7b010*/  LDL.LU R247, [R1+0x81c] ;  /* 0x00081c0001f77983 */ /* 0x000eaa0000300800 */
[C---:B------:R-:W-:Y:S08]  /*7b020*/  HMMA.1688.F32.TF32 R152, R240.reuse, R48, R148 ;  /* 0x00000030f098723c */ /* 0x040ff00000081094 */
[----:B------:R-:W-:Y:S07]  /*7b030*/  HMMA.1688.F32.TF32 R148, R240, R44, R144 ;  /* 0x0000002cf094723c */ /* 0x000fee0000081090 */
[----:B------:R-:W-:Y:S04]  /*7b040*/  STL.64 [R1+0x850], R156 ;  /* 0x0008509c01007387 */ /* 0x000fe80000100a00 */
[----:B------:R-:W-:Y:S04]  /*7b050*/  STL.64 [R1+0x858], R158 ;  /* 0x0008589e01007387 */ /* 0x000fe80000100a00 */
[----:B------:R1:W-:Y:S04]  /*7b060*/  STL.64 [R1+0x820], R152 ;  /* 0x0008209801007387 */ /* 0x0003e80000100a00 */
[----:B------:R3:W-:Y:S04]  /*7b070*/  STL.64 [R1+0x828], R154 ;  /* 0x0008289a01007387 */ /* 0x0007e80000100a00 */
[----:B------:R-:W4:Y:S04]  /*7b080*/  LDL.LU R144, [R1+0x840] ;  /* 0x0008400001907983 */ /* 0x000f280000300800 */
[----:B------:R-:W-:Y:S01]  /*7b090*/  STL.64 [R1+0x650], R148 ;  /* 0x0006509401007387 */ /* 0x000fe20000100a00 */
[----:B------:R-:W-:-:S03]  /*7b0a0*/  IMAD.MOV.U32 R146, RZ, RZ, R86 ;  /* 0x000000ffff927224 */ /* 0x000fc600078e0056 */
[----:B------:R-:W-:Y:S01]  /*7b0b0*/  STL.64 [R1+0x658], R150 ;  /* 0x0006589601007387 */ /* 0x000fe20000100a00 */
[----:B------:R-:W-:-:S03]  /*7b0c0*/  IMAD.MOV.U32 R147, RZ, RZ, R87 ;  /* 0x000000ffff937224 */ /* 0x000fc600078e0057 */
[----:B------:R1:W-:Y:S04]  /*7b0d0*/  STL.64 [R1+0x640], R140 ;  /* 0x0006408c01007387 */ /* 0x0003e80000100a00 */
[----:B------:R1:W-:Y:S04]  /*7b0e0*/  STL.64 [R1+0x648], R142 ;  /* 0x0006488e01007387 */ /* 0x0003e80000100a00 */
[----:B------:R-:W4:Y:S04]  /*7b0f0*/  LDL.LU R145, [R1+0x844] ;  /* 0x0008440001917983 */ /* 0x000f280000300800 */
[----:B------:R-:W2:Y:S04]  /*7b100*/  LDL.LU R86, [R1+0x809c] ;  /* 0x00809c0001567983 */ /* 0x000ea80000300800 */
[----:B------:R-:W2:Y:S01]  /*7b110*/  LDL.LU R87, [R1+0x8098] ;  /* 0x0080980001577983 */ /* 0x000ea20000300800 */
[C---:B------:R-:W-:Y:S08]  /*7b120*/  HMMA.1688.F32.TF32 R136, R240.reuse, R36, R136 ;  /* 0x00000024f088723c */ /* 0x040ff00000081088 */
[----:B------:R-:W-:Y:S01]  /*7b130*/  HMMA.1688.F32.TF32 R132, R240, R32, R132 ;  /* 0x00000020f084723c */ /* 0x000fe20000081084 */
[----:B-1----:R-:W-:Y:S01]  /*7b140*/  MOV R152, R39 ;  /* 0x0000002700987202 */ /* 0x002fe20000000f00 */
[----:B------:R-:W-:Y:S01]  /*7b150*/  IMAD.MOV.U32 R153, RZ, RZ, R38 ;  /* 0x000000ffff997224 */ /* 0x000fe200078e0026 */
[----:B---3--:R-:W-:Y:S01]  /*7b160*/  MOV R155, R34 ;  /* 0x00000022009b7202 */ /* 0x008fe20000000f00 */
[----:B------:R-:W-:-:S02]  /*7b170*/  IMAD.MOV.U32 R154, RZ, RZ, R35 ;  /* 0x000000ffff9a7224 */ /* 0x000fc400078e0023 */
[----:B------:R-:W-:Y:S01]  /*7b180*/  IMAD.MOV.U32 R156, RZ, RZ, R99 ;  /* 0x000000ffff9c7224 */ /* 0x000fe200078e0063 */
[----:B------:R-:W-:Y:S01]  /*7b190*/  MOV R158, R95 ;  /* 0x0000005f009e7202 */ /* 0x000fe20000000f00 */
[----:B------:R-:W-:Y:S01]  /*7b1a0*/  IMAD.MOV.U32 R157, RZ, RZ, R98 ;  /* 0x000000ffff9d7224 */ /* 0x000fe200078e0062 */
[----:B------:R-:W-:Y:S01]  /*7b1b0*/  MOV R161, R46 ;  /* 0x0000002e00a17202 */ /* 0x000fe20000000f00 */
[----:B------:R-:W-:Y:S01]  /*7b1c0*/  IMAD.MOV.U32 R159, RZ, RZ, R94 ;  /* 0x000000ffff9f7224 */ /* 0x000fe200078e005e */
[----:B------:R-:W-:Y:S01]  /*7b1d0*/  MOV R168, R55 ;  /* 0x0000003700a87202 */ /* 0x000fe20000000f00 */
[----:B------:R-:W-:Y:S02]  /*7b1e0*/  IMAD.MOV.U32 R160, RZ, RZ, R47 ;  /* 0x000000ffffa07224 */ /* 0x000fe400078e002f */
[----:B------:R-:W-:Y:S02]  /*7b1f0*/  IMAD.MOV.U32 R169, RZ, RZ, R54 ;  /* 0x000000ffffa97224 */ /* 0x000fe400078e0036 */
[----:B------:R-:W-:Y:S01]  /*7b200*/  MOV R252, R139 ;  /* 0x0000008b00fc7202 */ /* 0x000fe20000000f00 */
[----:B------:R-:W-:Y:S04]  /*7b210*/  STL.64 [R1+0x630], R136 ;  /* 0x0006308801007387 */ /* 0x000fe80000100a00 */
[----:B------:R-:W-:Y:S04]  /*7b220*/  STL [R1+0x638], R138 ;  /* 0x0006388a01007387 */ /* 0x000fe80000100800 */
[----:B------:R-:W-:Y:S04]  /*7b230*/  STL [R1+0x7cd0], R252 ;  /* 0x007cd0fc01007387 */ /* 0x000fe80000100800 */
[----:B------:R-:W3:Y:S04]  /*7b240*/  LDL.LU R140, [R1+0x870] ;  /* 0x00087000018c7983 */ /* 0x000ee80000300800 */
[----:B------:R-:W-:Y:S04]  /*7b250*/  STL.64 [R1+0x620], R132 ;  /* 0x0006208401007387 */ /* 0x000fe80000100a00 */
[----:B------:R2:W-:Y:S04]  /*7b260*/  STL.64 [R1+0x628], R134 ;  /* 0x0006288601007387 */ /* 0x0005e80000100a00 */
[----:B------:R-:W3:Y:S04]  /*7b270*/  LDL.LU R141, [R1+0x874] ;  /* 0x00087400018d7983 */ /* 0x000ee80000300800 */
[----:B------:R-:W3:Y:S04]  /*7b280*/  LDL.LU R142, [R1+0x878] ;  /* 0x00087800018e7983 */ /* 0x000ee80000300800 */
[----:B------:R-:W3:Y:S01]  /*7b290*/  LDL.LU R143, [R1+0x87c] ;  /* 0x00087c00018f7983 */ /* 0x000ee20000300800 */
[----:B------:R-:W-:-:S02]  /*7b2a0*/  IMAD.MOV.U32 R139, RZ, RZ, R22 ;  /* 0x000000ffff8b7224 */ /* 0x000fc400078e0016 */
[----:B------:R-:W-:Y:S01]  /*7b2b0*/  IMAD.MOV.U32 R162, RZ, RZ, R43 ;  /* 0x000000ffffa27224 */ /* 0x000fe200078e002b */
[----:B------:R-:W-:Y:S01]  /*7b2c0*/  MOV R171, R50 ;  /* 0x0000003200ab7202 */ /* 0x000fe20000000f00 */
[----:B------:R-:W-:Y:S02]  /*7b2d0*/  IMAD.MOV.U32 R163, RZ, RZ, R42 ;  /* 0x000000ffffa37224 */ /* 0x000fe400078e002a */
[----:B------:R-:W-:Y:S01]  /*7b2e0*/  IMAD.MOV.U32 R170, RZ, RZ, R51 ;  /* 0x000000ffffaa7224 */ /* 0x000fe200078e0033 */
[----:B------:R-:W-:Y:S01]  /*7b2f0*/  MOV R165, R111 ;  /* 0x0000006f00a57202 */ /* 0x000fe20000000f00 */
[----:B------:R-:W-:Y:S01]  /*7b300*/  IMAD.MOV.U32 R164, RZ, RZ, R110 ;  /* 0x000000ffffa47224 */ /* 0x000fe200078e006e */
[----:B------:R-:W-:Y:S01]  /*7b310*/  LDS R240, [R3+0x43080] ;  /* 0x0430800003f07984 */ /* 0x000fe20000000800 */
[----:B------:R-:W-:Y:S02]  /*7b320*/  IMAD.MOV.U32 R166, RZ, RZ, R114 ;  /* 0x000000ffffa67224 */ /* 0x000fe400078e0072 */
[----:B------:R-:W-:Y:S01]  /*7b330*/  IMAD.MOV.U32 R167, RZ, RZ, R115 ;  /* 0x000000ffffa77224 */ /* 0x000fe200078e0073 */
[----:B------:R-:W-:Y:S04]  /*7b340*/  LDS R242, [R3+0x43880] ;  /* 0x0438800003f27984 */ /* 0x000fe80000000800 */
[----:B------:R-:W-:Y:S04]  /*7b350*/  LDS R241, [R0+0x43080] ;  /* 0x0430800000f17984 */ /* 0x000fe80000000800 */
[----:B------:R-:W1:Y:S01]  /*7b360*/  LDS R243, [R0+0x43880] ;  /* 0x0438800000f37984 */ /* 0x000e620000000800 */
[----:B--2---:R-:W-:Y:S11]  /*7b370*/  HMMA.1688.F32.TF32 R132, R236, R86, R248 ;  /* 0x00000056ec84723c */ /* 0x004ff600000810f8 */
[----:B------:R-:W-:Y:S11]  /*7b380*/  @!UPT UIADD3 URZ, URZ, URZ, URZ ;  /* 0x0000003f3f3ff290 */ /* 0x000ff6000fffe03f */
[----:B------:R-:W-:Y:S01]  /*7b390*/  @!UPT UIADD3 URZ, URZ, URZ, URZ ;  /* 0x0000003f3f3ff290 */ /* 0x000fe2000fffe03f */
[----:B------:R2:W-:Y:S04]  /*7b3a0*/  STL.64 [R1+0x610], R132 ;  /* 0x0006108401007387 */ /* 0x0005e80000100a00 */
[----:B------:R1:W-:Y:S04]  /*7b3b0*/  STL [R1+0x618], R134 ;  /* 0x0006188601007387 */ /* 0x0003e80000100800 */
[----:B------:R-:W3:Y:S04]  /*7b3c0*/  LDL.LU R136, [R1+0x8a0] ;  /* 0x0008a00001887983 */ /* 0x000ee80000300800 */
[----:B------:R-:W3:Y:S01]  /*7b3d0*/  LDL.LU R137, [R1+0x8a4] ;  /* 0x0008a40001897983 */ /* 0x000ee20000300800 */
[----:B--2---:R-:W-:-:S03]  /*7b3e0*/  MOV R132, R23 ;  /* 0x0000001700847202 */ /* 0x004fc60000000f00 */
[----:B------:R-:W3:Y:S04]  /*7b3f0*/  LDL.LU R138, [R1+0x8a8] ;  /* 0x0008a800018a7983 */ /* 0x000ee80000300800 */
[----:B------:R-:W2:Y:S04]  /*7b400*/  LDL.LU R22, [R1+0x8094] ;  /* 0x0080940001167983 */ /* 0x000ea80000300800 */
[----:B------:R-:W2:Y:S01]  /*7b410*/  LDL.LU R23, [R1+0x8090] ;  /* 0x0080900001177983 */ /* 0x000ea20000300800 */
[----:B------:R-:W-:Y:S02]  /*7b420*/  IMAD.MOV.U32 R252, RZ, RZ, R135 ;  /* 0x000000fffffc7224 */ /* 0x000fe400078e0087 */
[----:B------:R-:W-:Y:S01]  /*7b430*/  IMAD.MOV.U32 R135, RZ, RZ, R6 ;  /* 0x000000ffff877224 */ /* 0x000fe200078e0006 */
[----:B------:R-:W3:Y:S01]  /*7b440*/  LDL.LU R133, [R1+0x8e4] ;  /* 0x0008e40001857983 */ /* 0x000ee20000300800 */
[----:B------:R-:W-:-:S03]  /*7b450*/  IMAD.MOV.U32 R248, RZ, RZ, R18 ;  /* 0x000000fffff87224 */ /* 0x000fc600078e0012 */
[----:B-1----:R-:W3:Y:S01]  /*7b460*/  LDL.LU R134, [R1+0x8e8] ;  /* 0x0008e80001867983 */ /* 0x002ee20000300800 */
[----:B------:R-:W-:-:S03]  /*7b470*/  MOV R249, R19 ;  /* 0x0000001300f97202 */ /* 0x000fc60000000f00 */
[----:B------:R-:W3:Y:S01]  /*7b480*/  LDL.LU R6, [R1+0x808c] ;  /* 0x00808c0001067983 */ /* 0x000ee20000300800 */
[----:B------:R-:W-:-:S03]  /*7b490*/  IMAD.MOV.U32 R250, RZ, RZ, R7 ;  /* 0x000000fffffa7224 */ /* 0x000fc600078e0007 */
[----:B------:R-:W3:Y:S01]  /*7b4a0*/  LDL.LU R18, [R1+0x8088] ;  /* 0x0080880001127983 */ /* 0x000ee20000300800 */
[----:B------:R-:W-:Y:S01]  /*7b4b0*/  IMAD.MOV.U32 R251, RZ, RZ, R10 ;  /* 0x000000fffffb7224 */ /* 0x000fe200078e000a */
[----:B--2---:R-:W-:Y:S07]  /*7b4c0*/  HMMA.1688.F32.TF32 R148, R236, R22, R244 ;  /* 0x00000016ec94723c */ /* 0x004fee00000810f4 */
[----:B------:R-:W-:Y:S01]  /*7b4d0*/  MOV R244, R14 ;  /* 0x0000000e00f47202 */ /* 0x000fe20000000f00 */
[----:B------:R-:W-:-:S02]  /*7b4e0*/  IMAD.MOV.U32 R245, RZ, RZ, R15 ;  /* 0x000000fffff57224 */ /* 0x000fc400078e000f */
[----:B------:R-:W-:Y:S11]  /*7b4f0*/  IMAD.MOV.U32 R246, RZ, RZ, R11 ;  /* 0x000000fffff67224 */ /* 0x000ff600078e000b */
[----:B------:R-:W-:Y:S02]  /*7b500*/  @!UPT UIADD3 URZ, URZ, URZ, URZ ;  /* 0x0000003f3f3ff290 */ /* 0x000fe4000fffe03f */
[----:B------:R-:W-:Y:S04]  /*7b510*/  STL.64 [R1+0x600], R148 ;  /* 0x0006009401007387 */ /* 0x000fe80000100a00 */
[----:B------:R-:W-:Y:S04]  /*7b520*/  STL.64 [R1+0x608], R150 ;  /* 0x0006089601007387 */ /* 0x000fe80000100a00 */
[----:B------:R-:W3:Y:S04]  /*7b530*/  LDL.LU R19, [R1+0x8084] ;  /* 0x0080840001137983 */ /* 0x000ee80000300800 */
[----:B------:R-:W2:Y:S04]  /*7b540*/  LDL.LU R7, [R1+0x8080] ;  /* 0x0080800001077983 */ /* 0x000ea80000300800 */
[----:B------:R-:W2:Y:S04]  /*7b550*/  LDL.LU R10, [R1+0x807c] ;  /* 0x00807c00010a7983 */ /* 0x000ea80000300800 */
[----:B------:R-:W2:Y:S04]  /*7b560*/  LDL.LU R14, [R1+0x8078] ;  /* 0x00807800010e7983 */ /* 0x000ea80000300800 */
[----:B------:R-:W2:Y:S04]  /*7b570*/  LDL.LU R15, [R1+0x8074] ;  /* 0x00807400010f7983 */ /* 0x000ea80000300800 */
[----:B------:R-:W2:Y:S01]  /*7b580*/  LDL.LU R11, [R1+0x8070] ;  /* 0x00807000010b7983 */ /* 0x000ea20000300800 */
[----:B------:R-:W-:-:S03]  /*7b590*/  MOV R247, R2 ;  /* 0x0000000200f77202 */ /* 0x000fc60000000f00 */
[----:B---3--:R-:W-:Y:S01]  /*7b5a0*/  STL.64 [R1+0x7ed8], R18 ;  /* 0x007ed81201007387 */ /* 0x008fe20000100a00 */
[C---:B----4-:R-:W-:Y:S03]  /*7b5b0*/  HMMA.1688.F32.TF32 R144, R236.reuse, R18, R144 ;  /* 0x00000012ec90723c */ /* 0x050fe60000081090 */
[----:B------:R1:W-:Y:S04]  /*7b5c0*/  STL.64 [R1+0x7ed0], R16 ;  /* 0x007ed01001007387 */ /* 0x0003e80000100a00 */
[----:B--2---:R-:W-:Y:S04]  /*7b5d0*/  STL.64 [R1+0x7ec8], R14 ;  /* 0x007ec80e01007387 */ /* 0x004fe80000100a00 */
[----:B------:R-:W-:Y:S01]  /*7b5e0*/  STL.64 [R1+0x7ec0], R12 ;  /* 0x007ec00c01007387 */ /* 0x000fe20000100a00 */
[C---:B-1----:R-:W-:Y:S03]  /*7b5f0*/  HMMA.1688.F32.TF32 R16, R236.reuse, R10, R136 ;  /* 0x0000000aec10723c */ /* 0x042fe60000081088 */
[----:B------:R-:W-:Y:S04]  /*7b600*/  STL.64 [R1+0x7eb8], R10 ;  /* 0x007eb80a01007387 */ /* 0x000fe80000100a00 */
[----:B------:R1:W-:Y:S02]  /*7b610*/  STL.64 [R1+0x7eb0], R8 ;  /* 0x007eb00801007387 */ /* 0x0003e40000100a00 */
[C---:B-1----:R-:W-:Y:S08]  /*7b620*/  HMMA.1688.F32.TF32 R8, R236.reuse, R26, R248 ;  /* 0x0000001aec08723c */ /* 0x042ff000000810f8 */
[----:B------:R-:W-:Y:S01]  /*7b630*/  HMMA.1688.F32.TF32 R140, R236, R14, R140 ;  /* 0x0000000eec8c723c */ /* 0x000fe2000008108c */
[----:B------:R-:W-:Y:S01]  /*7b640*/  IMAD.MOV.U32 R248, RZ, RZ, R82 ;  /* 0x000000fffff87224 */ /* 0x000fe200078e0052 */
[----:B------:R-:W-:Y:S01]  /*7b650*/  MOV R249, R83 ;  /* 0x0000005300f97202 */ /* 0x000fe20000000f00 */
[----:B------:R-:W-:Y:S01]  /*7b660*/  IMAD.MOV.U32 R250, RZ, RZ, R90 ;  /* 0x000000fffffa7224 */ /* 0x000fe200078e005a */
[----:B------:R-:W-:Y:S01]  /*7b670*/  MOV R136, R107 ;  /* 0x0000006b00887202 */ /* 0x000fe20000000f00 */
[----:B------:R-:W-:-:S11]  /*7b680*/  IMAD.MOV.U32 R251, RZ, RZ, R91 ;  /* 0x000000fffffb7224 */ /* 0x000fd600078e005b */
[----:B------:R-:W-:Y:S01]  /*7b690*/  IMAD.MOV.U32 R36, RZ, RZ, R8 ;  /* 0x000000ffff247224 */ /* 0x000fe200078e0008 */
[----:B------:R-:W-:Y:S01]  /*7b6a0*/  MOV R33, R9 ;  /* 0x0000000900217202 */ /* 0x000fe20000000f00 */
[----:B------:R-:W-:Y:S02]  /*7b6b0*/  IMAD.MOV.U32 R32, RZ, RZ, R10 ;  /* 0x000000ffff207224 */ /* 0x000fe400078e000a */
[----:B------:R-:W-:Y:S02]  /*7b6c0*/  IMAD.MOV.U32 R28, RZ, RZ, R11 ;  /* 0x000000ffff1c7224 */ /* 0x000fe400078e000b */
[----:B------:R-:W-:Y:S07]  /*7b6d0*/  HMMA.1688.F32.TF32 R8, R236, R30, R244 ;  /* 0x0000001eec08723c */ /* 0x000fee00000810f4 */
[----:B------:R-:W-:Y:S01]  /*7b6e0*/  IMAD.MOV.U32 R244, RZ, RZ, R74 ;  /* 0x000000fffff47224 */ /* 0x000fe200078e004a */
[----:B------:R-:W-:Y:S01]  /*7b6f0*/  MOV R246, R78 ;  /* 0x0000004e00f67202 */ /* 0x000fe20000000f00 */
[----:B------:R-:W2:Y:S01]  /*7b700*/  LDL.LU R74, [R1+0x806c] ;  /* 0x00806c00014a7983 */ /* 0x000ea20000300800 */
[----:B------:R-:W-:-:S02]  /*7b710*/  IMAD.MOV.U32 R245, RZ, RZ, R75 ;  /* 0x000000fffff57224 */ /* 0x000fc400078e004b */
[----:B------:R-:W-:Y:S01]  /*7b720*/  IMAD.MOV.U32 R247, RZ, RZ, R79 ;  /* 0x000000fffff77224 */ /* 0x000fe200078e004f */
[----:B------:R-:W3:Y:S04]  /*7b730*/  LDL.LU R75, [R1+0x8068] ;  /* 0x00806800014b7983 */ /* 0x000ee80000300800 */
[----:B------:R-:W4:Y:S04]  /*7b740*/  LDL.LU R78, [R1+0x8064] ;  /* 0x00806400014e7983 */ /* 0x000f280000300800 */
[----:B------:R-:W4:Y:S04]  /*7b750*/  LDL.LU R79, [R1+0x8060] ;  /* 0x00806000014f7983 */ /* 0x000f280000300800 */
[----:B------:R-:W4:Y:S01]  /*7b760*/  LDL.LU R82, [R1+0x805c] ;  /* 0x00805c0001527983 */ /* 0x000f220000300800 */
[----:B------:R-:W-:-:S03]  /*7b770*/  IMAD.MOV.U32 R137, RZ, RZ, R106 ;  /* 0x000000ffff897224 */ /* 0x000fc600078e006a */
[----:B------:R-:W4:Y:S01]  /*7b780*/  LDL.LU R83, [R1+0x8058] ;  /* 0x0080580001537983 */ /* 0x000f220000300800 */
[----:B------:R-:W-:-:S03]  /*7b790*/  IMAD.MOV.U32 R138, RZ, RZ, R103 ;  /* 0x000000ffff8a7224 */ /* 0x000fc600078e0067 */
[----:B------:R-:W4:Y:S01]  /*7b7a0*/  LDL.LU R90, [R1+0x8054] ;  /* 0x00805400015a7983 */ /* 0x000f220000300800 */
[----:B------:R-:W-:-:S03]  /*7b7b0*/  IMAD.MOV.U32 R84, RZ, RZ, R140 ;  /* 0x000000ffff547224 */ /* 0x000fc600078e008c */
[----:B------:R-:W4:Y:S01]  /*7b7c0*/  LDL.LU R91, [R1+0x8050] ;  /* 0x00805000015b7983 */ /* 0x000f220000300800 */
[----:B------:R-:W-:-:S03]  /*7b7d0*/  MOV R139, R102 ;  /* 0x00000066008b7202 */ /* 0x000fc60000000f00 */
[----:B------:R-:W4:Y:S01]  /*7b7e0*/  LDL.LU R107, [R1+0x804c] ;  /* 0x00804c00016b7983 */ /* 0x000f220000300800 */
[----:B------:R-:W-:Y:S01]  /*7b7f0*/  MOV R81, R141 ;  /* 0x0000008d00517202 */ /* 0x000fe20000000f00 */
[----:B------:R-:W-:Y:S02]  /*7b800*/  IMAD.MOV.U32 R140, RZ, RZ, R66 ;  /* 0x000000ffff8c7224 */ /* 0x000fe400078e0042 */
        /* <DEDUP_REMOVED lines=8> */
[----:B------:R-:W-:Y:S02]  /*7b890*/  IMAD.MOV.U32 R89, RZ, RZ, R144 ;  /* 0x000000ffff597224 */ /* 0x000fe400078e0090 */
[----:B------:R-:W-:Y:S01]  /*7b8a0*/  IMAD.MOV.U32 R143, RZ, RZ, R71 ;  /* 0x000000ffff8f7224 */ /* 0x000fe200078e0047 */
[----:B------:R-:W4:Y:S01]  /*7b8b0*/  LDL.LU R67, [R1+0x8038] ;  /* 0x0080380001437983 */ /* 0x000f220000300800 */
[----:B------:R-:W-:Y:S01]  /*7b8c0*/  IMAD.MOV.U32 R88, RZ, RZ, R145 ;  /* 0x000000ffff587224 */ /* 0x000fe200078e0091 */
[----:B------:R-:W-:Y:S01]  /*7b8d0*/  MOV R85, R146 ;  /* 0x0000009200557202 */ /* 0x000fe20000000f00 */
[----:B------:R-:W-:Y:S01]  /*7b8e0*/  IMAD.MOV.U32 R144, RZ, RZ, R58 ;  /* 0x000000ffff907224 */ /* 0x000fe200078e003a */
[----:B------:R-:W4:Y:S01]  /*7b8f0*/  LDL.LU R70, [R1+0x8034] ;  /* 0x0080340001467983 */ /* 0x000f220000300800 */
[----:B------:R-:W-:Y:S01]  /*7b900*/  MOV R145, R59 ;  /* 0x0000003b00917202 */ /* 0x000fe20000000f00 */
[----:B------:R-:W-:-:S02]  /*7b910*/  IMAD.MOV.U32 R2, RZ, RZ, R147 ;  /* 0x000000ffff027224 */ /* 0x000fc400078e0093 */
        /* <DEDUP_REMOVED lines=23> */
[----:B--2---:R-:W-:Y:S01]  /*7ba90*/  IMAD.MOV.U32 R175, RZ, RZ, R74 ;  /* 0x000000ffffaf7224 */ /* 0x004fe200078e004a */
[----:B---3--:R-:W-:Y:S01]  /*7baa0*/  MOV R174, R75 ;  /* 0x0000004b00ae7202 */ /* 0x008fe20000000f00 */
[----:B----4-:R-:W-:-:S02]  /*7bab0*/  IMAD.MOV.U32 R173, RZ, RZ, R78 ;  /* 0x000000ffffad7224 */ /* 0x010fc400078e004e */
[----:B------:R-:W-:Y:S02]  /*7bac0*/  IMAD.MOV.U32 R172, RZ, RZ, R79 ;  /* 0x000000ffffac7224 */ /* 0x000fe400078e004f */
[----:B------:R-:W2:Y:S04]  /*7bad0*/  LDL.LU R79, [R1+0x7fdc] ;  /* 0x007fdc00014f7983 */ /* 0x000ea80000300800 */
[----:B------:R-:W3:Y:S04]  /*7bae0*/  LDL.LU R78, [R1+0x7fd8] ;  /* 0x007fd800014e7983 */ /* 0x000ee80000300800 */
[----:B------:R-:W4:Y:S01]  /*7baf0*/  LDL.LU R75, [R1+0x7fd4] ;  /* 0x007fd400014b7983 */ /* 0x000f220000300800 */
[----:B------:R-:W-:Y:S01]  /*7bb00*/  IMAD.MOV.U32 R178, RZ, RZ, R83 ;  /* 0x000000ffffb27224 */ /* 0x000fe200078e0053 */
[----:B------:R-:W-:-:S02]  /*7bb10*/  MOV R177, R90 ;  /* 0x0000005a00b17202 */ /* 0x000fc40000000f00 */
[----:B------:R-:W4:Y:S01]  /*7bb20*/  LDL.LU R74, [R1+0x7fd0] ;  /* 0x007fd000014a7983 */ /* 0x000f220000300800 */
[----:B------:R-:W-:-:S03]  /*7bb30*/  IMAD.MOV.U32 R176, RZ, RZ, R91 ;  /* 0x000000ffffb07224 */ /* 0x000fc600078e005b */
[----:B------:R-:W4:Y:S01]  /*7bb40*/  LDL.LU R91, [R1+0x7fcc] ;  /* 0x007fcc00015b7983 */ /* 0x000f220000300800 */
[----:B------:R-:W-:-:S03]  /*7bb50*/  IMAD.MOV.U32 R179, RZ, RZ, R82 ;  /* 0x000000ffffb37224 */ /* 0x000fc600078e0052 */
[----:B------:R-:W4:Y:S04]  /*7bb60*/  LDL.LU R90, [R1+0x7fc8] ;  /* 0x007fc800015a7983 */ /* 0x000f280000300800 */
[----:B------:R-:W4:Y:S04]  /*7bb70*/  LDL.LU R83, [R1+0x7fc4] ;  /* 0x007fc40001537983 */ /* 0x000f280000300800 */
[----:B------:R-:W4:Y:S01]  /*7bb80*/  LDL.LU R82, [R1+0x7fc0] ;  /* 0x007fc00001527983 */ /* 0x000f220000300800 */
[----:B------:R-:W-:Y:S01]  /*7bb90*/  MOV R187, R66 ;  /* 0x0000004200bb7202 */ /* 0x000fe20000000f00 */
[----:B------:R-:W-:-:S02]  /*7bba0*/  IMAD.MOV.U32 R186, RZ, RZ, R67 ;  /* 0x000000ffffba7224 */ /* 0x000fc400078e0043 */
[----:B------:R-:W-:Y:S01]  /*7bbb0*/  IMAD.MOV.U32 R185, RZ, RZ, R70 ;  /* 0x000000ffffb97224 */ /* 0x000fe200078e0046 */
[----:B------:R-:W-:Y:S02]  /*7bbc0*/  MOV R184, R71 ;  /* 0x0000004700b87202 */ /* 0x000fe40000000f00 */
        /* <DEDUP_REMOVED lines=14> */
[----:B------:R-:W4:Y:S01]  /*7bcb0*/  LDL.LU R34, [R1+0x7f9c] ;  /* 0x007f9c0001227983 */ /* 0x000f220000300800 */
[----:B------:R-:W-:Y:S02]  /*7bcc0*/  IMAD.MOV.U32 R194, RZ, RZ, R38 ;  /* 0x000000ffffc27224 */ /* 0x000fe400078e0026 */
[----:B------:R-:W-:Y:S01]  /*7bcd0*/  IMAD.MOV.U32 R195, RZ, RZ, R39 ;  /* 0x000000ffffc37224 */ /* 0x000fe200078e0027 */
        /* <DEDUP_REMOVED lines=20> */
[----:B------:R-:W-:Y:S01]  /*7be20*/  IMAD.MOV.U32 R197, RZ, RZ, R95 ;  /* 0x000000ffffc57224 */ /* 0x000fe200078e005f */
        /* <DEDUP_REMOVED lines=8> */
[----:B------:R-:W-:Y:S01]  /*7beb0*/  IMAD.MOV.U32 R150, RZ, RZ, R131 ;  /* 0x000000ffff967224 */ /* 0x000fe200078e0083 */
[----:B------:R-:W-:Y:S01]  /*7bec0*/  HMMA.1688.F32.TF32 R12, R236, R6, R132 ;  /* 0x00000006ec0c723c */ /* 0x000fe20000081084 */
[----:B------:R-:W-:-:S06]  /*7bed0*/  MOV R151, R126 ;  /* 0x0000007e00977202 */ /* 0x000fcc0000000f00 */
[----:B------:R-:W-:Y:S01]  /*7bee0*/  IMAD.MOV.U32 R132, RZ, RZ, R127 ;  /* 0x000000ffff847224 */ /* 0x000fe200078e007f */
[----:B------:R-:W-:Y:S01]  /*7bef0*/  MOV R134, R122 ;  /* 0x0000007a00867202 */ /* 0x000fe20000000f00 */
[----:B------:R-:W-:Y:S02]  /*7bf00*/  IMAD.MOV.U32 R133, RZ, RZ, R119 ;  /* 0x000000ffff857224 */ /* 0x000fe400078e0077 */
[----:B------:R-:W-:Y:S02]  /*7bf10*/  IMAD.MOV.U32 R135, RZ, RZ, R123 ;  /* 0x000000ffff877224 */ /* 0x000fe400078e007b */
[----:B--2---:R-:W-:Y:S01]  /*7bf20*/  IMAD.MOV.U32 R211, RZ, RZ, R79 ;  /* 0x000000ffffd37224 */ /* 0x004fe200078e004f */
[----:B---3--:R-:W-:Y:S01]  /*7bf30*/  MOV R210, R78 ;  /* 0x0000004e00d27202 */ /* 0x008fe20000000f00 */
[----:B----4-:R-:W-:Y:S02]  /*7bf40*/  IMAD.MOV.U32 R209, RZ, RZ, R75 ;  /* 0x000000ffffd17224 */ /* 0x010fe400078e004b */
[----:B------:R-:W-:-:S02]  /*7bf50*/  IMAD.MOV.U32 R208, RZ, RZ, R74 ;  /* 0x000000ffffd07224 */ /* 0x000fc400078e004a */
[----:B------:R-:W-:Y:S02]  /*7bf60*/  IMAD.MOV.U32 R215, RZ, RZ, R91 ;  /* 0x000000ffffd77224 */ /* 0x000fe400078e005b */
[----:B------:R-:W-:Y:S01]  /*7bf70*/  IMAD.MOV.U32 R214, RZ, RZ, R90 ;  /* 0x000000ffffd67224 */ /* 0x000fe200078e005a */
[----:B------:R-:W-:Y:S01]  /*7bf80*/  MOV R213, R83 ;  /* 0x0000005300d57202 */ /* 0x000fe20000000f00 */
[----:B------:R-:W-:Y:S01]  /*7bf90*/  IMAD.MOV.U32 R212, RZ, RZ, R82 ;  /* 0x000000ffffd47224 */ /* 0x000fe200078e0052 */
[----:B------:R-:W-:Y:S01]  /*7bfa0*/  MOV R219, R71 ;  /* 0x0000004700db7202 */ /* 0x000fe20000000f00 */
[----:B------:R-:W-:Y:S02]  /*7bfb0*/  IMAD.MOV.U32 R218, RZ, RZ, R70 ;  /* 0x000000ffffda7224 */ /* 0x000fe400078e0046 */
[----:B------:R-:W-:Y:S01]  /*7bfc0*/  IMAD.MOV.U32 R217, RZ, RZ, R67 ;  /* 0x000000ffffd97224 */ /* 0x000fe200078e0043 */
[----:B------:R-:W-:Y:S01]  /*7bfd0*/  MOV R216, R66 ;  /* 0x0000004200d87202 */ /* 0x000fe20000000f00 */
[----:B------:R-:W-:-:S02]  /*7bfe0*/  IMAD.MOV.U32 R223, RZ, RZ, R63 ;  /* 0x000000ffffdf7224 */ /* 0x000fc400078e003f */
[----:B------:R-:W-:Y:S01]  /*7bff0*/  IMAD.MOV.U32 R222, RZ, RZ, R62 ;  /* 0x000000ffffde7224 */ /* 0x000fe200078e003e */
[----:B------:R-:W-:Y:S01]  /*7c000*/  MOV R221, R59 ;  /* 0x0000003b00dd7202 */ /* 0x000fe20000000f00 */
[----:B------:R-:W-:Y:S02]  /*7c010*/  IMAD.MOV.U32 R220, RZ, RZ, R58 ;  /* 0x000000ffffdc7224 */ /* 0x000fe400078e003a */
[----:B------:R-:W2:Y:S04]  /*7c020*/  LDL.LU R58, [R1+0x7f6c] ;  /* 0x007f6c00013a7983 */ /* 0x000ea80000300800 */
        /* <DEDUP_REMOVED lines=34> */
[----:B------:R-:W3:Y:S01]  /*7c250*/  LDL.LU R123, [R1+0x7ee0] ;  /* 0x007ee000017b7983 */ /* 0x000ee20000300800 */
[----:B------:R-:W-:Y:S01]  /*7c260*/  MOV R44, R8 ;  /* 0x00000008002c7202 */ /* 0x000fe20000000f00 */
[----:B------:R-:W-:Y:S01]  /*7c270*/  IMAD.MOV.U32 R41, RZ, RZ, R9 ;  /* 0x000000ffff297224 */ /* 0x000fe200078e0009 */
[----:B------:R-:W-:Y:S01]  /*7c280*/  MOV R37, R11 ;  /* 0x0000000b00257202 */ /* 0x000fe20000000f00 */
[----:B------:R-:W-:Y:S01]  /*7c290*/  IMAD.MOV.U32 R40, RZ, RZ, R10 ;  /* 0x000000ffff287224 */ /* 0x000fe200078e000a */
[----:B------:R-:W-:Y:S01]  /*7c2a0*/  MOV R64, R14 ;  /* 0x0000000e00407202 */ /* 0x000fe20000000f00 */
[----:B------:R-:W-:-:S02]  /*7c2b0*/  IMAD.MOV.U32 R68, RZ, RZ, R12 ;  /* 0x000000ffff447224 */ /* 0x000fc400078e000c */
[----:B------:R-:W-:Y:S02]  /*7c2c0*/  IMAD.MOV.U32 R65, RZ, RZ, R13 ;  /* 0x000000ffff417224 */ /* 0x000fe400078e000d */
[----:B------:R-:W-:Y:S01]  /*7c2d0*/  IMAD.MOV.U32 R61, RZ, RZ, R15 ;  /* 0x000000ffff3d7224 */ /* 0x000fe200078e000f */
[----:B------:R-:W-:Y:S01]  /*7c2e0*/  MOV R76, R16 ;  /* 0x00000010004c7202 */ /* 0x000fe20000000f00 */
[----:B------:R-:W-:Y:S01]  /*7c2f0*/  IMAD.MOV.U32 R73, RZ, RZ, R17 ;  /* 0x000000ffff497224 */ /* 0x000fe200078e0011 */
[----:B------:R-:W-:Y:S01]  /*7c300*/  MOV R69, R19 ;  /* 0x0000001300457202 */ /* 0x000fe20000000f00 */
[----:B------:R-:W-:Y:S01]  /*7c310*/  IMAD.MOV.U32 R72, RZ, RZ, R18 ;  /* 0x000000ffff487224 */ /* 0x000fe200078e0012 */
[C---:B--2---:R-:W-:Y:S11]  /*7c320*/  HMMA.1688.F32.TF32 R8, R236.reuse, R130, R220 ;  /* 0x00000082ec08723c */ /* 0x044ff600000810dc */
[----:B------:R-:W-:Y:S11]  /*7c330*/  @!UPT UIADD3 URZ, URZ, URZ, URZ ;  /* 0x0000003f3f3ff290 */ /* 0x000ff6000fffe03f */
[----:B------:R-:W-:Y:S02]  /*7c340*/  @!UPT UIADD3 URZ, URZ, URZ, URZ ;  /* 0x0000003f3f3ff290 */ /* 0x000fe4000fffe03f */
[----:B------:R-:W-:Y:S01]  /*7c350*/  IMAD.MOV.U32 R52, RZ, RZ, R8 ;  /* 0x000000ffff347224 */ /* 0x000fe200078e0008 */
[----:B------:R-:W-:Y:S01]  /*7c360*/  MOV R49, R9 ;  /* 0x0000000900317202 */ /* 0x000fe20000000f00 */
[----:B------:R-:W-:Y:S02]  /*7c370*/  IMAD.MOV.U32 R48, RZ, RZ, R10 ;  /* 0x000000ffff307224 */ /* 0x000fe400078e000a */
[----:B------:R-:W-:Y:S02]  /*7c380*/  IMAD.MOV.U32 R45, RZ, RZ, R11 ;  /* 0x000000ffff2d7224 */ /* 0x000fe400078e000b */
[C---:B---3--:R-:W-:Y:S08]  /*7c390*/  HMMA.1688.F32.TF32 R8, R236.reuse, R126, R216 ;  /* 0x0000007eec08723c */ /* 0x048ff000000810d8 */
[C---:B------:R-:W-:Y:S11]  /*7c3a0*/  HMMA.1688.F32.TF32 R12, R236.reuse, R122, R212 ;  /* 0x0000007aec0c723c */ /* 0x040ff600000810d4 */
[----:B------:R-:W-:Y:S05]  /*7c3b0*/  @!UPT UIADD3 URZ, URZ, URZ, URZ ;  /* 0x0000003f3f3ff290 */ /* 0x000fea000fffe03f */
[----:B------:R-:W-:Y:S01]  /*7c3c0*/  MOV R60, R8 ;  /* 0x00000008003c7202 */ /* 0x000fe20000000f00 */
[----:B------:R-:W-:Y:S01]  /*7c3d0*/  IMAD.MOV.U32 R57, RZ, RZ, R9 ;  /* 0x000000ffff397224 */ /* 0x000fe200078e0009 */
[----:B------:R-:W-:Y:S01]  /*7c3e0*/  MOV R53, R11 ;  /* 0x0000000b00357202 */ /* 0x000fe20000000f00 */
[----:B------:R-:W-:Y:S02]  /*7c3f0*/  IMAD.MOV.U32 R56, RZ, RZ, R10 ;  /* 0x000000ffff387224 */ /* 0x000fe400078e000a */
[C---:B------:R-:W-:Y:S02]  /*7c400*/  HMMA.1688.F32.TF32 R8, R236.reuse, R118, R208 ;  /* 0x00000076ec08723c */ /* 0x040fe400000810d0 */
[----:B------:R-:W-:Y:S04]  /*7c410*/  STL.64 [R1+0xa50], R12 ;  /* 0x000a500c01007387 */ /* 0x000fe80000100a00 */
[----:B------:R1:W-:Y:S02]  /*7c420*/  STL.64 [R1+0xa58], R14 ;  /* 0x000a580e01007387 */ /* 0x0003e40000100a00 */
[C---:B------:R-:W-:Y:S08]  /*7c430*/  HMMA.1688.F32.TF32 R16, R236.reuse, R114, R204 ;  /* 0x00000072ec10723c */ /* 0x040ff000000810cc */
[C---:B-1----:R-:W-:Y:S07]  /*7c440*/  HMMA.1688.F32.TF32 R12, R236.reuse, R110, R200 ;  /* 0x0000006eec0c723c */ /* 0x042fee00000810c8 */
        /* <DEDUP_REMOVED lines=29> */
[C---:B----4-:R-:W-:Y:S07]  /*7c620*/  HMMA.1688.F32.TF32 R8, R236.reuse, R66, R160 ;  /* 0x00000042ec08723c */ /* 0x050fee00000810a0 */
        /* <DEDUP_REMOVED lines=24> */
[----:B--2---:R-:W-:Y:S01]  /*7c7b0*/  HMMA.1688.F32.TF32 R12, R236, R34, R248 ;  /* 0x00000022ec0c723c */ /* 0x004fe200000810f8 */
[----:B------:R1:W-:Y:S04]  /*7c7c0*/  STL.64 [R1+0x7c8], R10 ;  /* 0x0007c80a01007387 */ /* 0x0003e80000100a00 */
[----:B------:R-:W-:Y:S04]  /*7c7d0*/  LDS R236, [R3+0x43100] ;  /* 0x0431000003ec7984 */ /* 0x000fe80000000800 */
[----:B------:R-:W-:Y:S01]  /*7c7e0*/  LDS R238, [R3+0x43900] ;  /* 0x0439000003ee7984 */ /* 0x000fe20000000800 */
[C---:B-1----:R-:W-:Y:S05]  /*7c7f0*/  HMMA.1688.F32.TF32 R8, R240.reuse, R86, R244 ;  /* 0x00000056f008723c */ /* 0x042fea00000810f4 */
[----:B------:R-:W-:Y:S04]  /*7c800*/  STL.64 [R1+0x7b0], R16 ;  /* 0x0007b01001007387 */ /* 0x000fe80000100a00 */
[----:B------:R-:W-:Y:S04]  /*7c810*/  STL.64 [R1+0x7b8], R18 ;  /* 0x0007b81201007387 */ /* 0x000fe80000100a00 */
[----:B------:R-:W2:Y:S04]  /*7c820*/  LDL.LU R248, [R1+0x240] ;  /* 0x0002400001f87983 */ /* 0x000ea80000300800 */
[----:B------:R1:W-:Y:S04]  /*7c830*/  STL.64 [R1+0x790], R12 ;  /* 0x0007900c01007387 */ /* 0x0003e80000100a00 */
[----:B------:R3:W-:Y:S04]  /*7c840*/  STL.64 [R1+0x798], R14 ;  /* 0x0007980e01007387 */ /* 0x0007e80000100a00 */
[----:B------:R-:W-:Y:S04]  /*7c850*/  LDS R237, [R0+0x43100] ;  /* 0x0431000000ed7984 */ /* 0x000fe80000000800 */
        /* <DEDUP_REMOVED lines=125> */
[----:B------:R-:W1:Y:S01]  /*7d030*/  LDS R239, [R0+0x43900] ;  /* 0x0439000000ef7984 */ /* 0x000e620000000800 */
[C---:B---3--:R-:W-:Y:S11]  /*7d040*/  HMMA.1688.F32.TF32 R16, R240.reuse, R22, R16 ;  /* 0x00000016f010723c */ /* 0x048ff60000081010 */
[----:B------:R-:W-:Y:S11]  /*7d050*/  @!UPT UIADD3 URZ, URZ, URZ, URZ ;  /* 0x0000003f3f3ff290 */ /* 0x000ff6000fffe03f */
[----:B------:R-:W-:Y:S01]  /*7d060*/  @!UPT UIADD3 URZ, URZ, URZ, URZ ;  /* 0x0000003f3f3ff290 */ /* 0x000fe2000fffe03f */
[----:B------:R-:W-:Y:S04]  /*7d070*/  STL.64 [R1+0x1190], R16 ;  /* 0x0011901001007387 */ /* 0x000fe80000100a00 */
[----:B------:R3:W-:Y:S04]  /*7d080*/  STL.64 [R1+0x1198], R18 ;  /* 0x0011981201007387 */ /* 0x0007e80000100a00 */
[----:B---3--:R-:W2:Y:S04]  /*7d090*/  LDL.LU.64 R18, [R1+0x7ed8] ;  /* 0x007ed80001127983 */ /* 0x008ea80000300a00 */
[----:B------:R-:W3:Y:S01]  /*7d0a0*/  LDL.LU.64 R16, [R1+0x7ed0] ;  /* 0x007ed00001107983 */ /* 0x000ee20000300a00 */
[C---:B--2---:R-:W-:Y:S11]  /*7d0b0*/  HMMA.1688.F32.TF32 R12, R240.reuse, R18, R12 ;  /* 0x00000012f00c723c */ /* 0x044ff6000008100c */
[----:B------:R-:W-:Y:S11]  /*7d0c0*/  @!UPT UIADD3 URZ, URZ, URZ, URZ ;  /* 0x0000003f3f3ff290 */ /* 0x000ff6000fffe03f */
[----:B------:R-:W-:Y:S01]  /*7d0d0*/  @!UPT UIADD3 URZ, URZ, URZ, URZ ;  /* 0x0000003f3f3ff290 */ /* 0x000fe2000fffe03f */
[----:B------:R-:W-:Y:S04]  /*7d0e0*/  STL.64 [R1+0x1180], R12 ;  /* 0x0011800c01007387 */ /* 0x000fe80000100a00 */
[----:B------:R2:W-:Y:S04]  /*7d0f0*/  STL.64 [R1+0x1188], R14 ;  /* 0x0011880e01007387 */ /* 0x0005e80000100a00 */
[----:B--2---:R-:W4:Y:S04]  /*7d100*/  LDL.LU.64 R14, [R1+0x7ec8] ;  /* 0x007ec800010e7983 */ /* 0x004f280000300a00 */
[----:B------:R-:W2:Y:S01]  /*7d110*/  LDL.LU.64 R12, [R1+0x7ec0] ;  /* 0x007ec000010c7983 */ /* 0x000ea20000300a00 */
[C---:B----4-:R-:W-:Y:S11]  /*7d120*/  HMMA.1688.F32.TF32 R8, R240.reuse, R14, R8 ;  /* 0x0000000ef008723c */ /* 0x050ff60000081008 */
[----:B------:R-:W-:Y:S11]  /*7d130*/  @!UPT UIADD3 URZ, URZ, URZ, URZ ;  /* 0x0000003f3f3ff290 */ /* 0x000ff6000fffe03f */
[----:B------:R-:W-:Y:S01]  /*7d140*/  @!UPT UIADD3 URZ, URZ, URZ, URZ ;  /* 0x0000003f3f3ff290 */ /* 0x000fe2000fffe03f */
[----:B------:R-:W-:Y:S04]  /*7d150*/  STL.64 [R1+0x1170], R8 ;  /* 0x0011700801007387 */ /* 0x000fe80000100a00 */
[----:B------:R4:W-:Y:S04]  /*7d160*/  STL.64 [R1+0x1178], R10 ;  /* 0x0011780a01007387 */ /* 0x0009e80000100a00 */
[----:B----4-:R-:W4:Y:S01]  /*7d170*/  LDL.LU.64 R10, [R1+0x7eb8] ;  /* 0x007eb800010a7983 */ /* 0x010f220000300a00 */
[C---:B------:R-:W-:Y:S03]  /*7d180*/  HMMA.1688.F32.TF32 R228, R240.reuse, R6, R228 ;  /* 0x00000006f0e4723c */ /* 0x040fe600000810e4 */
[----:B------:R-:W2:Y:S05]  /*7d190*/  LDL.LU.64 R8, [R1+0x7eb0] ;  /* 0x007eb00001087983 */ /* 0x000eaa0000300a00 */
        /* <DEDUP_REMOVED lines=9> */
[C---:B----4-:R-:W-:Y:S11]  /*7d230*/  HMMA.1688.F32.TF32 R232, R240.reuse, R10, R232 ;  /* 0x0000000af0e8723c */ /* 0x050ff600000810e8 */
[----:B------:R-:W-:Y:S11]  /*7d240*/  @!UPT UIADD3 URZ, URZ, URZ, URZ ;  /* 0x0000003f3f3ff290 */ /* 0x000ff6000fffe03f */
[----:B------:R-:W-:Y:S01]  /*7d250*/  @!UPT UIADD3 URZ, URZ, URZ, URZ ;  /* 0x0000003f3f3ff290 */ /* 0x000fe2000fffe03f */
[----:B------:R-:W-:Y:S04]  /*7d260*/  STL.64 [R1+0x1160], R232 ;  /* 0x001160e801007387 */ /* 0x000fe80000100a00 */
[----:B------:R4:W-:Y:S04]  /*7d270*/  STL.64 [R1+0x1168], R234 ;  /* 0x001168ea01007387 */ /* 0x0009e80000100a00 */
[----:B----4-:R-:W4:Y:S04]  /*7d280*/  LDL.LU.64 R234, [R1+0x7ea8] ;  /* 0x007ea80001ea7983 */ /* 0x010f280000300a00 */
        /* <DEDUP_REMOVED lines=40> */
[----:B------:R-:W2:Y:S01]  /*7d510*/  LDL.LU.64 R244, [R1+0x7e00] ;  /* 0x007e000001f47983 */ /* 0x000ea20000300a00 */
[C---:B------:R-:W-:Y:S08]  /*7d520*/  HMMA.1688.F32.TF32 R192, R240.reuse, R102, R192 ;  /* 0x00000066f0c0723c */ /* 0x040ff000000810c0 */
[C---:B------:R-:W-:Y:S11]  /*7d530*/  HMMA.1688.F32.TF32 R188, R240.reuse, R98, R188 ;  /* 0x00000062f0bc723c */ /* 0x040ff600000810bc */
[----:B------:R-:W-:Y:S04]  /*7d540*/  @!UPT UIADD3 URZ, URZ, URZ, URZ ;  /* 0x0000003f3f3ff290 */ /* 0x000fe8000fffe03f */
[----:B------:R-:W-:Y:S04]  /*7d550*/  STL.64 [R1+0x930], R192 ;  /* 0x000930c001007387 */ /* 0x000fe80000100a00 */
[----:B------:R1:W-:Y:S04]  /*7d560*/  STL.64 [R1+0x938], R194 ;  /* 0x000938c201007387 */ /* 0x0003e80000100a00 */
[----:B------:R-:W-:Y:S04]  /*7d570*/  STL.64 [R1+0x920], R188 ;  /* 0x000920bc01007387 */ /* 0x000fe80000100a00 */
[----:B------:R3:W-:Y:S01]  /*7d580*/  STL.64 [R1+0x928], R190 ;  /* 0x000928be01007387 */ /* 0x0007e20000100a00 */
[C---:B-1----:R-:W-:Y:S08]  /*7d590*/  HMMA.1688.F32.TF32 R192, R240.reuse, R94, R184 ;  /* 0x0000005ef0c0723c */ /* 0x042ff000000810b8 */
        /* <DEDUP_REMOVED lines=44> */
[----:B------:R-:W-:Y:S04]  /*7d860*/  LDS R240, [R3+0x43180] ;  /* 0x0431800003f07984 */ /* 0x000fe80000000800 */
[----:B------:R-:W-:Y:S04]  /*7d870*/  LDS R242, [R3+0x43980] ;  /* 0x0439800003f27984 */ /* 0x000fe80000000800 */
[----:B------:R-:W-:Y:S04]  /*7d880*/  LDS R241, [R0+0x43180] ;  /* 0x0431800000f17984 */ /* 0x000fe80000000800 */
[----:B------:R-:W1:Y:S01]  /*7d890*/  LDS R243, [R0+0x43980] ;  /* 0x0439800000f37984 */ /* 0x000e620000000800 */
[----:B--2---:R-:W-:Y:S11]  /*7d8a0*/  HMMA.1688.F32.TF32 R132, R236, R86, R244 ;  /* 0x00000056ec84723c */ /* 0x004ff600000810f4 */
[----:B------:R-:W-:Y:S11]  /*7d8b0*/  @!UPT UIADD3 URZ, URZ, URZ, URZ ;  /* 0x0000003f3f3ff290 */ /* 0x000ff6000fffe03f */
[----:B------:R-:W-:Y:S01]  /*7d8c0*/  @!UPT UIADD3 URZ, URZ, URZ, URZ ;  /* 0x0000003f3f3ff290 */ /* 0x000fe2000fffe03f */
[----:B------:R2:W-:Y:S01]  /*7d8d0*/  STL.64 [R1+0x11b8], R134 ;  /* 0x0011b88601007387 */ /* 0x0005e20000100a00 */
[----:B------:R-:W-:-:S03]  /*7d8e0*/  IMAD.MOV.U32 R104, RZ, RZ, R132 ;  /* 0x000000ffff687224 */ /* 0x000fc600078e0084 */
[----:B------:R-:W3:Y:S01]  /*7d8f0*/  LDL.LU R248, [R1+0xd0] ;  /* 0x0000d00001f87983 */ /* 0x000ee20000300800 */
[----:B------:R-:W-:-:S03]  /*7d900*/  IMAD.MOV.U32 R105, RZ, RZ, R133 ;  /* 0x000000ffff697224 */ /* 0x000fc600078e0085 */
[----:B------:R-:W3:Y:S04]  /*7d910*/  LDL.LU R249, [R1+0xd4] ;  /* 0x0000d40001f97983 */ /* 0x000ee80000300800 */
[----:B------:R-:W3:Y:S04]  /*7d920*/  LDL.LU R250, [R1+0xd8] ;  /* 0x0000d80001fa7983 */ /* 0x000ee80000300800 */
[----:B------:R-:W3:Y:S04]  /*7d930*/  LDL.LU R251, [R1+0xdc] ;  /* 0x0000dc0001fb7983 */ /* 0x000ee80000300800 */
[----:B------:R-:W3:Y:S04]  /*7d940*/  LDL.LU R132, [R1+0xe0] ;  /* 0x0000e00001847983 */ /* 0x000ee80000300800 */
        /* <DEDUP_REMOVED lines=67> */
[----:B------:R-:W-:Y:S04]  /*7dd80*/  STL [R1+0x7b6c], R105 ;  /* 0x007b6c6901007387 */ /* 0x000fe80000100800 */
[----:B------:R1:W-:Y:S01]  /*7dd90*/  STL [R1+0x7b68], R104 ;  /* 0x007b686801007387 */ /* 0x0003e20000100800 */
[C---:B--2---:R-:W-:Y:S08]  /*7dda0*/  HMMA.1688.F32.TF32 R172, R236.reuse, R30, R172 ;  /* 0x0000001eecac723c */ /* 0x044ff000000810ac */
[C---:B---3--:R-:W-:Y:S08]  /*7ddb0*/  HMMA.1688.F32.TF32 R184, R236.reuse, R10, R184 ;  /* 0x0000000aecb8723c */ /* 0x048ff000000810b8 */
[C---:B----4-:R-:W-:Y:S08]  /*7ddc0*/  HMMA.1688.F32.TF32 R188, R236.reuse, R14, R188 ;  /* 0x0000000eecbc723c */ /* 0x050ff000000810bc */
[C---:B------:R-:W-:Y:S08]  /*7ddd0*/  HMMA.1688.F32.TF32 R244, R236.reuse, R18, R244 ;  /* 0x00000012ecf4723c */ /* 0x040ff000000810f4 */
[----:B------:R-:W-:Y:S01]  /*7dde0*/  HMMA.1688.F32.TF32 R192, R236, R22, R192 ;  /* 0x00000016ecc0723c */ /* 0x000fe200000810c0 */
[----:B-1----:R-:W-:-:S07]  /*7ddf0*/  IMAD.MOV.U32 R104, RZ, RZ, R186 ;  /* 0x000000ffff687224 */ /* 0x002fce00078e00ba */
[C---:B------:R-:W-:Y:S08]  /*7de00*/  HMMA.1688.F32.TF32 R176, R236.reuse, R26, R176 ;  /* 0x0000001aecb0723c */ /* 0x040ff000000810b0 */
[C---:B------:R-:W-:Y:S07]  /*7de10*/  HMMA.1688.F32.TF32 R180, R236.reuse, R6, R180 ;  /* 0x00000006ecb4723c */ /* 0x040fee00000810b4 */
[----:B------:R-:W-:Y:S04]  /*7de20*/  STL.64 [R1+0x1390], R192 ;  /* 0x001390c001007387 */ /* 0x000fe80000100a00 */
[----:B------:R1:W-:Y:S01]  /*7de30*/  STL.64 [R1+0x1398], R194 ;  /* 0x001398c201007387 */ /* 0x0003e20000100a00 */
[----:B------:R-:W-:Y:S01]  /*7de40*/  MOV R105, R185 ;  /* 0x000000b900697202 */ /* 0x000fe20000000f00 */
[C---:B------:R-:W-:Y:S02]  /*7de50*/  HMMA.1688.F32.TF32 R168, R236.reuse, R130, R168 ;  /* 0x00000082eca8723c */ /* 0x040fe400000810a8 */
[----:B-1----:R-:W2:Y:S04]  /*7de60*/  LDL.LU.64 R194, [R1+0x7df8] ;  /* 0x007df80001c27983 */ /* 0x002ea80000300a00 */
[----:B------:R-:W2:Y:S04]  /*7de70*/  LDL.LU.64 R192, [R1+0x7df0] ;  /* 0x007df00001c07983 */ /* 0x000ea80000300a00 */
[----:B------:R-:W-:Y:S01]  /*7de80*/  STL.64 [R1+0x1380], R244 ;  /* 0x001380f401007387 */ /* 0x000fe20000100a00 */
[----:B------:R-:W-:Y:S03]  /*7de90*/  HMMA.1688.F32.TF32 R164, R236, R126, R164 ;  /* 0x0000007eeca4723c */ /* 0x000fe600000810a4 */
[----:B------:R-:W-:Y:S04]  /*7dea0*/  STL.64 [R1+0x1388], R246 ;  /* 0x001388f601007387 */ /* 0x000fe80000100a00 */
[----:B------:R-:W-:Y:S04]  /*7deb0*/  STL.64 [R1+0x1370], R188 ;  /* 0x001370bc01007387 */ /* 0x000fe80000100a00 */
[----:B------:R-:W-:Y:S04]  /*7dec0*/  STL.64 [R1+0x1378], R190 ;  /* 0x001378be01007387 */ /* 0x000fe80000100a00 */
[----:B------:R-:W-:Y:S04]  /*7ded0*/  STL [R1+0x1360], R184 ;  /* 0x001360b801007387 */ /* 0x000fe80000100800 */
[----:B------:R-:W-:Y:S04]  /*7dee0*/  STL [R1+0x136c], R187 ;  /* 0x00136cbb01007387 */ /* 0x000fe80000100800 */
[----:B------:R1:W-:Y:S04]  /*7def0*/  STL [R1+0x7b74], R104 ;  /* 0x007b746801007387 */ /* 0x0003e80000100800 */
[----:B------:R3:W-:Y:S04]  /*7df00*/  STL [R1+0x7b70], R105 ;  /* 0x007b706901007387 */ /* 0x0007e80000100800 */
[----:B------:R-:W-:Y:S01]  /*7df10*/  STL.64 [R1+0x1350], R180 ;  /* 0x001350b401007387 */ /* 0x000fe20000100a00 */
[----:B-1----:R-:W-:-:S03]  /*7df20*/  IMAD.MOV.U32 R104, RZ, RZ, R174 ;  /* 0x000000ffff687224 */ /* 0x002fc600078e00ae */
[----:B------:R-:W-:Y:S01]  /*7df30*/  STL.64 [R1+0x1358], R182 ;  /* 0x001358b601007387 */ /* 0x000fe20000100a00 */
[----:B---3--:R-:W-:-:S03]  /*7df40*/  MOV R105, R175 ;  /* 0x000000af00697202 */ /* 0x008fc60000000f00 */
[----:B------:R-:W-:Y:S04]  /*7df50*/  STL.64 [R1+0x1340], R176 ;  /* 0x001340b001007387 */ /* 0x000fe80000100a00 */
[----:B------:R-:W-:Y:S04]  /*7df60*/  STL.64 [R1+0x1348], R178 ;  /* 0x001348b201007387 */ /* 0x000fe80000100a00 */
[----:B------:R-:W-:Y:S04]  /*7df70*/  STL.64 [R1+0x1330], R172 ;  /* 0x001330ac01007387 */ /* 0x000fe80000100a00 */
[----:B------:R1:W-:Y:S04]  /*7df80*/  STL [R1+0x7b7c], R105 ;  /* 0x007b7c6901007387 */ /* 0x0003e80000100800 */
[----:B------:R3:W-:Y:S04]  /*7df90*/  STL [R1+0x7b78], R104 ;  /* 0x007b786801007387 */ /* 0x0007e80000100800 */
[----:B------:R-:W-:Y:S01]  /*7dfa0*/  STL.64 [R1+0x1320], R168 ;  /* 0x001320a801007387 */ /* 0x000fe20000100a00 */
[----:B-1----:R-:W-:-:S03]  /*7dfb0*/  IMAD.MOV.U32 R105, RZ, RZ, R166 ;  /* 0x000000ffff697224 */ /* 0x002fc600078e00a6 */
[----:B------:R-:W-:Y:S01]  /*7dfc0*/  STL.64 [R1+0x1328], R170 ;  /* 0x001328aa01007387 */ /* 0x000fe20000100a00 */
[----:B---3--:R-:W-:-:S03]  /*7dfd0*/  MOV R104, R167 ;  /* 0x000000a700687202 */ /* 0x008fc60000000f00 */
[----:B------:R1:W-:Y:S02]  /*7dfe0*/  STL.64 [R1+0x1310], R164 ;  /* 0x001310a401007387 */ /* 0x0003e40000100a00 */
[C---:B-1----:R-:W-:Y:S08]  /*7dff0*/  HMMA.1688.F32.TF32 R164, R236.reuse, R122, R160 ;  /* 0x0000007aeca4723c */ /* 0x042ff000000810a0 */
[C---:B------:R-:W-:Y:S08]  /*7e000*/  HMMA.1688.F32.TF32 R160, R236.reuse, R118, R156 ;  /* 0x00000076eca0723c */ /* 0x040ff0000008109c */
[C---:B------:R-:W-:Y:S08]  /*7e010*/  HMMA.1688.F32.TF32 R156, R236.reuse, R114, R152 ;  /* 0x00000072ec9c723c */ /* 0x040ff00000081098 */
[C---:B------:R-:W-:Y:S08]  /*7e020*/  HMMA.1688.F32.TF32 R152, R236.reuse, R110, R148 ;  /* 0x0000006eec98723c */ /* 0x040ff00000081094 */
[C---:B------:R-:W-:Y:S08]  /*7e030*/  HMMA.1688.F32.TF32 R148, R236.reuse, R106, R144 ;  /* 0x0000006aec94723c */ /* 0x040ff00000081090 */
[C---:B------:R-:W-:Y:S08]  /*7e040*/  HMMA.1688.F32.TF32 R144, R236.reuse, R102, R140 ;  /* 0x00000066ec90723c */ /* 0x040ff0000008108c */
[C---:B------:R-:W-:Y:S01]  /*7e050*/  HMMA.1688.F32.TF32 R140, R236.reuse, R98, R136 ;  /* 0x00000062ec8c723c */ /* 0x040fe20000081088 */
[----:B------:R-:W-:Y:S07]  /*7e060*/  STL [R1+0x7be4], R104 ;  /* 0x007be46801007387 */ /* 0x000fee0000100800 */
[C---:B------:R-:W-:Y:S01]  /*7e070*/  HMMA.1688.F32.TF32 R136, R236.reuse, R94, R132 ;  /* 0x0000005eec88723c */ /* 0x040fe20000081084 */
[----:B------:R-:W-:Y:S07]  /*7e080*/  STL [R1+0x7be0], R105 ;  /* 0x007be06901007387 */ /* 0x000fee0000100800 */
        /* <DEDUP_REMOVED lines=13> */
[----:B------:R-:W-:Y:S04]  /*7e160*/  STL.64 [R1+0x12a0], R140 ;  /* 0x0012a08c01007387 */ /* 0x000fe80000100a00 */
[----:B------:R-:W-:Y:S04]  /*7e170*/  STL.64 [R1+0x12a8], R142 ;  /* 0x0012a88e01007387 */ /* 0x000fe80000100a00 */
[----:B-1----:R-:W4:Y:S04]  /*7e180*/  LDL.LU R144, [R1+0x10] ;  /* 0x0000100001907983 */ /* 0x002f280000300800 */
[----:B------:R-:W-:Y:S04]  /*7e190*/  STL.64 [R1+0x1290], R136 ;  /* 0x0012908801007387 */ /* 0x000fe80000100a00 */
[----:B------:R-:W-:Y:S04]  /*7e1a0*/  STL.64 [R1+0x1298], R138 ;  /* 0x0012988a01007387 */ /* 0x000fe80000100a00 */
[----:B------:R1:W-:Y:S04]  /*7e1b0*/  STL.64 [R1+0x1280], R132 ;  /* 0x0012808401007387 */ /* 0x0003e80000100a00 */
[----:B------:R1:W-:Y:S04]  /*7e1c0*/  STL.64 [R1+0x1288], R134 ;  /* 0x0012888601007387 */ /* 0x0003e80000100a00 */
[----:B------:R-:W4:Y:S04]  /*7e1d0*/  LDL.LU R145, [R1+0x14] ;  /* 0x0000140001917983 */ /* 0x000f280000300800 */
[----:B---3--:R-:W4:Y:S04]  /*7e1e0*/  LDL.LU R146, [R1+0x18] ;  /* 0x0000180001927983 */ /* 0x008f280000300800 */
        /* <DEDUP_REMOVED lines=45> */
[----:B------:R-:W2:Y:S04]  /*7e4c0*/  LDL.LU R248, [R1] ;  /* 0x0000000001f87983 */ /* 0x000ea80000300800 */
[----:B------:R-:W2:Y:S04]  /*7e4d0*/  LDL.LU R249, [R1+0x4] ;  /* 0x0000040001f97983 */ /* 0x000ea80000300800 */
[----:B------:R-:W2:Y:S04]  /*7e4e0*/  LDL.LU R250, [R1+0x8] ;  /* 0x0000080001fa7983 */ /* 0x000ea80000300800 */
[----:B------:R-:W2:Y:S04]  /*7e4f0*/  LDL.LU R251, [R1+0xc] ;  /* 0x00000c0001fb7983 */ /* 0x000ea80000300800 */
[----:B-1----:R-:W2:Y:S04]  /*7e500*/  LDL.LU R132, [R1+0x1b0] ;  /* 0x0001b00001847983 */ /* 0x002ea80000300800 */
[----:B------:R-:W2:Y:S04]  /*7e510*/  LDL.LU R133, [R1+0x1b4] ;  /* 0x0001b40001857983 */ /* 0x000ea80000300800 */
[----:B------:R-:W2:Y:S04]  /*7e520*/  LDL.LU R134, [R1+0x1b8] ;  /* 0x0001b80001867983 */ /* 0x000ea80000300800 */
[----:B------:R-:W2:Y:S04]  /*7e530*/  LDL.LU R135, [R1+0x1bc] ;  /* 0x0001bc0001877983 */ /* 0x000ea80000300800 */
[----:B------:R-:W2:Y:S04]  /*7e540*/  LDL.LU R136, [R1+0x1c0] ;  /* 0x0001c00001887983 */ /* 0x000ea80000300800 */
[----:B------:R-:W2:Y:S04]  /*7e550*/  LDL.LU R137, [R1+0x1c4] ;  /* 0x0001c40001897983 */ /* 0x000ea80000300800 */
[----:B------:R-:W2:Y:S04]  /*7e560*/  LDL.LU R138, [R1+0x1c8] ;  /* 0x0001c800018a7983 */ /* 0x000ea80000300800 */
[----:B------:R-:W2:Y:S04]  /*7e570*/  LDL.LU R139, [R1+0x1cc] ;  /* 0x0001cc00018b7983 */ /* 0x000ea80000300800 */
[----:B------:R-:W2:Y:S04]  /*7e580*/  LDL R120, [R1+0x1ac8] ;  /* 0x001ac80001787983 */ /* 0x000ea80000100800 */
[----:B------:R-:W2:Y:S04]  /*7e590*/  LDL R121, [R1+0x1acc] ;  /* 0x001acc0001797983 */ /* 0x000ea80000100800 */
        /* <DEDUP_REMOVED lines=8> */
[C---:B----4-:R-:W-:Y:S08]  /*7e620*/  HMMA.1688.F32.TF32 R144, R236.reuse, R38, R144 ;  /* 0x00000026ec90723c */ /* 0x050ff00000081090 */
[C---:B---3--:R-:W-:Y:S08]  /*7e630*/  HMMA.1688.F32.TF32 R148, R236.reuse, R42, R148 ;  /* 0x0000002aec94723c */ /* 0x048ff00000081094 */
[C---:B--2---:R-:W-:Y:S08]  /*7e640*/  HMMA.1688.F32.TF32 R152, R236.reuse, R46, R152 ;  /* 0x0000002eec98723c */ /* 0x044ff00000081098 */
[C---:B------:R-:W-:Y:S08]  /*7e650*/  HMMA.1688.F32.TF32 R160, R236.reuse, R54, R160 ;  /* 0x00000036eca0723c */ /* 0x040ff000000810a0 */
[C---:B------:R-:W-:Y:S08]  /*7e660*/  HMMA.1688.F32.TF32 R164, R236.reuse, R58, R164 ;  /* 0x0000003aeca4723c */ /* 0x040ff000000810a4 */
[C---:B------:R-:W-:Y:S08]  /*7e670*/  HMMA.1688.F32.TF32 R168, R236.reuse, R62, R168 ;  /* 0x0000003eeca8723c */ /* 0x040ff000000810a8 */
[C---:B------:R-:W-:Y:S08]  /*7e680*/  HMMA.1688.F32.TF32 R176, R236.reuse, R70, R176 ;  /* 0x00000046ecb0723c */ /* 0x040ff000000810b0 */
[C---:B------:R-:W-:Y:S08]  /*7e690*/  HMMA.1688.F32.TF32 R180, R236.reuse, R74, R180 ;  /* 0x0000004aecb4723c */ /* 0x040ff000000810b4 */
[C---:B------:R-:W-:Y:S08]  /*7e6a0*/  HMMA.1688.F32.TF32 R184, R236.reuse, R78, R184 ;  /* 0x0000004eecb8723c */ /* 0x040ff000000810b8 */
        /* <DEDUP_REMOVED lines=42> */
[----:B------:R-:W-:Y:S03]  /*7e950*/  HMMA.1688.F32.TF32 R236, R236, R34, R248 ;  /* 0x00000022ecec723c */ /* 0x000fe600000810f8 */
        /* <DEDUP_REMOVED lines=11> */
[----:B------:R-:W2:Y:S01]  /*7ea10*/  LDL.LU.64 R248, [R1+0x7d20] ;  /* 0x007d200001f87983 */ /* 0x000ea20000300a00 */
[C---:B------:R-:W-:Y:S08]  /*7ea20*/  HMMA.1688.F32.TF32 R140, R240.reuse, R22, R140 ;  /* 0x00000016f08c723c */ /* 0x040ff0000008108c */
[C---:B------:R-:W-:Y:S01]  /*7ea30*/  HMMA.1688.F32.TF32 R136, R240.reuse, R18, R136 ;  /* 0x00000012f088723c */ /* 0x040fe20000081088 */
[----:B------:R-:W-:Y:S07]  /*7ea40*/  STL.64 [R1+0x11a0], R236 ;  /* 0x0011a0ec01007387 */ /* 0x000fee0000100a00 */
[C---:B------:R-:W-:Y:S01]  /*7ea50*/  HMMA.1688.F32.TF32 R132, R240.reuse, R14, R132 ;  /* 0x0000000ef084723c */ /* 0x040fe20000081084 */
[----:B------:R-:W-:Y:S04]  /*7ea60*/  STL.64 [R1+0x11a8], R238 ;  /* 0x0011a8ee01007387 */ /* 0x000fe80000100a00 */
[----:B------:R-:W-:Y:S03]  /*7ea70*/  LDS R236, [R120+0x43000] ;  /* 0x0430000078ec7984 */ /* 0x000fe60000000800 */
[C---:B------:R-:W-:Y:S01]  /*7ea80*/  HMMA.1688.F32.TF32 R244, R240.reuse, R6, R244 ;  /* 0x00000006f0f4723c */ /* 0x040fe200000810f4 */
[----:B------:R-:W-:Y:S04]  /*7ea90*/  LDS R238, [R120+0x43800] ;  /* 0x0438000078ee7984 */ /* 0x000fe80000000800 */
[----:B------:R-:W-:Y:S04]  /*7eaa0*/  LDS R237, [R121+0x43000] ;  /* 0x0430000079ed7984 */ /* 0x000fe80000000800 */
[----:B------:R-:W1:Y:S01]  /*7eab0*/  LDS R239, [R121+0x43800] ;  /* 0x0438000079ef7984 */ /* 0x000e620000000800 */
[----:B--2---:R-:W-:Y:S11]  /*7eac0*/  HMMA.1688.F32.TF32 R248, R240, R86, R248 ;  /* 0x00000056f0f8723c */ /* 0x004ff600000810f8 */
[----:B------:R-:W-:Y:S11]  /*7ead0*/  @!UPT UIADD3 URZ, URZ, URZ, URZ ;  /* 0x0000003f3f3ff290 */ /* 0x000ff6000fffe03f */
[----:B------:R-:W-:Y:S01]  /*7eae0*/  @!UPT UIADD3 URZ, URZ, URZ, URZ ;  /* 0x0000003f3f3ff290 */ /* 0x000fe2000fffe03f */
[----:B------:R2:W-:Y:S01]  /*7eaf0*/  STL.64 [R1+0x13b8], R250 ;  /* 0x0013b8fa01007387 */ /* 0x0005e20000100a00 */
[----:B------:R-:W-:Y:S01]  /*7eb00*/  IMAD.MOV.U32 R108, RZ, RZ, R248 ;  /* 0x000000ffff6c7224 */ /* 0x000fe200078e00f8 */
[----:B------:R-:W-:Y:S02]  /*7eb10*/  MOV R109, R249 ;  /* 0x000000f9006d7202 */ /* 0x000fe40000000f00 */
[----:B------:R-:W3:Y:S04]  /*7eb20*/  LDL.LU R248, [R1+0x1a0] ;  /* 0x0001a00001f87983 */ /* 0x000ee80000300800 */
[----:B------:R-:W3:Y:S04]  /*7eb30*/  LDL.LU R249, [R1+0x1a4] ;  /* 0x0001a40001f97983 */ /* 0x000ee80000300800 */
[----:B--2---:R-:W3:Y:S04]  /*7eb40*/  LDL.LU R250, [R1+0x1a8] ;  /* 0x0001a80001fa7983 */ /* 0x004ee80000300800 */
[----:B------:R-:W3:Y:S04]  /*7eb50*/  LDL.LU R251, [R1+0x1ac] ;  /* 0x0001ac0001fb7983 */ /* 0x000ee80000300800 */
[----:B------:R2:W-:Y:S04]  /*7eb60*/  STL [R1+0x7ae4], R109 ;  /* 0x007ae46d01007387 */ /* 0x0005e80000100800 */
[----:B------:R1:W-:Y:S04]  /*7eb70*/  STL [R1+0x7ae0], R108 ;  /* 0x007ae06c01007387 */ /* 0x0003e80000100800 */
[----:B------:R-:W-:Y:S04]  /*7eb80*/  STL.64 [R1+0x1590], R140 ;  /* 0x0015908c01007387 */ /* 0x000fe80000100a00 */
[----:B------:R4:W-:Y:S01]  /*7eb90*/  STL.64 [R1+0x1598], R142 ;  /* 0x0015988e01007387 */ /* 0x0009e20000100a00 */
[----:B--2---:R-:W-:Y:S01]  /*7eba0*/  IMAD.MOV.U32 R109, RZ, RZ, R133 ;  /* 0x000000ffff6d7224 */ /* 0x004fe200078e0085 */
[----:B-1----:R-:W-:-:S02]  /*7ebb0*/  MOV R108, R134 ;  /* 0x00000086006c7202 */ /* 0x002fc40000000f00 */
[----:B----4-:R-:W2:Y:S04]  /*7ebc0*/  LDL.LU.64 R142, [R1+0x7d18] ;  /* 0x007d1800018e7983 */ /* 0x010ea80000300a00 */
[----:B------:R-:W2:Y:S04]  /*7ebd0*/  LDL.LU.64 R140, [R1+0x7d10] ;  /* 0x007d1000018c7983 */ /* 0x000ea80000300a00 */
[----:B------:R-:W-:Y:S04]  /*7ebe0*/  STL.64 [R1+0x1580], R136 ;  /* 0x0015808801007387 */ /* 0x000fe80000100a00 */
[----:B------:R1:W-:Y:S04]  /*7ebf0*/  STL.64 [R1+0x1588], R138 ;  /* 0x0015888a01007387 */ /* 0x0003e80000100a00 */
[----:B-1----:R-:W4:Y:S04]  /*7ec00*/  LDL.LU.64 R138, [R1+0x7d08] ;  /* 0x007d0800018a7983 */ /* 0x002f280000300a00 */
[----:B------:R-:W4:Y:S04]  /*7ec10*/  LDL.LU.64 R136, [R1+0x7d00] ;  /* 0x007d000001887983 */ /* 0x000f280000300a00 */
[----:B------:R-:W-:Y:S04]  /*7ec20*/  STL [R1+0x1570], R132 ;  /* 0x0015708401007387 */ /* 0x000fe80000100800 */
[----:B------:R1:W-:Y:S04]  /*7ec30*/  STL [R1+0x157c], R135 ;  /* 0x00157c8701007387 */ /* 0x0003e80000100800 */
[----:B-1----:R-:W2:Y:S04]  /*7ec40*/  LDL.LU.64 R134, [R1+0x7cf8] ;  /* 0x007cf80001867983 */ /* 0x002ea80000300a00 */
[----:B------:R-:W2:Y:S04]  /*7ec50*/  LDL.LU.64 R132, [R1+0x7cf0] ;  /* 0x007cf00001847983 */ /* 0x000ea80000300a00 */
[----:B------:R1:W-:Y:S04]  /*7ec60*/  STL [R1+0x7aec], R108 ;  /* 0x007aec6c01007387 */ /* 0x0003e80000100800 */
[----:B------:R1:W-:Y:S01]  /*7ec70*/  STL [R1+0x7ae8], R109 ;  /* 0x007ae86d01007387 */ /* 0x0003e20000100800 */
[C---:B---3--:R-:W-:Y:S11]  /*7ec80*/  HMMA.1688.F32.TF32 R248, R240.reuse, R10, R248 ;  /* 0x0000000af0f8723c */ /* 0x048ff600000810f8 */
[----:B------:R-:W-:Y:S11]  /*7ec90*/  @!UPT UIADD3 URZ, URZ, URZ, URZ ;  /* 0x0000003f3f3ff290 */ /* 0x000ff6000fffe03f */
[----:B------:R-:W-:Y:S01]  /*7eca0*/  @!UPT UIADD3 URZ, URZ, URZ, URZ ;  /* 0x0000003f3f3ff290 */ /* 0x000fe2000fffe03f */
[----:B------:R-:W-:Y:S04]  /*7ecb0*/  STL.64 [R1+0x1560], R248 ;  /* 0x001560f801007387 */ /* 0x000fe80000100a00 */
[----:B------:R-:W-:Y:S04]  /*7ecc0*/  STL.64 [R1+0x1568], R250 ;  /* 0x001568fa01007387 */ /* 0x000fe80000100a00 */
[----:B------:R-:W-:Y:S04]  /*7ecd0*/  STL.64 [R1+0x1550], R244 ;  /* 0x001550f401007387 */ /* 0x000fe80000100a00 */
[----:B------:R-:W-:Y:S01]  /*7ece0*/  STL.64 [R1+0x1558], R246 ;  /* 0x001558f601007387 */ /* 0x000fe20000100a00 */
[C---:B--2---:R-:W-:Y:S08]  /*7ecf0*/  HMMA.1688.F32.TF32 R132, R240.reuse, R26, R132 ;  /* 0x0000001af084723c */ /* 0x044ff00000081084 */
[C---:B----4-:R-:W-:Y:S11]  /*7ed00*/  HMMA.1688.F32.TF32 R136, R240.reuse, R30, R136 ;  /* 0x0000001ef088723c */ /* 0x050ff60000081088 */
[----:B------:R-:W-:Y:S04]  /*7ed10*/  @!UPT UIADD3 URZ, URZ, URZ, URZ ;  /* 0x0000003f3f3ff290 */ /* 0x000fe8000fffe03f */
[----:B------:R2:W-:Y:S01]  /*7ed20*/  STL.64 [R1+0x1540], R132 ;  /* 0x0015408401007387 */ /* 0x0005e20000100a00 */
[----:B-1----:R-:W-:Y:S01]  /*7ed30*/  IMAD.MOV.U32 R108, RZ, RZ, R134 ;  /* 0x000000ffff6c7224 */ /* 0x002fe200078e0086 */
[----:B------:R-:W-:Y:S02]  /*7ed40*/  MOV R109, R135 ;  /* 0x00000087006d7202 */ /* 0x000fe40000000f00 */
[C---:B--2---:R-:W-:Y:S03]  /*7ed50*/  HMMA.1688.F32.TF32 R132, R240.reuse, R130, R140 ;  /* 0x00000082f084723c */ /* 0x044fe6000008108c */
[----:B------:R1:W-:Y:S04]  /*7ed60*/  STL [R1+0x7af4], R109 ;  /* 0x007af46d01007387 */ /* 0x0003e80000100800 */
[----:B------:R2:W-:Y:S04]  /*7ed70*/  STL [R1+0x7af0], R108 ;  /* 0x007af06c01007387 */ /* 0x0005e80000100800 */
[----:B------:R-:W-:Y:S04]  /*7ed80*/  STL.64 [R1+0x1530], R136 ;  /* 0x0015308801007387 */ /* 0x000fe80000100a00 */
[----:B------:R3:W-:Y:S08]  /*7ed90*/  STL.64 [R1+0x1538], R138 ;  /* 0x0015388a01007387 */ /* 0x0007f00000100a00 */
[----:B------:R4:W-:Y:S01]  /*7eda0*/  STL.64 [R1+0x1520], R132 ;  /* 0x0015208401007387 */ /* 0x0009e20000100a00 */
[----:B-1----:R-:W-:Y:S01]  /*7edb0*/  IMAD.MOV.U32 R109, RZ, RZ, R134 ;  /* 0x000000ffff6d7224 */ /* 0x002fe200078e0086 */
[----:B--2---:R-:W-:Y:S01]  /*7edc0*/  MOV R108, R135 ;  /* 0x00000087006c7202 */ /* 0x004fe20000000f00 */
[C---:B---3--:R-:W-:Y:S08]  /*7edd0*/  HMMA.1688.F32.TF32 R136, R240.reuse, R126, R144 ;  /* 0x0000007ef088723c */ /* 0x048ff00000081090 */
[C---:B----4-:R-:W-:Y:S01]  /*7ede0*/  HMMA.1688.F32.TF32 R132, R240.reuse, R122, R148 ;  /* 0x0000007af084723c */ /* 0x050fe20000081094 */
[----:B------:R1:W-:Y:S04]  /*7edf0*/  STL [R1+0x7afc], R109 ;  /* 0x007afc6d01007387 */ /* 0x0003e80000100800 */
[----:B------:R2:W-:Y:S10]  /*7ee00*/  STL [R1+0x7af8], R108 ;  /* 0x007af86c01007387 */ /* 0x0005f40000100800 */
[----:B------:R-:W-:Y:S04]  /*7ee10*/  STL.64 [R1+0x1510], R136 ;  /* 0x0015108801007387 */ /* 0x000fe80000100a00 */
[----:B------:R3:W-:Y:S04]  /*7ee20*/  STL.64 [R1+0x1518], R138 ;  /* 0x0015188a01007387 */ /* 0x0007e80000100a00 */
        /* <DEDUP_REMOVED lines=31> */
[----:B----4-:R-:W-:Y:S01]  /*7f020*/  HMMA.1688.F32.TF32 R132, R240, R90, R180 ;  /* 0x0000005af084723c */ /* 0x010fe200000810b4 */
[----:B------:R1:W-:Y:S04]  /*7f030*/  STL [R1+0x7b1c], R109 ;  /* 0x007b1c6d01007387 */ /* 0x0003e80000100800 */
[----:B------:R2:W-:Y:S10]  /*7f040*/  STL [R1+0x7b18], R108 ;  /* 0x007b186c01007387 */ /* 0x0005f40000100800 */
[----:B------:R-:W-:Y:S04]  /*7f050*/  STL.64 [R1+0x1490], R136 ;  /* 0x0014908801007387 */ /* 0x000fe80000100a00 */
[----:B------:R-:W-:Y:S04]  /*7f060*/  STL.64 [R1+0x1498], R138 ;  /* 0x0014988a01007387 */ /* 0x000fe80000100a00 */
[----:B------:R3:W-:Y:S01]  /*7f070*/  STL.64 [R1+0x1488], R134 ;  /* 0x0014888601007387 */ /* 0x0007e20000100a00 */
[----:B-1----:R-:W-:Y:S01]  /*7f080*/  IMAD.MOV.U32 R109, RZ, RZ, R132 ;  /* 0x000000ffff6d7224 */ /* 0x002fe200078e0084 */
[----:B--2---:R-:W-:-:S02]  /*7f090*/  MOV R108, R133 ;  /* 0x00000085006c7202 */ /* 0x004fc40000000f00 */
[C---:B---3--:R-:W-:Y:S02]  /*7f0a0*/  HMMA.1688.F32.TF32 R132, R240.reuse, R82, R184 ;  /* 0x00000052f084723c */ /* 0x048fe400000810b8 */
[----:B------:R-:W-:Y:S04]  /*7f0b0*/  STL [R1+0x7b24], R109 ;  /* 0x007b246d01007387 */ /* 0x000fe80000100800 */
[----:B------:R-:W-:Y:S04]  /*7f0c0*/  STL [R1+0x7b20], R108 ;  /* 0x007b206c01007387 */ /* 0x000fe80000100800 */
[----:B------:R-:W2:Y:S11]  /*7f0d0*/  LDL.LU R244, [R1+0xc70] ;  /* 0x000c700001f47983 */ /* 0x000eb60000300800 */
[----:B------:R-:W-:Y:S02]  /*7f0e0*/  @!UPT UIADD3 URZ, URZ, URZ, URZ ;  /* 0x0000003f3f3ff290 */ /* 0x000fe4000fffe03f */
[----:B------:R-:W-:Y:S04]  /*7f0f0*/  STL.64 [R1+0x1470], R132 ;  /* 0x0014708401007387 */ /* 0x000fe80000100a00 */
[----:B------:R1:W-:Y:S04]  /*7f100*/  STL.64 [R1+0x1478], R134 ;  /* 0x0014788601007387 */ /* 0x0003e80000100a00 */
[----:B------:R-:W2:Y:S04]  /*7f110*/  LDL.LU R245, [R1+0xc74] ;  /* 0x000c740001f57983 */ /* 0x000ea80000300800 */
[----:B------:R-:W2:Y:S04]  /*7f120*/  LDL.LU R246, [R1+0xc78] ;  /* 0x000c780001f67983 */ /* 0x000ea80000300800 */
[----:B------:R-:W2:Y:S01]  /*7f130*/  LDL.LU R247, [R1+0xc7c] ;  /* 0x000c7c0001f77983 */ /* 0x000ea20000300800 */
[C---:B-1----:R-:W-:Y:S08]  /*7f140*/  HMMA.1688.F32.TF32 R132, R240.reuse, R78, R188 ;  /* 0x0000004ef084723c */ /* 0x042ff000000810bc */
[C---:B------:R-:W-:Y:S11]  /*7f150*/  HMMA.1688.F32.TF32 R136, R240.reuse, R74, R192 ;  /* 0x0000004af088723c */ /* 0x040ff600000810c0 */
[----:B------:R-:W-:Y:S04]  /*7f160*/  @!UPT UIADD3 URZ, URZ, URZ, URZ ;  /* 0x0000003f3f3ff290 */ /* 0x000fe8000fffe03f */
[----:B------:R1:W-:Y:S01]  /*7f170*/  STL.64 [R1+0x1460], R132 ;  /* 0x0014608401007387 */ /* 0x0003e20000100a00 */
[----:B------:R-:W-:Y:S01]  /*7f180*/  IMAD.MOV.U32 R109, RZ, RZ, R134 ;  /* 0x000000ffff6d7224 */ /* 0x000fe200078e0086 */
[----:B------:R-:W-:Y:S02]  /*7f190*/  MOV R108, R135 ;  /* 0x00000087006c7202 */ /* 0x000fe40000000f00 */
[----:B-1----:R-:W-:Y:S02]  /*7f1a0*/  HMMA.1688.F32.TF32 R132, R240, R70, R196 ;  /* 0x00000046f084723c */ /* 0x002fe400000810c4 */
[----:B------:R1:W-:Y:S04]  /*7f1b0*/  STL [R1+0x7b2c], R109 ;  /* 0x007b2c6d01007387 */ /* 0x0003e80000100800 */
[----:B------:R3:W-:Y:S04]  /*7f1c0*/  STL [R1+0x7b28], R108 ;  /* 0x007b286c01007387 */ /* 0x0007e80000100800 */
[----:B------:R-:W-:Y:S04]  /*7f1d0*/  STL.64 [R1+0x1450], R136 ;  /* 0x0014508801007387 */ /* 0x000fe80000100a00 */
[----:B------:R-:W-:Y:S09]  /*7f1e0*/  STL.64 [R1+0x1458], R138 ;  /* 0x0014588a01007387 */ /* 0x000ff20000100a00 */
[----:B------:R4:W-:Y:S01]  /*7f1f0*/  STL.64 [R1+0x1448], R134 ;  /* 0x0014488601007387 */ /* 0x0009e20000100a00 */
[----:B-1----:R-:W-:Y:S01]  /*7f200*/  IMAD.MOV.U32 R109, RZ, RZ, R132 ;  /* 0x000000ffff6d7224 */ /* 0x002fe200078e0084 */
[----:B---3--:R-:W-:-:S02]  /*7f210*/  MOV R108, R133 ;  /* 0x00000085006c7202 */ /* 0x008fc40000000f00 */
[C---:B----4-:R-:W-:Y:S03]  /*7f220*/  HMMA.1688.F32.TF32 R132, R240.reuse, R66, R200 ;  /* 0x00000042f084723c */ /* 0x050fe600000810c8 */
[----:B------:R-:W-:Y:S04]  /*7f230*/  STL [R1+0x7b44], R108 ;  /* 0x007b446c01007387 */ /* 0x000fe80000100800 */
[----:B------:R-:W-:Y:S01]  /*7f240*/  STL [R1+0x7b40], R109 ;  /* 0x007b406d01007387 */ /* 0x000fe20000100800 */
[C---:B------:R-:W-:Y:S08]  /*7f250*/  HMMA.1688.F32.TF32 R140, R240.reuse, R62, R204 ;  /* 0x0000003ef08c723c */ /* 0x040ff000000810cc */
[C---:B------:R-:W-:Y:S07]  /*7f260*/  HMMA.1688.F32.TF32 R136, R240.reuse, R58, R208 ;  /* 0x0000003af088723c */ /* 0x040fee00000810d0 */
        /* <DEDUP_REMOVED lines=9> */
[C---:B---3--:R-:W-:Y:S03]  /*7f300*/  HMMA.1688.F32.TF32 R136, R240.reuse, R46, R220 ;  /* 0x0000002ef088723c */ /* 0x048fe600000810dc */
[----:B------:R1:W-:Y:S05]  /*7f310*/  STL.64 [R1+0x1408], R134 ;  /* 0x0014088601007387 */ /* 0x0003ea0000100a00 */
[----:B-1----:R-:W-:Y:S06]  /*7f320*/  HMMA.1688.F32.TF32 R132, R240, R42, R224 ;  /* 0x0000002af084723c */ /* 0x002fec00000810e0 */
[----:B------:R-:W-:Y:S04]  /*7f330*/  STL.64 [R1+0x13f0], R140 ;  /* 0x0013f08c01007387 */ /* 0x000fe80000100a00 */
[----:B------:R-:W-:Y:S05]  /*7f340*/  STL.64 [R1+0x13f8], R142 ;  /* 0x0013f88e01007387 */ /* 0x000fea0000100a00 */
[----:B------:R-:W-:Y:S04]  /*7f350*/  STL.64 [R1+0x13e0], R136 ;  /* 0x0013e08801007387 */ /* 0x000fe80000100a00 */
[----:B------:R-:W-:Y:S04]  /*7f360*/  STL.64 [R1+0x13e8], R138 ;  /* 0x0013e88a01007387 */ /* 0x000fe80000100a00 */
[----:B------:R1:W-:Y:S01]  /*7f370*/  STL.64 [R1+0x13d8], R134 ;  /* 0x0013d88601007387 */ /* 0x0003e20000100a00 */
[----:B------:R-:W-:Y:S01]  /*7f380*/  IMAD.MOV.U32 R112, RZ, RZ, R132 ;  /* 0x000000ffff707224 */ /* 0x000fe200078e0084 */
[----:B------:R-:W-:-:S02]  /*7f390*/  MOV R113, R133 ;  /* 0x0000008500717202 */ /* 0x000fc40000000f00 */
[C---:B-1----:R-:W-:Y:S03]  /*7f3a0*/  HMMA.1688.F32.TF32 R132, R240.reuse, R38, R228 ;  /* 0x00000026f084723c */ /* 0x042fe600000810e4 */
[----:B------:R1:W-:Y:S05]  /*7f3b0*/  STL [R1+0x7ad4], R113 ;  /* 0x007ad47101007387 */ /* 0x0003ea0000100800 */
[----:B------:R-:W-:Y:S01]  /*7f3c0*/  HMMA.1688.F32.TF32 R136, R240, R34, R232 ;  /* 0x00000022f088723c */ /* 0x000fe200000810e8 */
[----:B-1----:R-:W3:Y:S04]  /*7f3d0*/  LDL R113, [R1+0x1ac8] ;  /* 0x001ac80001717983 */ /* 0x002ee80000100800 */
[----:B------:R1:W-:Y:S11]  /*7f3e0*/  STL [R1+0x7ad0], R112 ;  /* 0x007ad07001007387 */ /* 0x0003f60000100800 */
[----:B------:R-:W-:Y:S01]  /*7f3f0*/  IMAD.MOV.U32 R116, RZ, RZ, R132 ;  /* 0x000000ffff747224 */ /* 0x000fe200078e0084 */
[----:B-1----:R-:W4:Y:S01]  /*7f400*/  LDL R112, [R1+0x1acc] ;  /* 0x001acc0001707983 */ /* 0x002f220000100800 */
[----:B------:R-:W-:-:S03]  /*7f410*/  MOV R117, R133 ;  /* 0x0000008500757202 */ /* 0x000fc60000000f00 */
[----:B------:R2:W-:Y:S04]  /*7f420*/  STL.64 [R1+0x13c8], R134 ;  /* 0x0013c88601007387 */ /* 0x0005e80000100a00 */
[----:B------:R-:W-:Y:S04]  /*7f430*/  STL [R1+0x7adc], R117 ;  /* 0x007adc7501007387 */ /* 0x000fe80000100800 */
[----:B------:R-:W-:Y:S01]  /*7f440*/  STL [R1+0x7ad8], R116 ;  /* 0x007ad87401007387 */ /* 0x000fe20000100800 */
[C---:B--2---:R-:W-:Y:S03]  /*7f450*/  HMMA.1688.F32.TF32 R132, R236.reuse, R86, R244 ;  /* 0x00000056ec84723c */ /* 0x044fe600000810f4 */
[----:B------:R-:W2:Y:S04]  /*7f460*/  LDL.LU R244, [R1+0xcb0] ;  /* 0x000cb00001f47983 */ /* 0x000ea80000300800 */
[----:B------:R1:W-:Y:S04]  /*7f470*/  STL.64 [R1+0x13a0], R136 ;  /* 0x0013a08801007387 */ /* 0x0003e80000100a00 */
[----:B------:R1:W-:Y:S11]  /*7f480*/  STL.64 [R1+0x13a8], R138 ;  /* 0x0013a88a01007387 */ /* 0x0003f60000100a00 */
[----:B------:R-:W-:Y:S01]  /*7f490*/  @!UPT UIADD3 URZ, URZ, URZ, URZ ;  /* 0x0000003f3f3ff290 */ /* 0x000fe2000fffe03f */
        /* <DEDUP_REMOVED lines=108> */
[----:B------:R-:W4:Y:S01]  /*7fb60*/  LDL.LU R139, [R1+0xcdc] ;  /* 0x000cdc00018b7983 */ /* 0x000f220000300800 */
[C---:B--2---:R-:W-:Y:S03]  /*7fb70*/  HMMA.1688.F32.TF32 R164, R236.reuse, R90, R164 ;  /* 0x0000005aeca4723c */ /* 0x044fe600000810a4 */
[----:B---3--:R-:W-:Y:S04]  /*7fb80*/  LDS R132, [R113+0x43080] ;  /* 0x0430800071847984 */ /* 0x008fe80000000800 */
[----:B------:R-:W-:Y:S01]  /*7fb90*/  LDS R134, [R113+0x43880] ;  /* 0x0438800071867984 */ /* 0x000fe20000000800 */
[C---:B----4-:R-:W-:Y:S03]  /*7fba0*/  HMMA.1688.F32.TF32 R172, R236.reuse, R98, R172 ;  /* 0x00000062ecac723c */ /* 0x050fe600000810ac */
[----:B------:R-:W-:Y:S04]  /*7fbb0*/  LDS R133, [R112+0x43080] ;  /* 0x0430800070857984 */ /* 0x000fe80000000800 */
[----:B------:R-:W1:Y:S01]  /*7fbc0*/  LDS R135, [R112+0x43880] ;  /* 0x0438800070877984 */ /* 0x000e620000000800 */
        /* <DEDUP_REMOVED lines=13> */
[C---:B------:R-:W-:Y:S07]  /*7fca0*/  HMMA.1688.F32.TF32 R216, R236.reuse, R6, R216 ;  /* 0x00000006ecd8723c */ /* 0x040fee00000810d8 */
[----:B------:R-:W-:Y:S04]  /*7fcb0*/  STL.64 [R1+0x250], R232 ;  /* 0x000250e801007387 */ /* 0x000fe80000100a00 */
[----:B------:R-:W-:Y:S01]  /*7fcc0*/  STL.64 [R1+0x258], R234 ;  /* 0x000258ea01007387 */ /* 0x000fe20000100a00 */
[C---:B------:R-:W-:Y:S03]  /*7fcd0*/  HMMA.1688.F32.TF32 R200, R236.reuse, R126, R200 ;  /* 0x0000007eecc8723c */ /* 0x040fe600000810c8 */
[----:B------:R-:W-:Y:S04]  /*7fce0*/  STL.64 [R1+0x240], R228 ;  /* 0x000240e401007387 */ /* 0x000fe80000100a00 */
[----:B------:R-:W-:Y:S04]  /*7fcf0*/  STL.64 [R1+0x248], R230 ;  /* 0x000248e601007387 */ /* 0x000fe80000100a00 */
[----:B------:R-:W-:Y:S01]  /*7fd00*/  STL.64 [R1+0x230], R224 ;  /* 0x000230e001007387 */ /* 0x000fe20000100a00 */
[C---:B------:R-:W-:Y:S03]  /*7fd10*/  HMMA.1688.F32.TF32 R184, R236.reuse, R110, R184 ;  /* 0x0000006eecb8723c */ /* 0x040fe600000810b8 */
[----:B------:R-:W-:Y:S04]  /*7fd20*/  STL.64 [R1+0x238], R226 ;  /* 0x000238e201007387 */ /* 0x000fe80000100a00 */
[----:B------:R-:W-:Y:S04]  /*7fd30*/  STL.64 [R1+0x220], R220 ;  /* 0x000220dc01007387 */ /* 0x000fe80000100a00 */
        /* <DEDUP_REMOVED lines=48> */
[----:B---3--:R-:W-:Y:S01]  /*80040*/  HMMA.1688.F32.TF32 R140, R236, R50, R244 ;  /* 0x00000032ec8c723c */ /* 0x008fe200000810f4 */
[----:B------:R2:W-:Y:S04]  /*80050*/  STL.64 [R1+0xd0], R136 ;  /* 0x0000d08801007387 */ /* 0x0005e80000100a00 */
[----:B------:R3:W-:Y:S04]  /*80060*/  STL.64 [R1+0xd8], R138 ;  /* 0x0000d88a01007387 */ /* 0x0007e80000100a00 */
[----:B--2---:R-:W1:Y:S06]  /*80070*/  LDL.LU R136, [R1+0xbc0] ;  /* 0x000bc00001887983 */ /* 0x004e6c0000300800 */
[----:B------:R-:W-:Y:S04]  /*80080*/  STL.64 [R1+0xc0], R144 ;  /* 0x0000c09001007387 */ /* 0x000fe80000100a00 */
[----:B------:R-:W-:Y:S04]  /*80090*/  STL.64 [R1+0xc8], R146 ;  /* 0x0000c89201007387 */ /* 0x000fe80000100a00 */
[----:B------:R2:W-:Y:S04]  /*800a0*/  STL.64 [R1+0xb0], R140 ;  /* 0x0000b08c01007387 */ /* 0x0005e80000100a00 */
[----:B------:R4:W-:Y:S04]  /*800b0*/  STL.64 [R1+0xb8], R142 ;  /* 0x0000b88e01007387 */ /* 0x0009e80000100a00 */
[----:B------:R-:W1:Y:S04]  /*800c0*/  LDL.LU R137, [R1+0xbc4] ;  /* 0x000bc40001897983 */ /* 0x000e680000300800 */
[----:B---3--:R-:W1:Y:S04]  /*800d0*/  LDL.LU R138, [R1+0xbc8] ;  /* 0x000bc800018a7983 */ /* 0x008e680000300800 */
[----:B------:R-:W1:Y:S04]  /*800e0*/  LDL.LU R139, [R1+0xbcc] ;  /* 0x000bcc00018b7983 */ /* 0x000e680000300800 */
[----:B--2---:R-:W2:Y:S04]  /*800f0*/  LDL.LU R140, [R1+0xbd0] ;  /* 0x000bd000018c7983 */ /* 0x004ea80000300800 */
[----:B------:R-:W2:Y:S04]  /*80100*/  LDL.LU R141, [R1+0xbd4] ;  /* 0x000bd400018d7983 */ /* 0x000ea80000300800 */
[----:B----4-:R-:W2:Y:S04]  /*80110*/  LDL.LU R142, [R1+0xbd8] ;  /* 0x000bd800018e7983 */ /* 0x010ea80000300800 */
        /* <DEDUP_REMOVED lines=69> */
[C---:B-1----:R-:W-:Y:S08]  /*80570*/  HMMA.1688.F32.TF32 R136, R132.reuse, R114, R136 ;  /* 0x000000728488723c */ /* 0x042ff00000081088 */
[C---:B--2---:R-:W-:Y:S08]  /*80580*/  HMMA.1688.F32.TF32 R140, R132.reuse, R118, R140 ;  /* 0x00000076848c723c */ /* 0x044ff0000008108c */
[C---:B---3--:R-:W-:Y:S08]  /*80590*/  HMMA.1688.F32.TF32 R148, R132.reuse, R126, R148 ;  /* 0x0000007e8494723c */ /* 0x048ff00000081094 */
[C---:B----4-:R-:W-:Y:S08]  /*805a0*/  HMMA.1688.F32.TF32 R160, R132.reuse, R30, R160 ;  /* 0x0000001e84a0723c */ /* 0x050ff000000810a0 */
[C---:B------:R-:W-:Y:S08]  /*805b0*/  HMMA.1688.F32.TF32 R168, R132.reuse, R6, R168 ;  /* 0x0000000684a8723c */ /* 0x040ff000000810a8 */
[C---:B------:R-:W-:Y:S08]  /*805c0*/  HMMA.1688.F32.TF32 R172, R132.reuse, R10, R172 ;  /* 0x0000000a84ac723c */ /* 0x040ff000000810ac */
[----:B------:R-:W-:Y:S01]  /*805d0*/  HMMA.1688.F32.TF32 R176, R132, R14, R176 ;  /* 0x0000000e84b0723c */ /* 0x000fe200000810b0 */
[----:B------:R-:W-:Y:S01]  /*805e0*/  MOV R105, R163 ;  /* 0x000000a300697202 */ /* 0x000fe20000000f00 */
[----:B------:R-:W-:-:S06]  /*805f0*/  IMAD.MOV.U32 R104, RZ, RZ, R162 ;  /* 0x000000ffff687224 */ /* 0x000fcc00078e00a2 */
[C---:B------:R-:W-:Y:S08]  /*80600*/  HMMA.1688.F32.TF32 R204, R236.reuse, R46, R200 ;  /* 0x0000002eeccc723c */ /* 0x040ff000000810c8 */
[C---:B------:R-:W-:Y:S08]  /*80610*/  HMMA.1688.F32.TF32 R200, R236.reuse, R42, R196 ;  /* 0x0000002aecc8723c */ /* 0x040ff000000810c4 */
[C---:B------:R-:W-:Y:S08]  /*80620*/  HMMA.1688.F32.TF32 R196, R236.reuse, R38, R192 ;  /* 0x00000026ecc4723c */ /* 0x040ff000000810c0 */
[----:B------:R-:W-:Y:S08]  /*80630*/  HMMA.1688.F32.TF32 R192, R236, R34, R188 ;  /* 0x00000022ecc0723c */ /* 0x000ff000000810bc */
[C---:B------:R-:W-:Y:S08]  /*80640*/  HMMA.1688.F32.TF32 R188, R132.reuse, R86, R152 ;  /* 0x0000005684bc723c */ /* 0x040ff00000081098 */
[C---:B------:R-:W-:Y:S08]  /*80650*/  HMMA.1688.F32.TF32 R184, R132.reuse, R22, R184 ;  /* 0x0000001684b8723c */ /* 0x040ff000000810b8 */
[C---:B------:R-:W-:Y:S01]  /*80660*/  HMMA.1688.F32.TF32 R180, R132.reuse, R18, R180 ;  /* 0x0000001284b4723c */ /* 0x040fe200000810b4 */
        /* <DEDUP_REMOVED lines=17> */
[----:B------:R-:W-:Y:S03]  /*80780*/  HMMA.1688.F32.TF32 R248, R132, R110, R248 ;  /* 0x0000006e84f8723c */ /* 0x000fe600000810f8 */
        /* <DEDUP_REMOVED lines=19> */
[----:B------:R3:W-:Y:S04]  /*808c0*/  STL.64 [R1], R136 ;  /* 0x0000008801007387 */ /* 0x0007e80000100a00 */
[----:B------:R-:W-:Y:S04]  /*808d0*/  STL.64 [R1+0x7b88], R250 ;  /* 0x007b88fa01007387 */ /* 0x000fe80000100a00 */
[----:B------:R-:W-:Y:S04]  /*808e0*/  STL.64 [R1+0x7b80], R248 ;  /* 0x007b80f801007387 */ /* 0x000fe80000100a00 */
        /* <DEDUP_REMOVED lines=40> */
[----:B------:R-:W-:Y:S01]  /*80b70*/  IMAD.MOV.U32 R105, RZ, RZ, R138 ;  /* 0x000000ffff697224 */ /* 0x000fe200078e008a */
[----:B------:R-:W-:-:S02]  /*80b80*/  MOV R104, R139 ;  /* 0x0000008b00687202 */ /* 0x000fc40000000f00 */
[----:B---3--:R-:W3:Y:S04]  /*80b90*/  LDL.LU R136, [R1+0xaf0] ;  /* 0x000af00001887983 */ /* 0x008ee80000300800 */
[----:B------:R-:W3:Y:S04]  /*80ba0*/  LDL.LU R137, [R1+0xaf4] ;  /* 0x000af40001897983 */ /* 0x000ee80000300800 */
[----:B------:R-:W3:Y:S04]  /*80bb0*/  LDL.LU R138, [R1+0xaf8] ;  /* 0x000af800018a7983 */ /* 0x000ee80000300800 */
[----:B------:R-:W3:Y:S01]  /*80bc0*/  LDL.LU R139, [R1+0xafc] ;  /* 0x000afc00018b7983 */ /* 0x000ee20000300800 */
[C---:B------:R-:W-:Y:S01]  /*80bd0*/  HMMA.1688.F32.TF32 R244, R132.reuse, R106, R244 ;  /* 0x0000006a84f4723c */ /* 0x040fe200000810f4 */
[----:B------:R-:W-:Y:S01]  /*80be0*/  IMAD.MOV.U32 R93, RZ, RZ, R222 ;  /* 0x000000ffff5d7224 */ /* 0x000fe200078e00de */
[----:B------:R-:W-:Y:S01]  /*80bf0*/  MOV R92, R223 ;  /* 0x000000df005c7202 */ /* 0x000fe20000000f00 */
[----:B------:R-:W-:Y:S04]  /*80c00*/  LDS R152, [R113+0x43100] ;  /* 0x0431000071987984 */ /* 0x000fe80000000800 */
[----:B------:R-:W-:Y:S04]  /*80c10*/  LDS R154, [R113+0x43900] ;  /* 0x04390000719a7984 */ /* 0x000fe80000000800 */
[----:B------:R-:W-:Y:S04]  /*80c20*/  LDS R153, [R112+0x43100] ;  /* 0x0431000070997984 */ /* 0x000fe80000000800 */
[----:B------:R-:W1:Y:S08]  /*80c30*/  LDS R155, [R112+0x43900] ;  /* 0x04390000709b7984 */ /* 0x000e700000000800 */
[----:B------:R-:W-:Y:S04]  /*80c40*/  STL.64 [R1+0x7b98], R246 ;  /* 0x007b98f601007387 */ /* 0x000fe80000100a00 */
[----:B------:R-:W-:Y:S01]  /*80c50*/  STL.64 [R1+0x7b90], R244 ;  /* 0x007b90f401007387 */ /* 0x000fe20000100a00 */
[C---:B----4-:R-:W-:Y:S08]  /*80c60*/  HMMA.1688.F32.TF32 R204, R132.reuse, R62, R140 ;  /* 0x0000003e84cc723c */ /* 0x050ff0000008108c */
[C---:B--2---:R-:W-:Y:S08]  /*80c70*/  HMMA.1688.F32.TF32 R220, R132.reuse, R78, R160 ;  /* 0x0000004e84dc723c */ /* 0x044ff000000810a0 */
[C---:B------:R-:W-:Y:S08]  /*80c80*/  HMMA.1688.F32.TF32 R236, R132.reuse, R98, R176 ;  /* 0x0000006284ec723c */ /* 0x040ff000000810b0 */
[C---:B------:R-:W-:Y:S08]  /*80c90*/  HMMA.1688.F32.TF32 R240, R132.reuse, R102, R180 ;  /* 0x0000006684f0723c */ /* 0x040ff000000810b4 */
[C---:B------:R-:W-:Y:S08]  /*80ca0*/  HMMA.1688.F32.TF32 R232, R132.reuse, R94, R172 ;  /* 0x0000005e84e8723c */ /* 0x040ff000000810ac */
[C---:B------:R-:W-:Y:S07]  /*80cb0*/  HMMA.1688.F32.TF32 R228, R132.reuse, R90, R168 ;  /* 0x0000005a84e4723c */ /* 0x040fee00000810a8 */
[----:B------:R-:W-:Y:S01]  /*80cc0*/  STL.64 [R1+0x7ba8], R242 ;  /* 0x007ba8f201007387 */ /* 0x000fe20000100a00 */
[C---:B------:R-:W-:Y:S03]  /*80cd0*/  HMMA.1688.F32.TF32 R224, R132.reuse, R82, R164 ;  /* 0x0000005284e0723c */ /* 0x040fe600000810a4 */
[----:B------:R-:W-:Y:S05]  /*80ce0*/  STL.64 [R1+0x7ba0], R240 ;  /* 0x007ba0f001007387 */ /* 0x000fea0000100a00 */
        /* <DEDUP_REMOVED lines=37> */
[C---:B---3--:R-:W-:Y:S03]  /*80f40*/  HMMA.1688.F32.TF32 R200, R132.reuse, R58, R136 ;  /* 0x0000003a84c8723c */ /* 0x048fe60000081088 */
        /* <DEDUP_REMOVED lines=26> */
[C---:B----4-:R-:W-:Y:S08]  /*810f0*/  HMMA.1688.F32.TF32 R192, R132.reuse, R50, R172 ;  /* 0x0000003284c0723c */ /* 0x050ff000000810ac */
[C---:B--2---:R-:W-:Y:S08]  /*81100*/  HMMA.1688.F32.TF32 R196, R132.reuse, R54, R176 ;  /* 0x0000003684c4723c */ /* 0x044ff000000810b0 */
[C---:B------:R-:W-:Y:S08]  /*81110*/  HMMA.1688.F32.TF32 R144, R132.reuse, R46, R144 ;  /* 0x0000002e8490723c */ /* 0x040ff00000081090 */
[C---:B---3--:R-:W-:Y:S07]  /*81120*/  HMMA.1688.F32.TF32 R140, R132.reuse, R42, R140 ;  /* 0x0000002a848c723c */ /* 0x048fee000008108c */
[----:B------:R-:W-:Y:S01]  /*81130*/  STL.64 [R1+0x7c60], R198 ;  /* 0x007c60c601007387 */ /* 0x000fe20000100a00 */
[C---:B------:R-:W-:Y:S03]  /*81140*/  HMMA.1688.F32.TF32 R136, R132.reuse, R38, R136 ;  /* 0x000000268488723c */ /* 0x040fe60000081088 */
[----:B------:R-:W-:Y:S04]  /*81150*/  STL.64 [R1+0x7c58], R196 ;  /* 0x007c58c401007387 */ /* 0x000fe80000100a00 */
        /* <DEDUP_REMOVED lines=8> */
[----:B------:R1:W-:Y:S02]  /*811e0*/  STL.64 [R1+0x7c98], R136 ;  /* 0x007c988801007387 */ /* 0x0003e40000100a00 */
[C---:B-1----:R-:W-:Y:S06]  /*811f0*/  HMMA.1688.F32.TF32 R136, R152.reuse, R86, R148 ;  /* 0x000000569888723c */ /* 0x042fec0000081094 */
[----:B------:R-:W-:Y:S04]  /*81200*/  STL.64 [R1+0x7cb0], R134 ;  /* 0x007cb08601007387 */ /* 0x000fe80000100a00 */
[----:B------:R1:W-:Y:S01]  /*81210*/  STL.64 [R1+0x7ca8], R132 ;  /* 0x007ca88401007387 */ /* 0x0003e20000100a00 */
[C---:B------:R-:W-:Y:S03]  /*81220*/  HMMA.1688.F32.TF32 R140, R152.reuse, R22, R164 ;  /* 0x00000016988c723c */ /* 0x040fe600000810a4 */
[----:B------:R-:W-:Y:S04]  /*81230*/  LDS R148, [R113+0x43180] ;  /* 0x0431800071947984 */ /* 0x000fe80000000800 */
[----:B------:R-:W-:Y:S01]  /*81240*/  LDS R150, [R113+0x43980] ;  /* 0x0439800071967984 */ /* 0x000fe20000000800 */
[----:B-1----:R-:W-:Y:S03]  /*81250*/  HMMA.1688.F32.TF32 R132, R152, R14, R156 ;  /* 0x0000000e9884723c */ /* 0x002fe6000008109c */
[----:B------:R-:W-:Y:S04]  /*81260*/  LDS R149, [R112+0x43180] ;  /* 0x0431800070957984 */ /* 0x000fe80000000800 */
[----:B------:R-:W1:Y:S01]  /*81270*/  LDS R151, [R112+0x43980] ;  /* 0x0439800070977984 */ /* 0x000e620000000800 */
[----:B------:R-:W-:Y:S01]  /*81280*/  IMAD.MOV.U32 R120, RZ, RZ, R136 ;  /* 0x000000ffff787224 */ /* 0x000fe200078e0088 */
[----:B------:R-:W-:-:S02]  /*81290*/  MOV R121, R137 ;  /* 0x0000008900797202 */ /* 0x000fc40000000f00 */
[----:B------:R2:W-:Y:S02]  /*812a0*/  STL.64 [R1+0x2e8], R138 ;  /* 0x0002e88a01007387 */ /* 0x0005e40000100a00 */
[C---:B--2---:R-:W-:Y:S02]  /*812b0*/  HMMA.1688.F32.TF32 R136, R152.reuse, R18, R160 ;  /* 0x000000129888723c */ /* 0x044fe400000810a0 */
[----:B------:R-:W-:Y:S04]  /*812c0*/  STL [R1+0x7b64], R121 ;  /* 0x007b647901007387 */ /* 0x000fe80000100800 */
[----:B------:R-:W-:Y:S04]  /*812d0*/  STL [R1+0x7b60], R120 ;  /* 0x007b607801007387 */ /* 0x000fe80000100800 */
[----:B------:R2:W-:Y:S04]  /*812e0*/  STL.64 [R1+0x370], R140 ;  /* 0x0003708c01007387 */ /* 0x0005e80000100a00 */
[----:B------:R3:W-:Y:S04]  /*812f0*/  STL.64 [R1+0x378], R142 ;  /* 0x0003788e01007387 */ /* 0x0007e80000100a00 */
[----:B------:R-:W4:Y:S05]  /*81300*/  LDL.LU R160, [R1+0x580] ;  /* 0x0005800001a07983 */ /* 0x000f2a0000300800 */
[----:B------:R1:W-:Y:S04]  /*81310*/  STL.64 [R1+0x360], R136 ;  /* 0x0003608801007387 */ /* 0x0003e80000100a00 */
        /* <DEDUP_REMOVED lines=113> */
[----:B------:R-:W-:Y:S04]  /*81a30*/  STL [R1+0x340], R132 ;  /* 0x0003408401007387 */ /* 0x000fe80000100800 */
[----:B------:R2:W-:Y:S04]  /*81a40*/  STL [R1+0x34c], R135 ;  /* 0x00034c8701007387 */ /* 0x0005e80000100800 */
[----:B------:R-:W4:Y:S04]  /*81a50*/  LDL.LU R156, [R1+0x570] ;  /* 0x00057000019c7983 */ /* 0x000f280000300800 */
[----:B------:R-:W4:Y:S04]  /*81a60*/  LDL.LU R157, [R1+0x574] ;  /* 0x00057400019d7983 */ /* 0x000f280000300800 */
[----:B------:R-:W4:Y:S04]  /*81a70*/  LDL.LU R158, [R1+0x578] ;  /* 0x00057800019e7983 */ /* 0x000f280000300800 */
[----:B------:R-:W4:Y:S01]  /*81a80*/  LDL.LU R159, [R1+0x57c] ;  /* 0x00057c00019f7983 */ /* 0x000f220000300800 */
[----:B---3--:R-:W-:Y:S01]  /*81a90*/  HMMA.1688.F32.TF32 R136, R152, R6, R136 ;  /* 0x000000069888723c */ /* 0x008fe20000081088 */
[----:B------:R-:W-:Y:S01]  /*81aa0*/  IMAD.MOV.U32 R121, RZ, RZ, R133 ;  /* 0x000000ffff797224 */ /* 0x000fe200078e0085 */
[----:B------:R-:W-:-:S06]  /*81ab0*/  MOV R120, R134 ;  /* 0x0000008600787202 */ /* 0x000fcc0000000f00 */
[C---:B--2---:R-:W-:Y:S08]  /*81ac0*/  HMMA.1688.F32.TF32 R132, R152.reuse, R26, R140 ;  /* 0x0000001a9884723c */ /* 0x044ff0000008108c */
[C---:B------:R-:W-:Y:S07]  /*81ad0*/  HMMA.1688.F32.TF32 R140, R152.reuse, R30, R144 ;  /* 0x0000001e988c723c */ /* 0x040fee0000081090 */
        /* <DEDUP_REMOVED lines=61> */
[----:B------:R-:W-:Y:S08]  /*81eb0*/  STL.64 [R1+0x678], R142 ;  /* 0x0006788e01007387 */ /* 0x000ff00000100a00 */
[----:B------:R-:W-:Y:S04]  /*81ec0*/  STL.64 [R1+0x660], R136 ;  /* 0x0006608801007387 */ /* 0x000fe80000100a00 */
[----:B------:R-:W-:Y:S04]  /*81ed0*/  STL.64 [R1+0x668], R138 ;  /* 0x0006688a01007387 */ /* 0x000fe80000100a00 */
[----:B------:R-:W-:Y:S04]  /*81ee0*/  STL.64 [R1+0x5b0], R132 ;  /* 0x0005b08401007387 */ /* 0x000fe80000100a00 */
[----:B------:R1:W-:Y:S02]  /*81ef0*/  STL.64 [R1+0x5b8], R134 ;  /* 0x0005b88601007387 */ /* 0x0003e40000100a00 */
[C---:B-1----:R-:W-:Y:S08]  /*81f00*/  HMMA.1688.F32.TF32 R132, R152.reuse, R38, R160 ;  /* 0x000000269884723c */ /* 0x042ff000000810a0 */
[C---:B------:R-:W-:Y:S08]  /*81f10*/  HMMA.1688.F32.TF32 R140, R152.reuse, R46, R168 ;  /* 0x0000002e988c723c */ /* 0x040ff000000810a8 */
[----:B------:R-:W-:Y:S08]  /*81f20*/  HMMA.1688.F32.TF32 R136, R152, R42, R164 ;  /* 0x0000002a9888723c */ /* 0x000ff000000810a4 */
[----:B------:R-:W-:Y:S01]  /*81f30*/  IMAD.MOV.U32 R100, RZ, RZ, R132 ;  /* 0x000000ffff647224 */ /* 0x000fe200078e0084 */
[----:B------:R-:W-:Y:S01]  /*81f40*/  MOV R101, R133 ;  /* 0x0000008500657202 */ /* 0x000fe20000000f00 */
[----:B------:R-:W-:Y:S01]  /*81f50*/  IMAD.MOV.U32 R108, RZ, RZ, R134 ;  /* 0x000000ffff6c7224 */ /* 0x000fe200078e0086 */
[----:B------:R-:W-:-:S02]  /*81f60*/  MOV R109, R135 ;  /* 0x00000087006d7202 */ /* 0x000fc40000000f00 */
[----:B----4-:R-:W-:Y:S02]  /*81f70*/  HMMA.1688.F32.TF32 R132, R152, R34, R156 ;  /* 0x000000229884723c */ /* 0x010fe4000008109c */
[----:B------:R-:W-:Y:S01]  /*81f80*/  STL.64 [R1+0x5a0], R140 ;  /* 0x0005a08c01007387 */ /* 0x000fe20000100a00 */
[----:B------:R-:W-:-:S03]  /*81f90*/  IMAD.MOV.U32 R160, RZ, RZ, R25 ;  /* 0x000000ffffa07224 */ /* 0x000fc600078e0019 */
[----:B------:R-:W-:Y:S01]  /*81fa0*/  STL.64 [R1+0x5a8], R142 ;  /* 0x0005a88e01007387 */ /* 0x000fe20000100a00 */
[----:B------:R-:W-:-:S03]  /*81fb0*/  MOV R161, R29 ;  /* 0x0000001d00a17202 */ /* 0x000fc60000000f00 */
[----:B------:R-:W-:Y:S04]  /*81fc0*/  STL.64 [R1+0x590], R136 ;  /* 0x0005908801007387 */ /* 0x000fe80000100a00 */
[----:B------:R-:W-:Y:S09]  /*81fd0*/  STL.64 [R1+0x598], R138 ;  /* 0x0005988a01007387 */ /* 0x000ff20000100a00 */
[----:B------:R1:W-:Y:S04]  /*81fe0*/  STL.64 [R1+0x2d0], R132 ;  /* 0x0002d08401007387 */ /* 0x0003e80000100a00 */
[----:B------:R-:W2:Y:S04]  /*81ff0*/  LDL.LU R25, [R1+0x7ce8] ;  /* 0x007ce80001197983 */ /* 0x000ea80000300800 */
[----:B------:R-:W3:Y:S01]  /*82000*/  LDL.LU R29, [R1+0x7ce4] ;  /* 0x007ce400011d7983 */ /* 0x000ee20000300800 */
[----:B------:R-:W-:Y:S01]  /*82010*/  IMAD.MOV.U32 R168, RZ, RZ, R124 ;  /* 0x000000ffffa87224 */ /* 0x000fe200078e007c */
[----:B------:R-:W-:Y:S01]  /*82020*/  MOV R169, R125 ;  /* 0x0000007d00a97202 */ /* 0x000fe20000000f00 */
[----:B------:R-:W-:Y:S01]  /*82030*/  IMAD.MOV.U32 R170, RZ, RZ, R128 ;  /* 0x000000ffffaa7224 */ /* 0x000fe200078e0080 */
[----:B------:R-:W4:Y:S01]  /*82040*/  LDL.LU R124, [R1+0x7ce0] ;  /* 0x007ce000017c7983 */ /* 0x000f220000300800 */
[----:B------:R-:W-:-:S03]  /*82050*/  MOV R171, R129 ;  /* 0x0000008100ab7202 */ /* 0x000fc60000000f00 */
        /* <DEDUP_REMOVED lines=50> */
[----:B---3--:R-:W-:-:S03]  /*82380*/  IMAD.MOV.U32 R179, RZ, RZ, R29 ;  /* 0x000000ffffb37224 */ /* 0x008fc600078e001d */
[----:B------:R-:W3:Y:S01]  /*82390*/  LDL R29, [R1+0x1ac0] ;  /* 0x001ac000011d7983 */ /* 0x000ee20000100800 */
[----:B------:R-:W-:Y:S01]  /*823a0*/  IMAD.MOV.U32 R117, RZ, RZ, R134 ;  /* 0x000000ffff757224 */ /* 0x000fe200078e0086 */
[----:B------:R-:W-:Y:S01]  /*823b0*/  MOV R116, R135 ;  /* 0x0000008700747202 */ /* 0x000fe20000000f00 */
[----:B------:R-:W-:Y:S01]  /*823c0*/  IMAD.MOV.U32 R175, RZ, RZ, R20 ;  /* 0x000000ffffaf7224 */ /* 0x000fe200078e0014 */
[----:B------:R-:W-:Y:S01]  /*823d0*/  MOV R174, R21 ;  /* 0x0000001500ae7202 */ /* 0x000fe20000000f00 */
[----:B------:R-:W-:Y:S01]  /*823e0*/  IMAD.MOV.U32 R165, RZ, RZ, R16 ;  /* 0x000000ffffa57224 */ /* 0x000fe200078e0010 */
[----:B------:R-:W-:Y:S02]  /*823f0*/  MOV R164, R17 ;  /* 0x0000001100a47202 */ /* 0x000fe40000000f00 */
[----:B--2---:R-:W-:Y:S01]  /*82400*/  MOV R176, R128 ;  /* 0x0000008000b07202 */ /* 0x004fe20000000f00 */
[----:B----4-:R-:W-:Y:S01]  /*82410*/  IMAD.MOV.U32 R159, RZ, RZ, R129 ;  /* 0x000000ffff9f7224 */ /* 0x010fe200078e0081 */
[----:B------:R-:W-:Y:S01]  /*82420*/  MOV R166, R13 ;  /* 0x0000000d00a67202 */ /* 0x000fe20000000f00 */
[----:B------:R-:W-:Y:S01]  /*82430*/  IMAD.MOV.U32 R167, RZ, RZ, R12 ;  /* 0x000000ffffa77224 */ /* 0x000fe200078e000c */
[----:B------:R-:W-:Y:S01]  /*82440*/  MOV R178, R124 ;  /* 0x0000007c00b27202 */ /* 0x000fe20000000f00 */
[----:B------:R-:W-:Y:S01]  /*82450*/  IMAD.MOV.U32 R177, RZ, RZ, R125 ;  /* 0x000000ffffb17224 */ /* 0x000fe200078e007d */
[C---:B-1----:R-:W-:Y:S08]  /*82460*/  HMMA.1688.F32.TF32 R132, R148.reuse, R86, R220 ;  /* 0x000000569484723c */ /* 0x042ff000000810dc */
[C---:B------:R-:W-:Y:S11]  /*82470*/  HMMA.1688.F32.TF32 R20, R148.reuse, R22, R224 ;  /* 0x000000169414723c */ /* 0x040ff600000810e0 */
[----:B------:R-:W-:Y:S04]  /*82480*/  @!UPT UIADD3 URZ, URZ, URZ, URZ ;  /* 0x0000003f3f3ff290 */ /* 0x000fe8000fffe03f */
[----:B------:R-:W-:Y:S01]  /*82490*/  STL.64 [R1+0x1118], R134 ;  /* 0x0011188601007387 */ /* 0x000fe20000100a00 */
[----:B------:R-:W-:Y:S07]  /*824a0*/  HMMA.1688.F32.TF32 R16, R148, R18, R228 ;  /* 0x000000129410723c */ /* 0x000fee00000810e4 */
[----:B------:R1:W-:Y:S01]  /*824b0*/  STL.64 [R1+0x1108], R22 ;  /* 0x0011081601007387 */ /* 0x0003e20000100a00 */
[----:B------:R-:W-:Y:S01]  /*824c0*/  MOV R128, R20 ;  /* 0x0000001400807202 */ /* 0x000fe20000000f00 */
[----:B------:R-:W-:-:S02]  /*824d0*/  IMAD.MOV.U32 R129, RZ, RZ, R21 ;  /* 0x000000ffff817224 */ /* 0x000fc400078e0015 */
[C---:B-1----:R-:W-:Y:S08]  /*824e0*/  HMMA.1688.F32.TF32 R20, R148.reuse, R14, R232 ;  /* 0x0000000e9414723c */ /* 0x042ff000000810e8 */
[C---:B------:R-:W-:Y:S04]  /*824f0*/  HMMA.1688.F32.TF32 R12, R148.reuse, R10, R236 ;  /* 0x0000000a940c723c */ /* 0x040fe800000810ec */
[----:B------:R-:W-:Y:S04]  /*82500*/  STL.64 [R1+0x10f0], R16 ;  /* 0x0010f01001007387 */ /* 0x000fe80000100a00 */
[----:B------:R1:W-:Y:S07]  /*82510*/  STL.64 [R1+0x10f8], R18 ;  /* 0x0010f81201007387 */ /* 0x0003ee0000100a00 */
        /* <DEDUP_REMOVED lines=11> */
[----:B------:R-:W-:Y:S04]  /*825d0*/  STL.64 [R1+0x10b8], R22 ;  /* 0x0010b81601007387 */ /* 0x000fe80000100a00 */
[----:B------:R-:W-:Y:S04]  /*825e0*/  STL.64 [R1+0x7b30], R128 ;  /* 0x007b308001007387 */ /* 0x000fe80000100a00 */
[----:B------:R-:W-:Y:S04]  /*825f0*/  STL.64 [R1+0x10a0], R12 ;  /* 0x0010a00c01007387 */ /* 0x000fe80000100a00 */
[----:B------:R1:W-:Y:S02]  /*82600*/  STL.64 [R1+0x10a8], R14 ;  /* 0x0010a80e01007387 */ /* 0x0003e40000100a00 */
[----:B-1----:R-:W-:Y:S01]  /*82610*/  HMMA.1688.F32.TF32 R12, R148, R126, R184 ;  /* 0x0000007e940c723c */ /* 0x002fe200000810b8 */
[----:B------:R-:W-:Y:S01]  /*82620*/  MOV R124, R132 ;  /* 0x00000084007c7202 */ /* 0x000fe20000000f00 */
[----:B------:R-:W-:-:S04]  /*82630*/  IMAD.MOV.U32 R125, RZ, RZ, R133 ;  /* 0x000000ffff7d7224 */ /* 0x000fc800078e0085 */
[----:B------:R-:W-:Y:S04]  /*82640*/  STL.64 [R1+0x1090], R16 ;  /* 0x0010901001007387 */ /* 0x000fe80000100a00 */
[----:B------:R1:W-:Y:S04]  /*82650*/  STL.64 [R1+0x1098], R18 ;  /* 0x0010981201007387 */ /* 0x0003e80000100a00 */
[----:B------:R-:W-:Y:S01]  /*82660*/  STL.64 [R1+0x7b38], R124 ;  /* 0x007b387c01007387 */ /* 0x000fe20000100a00 */
[C---:B-1----:R-:W-:Y:S08]  /*82670*/  HMMA.1688.F32.TF32 R16, R148.reuse, R122, R180 ;  /* 0x0000007a9410723c */ /* 0x042ff000000810b4 */
[----:B------:R-:W-:Y:S04]  /*82680*/  STL.64 [R1+0x1080], R12 ;  /* 0x0010800c01007387 */ /* 0x000fe80000100a00 */
[----:B------:R1:W-:Y:S01]  /*82690*/  STL.64 [R1+0x1088], R14 ;  /* 0x0010880e01007387 */ /* 0x0003e20000100a00 */
[----:B------:R-:W-:Y:S01]  /*826a0*/  MOV R172, R25 ;  /* 0x0000001900ac7202 */ /* 0x000fe20000000f00 */
[----:B------:R-:W-:Y:S01]  /*826b0*/  IMAD.MOV.U32 R173, RZ, RZ, R24 ;  /* 0x000000ffffad7224 */ /* 0x000fe200078e0018 */
[----:B------:R-:W-:Y:S01]  /*826c0*/  MOV R163, R96 ;  /* 0x0000006000a37202 */ /* 0x000fe20000000f00 */
[----:B------:R-:W-:Y:S01]  /*826d0*/  IMAD.MOV.U32 R162, RZ, RZ, R97 ;  /* 0x000000ffffa27224 */ /* 0x000fe200078e0061 */
[----:B---3--:R-:W-:Y:S04]  /*826e0*/  LDSM.16.M88.4 R20, [R29+0x4080] ;  /* 0x004080001d14783b */ /* 0x008fe80000000200 */
[----:B------:R-:W-:Y:S01]  /*826f0*/  LDSM.16.M88.4 R152, [R29+0xf080] ;  /* 0x00f080001d98783b */ /* 0x000fe20000000200 */
[----:B-1----:R-:W-:Y:S03]  /*82700*/  HMMA.1688.F32.TF32 R12, R148, R118, R156 ;  /* 0x00000076940c723c */ /* 0x002fe6000008109c */
[----:B------:R-:W-:Y:S04]  /*82710*/  STL.64 [R1+0x7cb8], R120 ;  /* 0x007cb87801007387 */ /* 0x000fe80000100a00 */
[----:B------:R-:W1:Y:S01]  /*82720*/  LDSM.16.M88.4 R24, [R29+0x80] ;  /* 0x000080001d18783b */ /* 0x000e620000000200 */
[----:B------:R-:W-:Y:S01]  /*82730*/  MOV R158, R5 ;  /* 0x00000005009e7202 */ /* 0x000fe20000000f00 */
[----:B------:R-:W-:-:S02]  /*82740*/  IMAD.MOV.U32 R159, RZ, RZ, R4 ;  /* 0x000000ffff9f7224 */ /* 0x000fc400078e0004 */
[----:B------:R-:W-:Y:S01]  /*82750*/  HMMA.1688.F32.TF32 R4, R148, R114, R176 ;  /* 0x000000729404723c */ /* 0x000fe200000810b0 */
[----:B------:R-:W-:Y:S01]  /*82760*/  STL.64 [R1+0x1070], R16 ;  /* 0x0010701001007387 */ /* 0x000fe20000100a00 */
[----:B------:R-:W-:-:S03]  /*82770*/  MOV R156, R9 ;  /* 0x00000009009c7202 */ /* 0x000fc60000000f00 */
[----:B------:R-:W-:Y:S01]  /*82780*/  STL.64 [R1+0x1078], R18 ;  /* 0x0010781201007387 */ /* 0x000fe20000100a00 */
[----:B------:R-:W-:Y:S02]  /*82790*/  IMAD.MOV.U32 R157, RZ, RZ, R8 ;  /* 0x000000ffff9d7224 */ /* 0x000fe400078e0008 */
[C---:B------:R-:W-:Y:S01]  /*827a0*/  HMMA.1688.F32.TF32 R8, R148.reuse, R110, R172 ;  /* 0x0000006e9408723c */ /* 0x040fe200000810ac */
[----:B------:R-:W-:Y:S04]  /*827b0*/  LDSM.16.M88.4 R16, [R29+0x2080] ;  /* 0x002080001d10783b */ /* 0x000fe80000000200 */
[----:B------:R-:W-:Y:S04]  /*827c0*/  STL.64 [R1+0x1060], R12 ;  /* 0x0010600c01007387 */ /* 0x000fe80000100a00 */
[----:B------:R-:W-:Y:S04]  /*827d0*/  STL.64 [R1+0x1068], R14 ;  /* 0x0010680e01007387 */ /* 0x000fe80000100a00 */
[----:B------:R-:W-:Y:S04]  /*827e0*/  STL.64 [R1+0x7b48], R116 ;  /* 0x007b487401007387 */ /* 0x000fe80000100a00 */
[----:B------:R-:W-:Y:S04]  /*827f0*/  STL.64 [R1+0x7b50], R108 ;  /* 0x007b506c01007387 */ /* 0x000fe80000100a00 */
[----:B------:R-:W-:Y:S04]  /*82800*/  STL.64 [R1+0x1050], R4 ;  /* 0x0010500401007387 */ /* 0x000fe80000100a00 */
[----:B------:R2:W-:Y:S04]  /*82810*/  STL.64 [R1+0x1058], R6 ;  /* 0x0010580601007387 */ /* 0x0005e80000100a00 */
[----:B------:R-:W3:Y:S04]  /*82820*/  LDSM.16.M88.4 R12, [R29+0x1080] ;  /* 0x001080001d0c783b */ /* 0x000ee80000000200 */
[----:B------:R-:W-:Y:S01]  /*82830*/  LDS R96, [R3+0x44000] ;  /* 0x0440000003607984 */ /* 0x000fe20000000800 */
[C---:B--2---:R-:W-:Y:S03]  /*82840*/  HMMA.1688.F32.TF32 R4, R148.reuse, R106, R168 ;  /* 0x0000006a9404723c */ /* 0x044fe600000810a8 */
[----:B------:R-:W-:Y:S04]  /*82850*/  STL.64 [R1+0x1040], R8 ;  /* 0x0010400801007387 */ /* 0x000fe80000100a00 */
[----:B------:R2:W-:Y:S04]  /*82860*/  STL.64 [R1+0x1048], R10 ;  /* 0x0010480a01007387 */ /* 0x0005e80000100a00 */
[----:B------:R-:W-:Y:S04]  /*82870*/  STL.64 [R1+0x7cc8], R104 ;  /* 0x007cc86801007387 */ /* 0x000fe80000100a00 */
[----:B------:R-:W-:Y:S01]  /*82880*/  LDS R97, [R0+0x44000] ;  /* 0x0440000000617984 */ /* 0x000fe20000000800 */
[C---:B--2---:R-:W-:Y:S07]  /*82890*/  HMMA.1688.F32.TF32 R8, R148.reuse, R102, R164 ;  /* 0x000000669408723c */ /* 0x044fee00000810a4 */
[----:B------:R-:W-:Y:S04]  /*828a0*/  STL.64 [R1+0x1030], R4 ;  /* 0x0010300401007387 */ /* 0x000fe80000100a00 */
[----:B------:R2:W-:Y:S02]  /*828b0*/  STL.64 [R1+0x1038], R6 ;  /* 0x0010380601007387 */ /* 0x0005e40000100a00 */
[C---:B--2---:R-:W-:Y:S02]  /*828c0*/  HMMA.1688.F32.TF32 R4, R148.reuse, R98, R160 ;  /* 0x000000629404723c */ /* 0x044fe400000810a0 */
[----:B------:R2:W-:Y:S08]  /*828d0*/  STL.64 [R1+0x7b58], R100 ;  /* 0x007b586401007387 */ /* 0x0005f00000100a00 */
[----:B------:R-:W-:Y:S04]  /*828e0*/  STL.64 [R1+0x1020], R8 ;  /* 0x0010200801007387 */ /* 0x000fe80000100a00 */
[----:B------:R-:W-:Y:S04]  /*828f0*/  STL.64 [R1+0x1028], R10 ;  /* 0x0010280a01007387 */ /* 0x000fe80000100a00 */
[----:B------:R-:W-:Y:S01]  /*82900*/  LDSM.16.M88.4 R8, [R29+0x5080] ;  /* 0x005080001d08783b */ /* 0x000fe20000000200 */
[----:B------:R-:W-:Y:S01]  /*82910*/  MOV R179, R252 ;  /* 0x000000fc00b37202 */ /* 0x000fe20000000f00 */
[----:B------:R-:W-:Y:S01]  /*82920*/  IMAD.MOV.U32 R169, RZ, RZ, R88 ;  /* 0x000000ffffa97224 */ /* 0x000fe200078e0058 */
[----:B------:R-:W-:Y:S01]  /*82930*/  MOV R168, R89 ;  /* 0x0000005900a87202 */ /* 0x000fe20000000f00 */
[----:B------:R-:W-:Y:S01]  /*82940*/  IMAD.MOV.U32 R171, RZ, RZ, R2 ;  /* 0x000000ffffab7224 */ /* 0x000fe200078e0002 */
[----:B------:R-:W-:Y:S04]  /*82950*/  LDS R98, [R3+0x44800] ;  /* 0x0448000003627984 */ /* 0x000fe80000000800 */
[----:B------:R-:W-:Y:S04]  /*82960*/  LDS R99, [R0+0x44800] ;  /* 0x0448000000637984 */ /* 0x000fe80000000800 */
[----:B------:R-:W-:Y:S04]  /*82970*/  STL.64 [R1+0x1010], R4 ;  /* 0x0010100401007387 */ /* 0x000fe80000100a00 */
[----:B------:R-:W-:Y:S04]  /*82980*/  STL.64 [R1+0x1018], R6 ;  /* 0x0010180601007387 */ /* 0x000fe80000100a00 */
[----:B------:R-:W4:Y:S01]  /*82990*/  LDSM.16.M88.4 R4, [R29+0x3080] ;  /* 0x003080001d04783b */ /* 0x000f220000000200 */
[----:B--2---:R-:W-:Y:S03]  /*829a0*/  HMMA.1688.F32.TF32 R100, R148, R94, R156 ;  /* 0x0000005e9464723c */ /* 0x004fe6000008109c */
[----:B-1----:R-:W-:Y:S04]  /*829b0*/  STL [R1+0x7a98], R26 ;  /* 0x007a981a01007387 */ /* 0x002fe80000100800 */
[----:B------:R-:W-:Y:S04]  /*829c0*/  STL [R1+0x7a94], R27 ;  /* 0x007a941b01007387 */ /* 0x000fe80000100800 */
[----:B---3--:R-:W-:Y:S04]  /*829d0*/  STL [R1+0x7a9c], R14 ;  /* 0x007a9c0e01007387 */ /* 0x008fe80000100800 */
[----:B------:R-:W-:Y:S04]  /*829e0*/  STL [R1+0x7a90], R15 ;  /* 0x007a900f01007387 */ /* 0x000fe80000100800 */
[----:B------:R-:W-:Y:S04]  /*829f0*/  STL [R1+0x7aa4], R18 ;  /* 0x007aa41201007387 */ /* 0x000fe80000100800 */
[----:B------:R-:W-:Y:S01]  /*82a00*/  STL [R1+0x7aa0], R19 ;  /* 0x007aa01301007387 */ /* 0x000fe20000100800 */
[----:B------:R-:W-:-:S03]  /*82a10*/  MOV R170, R85 ;  /* 0x0000005500aa7202 */ /* 0x000fc60000000f00 */
[----:B------:R-:W-:Y:S04]  /*82a20*/  LDS R94, [R3+0x44880] ;  /* 0x04488000035e7984 */ /* 0x000fe80000000800 */
[----:B------:R-:W-:Y:S04]  /*82a30*/  LDS R95, [R0+0x44880] ;  /* 0x04488000005f7984 */ /* 0x000fe80000000800 */
[----:B----4-:R-:W-:Y:S04]  /*82a40*/  STL [R1+0x7aac], R6 ;  /* 0x007aac0601007387 */ /* 0x010fe80000100800 */
[----:B------:R-:W-:Y:S04]  /*82a50*/  STL [R1+0x7aa8], R7 ;  /* 0x007aa80701007387 */ /* 0x000fe80000100800 */
[----:B------:R-:W-:Y:S04]  /*82a60*/  STL [R1+0x7ab4], R22 ;  /* 0x007ab41601007387 */ /* 0x000fe80000100800 */
[----:B------:R-:W-:Y:S04]  /*82a70*/  STL [R1+0x7ab0], R23 ;  /* 0x007ab01701007387 */ /* 0x000fe80000100800 */
[----:B------:R-:W-:Y:S04]  /*82a80*/  STL [R1+0x7abc], R10 ;  /* 0x007abc0a01007387 */ /* 0x000fe80000100800 */
[----:B------:R-:W-:Y:S04]  /*82a90*/  STL [R1+0x7ab8], R11 ;  /* 0x007ab80b01007387 */ /* 0x000fe80000100800 */
[----:B------:R-:W2:Y:S04]  /*82aa0*/  LDL.LU R172, [R1+0x600] ;  /* 0x0006000001ac7983 */ /* 0x000ea80000300800 */
[----:B------:R-:W-:Y:S04]  /*82ab0*/  STL.64 [R1+0x1000], R100 ;  /* 0x0010006401007387 */ /* 0x000fe80000100a00 */
[----:B------:R1:W-:Y:S04]  /*82ac0*/  STL.64 [R1+0x1008], R102 ;  /* 0x0010086601007387 */ /* 0x0003e80000100a00 */
[----:B------:R-:W2:Y:S04]  /*82ad0*/  LDL.LU R173, [R1+0x604] ;  /* 0x0006040001ad7983 */ /* 0x000ea80000300800 */
[----:B------:R-:W2:Y:S04]  /*82ae0*/  LDL.LU R174, [R1+0x608] ;  /* 0x0006080001ae7983 */ /* 0x000ea80000300800 */
[----:B------:R-:W2:Y:S04]  /*82af0*/  LDL.LU R175, [R1+0x60c] ;  /* 0x00060c0001af7983 */ /* 0x000ea80000300800 */
[----:B------:R-:W3:Y:S04]  /*82b00*/  LDL.LU R176, [R1+0x610] ;  /* 0x0006100001b07983 */ /* 0x000ee80000300800 */
[----:B------:R-:W3:Y:S04]  /*82b10*/  LDL.LU R177, [R1+0x614] ;  /* 0x0006140001b17983 */ /* 0x000ee80000300800 */
[----:B------:R-:W3:Y:S04]  /*82b20*/  LDL.LU R178, [R1+0x618] ;  /* 0x0006180001b27983 */ /* 0x000ee80000300800 */
        /* <DEDUP_REMOVED lines=21> */
[----:B------:R-:W1:Y:S04]  /*82c80*/  LDL.LU R224, [R1+0xeb0] ;  /* 0x000eb00001e07983 */ /* 0x000e680000300800 */
[----:B------:R-:W1:Y:S04]  /*82c90*/  LDL.LU R225, [R1+0xeb4] ;  /* 0x000eb40001e17983 */ /* 0x000e680000300800 */
[----:B------:R-:W1:Y:S04]  /*82ca0*/  LDL.LU R226, [R1+0xeb8] ;  /* 0x000eb80001e27983 */ /* 0x000e680000300800 */
[----:B------:R-:W1:Y:S04]  /*82cb0*/  LDL.LU R227, [R1+0xebc] ;  /* 0x000ebc0001e37983 */ /* 0x000e680000300800 */
        /* <DEDUP_REMOVED lines=31> */
[----:B----4-:R-:W-:Y:S01]  /*82eb0*/  IMAD.MOV.U32 R187, RZ, RZ, R252 ;  /* 0x000000ffffbb7224 */ /* 0x010fe200078e00fc */
[C---:B-1----:R-:W-:Y:S08]  /*82ec0*/  HMMA.1688.F32.TF32 R100, R148.reuse, R82, R224 ;  /* 0x000000529464723c */ /* 0x042ff000000810e0 */
[C---:B--2---:R-:W-:Y:S08]  /*82ed0*/  HMMA.1688.F32.TF32 R104, R148.reuse, R90, R220 ;  /* 0x0000005a9468723c */ /* 0x044ff000000810dc */
[C---:B---3--:R-:W-:Y:S11]  /*82ee0*/  HMMA.1688.F32.TF32 R88, R148.reuse, R78, R164 ;  /* 0x0000004e9458723c */ /* 0x048ff600000810a4 */
[----:B------:R-:W-:Y:S04]  /*82ef0*/  @!UPT UIADD3 URZ, URZ, URZ, URZ ;  /* 0x0000003f3f3ff290 */ /* 0x000fe8000fffe03f */
[----:B------:R-:W-:Y:S04]  /*82f00*/  STL.64 [R1+0xff0], R104 ;  /* 0x000ff06801007387 */ /* 0x000fe80000100a00 */
[----:B------:R-:W-:Y:S01]  /*82f10*/  STL.64 [R1+0xff8], R106 ;  /* 0x000ff86a01007387 */ /* 0x000fe20000100a00 */
[----:B------:R-:W-:Y:S01]  /*82f20*/  MOV R165, R81 ;  /* 0x0000005100a57202 */ /* 0x000fe20000000f00 */
[----:B------:R-:W-:Y:S02]  /*82f30*/  IMAD.MOV.U32 R166, RZ, RZ, R80 ;  /* 0x000000ffffa67224 */ /* 0x000fe400078e0050 */
[----:B------:R-:W-:Y:S01]  /*82f40*/  HMMA.1688.F32.TF32 R80, R148, R70, R156 ;  /* 0x000000469450723c */ /* 0x000fe2000008109c */
[----:B------:R-:W-:Y:S01]  /*82f50*/  STL.64 [R1+0xfd0], R88 ;  /* 0x000fd05801007387 */ /* 0x000fe20000100a00 */
[----:B------:R-:W-:-:S03]  /*82f60*/  MOV R2, R91 ;  /* 0x0000005b00027202 */ /* 0x000fc60000000f00 */
[----:B------:R-:W-:Y:S04]  /*82f70*/  STL.64 [R1+0xfe0], R100 ;  /* 0x000fe06401007387 */ /* 0x000fe80000100a00 */
[----:B------:R-:W-:Y:S04]  /*82f80*/  STL.64 [R1+0xfe8], R102 ;  /* 0x000fe86601007387 */ /* 0x000fe80000100a00 */
[----:B------:R1:W-:Y:S01]  /*82f90*/  STL [R1+0xfd8], R90 ;  /* 0x000fd85a01007387 */ /* 0x0003e20000100800 */
[----:B------:R-:W-:Y:S01]  /*82fa0*/  MOV R157, R65 ;  /* 0x00000041009d7202 */ /* 0x000fe20000000f00 */
[----:B------:R-:W-:Y:S01]  /*82fb0*/  IMAD.MOV.U32 R158, RZ, RZ, R64 ;  /* 0x000000ffff9e7224 */ /* 0x000fe200078e0040 */
[C---:B-1----:R-:W-:Y:S08]  /*82fc0*/  HMMA.1688.F32.TF32 R88, R148.reuse, R74, R160 ;  /* 0x0000004a9458723c */ /* 0x042ff000000810a0 */
[----:B------:R-:W-:Y:S01]  /*82fd0*/  HMMA.1688.F32.TF32 R64, R148, R66, R228 ;  /* 0x000000429440723c */ /* 0x000fe200000810e4 */
[----:B------:R-:W-:Y:S11]  /*82fe0*/  MOV R163, R69 ;  /* 0x0000004500a37202 */ /* 0x000ff60000000f00 */
[----:B------:R-:W-:Y:S03]  /*82ff0*/  @!UPT UIADD3 URZ, URZ, URZ, URZ ;  /* 0x0000003f3f3ff290 */ /* 0x000fe6000fffe03f */
[----:B------:R-:W-:Y:S01]  /*83000*/  STL.64 [R1+0xfc0], R88 ;  /* 0x000fc05801007387 */ /* 0x000fe20000100a00 */
[----:B------:R-:W-:-:S03]  /*83010*/  IMAD.MOV.U32 R156, RZ, RZ, R68 ;  /* 0x000000ffff9c7224 */ /* 0x000fc600078e0044 */
[----:B------:R-:W-:Y:S01]  /*83020*/  STL.64 [R1+0xfc8], R90 ;  /* 0x000fc85a01007387 */ /* 0x000fe20000100a00 */
[----:B------:R-:W-:Y:S03]  /*83030*/  HMMA.1688.F32.TF32 R68, R148, R62, R232 ;  /* 0x0000003e9444723c */ /* 0x000fe600000810e8 */
[----:B------:R-:W-:Y:S04]  /*83040*/  STL.64 [R1+0xfb0], R80 ;  /* 0x000fb05001007387 */ /* 0x000fe80000100a00 */
[----:B------:R-:W-:Y:S01]  /*83050*/  STL.64 [R1+0xfb8], R82 ;  /* 0x000fb85201007387 */ /* 0x000fe20000100a00 */
[----:B------:R-:W-:Y:S01]  /*83060*/  MOV R161, R73 ;  /* 0x0000004900a17202 */ /* 0x000fe20000000f00 */
[----:B------:R-:W-:Y:S01]  /*83070*/  IMAD.MOV.U32 R162, RZ, RZ, R72 ;  /* 0x000000ffffa27224 */ /* 0x000fe200078e0048 */
[----:B------:R-:W-:Y:S01]  /*83080*/  MOV R167, R77 ;  /* 0x0000004d00a77202 */ /* 0x000fe20000000f00 */
[----:B------:R-:W-:Y:S01]  /*83090*/  IMAD.MOV.U32 R164, RZ, RZ, R84 ;  /* 0x000000ffffa47224 */ /* 0x000fe200078e0054 */
[----:B------:R-:W-:Y:S01]  /*830a0*/  MOV R159, R61 ;  /* 0x0000003d009f7202 */ /* 0x000fe20000000f00 */
[----:B------:R-:W-:Y:S01]  /*830b0*/  IMAD.MOV.U32 R160, RZ, RZ, R76 ;  /* 0x000000ffffa07224 */ /* 0x000fe200078e004c */
[----:B------:R-:W-:Y:S01]  /*830c0*/  STL.64 [R1+0xfa0], R64 ;  /* 0x000fa04001007387 */ /* 0x000fe20000100a00 */
[----:B------:R-:W-:-:S03]  /*830d0*/  IMAD.MOV.U32 R252, RZ, RZ, R67 ;  /* 0x000000fffffc7224 */ /* 0x000fc600078e0043 */
[----:B------:R1:W-:Y:S01]  /*830e0*/  STL [R1+0xfa8], R66 ;  /* 0x000fa84201007387 */ /* 0x0003e20000100800 */
[C---:B------:R-:W-:Y:S03]  /*830f0*/  HMMA.1688.F32.TF32 R72, R148.reuse, R54, R240 ;  /* 0x000000369448723c */ /* 0x040fe600000810f0 */
[----:B------:R-:W-:Y:S04]  /*83100*/  LDSM.16.M88.4 R84, [R29+0x11080] ;  /* 0x011080001d54783b */ /* 0x000fe80000000200 */
[----:B------:R-:W-:Y:S01]  /*83110*/  LDSM.16.M88.4 R80, [R29+0x12080] ;  /* 0x012080001d50783b */ /* 0x000fe20000000200 */
[C---:B-1----:R-:W-:Y:S03]  /*83120*/  HMMA.1688.F32.TF32 R64, R148.reuse, R58, R236 ;  /* 0x0000003a9440723c */ /* 0x042fe600000810ec */
[----:B------:R-:W-:Y:S04]  /*83130*/  STL.64 [R1+0xf90], R68 ;  /* 0x000f904401007387 */ /* 0x000fe80000100a00 */
[----:B------:R1:W-:Y:S04]  /*83140*/  STL.64 [R1+0xf98], R70 ;  /* 0x000f984601007387 */ /* 0x0003e80000100a00 */
[----:B------:R-:W-:Y:S04]  /*83150*/  LDSM.16.M88.4 R76, [R29+0x13080] ;  /* 0x013080001d4c783b */ /* 0x000fe80000000200 */
[----:B------:R-:W-:Y:S01]  /*83160*/  LDS R88, [R113+0x44000] ;  /* 0x0440000071587984 */ /* 0x000fe20000000800 */
[C---:B-1----:R-:W-:Y:S03]  /*83170*/  HMMA.1688.F32.TF32 R68, R148.reuse, R50, R244 ;  /* 0x000000329444723c */ /* 0x042fe600000810f4 */
[----:B------:R-:W-:Y:S04]  /*83180*/  LDS R90, [R113+0x44800] ;  /* 0x04480000715a7984 */ /* 0x000fe80000000800 */
[----:B------:R-:W-:Y:S04]  /*83190*/  STL.64 [R1+0xf80], R64 ;  /* 0x000f804001007387 */ /* 0x000fe80000100a00 */
[----:B------:R1:W-:Y:S04]  /*831a0*/  STL.64 [R1+0xf88], R66 ;  /* 0x000f884201007387 */ /* 0x0003e80000100a00 */
[----:B------:R-:W-:Y:S04]  /*831b0*/  LDS R89, [R112+0x44000] ;  /* 0x0440000070597984 */ /* 0x000fe80000000800 */
[----:B------:R-:W-:Y:S01]  /*831c0*/  LDS R91, [R112+0x44800] ;  /* 0x04480000705b7984 */ /* 0x000fe20000000800 */
[C---:B-1----:R-:W-:Y:S03]  /*831d0*/  HMMA.1688.F32.TF32 R64, R148.reuse, R46, R248 ;  /* 0x0000002e9440723c */ /* 0x042fe600000810f8 */
[----:B------:R-:W-:Y:S04]  /*831e0*/  STL.64 [R1+0xf70], R72 ;  /* 0x000f704801007387 */ /* 0x000fe80000100a00 */
[----:B------:R1:W-:Y:S04]  /*831f0*/  STL.64 [R1+0xf78], R74 ;  /* 0x000f784a01007387 */ /* 0x0003e80000100a00 */
[----:B------:R-:W-:Y:S04]  /*83200*/  STL.64 [R1+0xf60], R68 ;  /* 0x000f604401007387 */ /* 0x000fe80000100a00 */
[----:B------:R2:W-:Y:S01]  /*83210*/  STL.64 [R1+0xf68], R70 ;  /* 0x000f684601007387 */ /* 0x0005e20000100a00 */
[C---:B-1----:R-:W-:Y:S03]  /*83220*/  HMMA.1688.F32.TF32 R72, R148.reuse, R42, R188 ;  /* 0x0000002a9448723c */ /* 0x042fe600000810bc */
[----:B------:R-:W1:Y:S04]  /*83230*/  LDSM.16.M88.4 R188, [R29+0x6080] ;  /* 0x006080001dbc783b */ /* 0x000e680000000200 */
[----:B------:R-:W-:Y:S01]  /*83240*/  STL.64 [R1+0xf50], R64 ;  /* 0x000f504001007387 */ /* 0x000fe20000100a00 */
[C---:B--2---:R-:W-:Y:S03]  /*83250*/  HMMA.1688.F32.TF32 R68, R148.reuse, R38, R184 ;  /* 0x000000269444723c */ /* 0x044fe600000810b8 */
[----:B------:R2:W-:Y:S04]  /*83260*/  STL.64 [R1+0xf58], R66 ;  /* 0x000f584201007387 */ /* 0x0005e80000100a00 */
[----:B------:R-:W3:Y:S01]  /*83270*/  LDSM.16.M88.4 R184, [R29+0x7080] ;  /* 0x007080001db8783b */ /* 0x000ee20000000200 */
[----:B--2---:R-:W-:Y:S07]  /*83280*/  HMMA.1688.F32.TF32 R64, R148, R34, R180 ;  /* 0x000000229440723c */ /* 0x004fee00000810b4 */
[----:B------:R-:W-:Y:S04]  /*83290*/  STL.64 [R1+0xf40], R72 ;  /* 0x000f404801007387 */ /* 0x000fe80000100a00 */
[----:B------:R-:W-:Y:S04]  /*832a0*/  STL.64 [R1+0xf48], R74 ;  /* 0x000f484a01007387 */ /* 0x000fe80000100a00 */
[----:B------:R-:W-:Y:S04]  /*832b0*/  STL.64 [R1+0xf30], R68 ;  /* 0x000f304401007387 */ /* 0x000fe80000100a00 */
[----:B------:R-:W-:Y:S04]  /*832c0*/  STL.64 [R1+0xf38], R70 ;  /* 0x000f384601007387 */ /* 0x000fe80000100a00 */
[----:B------:R-:W2:Y:S04]  /*832d0*/  LDSM.16.M88.4 R180, [R29+0x8080] ;  /* 0x008080001db4783b */ /* 0x000ea80000000200 */
[----:B------:R-:W-:Y:S04]  /*832e0*/  LDSM.16.M88.4 R148, [R29+0x10080] ;  /* 0x010080001d94783b */ /* 0x000fe80000000200 */
[----:B------:R-:W-:Y:S04]  /*832f0*/  STL.64 [R1+0xd30], R64 ;  /* 0x000d304001007387 */ /* 0x000fe80000100a00 */
[----:B------:R4:W-:Y:S02]  /*83300*/  STL.64 [R1+0xd38], R66 ;  /* 0x000d384201007387 */ /* 0x0009e40000100a00 */
[C---:B----4-:R-:W-:Y:S02]  /*83310*/  HMMA.1688.F32.TF32 R64, R96.reuse, R16, R168 ;  /* 0x000000106040723c */ /* 0x050fe400000810a8 */
[----:B------:R-:W-:Y:S11]  /*83320*/  LDSM.16.M88.4 R168, [R29+0xb080] ;  /* 0x00b080001da8783b */ /* 0x000ff60000000200 */
[----:B------:R-:W-:Y:S11]  /*83330*/  @!UPT UIADD3 URZ, URZ, URZ, URZ ;  /* 0x0000003f3f3ff290 */ /* 0x000ff6000fffe03f */
[----:B------:R-:W-:Y:S01]  /*83340*/  MOV R10, R64 ;  /* 0x00000040000a7202 */ /* 0x000fe20000000f00 */
[----:B------:R-:W-:Y:S01]  /*83350*/  IMAD.MOV.U32 R11, RZ, RZ, R65 ;  /* 0x000000ffff0b7224 */ /* 0x000fe200078e0041 */
[----:B------:R-:W-:Y:S01]  /*83360*/  MOV R22, R66 ;  /* 0x0000004200167202 */ /* 0x000fe20000000f00 */
[----:B------:R-:W-:Y:S02]  /*83370*/  IMAD.MOV.U32 R23, RZ, RZ, R67 ;  /* 0x000000ffff177224 */ /* 0x000fe400078e0043 */
[C---:B------:R-:W-:Y:S01]  /*83380*/  HMMA.1688.F32.TF32 R64, R96.reuse, R4, R164 ;  /* 0x000000046040723c */ /* 0x040fe200000810a4 */
[----:B------:R-:W-:Y:S11]  /*83390*/  LDSM.16.M88.4 R164, [R29+0xc080] ;  /* 0x00c080001da4783b */ /* 0x000ff60000000200 */
[----:B------:R-:W-:Y:S11]  /*833a0*/  @!UPT UIADD3 URZ, URZ, URZ, URZ ;  /* 0x0000003f3f3ff290 */ /* 0x000ff6000fffe03f */
[----:B------:R-:W-:Y:S01]  /*833b0*/  @!UPT UIADD3 URZ, URZ, URZ, URZ ;  /* 0x0000003f3f3ff290 */ /* 0x000fe2000fffe03f */
[----:B------:R-:W-:Y:S01]  /*833c0*/  MOV R6, R64 ;  /* 0x0000004000067202 */ /* 0x000fe20000000f00 */
[----:B------:R-:W-:Y:S01]  /*833d0*/  IMAD.MOV.U32 R7, RZ, RZ, R65 ;  /* 0x000000ffff077224 */ /* 0x000fe200078e0041 */
[----:B------:R-:W-:Y:S01]  /*833e0*/  MOV R18, R66 ;  /* 0x0000004200127202 */ /* 0x000fe20000000f00 */
[----:B------:R-:W-:Y:S02]  /*833f0*/  IMAD.MOV.U32 R19, RZ, RZ, R67 ;  /* 0x000000ffff137224 */ /* 0x000fe400078e0043 */
[C---:B------:R-:W-:Y:S01]  /*83400*/  HMMA.1688.F32.TF32 R64, R96.reuse, R20, R160 ;  /* 0x000000146040723c */ /* 0x040fe200000810a0 */
[----:B------:R-:W-:Y:S07]  /*83410*/  LDSM.16.M88.4 R160, [R29+0xd080] ;  /* 0x00d080001da0783b */ /* 0x000fee0000000200 */
[C---:B------:R-:W-:Y:S01]  /*83420*/  HMMA.1688.F32.TF32 R72, R96.reuse, R24, R176 ;  /* 0x000000186048723c */ /* 0x040fe200000810b0 */
[----:B------:R-:W4:Y:S07]  /*83430*/  LDSM.16.M88.4 R176, [R29+0x9080] ;  /* 0x009080001db0783b */ /* 0x000f2e0000000200 */
[----:B------:R-:W-:Y:S01]  /*83440*/  HMMA.1688.F32.TF32 R68, R96, R12, R172 ;  /* 0x0000000c6044723c */ /* 0x000fe200000810ac */
[----:B------:R-:W1:Y:S07]  /*83450*/  LDSM.16.M88.4 R172, [R29+0xa080] ;  /* 0x00a080001dac783b */ /* 0x000e6e0000000200 */
[----:B------:R-:W-:Y:S01]  /*83460*/  MOV R14, R64 ;  /* 0x00000040000e7202 */ /* 0x000fe20000000f00 */
[----:B------:R-:W-:Y:S01]  /*83470*/  IMAD.MOV.U32 R26, RZ, RZ, R65 ;  /* 0x000000ffff1a7224 */ /* 0x000fe200078e0041 */
[----:B------:R-:W-:Y:S01]  /*83480*/  MOV R27, R66 ;  /* 0x00000042001b7202 */ /* 0x000fe20000000f00 */
[----:B------:R-:W-:-:S02]  /*83490*/  IMAD.MOV.U32 R15, RZ, RZ, R67 ;  /* 0x000000ffff0f7224 */ /* 0x000fc400078e0043 */
[----:B------:R-:W-:Y:S01]  /*834a0*/  HMMA.1688.F32.TF32 R64, R96, R8, R156 ;  /* 0x000000086040723c */ /* 0x000fe2000008109c */
[----:B------:R-:W1:Y:S04]  /*834b0*/  LDSM.16.M88.4 R156, [R29+0xe080] ;  /* 0x00e080001d9c783b */ /* 0x000e680000000200 */
[----:B------:R-:W-:Y:S04]  /*834c0*/  STL.64 [R1+0xd20], R72 ;  /* 0x000d204801007387 */ /* 0x000fe80000100a00 */
[----:B------:R-:W-:Y:S04]  /*834d0*/  STL.64 [R1+0xd28], R74 ;  /* 0x000d284a01007387 */ /* 0x000fe80000100a00 */
[----:B------:R-:W-:Y:S04]  /*834e0*/  STL.64 [R1+0xd90], R68 ;  /* 0x000d904401007387 */ /* 0x000fe80000100a00 */
[----:B------:R-:W-:Y:S04]  /*834f0*/  STL.64 [R1+0xd98], R70 ;  /* 0x000d984601007387 */ /* 0x000fe80000100a00 */
[----:B------:R2:W-:Y:S04]  /*83500*/  STL [R1+0x7acc], R23 ;  /* 0x007acc1701007387 */ /* 0x0005e80000100800 */
[----:B------:R3:W-:Y:S04]  /*83510*/  STL [R1+0x7ac8], R22 ;  /* 0x007ac81601007387 */ /* 0x0007e80000100800 */
[----:B------:R-:W4:Y:S01]  /*83520*/  LDSM.16.M88.4 R72, [R29+0x14080] ;  /* 0x014080001d48783b */ /* 0x000f220000000200 */
[----:B--2---:R-:W-:-:S03]  /*83530*/  MOV R23, R64 ;  /* 0x0000004000177202 */ /* 0x004fc60000000f00 */
[----:B------:R2:W-:Y:S01]  /*83540*/  STL [R1+0x7ac4], R10 ;  /* 0x007ac40a01007387 */ /* 0x0005e20000100800 */
[----:B---3--:R-:W-:-:S03]  /*83550*/  IMAD.MOV.U32 R22, RZ, RZ, R65 ;  /* 0x000000ffff167224 */ /* 0x008fc600078e0041 */
[----:B------:R3:W-:Y:S01]  /*83560*/  STL [R1+0x7ac0], R11 ;  /* 0x007ac00b01007387 */ /* 0x0007e20000100800 */
[----:B------:R-:W-:-:S03]  /*83570*/  MOV R248, R60 ;  /* 0x0000003c00f87202 */ /* 0x000fc60000000f00 */
[----:B------:R-:W4:Y:S01]  /*83580*/  LDSM.16.M88.4 R68, [R29+0x15080] ;  /* 0x015080001d44783b */ /* 0x000f220000000200 */
[----:B--2---:R-:W-:Y:S01]  /*83590*/  MOV R10, R66 ;  /* 0x00000042000a7202 */ /* 0x004fe20000000f00 */
[----:B------:R-:W-:Y:S02]  /*835a0*/  IMAD.MOV.U32 R249, RZ, RZ, R57 ;  /* 0x000000fffff97224 */ /* 0x000fe400078e0039 */
[----:B------:R-:W-:Y:S01]  /*835b0*/  LDSM.16.M88.4 R60, [R29+0x17080] ;  /* 0x017080001d3c783b */ /* 0x000fe20000000200 */
[----:B---3--:R-:W-:-:S03]  /*835c0*/  IMAD.MOV.U32 R11, RZ, RZ, R67 ;  /* 0x000000ffff0b7224 */ /* 0x008fc600078e0043 */
[----:B------:R-:W2:Y:S01]  /*835d0*/  LDSM.16.M88.4 R64, [R29+0x16080] ;  /* 0x016080001d40783b */ /* 0x000ea20000000200 */
[----:B------:R-:W-:Y:S01]  /*835e0*/  MOV R250, R56 ;  /* 0x0000003800fa7202 */ /* 0x000fe20000000f00 */
[----:B------:R-:W-:Y:S01]  /*835f0*/  IMAD.MOV.U32 R251, RZ, RZ, R53 ;  /* 0x000000fffffb7224 */ /* 0x000fe200078e0035 */
[----:B------:R-:W-:Y:S01]  /*83600*/  MOV R236, R52 ;  /* 0x0000003400ec7202 */ /* 0x000fe20000000f00 */
[----:B------:R-:W3:Y:S01]  /*83610*/  LDSM.16.M88.4 R56, [R29+0x18080] ;  /* 0x018080001d38783b */ /* 0x000ee20000000200 */
[----:B------:R-:W-:Y:S01]  /*83620*/  IMAD.MOV.U32 R237, RZ, RZ, R49 ;  /* 0x000000ffffed7224 */ /* 0x000fe200078e0031 */
[----:B------:R-:W-:Y:S02]  /*83630*/  MOV R238, R48 ;  /* 0x0000003000ee7202 */ /* 0x000fe40000000f00 */
[----:B------:R-:W2:Y:S01]  /*83640*/  LDSM.16.M88.4 R52, [R29+0x19080] ;  /* 0x019080001d34783b */ /* 0x000ea20000000200 */
[----:B------:R-:W-:Y:S01]  /*83650*/  IMAD.MOV.U32 R239, RZ, RZ, R45 ;  /* 0x000000ffffef7224 */ /* 0x000fe200078e002d */
[----:B------:R-:W-:-:S02]  /*83660*/  MOV R244, R44 ;  /* 0x0000002c00f47202 */ /* 0x000fc40000000f00 */
[----:B-1----:R-:W-:Y:S01]  /*83670*/  STL [R1+0x79d0], R190 ;  /* 0x0079d0be01007387 */ /* 0x002fe20000100800 */
[----:B------:R-:W-:-:S03]  /*83680*/  IMAD.MOV.U32 R245, RZ, RZ, R41 ;  /* 0x000000fffff57224 */ /* 0x000fc600078e0029 */
[----:B------:R-:W1:Y:S01]  /*83690*/  LDSM.16.M88.4 R48, [R29+0x1a080] ;  /* 0x01a080001d30783b */ /* 0x000e620000000200 */
[----:B------:R-:W-:-:S03]  /*836a0*/  MOV R246, R40 ;  /* 0x0000002800f67202 */ /* 0x000fc60000000f00 */
[----:B------:R-:W-:Y:S01]  /*836b0*/  STL [R1+0x79cc], R191 ;  /* 0x0079ccbf01007387 */ /* 0x000fe20000100800 */
[----:B------:R-:W-:-:S03]  /*836c0*/  IMAD.MOV.U32 R247, RZ, RZ, R37 ;  /* 0x000000fffff77224 */ /* 0x000fc600078e0025 */
[----:B------:R-:W-:Y:S01]  /*836d0*/  STL [R1+0x79c8], R186 ;  /* 0x0079c8ba01007387 */ /* 0x000fe20000100800 */
[----:B------:R-:W-:-:S03]  /*836e0*/  MOV R240, R36 ;  /* 0x0000002400f07202 */ /* 0x000fc60000000f00 */
[----:B------:R-:W1:Y:S04]  /*836f0*/  LDSM.16.M88.4 R44, [R29+0x1b080] ;  /* 0x01b080001d2c783b */ /* 0x000e680000000200 */
[----:B------:R-:W-:Y:S01]  /*83700*/  STL [R1+0x79c4], R187 ;  /* 0x0079c4bb01007387 */ /* 0x000fe20000100800 */
[----:B------:R-:W-:-:S03]  /*83710*/  IMAD.MOV.U32 R241, RZ, RZ, R33 ;  /* 0x000000fffff17224 */ /* 0x000fc600078e0021 */
[----:B------:R-:W-:Y:S01]  /*83720*/  STL [R1+0x79bc], R182 ;  /* 0x0079bcb601007387 */ /* 0x000fe20000100800 */
[----:B------:R-:W-:-:S03]  /*83730*/  MOV R242, R32 ;  /* 0x0000002000f27202 */ /* 0x000fc60000000f00 */
[----:B------:R-:W1:Y:S04]  /*83740*/  LDSM.16.M88.4 R40, [R29+0x1c080] ;  /* 0x01c080001d28783b */ /* 0x000e680000000200 */
[----:B------:R-:W-:Y:S01]  /*83750*/  STL [R1+0x79b8], R183 ;  /* 0x0079b8b701007387 */ /* 0x000fe20000100800 */
[----:B------:R-:W-:-:S03]  /*83760*/  IMAD.MOV.U32 R243, RZ, RZ, R28 ;  /* 0x000000fffff37224 */ /* 0x000fc600078e001c */
[----:B----4-:R-:W-:Y:S04]  /*83770*/  STL [R1+0x79d4], R178 ;  /* 0x0079d4b201007387 */ /* 0x010fe80000100800 */
[----:B------:R-:W4:Y:S04]  /*83780*/  LDSM.16.M88.4 R36, [R29+0x1d080] ;  /* 0x01d080001d24783b */ /* 0x000f280000000200 */
[----:B------:R-:W-:Y:S04]  /*83790*/  STL [R1+0x79c0], R179 ;  /* 0x0079c0b301007387 */ /* 0x000fe80000100800 */
[----:B------:R-:W-:Y:S04]  /*837a0*/  STL [R1+0x79dc], R174 ;  /* 0x0079dcae01007387 */ /* 0x000fe80000100800 */
[----:B------:R-:W1:Y:S04]  /*837b0*/  LDSM.16.M88.4 R32, [R29+0x1e080] ;  /* 0x01e080001d20783b */ /* 0x000e680000000200 */
[----:B------:R-:W-:Y:S04]  /*837c0*/  STL [R1+0x79d8], R175 ;  /* 0x0079d8af01007387 */ /* 0x000fe80000100800 */
        /* <DEDUP_REMOVED lines=18> */
[C---:B------:R-:W-:Y:S03]  /*838f0*/  HMMA.1688.F32.TF32 R100, R96.reuse, R188, R240 ;  /* 0x000000bc6064723c */ /* 0x040fe600000810f0 */
[----:B------:R-:W-:Y:S04]  /*83900*/  STL [R1+0x7a20], R79 ;  /* 0x007a204f01007387 */ /* 0x000fe80000100800 */
        /* <DEDUP_REMOVED lines=8> */
[----:B---3--:R-:W-:Y:S04]  /*83990*/  STL [R1+0x78f0], R58 ;  /* 0x0078f03a01007387 */ /* 0x008fe80000100800 */
[----:B------:R-:W-:Y:S04]  /*839a0*/  STL [R1+0x78d4], R59 ;  /* 0x0078d43b01007387 */ /* 0x000fe80000100800 */
        /* <DEDUP_REMOVED lines=19> */
[----:B------:R-:W2:Y:S01]  /*83ae0*/  LDL.LU R243, [R1+0xa5c] ;  /* 0x000a5c0001f37983 */ /* 0x000ea20000300800 */
[----:B-1----:R-:W-:Y:S11]  /*83af0*/  HMMA.1688.F32.TF32 R100, R96, R184, R244 ;  /* 0x000000b86064723c */ /* 0x002ff600000810f4 */
[----:B------:R-:W-:Y:S11]  /*83b00*/  @!UPT UIADD3 URZ, URZ, URZ, URZ ;  /* 0x0000003f3f3ff290 */ /* 0x000ff6000fffe03f */
[----:B------:R-:W-:Y:S01]  /*83b10*/  @!UPT UIADD3 URZ, URZ, URZ, URZ ;  /* 0x0000003f3f3ff290 */ /* 0x000fe2000fffe03f */
[----:B------:R1:W-:Y:S04]  /*83b20*/  STL.64 [R1+0xf10], R100 ;  /* 0x000f106401007387 */ /* 0x0003e80000100a00 */
[----:B------:R-:W3:Y:S04]  /*83b30*/  LDL.LU R244, [R1+0xa40] ;  /* 0x000a400001f47983 */ /* 0x000ee80000300800 */
[----:B------:R-:W3:Y:S04]  /*83b40*/  LDL.LU R245, [R1+0xa44] ;  /* 0x000a440001f57983 */ /* 0x000ee80000300800 */
[----:B------:R-:W3:Y:S04]  /*83b50*/  LDL.LU R246, [R1+0xa48] ;  /* 0x000a480001f67983 */ /* 0x000ee80000300800 */
[----:B------:R-:W3:Y:S01]  /*83b60*/  LDL.LU R247, [R1+0xa4c] ;  /* 0x000a4c0001f77983 */ /* 0x000ee20000300800 */
[----:B------:R-:W-:Y:S01]  /*83b70*/  MOV R74, R102 ;  /* 0x00000066004a7202 */ /* 0x000fe20000000f00 */
[----:B------:R-:W-:-:S02]  /*83b80*/  IMAD.MOV.U32 R75, RZ, RZ, R103 ;  /* 0x000000ffff4b7224 */ /* 0x000fc400078e0067 */
[C---:B-1----:R-:W-:Y:S03]  /*83b90*/  HMMA.1688.F32.TF32 R100, R96.reuse, R180, R236 ;  /* 0x000000b46064723c */ /* 0x042fe600000810ec */
[----:B------:R-:W-:Y:S04]  /*83ba0*/  STL [R1+0x7a34], R75 ;  /* 0x007a344b01007387 */ /* 0x000fe80000100800 */
[----:B------:R-:W-:Y:S11]  /*83bb0*/  STL [R1+0x7a30], R74 ;  /* 0x007a304a01007387 */ /* 0x000ff60000100800 */
[----:B------:R-:W-:Y:S06]  /*83bc0*/  @!UPT UIADD3 URZ, URZ, URZ, URZ ;  /* 0x0000003f3f3ff290 */ /* 0x000fec000fffe03f */
[----:B------:R-:W-:Y:S01]  /*83bd0*/  IMAD.MOV.U32 R151, RZ, RZ, R103 ;  /* 0x000000ffff977224 */ /* 0x000fe200078e0067 */
[----:B------:R-:W-:Y:S01]  /*83be0*/  MOV R150, R102 ;  /* 0x0000006600967202 */ /* 0x000fe20000000f00 */
[----:B------:R-:W-:Y:S01]  /*83bf0*/  IMAD.MOV.U32 R87, RZ, RZ, R101 ;  /* 0x000000ffff577224 */ /* 0x000fe200078e0065 */
[----:B------:R-:W-:Y:S02]  /*83c00*/  MOV R86, R100 ;  /* 0x0000006400567202 */ /* 0x000fe40000000f00 */
[----:B------:R-:W-:Y:S01]  /*83c10*/  STL [R1+0x7a44], R151 ;  /* 0x007a449701007387 */ /* 0x000fe20000100800 */
[----:B------:R-:W-:Y:S03]  /*83c20*/  HMMA.1688.F32.TF32 R100, R96, R176, R248 ;  /* 0x000000b06064723c */ /* 0x000fe600000810f8 */
[----:B------:R-:W-:Y:S04]  /*83c30*/  STL [R1+0x7a40], R150 ;  /* 0x007a409601007387 */ /* 0x000fe80000100800 */
[----:B------:R1:W-:Y:S04]  /*83c40*/  STL [R1+0x7a3c], R87 ;  /* 0x007a3c5701007387 */ /* 0x0003e80000100800 */
[----:B------:R4:W-:Y:S04]  /*83c50*/  STL [R1+0x7a38], R86 ;  /* 0x007a385601007387 */ /* 0x0009e80000100800 */
[----:B------:R-:W3:Y:S04]  /*83c60*/  LDL.LU R248, [R1+0xa30] ;  /* 0x000a300001f87983 */ /* 0x000ee80000300800 */
[----:B------:R-:W3:Y:S04]  /*83c70*/  LDL.LU R249, [R1+0xa34] ;  /* 0x000a340001f97983 */ /* 0x000ee80000300800 */
[----:B------:R-:W3:Y:S04]  /*83c80*/  LDL.LU R250, [R1+0xa38] ;  /* 0x000a380001fa7983 */ /* 0x000ee80000300800 */
[----:B------:R-:W3:Y:S01]  /*83c90*/  LDL.LU R251, [R1+0xa3c] ;  /* 0x000a3c0001fb7983 */ /* 0x000ee20000300800 */
[----:B------:R-:W-:Y:S01]  /*83ca0*/  MOV R154, R100 ;  /* 0x00000064009a7202 */ /* 0x000fe20000000f00 */
[----:B------:R-:W-:Y:S01]  /*83cb0*/  IMAD.MOV.U32 R155, RZ, RZ, R101 ;  /* 0x000000ffff9b7224 */ /* 0x000fe200078e0065 */
[----:B------:R-:W-:Y:S01]  /*83cc0*/  MOV R158, R102 ;  /* 0x00000066009e7202 */ /* 0x000fe20000000f00 */
[----:B------:R-:W-:-:S05]  /*83cd0*/  IMAD.MOV.U32 R159, RZ, RZ, R103 ;  /* 0x000000ffff9f7224 */ /* 0x000fca00078e0067 */
[----:B------:R-:W-:Y:S04]  /*83ce0*/  STL [R1+0x7a54], R159 ;  /* 0x007a549f01007387 */ /* 0x000fe80000100800 */
[----:B------:R-:W-:Y:S04]  /*83cf0*/  STL [R1+0x7a50], R158 ;  /* 0x007a509e01007387 */ /* 0x000fe80000100800 */
[----:B------:R1:W-:Y:S04]  /*83d00*/  STL [R1+0x7a4c], R155 ;  /* 0x007a4c9b01007387 */ /* 0x0003e80000100800 */
[----:B------:R1:W-:Y:S01]  /*83d10*/  STL [R1+0x7a48], R154 ;  /* 0x007a489a01007387 */ /* 0x0003e20000100800 */
[C---:B--2---:R-:W-:Y:S11]  /*83d20*/  HMMA.1688.F32.TF32 R100, R96.reuse, R172, R240 ;  /* 0x000000ac6064723c */ /* 0x044ff600000810f0 */
[----:B------:R-:W-:Y:S11]  /*83d30*/  @!UPT UIADD3 URZ, URZ, URZ, URZ ;  /* 0x0000003f3f3ff290 */ /* 0x000ff6000fffe03f */
[----:B------:R-:W-:Y:S02]  /*83d40*/  @!UPT UIADD3 URZ, URZ, URZ, URZ ;  /* 0x0000003f3f3ff290 */ /* 0x000fe4000fffe03f */
[----:B------:R-:W-:Y:S01]  /*83d50*/  IMAD.MOV.U32 R167, RZ, RZ, R103 ;  /* 0x000000ffffa77224 */ /* 0x000fe200078e0067 */
[----:B------:R-:W-:Y:S01]  /*83d60*/  MOV R166, R102 ;  /* 0x0000006600a67202 */ /* 0x000fe20000000f00 */
[----:B------:R-:W-:Y:S01]  /*83d70*/  IMAD.MOV.U32 R163, RZ, RZ, R101 ;  /* 0x000000ffffa37224 */ /* 0x000fe200078e0065 */
[----:B------:R-:W-:Y:S02]  /*83d80*/  MOV R162, R100 ;  /* 0x0000006400a27202 */ /* 0x000fe40000000f00 */
        /* <DEDUP_REMOVED lines=31> */
[----:B------:R-:W3:Y:S04]  /*83f80*/  LDL.LU R244, [R1+0x9e0] ;  /* 0x0009e00001f47983 */ /* 0x000ee80000300800 */
[----:B------:R-:W3:Y:S04]  /*83f90*/  LDL.LU R245, [R1+0x9e4] ;  /* 0x0009e40001f57983 */ /* 0x000ee80000300800 */
[----:B------:R-:W3:Y:S04]  /*83fa0*/  LDL.LU R246, [R1+0x9e8] ;  /* 0x0009e80001f67983 */ /* 0x000ee80000300800 */
[----:B------:R-:W3:Y:S01]  /*83fb0*/  LDL.LU R247, [R1+0x9ec] ;  /* 0x0009ec0001f77983 */ /* 0x000ee20000300800 */
[----:B------:R-:W-:Y:S03]  /*83fc0*/  HMMA.1688.F32.TF32 R100, R96, R164, R248 ;  /* 0x000000a46064723c */ /* 0x000fe600000810f8 */
[----:B------:R-:W3:Y:S04]  /*83fd0*/  LDL.LU R248, [R1+0x9d0] ;  /* 0x0009d00001f87983 */ /* 0x000ee80000300800 */
[----:B------:R-:W3:Y:S04]  /*83fe0*/  LDL.LU R249, [R1+0x9d4] ;  /* 0x0009d40001f97983 */ /* 0x000ee80000300800 */
[----:B------:R-:W3:Y:S04]  /*83ff0*/  LDL.LU R250, [R1+0x9d8] ;  /* 0x0009d80001fa7983 */ /* 0x000ee80000300800 */
[----:B------:R-:W3:Y:S09]  /*84000*/  LDL.LU R251, [R1+0x9dc] ;  /* 0x0009dc0001fb7983 */ /* 0x000ef20000300800 */
        /* <DEDUP_REMOVED lines=11> */
[----:B-1----:R-:W-:Y:S01]  /*840c0*/  MOV R87, R100 ;  /* 0x0000006400577202 */ /* 0x002fe20000000f00 */
[----:B----4-:R-:W-:Y:S01]  /*840d0*/  IMAD.MOV.U32 R86, RZ, RZ, R101 ;  /* 0x000000ffff567224 */ /* 0x010fe200078e0065 */
[----:B------:R-:W-:Y:S01]  /*840e0*/  MOV R75, R102 ;  /* 0x00000066004b7202 */ /* 0x000fe20000000f00 */
[----:B------:R-:W-:Y:S02]  /*840f0*/  IMAD.MOV.U32 R74, RZ, RZ, R103 ;  /* 0x000000ffff4a7224 */ /* 0x000fe400078e0067 */
[C---:B------:R-:W-:Y:S11]  /*84100*/  HMMA.1688.F32.TF32 R100, R96.reuse, R156, R232 ;  /* 0x0000009c6064723c */ /* 0x040ff600000810e8 */
        /* <DEDUP_REMOVED lines=20> */
[C---:B---3--:R-:W-:Y:S01]  /*84250*/  HMMA.1688.F32.TF32 R100, R96.reuse, R84, R244 ;  /* 0x000000546064723c */ /* 0x048fe200000810f4 */
[----:B------:R1:W-:Y:S04]  /*84260*/  STL [R1+0x7a8c], R86 ;  /* 0x007a8c5601007387 */ /* 0x0003e80000100800 */
[----:B------:R2:W-:Y:S11]  /*84270*/  STL [R1+0x7a88], R87 ;  /* 0x007a885701007387 */ /* 0x0005f60000100800 */
[----:B------:R-:W-:Y:S08]  /*84280*/  @!UPT UIADD3 URZ, URZ, URZ, URZ ;  /* 0x0000003f3f3ff290 */ /* 0x000ff0000fffe03f */
[----:B------:R-:W-:Y:S01]  /*84290*/  MOV R79, R100 ;  /* 0x00000064004f7202 */ /* 0x000fe20000000f00 */
[----:B------:R-:W-:Y:S01]  /*842a0*/  IMAD.MOV.U32 R78, RZ, RZ, R101 ;  /* 0x000000ffff4e7224 */ /* 0x000fe200078e0065 */
[----:B------:R-:W-:Y:S01]  /*842b0*/  MOV R167, R102 ;  /* 0x0000006600a77202 */ /* 0x000fe20000000f00 */
[----:B------:R-:W-:Y:S02]  /*842c0*/  IMAD.MOV.U32 R166, RZ, RZ, R103 ;  /* 0x000000ffffa67224 */ /* 0x000fe400078e0067 */
[C---:B------:R-:W-:Y:S01]  /*842d0*/  HMMA.1688.F32.TF32 R100, R96.reuse, R80, R248 ;  /* 0x000000506064723c */ /* 0x040fe200000810f8 */
        /* <DEDUP_REMOVED lines=49> */
[----:B------:R-:W-:Y:S01]  /*845f0*/  IMAD.MOV.U32 R170, RZ, RZ, R101 ;  /* 0x000000ffffaa7224 */ /* 0x000fe200078e0065 */
[----:B------:R-:W-:Y:S01]  /*84600*/  MOV R83, R102 ;  /* 0x0000006600537202 */ /* 0x000fe20000000f00 */
[----:B------:R-:W-:Y:S01]  /*84610*/  IMAD.MOV.U32 R82, RZ, RZ, R103 ;  /* 0x000000ffff527224 */ /* 0x000fe200078e0067 */
        /* <DEDUP_REMOVED lines=9> */
[----:B-1----:R-:W-:Y:S01]  /*846b0*/  MOV R86, R100 ;  /* 0x0000006400567202 */ /* 0x002fe20000000f00 */
[----:B------:R-:W-:Y:S01]  /*846c0*/  IMAD.MOV.U32 R87, RZ, RZ, R101 ;  /* 0x000000ffff577224 */ /* 0x000fe200078e0065 */
[----:B------:R-:W-:Y:S01]  /*846d0*/  MOV R175, R102 ;  /* 0x0000006600af7202 */ /* 0x000fe20000000f00 */
[----:B------:R-:W-:-:S02]  /*846e0*/  IMAD.MOV.U32 R174, RZ, RZ, R103 ;  /* 0x000000ffffae7224 */ /* 0x000fc400078e0067 */
[C---:B---3--:R-:W-:Y:S11]  /*846f0*/  HMMA.1688.F32.TF32 R100, R96.reuse, R72, R200 ;  /* 0x000000486064723c */ /* 0x048ff600000810c8 */
[----:B------:R-:W-:Y:S11]  /*84700*/  @!UPT UIADD3 URZ, URZ, URZ, URZ ;  /* 0x0000003f3f3ff290 */ /* 0x000ff6000fffe03f */
[----:B------:R-:W-:Y:S02]  /*84710*/  @!UPT UIADD3 URZ, URZ, URZ, URZ ;  /* 0x0000003f3f3ff290 */ /* 0x000fe4000fffe03f */
[----:B------:R-:W-:Y:S01]  /*84720*/  MOV R187, R100 ;  /* 0x0000006400bb7202 */ /* 0x000fe20000000f00 */
[----:B------:R-:W-:Y:S01]  /*84730*/  IMAD.MOV.U32 R179, RZ, RZ, R101 ;  /* 0x000000ffffb37224 */ /* 0x000fe200078e0065 */
[----:B------:R-:W-:Y:S01]  /*84740*/  MOV R182, R102 ;  /* 0x0000006600b67202 */ /* 0x000fe20000000f00 */
[----:B------:R-:W-:Y:S02]  /*84750*/  IMAD.MOV.U32 R183, RZ, RZ, R103 ;  /* 0x000000ffffb77224 */ /* 0x000fe400078e0067 */
[C---:B----4-:R-:W-:Y:S01]  /*84760*/  HMMA.1688.F32.TF32 R100, R96.reuse, R64, R244 ;  /* 0x000000406064723c */ /* 0x050fe200000810f4 */
[----:B------:R-:W3:Y:S07]  /*84770*/  LDL.LU R244, [R1+0x250] ;  /* 0x0002500001f47983 */ /* 0x000eee0000300800 */
[C---:B------:R-:W-:Y:S11]  /*84780*/  HMMA.1688.F32.TF32 R104, R96.reuse, R68, R204 ;  /* 0x000000446068723c */ /* 0x040ff600000810cc */
[----:B------:R-:W-:Y:S11]  /*84790*/  @!UPT UIADD3 URZ, URZ, URZ, URZ ;  /* 0x0000003f3f3ff290 */ /* 0x000ff6000fffe03f */
[----:B------:R-:W-:Y:S01]  /*847a0*/  @!UPT UIADD3 URZ, URZ, URZ, URZ ;  /* 0x0000003f3f3ff290 */ /* 0x000fe2000fffe03f */
[----:B------:R-:W-:Y:S04]  /*847b0*/  STL.64 [R1+0xe30], R104 ;  /* 0x000e306801007387 */ /* 0x000fe80000100a00 */
[----:B------:R1:W-:Y:S04]  /*847c0*/  STL.64 [R1+0xe38], R106 ;  /* 0x000e386a01007387 */ /* 0x0003e80000100a00 */
[----:B------:R-:W-:Y:S04]  /*847d0*/  STL.64 [R1+0xe20], R100 ;  /* 0x000e206401007387 */ /* 0x000fe80000100a00 */
[----:B------:R4:W-:Y:S01]  /*847e0*/  STL.64 [R1+0xe28], R102 ;  /* 0x000e286601007387 */ /* 0x0009e20000100a00 */
[C---:B-1----:R-:W-:Y:S03]  /*847f0*/  HMMA.1688.F32.TF32 R104, R96.reuse, R60, R208 ;  /* 0x0000003c6068723c */ /* 0x042fe600000810d0 */
[----:B------:R-:W3:Y:S04]  /*84800*/  LDL.LU R245, [R1+0x254] ;  /* 0x0002540001f57983 */ /* 0x000ee80000300800 */
[----:B------:R-:W3:Y:S01]  /*84810*/  LDL.LU R246, [R1+0x258] ;  /* 0x0002580001f67983 */ /* 0x000ee20000300800 */
[C---:B----4-:R-:W-:Y:S03]  /*84820*/  HMMA.1688.F32.TF32 R100, R96.reuse, R56, R212 ;  /* 0x000000386064723c */ /* 0x050fe600000810d4 */
[----:B------:R-:W3:Y:S05]  /*84830*/  LDL.LU R247, [R1+0x25c] ;  /* 0x00025c0001f77983 */ /* 0x000eea0000300800 */
[C---:B------:R-:W-:Y:S07]  /*84840*/  HMMA.1688.F32.TF32 R108, R96.reuse, R52, R216 ;  /* 0x00000034606c723c */ /* 0x040fee00000810d8 */
        /* <DEDUP_REMOVED lines=14> */
[C---:B----4-:R-:W-:Y:S03]  /*84930*/  HMMA.1688.F32.TF32 R100, R96.reuse, R32, R248 ;  /* 0x000000206064723c */ /* 0x050fe600000810f8 */
[----:B------:R-:W-:Y:S04]  /*84940*/  STL.64 [R1+0xdc0], R108 ;  /* 0x000dc06c01007387 */ /* 0x000fe80000100a00 */
[----:B------:R-:W-:Y:S04]  /*84950*/  STL.64 [R1+0xdc8], R110 ;  /* 0x000dc86e01007387 */ /* 0x000fe80000100a00 */
[----:B------:R-:W4:Y:S04]  /*84960*/  LDL.LU R236, [R1+0x240] ;  /* 0x0002400001ec7983 */ /* 0x000f280000300800 */
[----:B------:R-:W-:Y:S04]  /*84970*/  STL.64 [R1+0xdb0], R104 ;  /* 0x000db06801007387 */ /* 0x000fe80000100a00 */
[----:B------:R-:W-:Y:S04]  /*84980*/  STL.64 [R1+0xdb8], R106 ;  /* 0x000db86a01007387 */ /* 0x000fe80000100a00 */
[----:B------:R-:W-:Y:S04]  /*84990*/  STL.64 [R1+0xda0], R100 ;  /* 0x000da06401007387 */ /* 0x000fe80000100a00 */
[----:B------:R-:W-:Y:S04]  /*849a0*/  STL.64 [R1+0xda8], R102 ;  /* 0x000da86601007387 */ /* 0x000fe80000100a00 */
[----:B------:R-:W4:Y:S04]  /*849b0*/  LDL.LU R237, [R1+0x244] ;  /* 0x0002440001ed7983 */ /* 0x000f280000300800 */
[----:B------:R-:W4:Y:S04]  /*849c0*/  LDL.LU R238, [R1+0x248] ;  /* 0x0002480001ee7983 */ /* 0x000f280000300800 */
[----:B------:R-:W4:Y:S04]  /*849d0*/  LDL.LU R239, [R1+0x24c] ;  /* 0x00024c0001ef7983 */ /* 0x000f280000300800 */
[----:B------:R-:W4:Y:S04]  /*849e0*/  LDL.LU R248, [R1+0x230] ;  /* 0x0002300001f87983 */ /* 0x000f280000300800 */
[----:B------:R-:W4:Y:S04]  /*849f0*/  LDL.LU R249, [R1+0x234] ;  /* 0x0002340001f97983 */ /* 0x000f280000300800 */
[----:B------:R-:W4:Y:S04]  /*84a00*/  LDL.LU R250, [R1+0x238] ;  /* 0x0002380001fa7983 */ /* 0x000f280000300800 */
[----:B------:R-:W4:Y:S01]  /*84a10*/  LDL.LU R251, [R1+0x23c] ;  /* 0x00023c0001fb7983 */ /* 0x000f220000300800 */
[----:B------:R-:W-:Y:S11]  /*84a20*/  HMMA.1688.F32.TF32 R96, R96, R28, R232 ;  /* 0x0000001c6060723c */ /* 0x000ff600000810e8 */
[----:B------:R-:W-:Y:S11]  /*84a30*/  @!UPT UIADD3 URZ, URZ, URZ, URZ ;  /* 0x0000003f3f3ff290 */ /* 0x000ff6000fffe03f */
[----:B------:R-:W-:Y:S01]  /*84a40*/  @!UPT UIADD3 URZ, URZ, URZ, URZ ;  /* 0x0000003f3f3ff290 */ /* 0x000fe2000fffe03f */
[----:B------:R2:W-:Y:S01]  /*84a50*/  STL.64 [R1+0xd40], R96 ;  /* 0x000d406001007387 */ /* 0x0005e20000100a00 */
[----:B------:R-:W-:Y:S01]  /*84a60*/  MOV R30, R98 ;  /* 0x00000062001e7202 */ /* 0x000fe20000000f00 */
[----:B------:R-:W-:Y:S02]  /*84a70*/  IMAD.MOV.U32 R31, RZ, RZ, R99 ;  /* 0x000000ffff1f7224 */ /* 0x000fe400078e0063 */
[C---:B--2---:R-:W-:Y:S03]  /*84a80*/  HMMA.1688.F32.TF32 R96, R88.reuse, R24, R240 ;  /* 0x000000185860723c */ /* 0x044fe600000810f0 */
[----:B------:R-:W-:Y:S04]  /*84a90*/  STL [R1+0x7924], R31 ;  /* 0x0079241f01007387 */ /* 0x000fe80000100800 */
[----:B------:R-:W-:Y:S04]  /*84aa0*/  STL [R1+0x7920], R30 ;  /* 0x0079201e01007387 */ /* 0x000fe80000100800 */
[----:B------:R-:W2:Y:S11]  /*84ab0*/  LDL.LU R240, [R1+0x220] ;  /* 0x0002200001f07983 */ /* 0x000eb60000300800 */
[----:B------:R-:W-:Y:S01]  /*84ac0*/  @!UPT UIADD3 URZ, URZ, URZ, URZ ;  /* 0x0000003f3f3ff290 */ /* 0x000fe2000fffe03f */
[----:B------:R-:W-:Y:S04]  /*84ad0*/  STL.64 [R1+0xd10], R96 ;  /* 0x000d106001007387 */ /* 0x000fe80000100a00 */
[----:B------:R3:W-:Y:S04]  /*84ae0*/  STL.64 [R1+0xd18], R98 ;  /* 0x000d186201007387 */ /* 0x0007e80000100a00 */
        /* <DEDUP_REMOVED lines=12> */
[----:B------:R-:W-:Y:S04]  /*84bb0*/  STL [R1+0x792c], R35 ;  /* 0x00792c2301007387 */ /* 0x000fe80000100800 */
[----:B------:R-:W-:Y:S01]  /*84bc0*/  STL [R1+0x7928], R34 ;  /* 0x0079282201007387 */ /* 0x000fe20000100800 */
[C---:B----4-:R-:W-:Y:S11]  /*84bd0*/  HMMA.1688.F32.TF32 R96, R88.reuse, R16, R236 ;  /* 0x000000105860723c */ /* 0x050ff600000810ec */
[----:B------:R-:W-:Y:S11]  /*84be0*/  @!UPT UIADD3 URZ, URZ, URZ, URZ ;  /* 0x0000003f3f3ff290 */ /* 0x000ff6000fffe03f */
[----:B------:R-:W-:Y:S02]  /*84bf0*/  @!UPT UIADD3 URZ, URZ, URZ, URZ ;  /* 0x0000003f3f3ff290 */ /* 0x000fe4000fffe03f */
[----:B------:R-:W-:Y:S01]  /*84c00*/  IMAD.MOV.U32 R30, RZ, RZ, R99 ;  /* 0x000000ffff1e7224 */ /* 0x000fe200078e0063 */
[----:B------:R-:W-:Y:S01]  /*84c10*/  MOV R31, R98 ;  /* 0x00000062001f7202 */ /* 0x000fe20000000f00 */
[----:B------:R1:W-:Y:S04]  /*84c20*/  STL.64 [R1+0xcf0], R96 ;  /* 0x000cf06001007387 */ /* 0x0003e80000100a00 */
[----:B------:R-:W-:Y:S04]  /*84c30*/  STL [R1+0x793c], R30 ;  /* 0x00793c1e01007387 */ /* 0x000fe80000100800 */
[----:B------:R2:W-:Y:S01]  /*84c40*/  STL [R1+0x7938], R31 ;  /* 0x0079381f01007387 */ /* 0x0005e20000100800 */
[----:B-1----:R-:W-:Y:S03]  /*84c50*/  HMMA.1688.F32.TF32 R96, R88, R4, R248 ;  /* 0x000000045860723c */ /* 0x002fe600000810f8 */
[----:B------:R-:W4:Y:S04]  /*84c60*/  LDL.LU R248, [R1+0x200] ;  /* 0x0002000001f87983 */ /* 0x000f280000300800 */
[----:B------:R-:W4:Y:S04]  /*84c70*/  LDL.LU R249, [R1+0x204] ;  /* 0x0002040001f97983 */ /* 0x000f280000300800 */
[----:B------:R-:W4:Y:S04]  /*84c80*/  LDL.LU R250, [R1+0x208] ;  /* 0x0002080001fa7983 */ /* 0x000f280000300800 */
[----:B------:R-:W4:Y:S01]  /*84c90*/  LDL.LU R251, [R1+0x20c] ;  /* 0x00020c0001fb7983 */ /* 0x000f220000300800 */
[----:B------:R-:W-:Y:S01]  /*84ca0*/  MOV R242, R93 ;  /* 0x0000005d00f27202 */ /* 0x000fe20000000f00 */
[----:B------:R-:W-:-:S02]  /*84cb0*/  IMAD.MOV.U32 R243, RZ, RZ, R92 ;  /* 0x000000fffff37224 */ /* 0x000fc400078e005c */
[----:B------:R-:W-:Y:S04]  /*84cc0*/  LDS R92, [R3+0x44080] ;  /* 0x04408000035c7984 */ /* 0x000fe80000000800 */
[----:B------:R-:W1:Y:S01]  /*84cd0*/  LDS R93, [R0+0x44080] ;  /* 0x04408000005d7984 */ /* 0x000e620000000800 */
[----:B------:R-:W-:Y:S01]  /*84ce0*/  MOV R42, R96 ;  /* 0x00000060002a7202 */ /* 0x000fe20000000f00 */
[----:B------:R-:W-:Y:S01]  /*84cf0*/  IMAD.MOV.U32 R43, RZ, RZ, R97 ;  /* 0x000000ffff2b7224 */ /* 0x000fe200078e0061 */
[----:B------:R-:W-:Y:S01]  /*84d00*/  MOV R46, R98 ;  /* 0x00000062002e7202 */ /* 0x000fe20000000f00 */
[----:B------:R-:W-:-:S05]  /*84d10*/  IMAD.MOV.U32 R47, RZ, RZ, R99 ;  /* 0x000000ffff2f7224 */ /* 0x000fca00078e0063 */
[----:B------:R-:W-:Y:S04]  /*84d20*/  STL [R1+0x794c], R47 ;  /* 0x00794c2f01007387 */ /* 0x000fe80000100800 */
[----:B------:R-:W-:Y:S04]  /*84d30*/  STL [R1+0x7948], R46 ;  /* 0x0079482e01007387 */ /* 0x000fe80000100800 */
[----:B------:R-:W-:Y:S04]  /*84d40*/  STL [R1+0x7944], R43 ;  /* 0x0079442b01007387 */ /* 0x000fe80000100800 */
[----:B------:R1:W-:Y:S04]  /*84d50*/  STL [R1+0x7940], R42 ;  /* 0x0079402a01007387 */ /* 0x0003e80000100800 */
[----:B------:R-:W4:Y:S04]  /*84d60*/  LDL.LU R236, [R1+0x1f0] ;  /* 0x0001f00001ec7983 */ /* 0x000f280000300800 */
[----:B------:R-:W4:Y:S04]  /*84d70*/  LDL.LU R237, [R1+0x1f4] ;  /* 0x0001f40001ed7983 */ /* 0x000f280000300800 */
[----:B------:R-:W4:Y:S01]  /*84d80*/  LDL.LU R238, [R1+0x1f8] ;  /* 0x0001f80001ee7983 */ /* 0x000f220000300800 */
[C---:B--2---:R-:W-:Y:S03]  /*84d90*/  HMMA.1688.F32.TF32 R96, R88.reuse, R20, R240 ;  /* 0x000000145860723c */ /* 0x044fe600000810f0 */
[----:B------:R-:W2:Y:S11]  /*84da0*/  LDL.LU R239, [R1+0x1fc] ;  /* 0x0001fc0001ef7983 */ /* 0x000eb60000300800 */
[----:B------:R-:W-:Y:S10]  /*84db0*/  @!UPT UIADD3 URZ, URZ, URZ, URZ ;  /* 0x0000003f3f3ff290 */ /* 0x000ff4000fffe03f */
        /* <DEDUP_REMOVED lines=17> */
[----:B------:R-:W-:Y:S01]  /*84ed0*/  IMAD.MOV.U32 R31, RZ, RZ, R99 ;  /* 0x000000ffff1f7224 */ /* 0x000fe200078e0063 */
[----:B------:R-:W-:Y:S01]  /*84ee0*/  MOV R30, R98 ;  /* 0x00000062001e7202 */ /* 0x000fe20000000f00 */
[----:B-1----:R-:W-:Y:S01]  /*84ef0*/  IMAD.MOV.U32 R42, RZ, RZ, R97 ;  /* 0x000000ffff2a7224 */ /* 0x002fe200078e0061 */
[----:B------:R-:W-:-:S02]  /*84f00*/  MOV R43, R96 ;  /* 0x00000060002b7202 */ /* 0x000fc40000000f00 */
[----:B------:R-:W-:Y:S04]  /*84f10*/  STL [R1+0x796c], R31 ;  /* 0x00796c1f01007387 */ /* 0x000fe80000100800 */
[----:B------:R-:W-:Y:S04]  /*84f20*/  STL [R1+0x7968], R30 ;  /* 0x0079681e01007387 */ /* 0x000fe80000100800 */
[----:B------:R1:W-:Y:S04]  /*84f30*/  STL [R1+0x7964], R42 ;  /* 0x0079642a01007387 */ /* 0x0003e80000100800 */
[----:B------:R1:W-:Y:S01]  /*84f40*/  STL [R1+0x7960], R43 ;  /* 0x0079602b01007387 */ /* 0x0003e20000100800 */
[----:B----4-:R-:W-:Y:S03]  /*84f50*/  HMMA.1688.F32.TF32 R96, R88, R188, R248 ;  /* 0x000000bc5860723c */ /* 0x010fe600000810f8 */
[----:B------:R-:W4:Y:S04]  /*84f60*/  LDL.LU R248, [R1+0x1c0] ;  /* 0x0001c00001f87983 */ /* 0x000f280000300800 */
[----:B------:R-:W4:Y:S04]  /*84f70*/  LDL.LU R249, [R1+0x1c4] ;  /* 0x0001c40001f97983 */ /* 0x000f280000300800 */
[----:B------:R-:W4:Y:S04]  /*84f80*/  LDL.LU R250, [R1+0x1c8] ;  /* 0x0001c80001fa7983 */ /* 0x000f280000300800 */
[----:B------:R-:W4:Y:S09]  /*84f90*/  LDL.LU R251, [R1+0x1cc] ;  /* 0x0001cc0001fb7983 */ /* 0x000f320000300800 */
[----:B------:R-:W-:Y:S01]  /*84fa0*/  MOV R38, R96 ;  /* 0x0000006000267202 */ /* 0x000fe20000000f00 */
[----:B------:R-:W-:Y:S01]  /*84fb0*/  IMAD.MOV.U32 R39, RZ, RZ, R97 ;  /* 0x000000ffff277224 */ /* 0x000fe200078e0061 */
[----:B------:R-:W-:Y:S01]  /*84fc0*/  MOV R47, R98 ;  /* 0x00000062002f7202 */ /* 0x000fe20000000f00 */
[----:B------:R-:W-:-:S02]  /*84fd0*/  IMAD.MOV.U32 R46, RZ, RZ, R99 ;  /* 0x000000ffff2e7224 */ /* 0x000fc400078e0063 */
[C---:B--2---:R-:W-:Y:S11]  /*84fe0*/  HMMA.1688.F32.TF32 R96, R88.reuse, R184, R236 ;  /* 0x000000b85860723c */ /* 0x044ff600000810ec */
[----:B------:R-:W-:Y:S11]  /*84ff0*/  @!UPT UIADD3 URZ, URZ, URZ, URZ ;  /* 0x0000003f3f3ff290 */ /* 0x000ff6000fffe03f */
[----:B------:R-:W-:Y:S02]  /*85000*/  @!UPT UIADD3 URZ, URZ, URZ, URZ ;  /* 0x0000003f3f3ff290 */ /* 0x000fe4000fffe03f */
[----:B------:R-:W-:Y:S01]  /*85010*/  MOV R50, R96 ;  /* 0x0000006000327202 */ /* 0x000fe20000000f00 */
[----:B------:R-:W-:Y:S01]  /*85020*/  IMAD.MOV.U32 R58, RZ, RZ, R97 ;  /* 0x000000ffff3a7224 */ /* 0x000fe200078e0061 */
[----:B------:R-:W-:Y:S01]  /*85030*/  MOV R62, R98 ;  /* 0x00000062003e7202 */ /* 0x000fe20000000f00 */
[----:B------:R-:W-:Y:S02]  /*85040*/  IMAD.MOV.U32 R66, RZ, RZ, R99 ;  /* 0x000000ffff427224 */ /* 0x000fe400078e0063 */
[C---:B------:R-:W-:Y:S01]  /*85050*/  HMMA.1688.F32.TF32 R96, R88.reuse, R180, R240 ;  /* 0x000000b45860723c */ /* 0x040fe200000810f0 */
[----:B------:R-:W-:Y:S04]  /*85060*/  STL [R1+0x797c], R46 ;  /* 0x00797c2e01007387 */ /* 0x000fe80000100800 */
[----:B------:R-:W-:Y:S11]  /*85070*/  STL [R1+0x7978], R47 ;  /* 0x0079782f01007387 */ /* 0x000ff60000100800 */
[----:B------:R-:W-:Y:S08]  /*85080*/  @!UPT UIADD3 URZ, URZ, URZ, URZ ;  /* 0x0000003f3f3ff290 */ /* 0x000ff0000fffe03f */
[----:B-1----:R-:W-:Y:S01]  /*85090*/  MOV R42, R96 ;  /* 0x00000060002a7202 */ /* 0x002fe20000000f00 */
[----:B------:R-:W-:Y:S01]  /*850a0*/  IMAD.MOV.U32 R43, RZ, RZ, R97 ;  /* 0x000000ffff2b7224 */ /* 0x000fe200078e0061 */
[----:B------:R-:W-:Y:S01]  /*850b0*/  MOV R34, R98 ;  /* 0x0000006200227202 */ /* 0x000fe20000000f00 */
[----:B------:R-:W-:Y:S01]  /*850c0*/  IMAD.MOV.U32 R35, RZ, RZ, R99 ;  /* 0x000000ffff237224 */ /* 0x000fe200078e0063 */
[----:B------:R-:W-:Y:S04]  /*850d0*/  STL [R1+0x7974], R39 ;  /* 0x0079742701007387 */ /* 0x000fe80000100800 */
[----:B------:R1:W-:Y:S04]  /*850e0*/  STL [R1+0x7970], R38 ;  /* 0x0079702601007387 */ /* 0x0003e80000100800 */
[----:B------:R-:W-:Y:S01]  /*850f0*/  STL [R1+0x798c], R66 ;  /* 0x00798c4201007387 */ /* 0x000fe20000100800 */
[C---:B---3--:R-:W-:Y:S03]  /*85100*/  HMMA.1688.F32.TF32 R96, R88.reuse, R176, R244 ;  /* 0x000000b05860723c */ /* 0x048fe600000810f4 */
[----:B------:R-:W-:Y:S04]  /*85110*/  STL [R1+0x7988], R62 ;  /* 0x0079883e01007387 */ /* 0x000fe80000100800 */
[----:B------:R2:W-:Y:S04]  /*85120*/  STL [R1+0x7984], R58 ;  /* 0x0079843a01007387 */ /* 0x0005e80000100800 */
[----:B------:R3:W-:Y:S04]  /*85130*/  STL [R1+0x7980], R50 ;  /* 0x0079803201007387 */ /* 0x0007e80000100800 */
[----:B------:R-:W-:Y:S04]  /*85140*/  STL [R1+0x799c], R35 ;  /* 0x00799c2301007387 */ /* 0x000fe80000100800 */
[----:B------:R-:W-:Y:S04]  /*85150*/  STL [R1+0x7998], R34 ;  /* 0x0079982201007387 */ /* 0x000fe80000100800 */
[----:B------:R2:W-:Y:S01]  /*85160*/  STL [R1+0x7994], R43 ;  /* 0x0079942b01007387 */ /* 0x0005e20000100800 */
[----:B------:R-:W-:Y:S01]  /*85170*/  IMAD.MOV.U32 R30, RZ, RZ, R99 ;  /* 0x000000ffff1e7224 */ /* 0x000fe200078e0063 */
[----:B------:R-:W-:Y:S01]  /*85180*/  MOV R31, R98 ;  /* 0x00000062001f7202 */ /* 0x000fe20000000f00 */
[----:B-1----:R-:W-:Y:S01]  /*85190*/  IMAD.MOV.U32 R38, RZ, RZ, R97 ;  /* 0x000000ffff267224 */ /* 0x002fe200078e0061 */
[----:B------:R-:W-:Y:S01]  /*851a0*/  MOV R39, R96 ;  /* 0x0000006000277202 */ /* 0x000fe20000000f00 */
[----:B------:R1:W-:Y:S04]  /*851b0*/  STL [R1+0x7990], R42 ;  /* 0x0079902a01007387 */ /* 0x0003e80000100800 */
        /* <DEDUP_REMOVED lines=53> */
[----:B--2---:R-:W-:Y:S01]  /*85510*/  MOV R58, R96 ;  /* 0x00000060003a7202 */ /* 0x004fe20000000f00 */
[----:B---3--:R-:W-:Y:S01]  /*85520*/  IMAD.MOV.U32 R50, RZ, RZ, R97 ;  /* 0x000000ffff327224 */ /* 0x008fe200078e0061 */
[----:B------:R-:W-:Y:S01]  /*85530*/  MOV R46, R98 ;  /* 0x00000062002e7202 */ /* 0x000fe20000000f00 */
[----:B------:R-:W-:-:S03]  /*85540*/  IMAD.MOV.U32 R47, RZ, RZ, R99 ;  /* 0x000000ffff2f7224 */ /* 0x000fc600078e0063 */
[----:B------:R2:W-:Y:S04]  /*85550*/  STL [R1+0x79b4], R50 ;  /* 0x0079b43201007387 */ /* 0x0005e80000100800 */
[----:B------:R3:W-:Y:S01]  /*85560*/  STL [R1+0x79b0], R58 ;  /* 0x0079b03a01007387 */ /* 0x0007e20000100800 */
[C---:B----4-:R-:W-:Y:S11]  /*85570*/  HMMA.1688.F32.TF32 R96, R88.reuse, R168, R204 ;  /* 0x000000a85860723c */ /* 0x050ff600000810cc */
        /* <DEDUP_REMOVED lines=10> */
[----:B-1----:R-:W-:Y:S01]  /*85620*/  IMAD.MOV.U32 R42, RZ, RZ, R97 ;  /* 0x000000ffff2a7224 */ /* 0x002fe200078e0061 */
        /* <DEDUP_REMOVED lines=12> */
[----:B--2---:R-:W-:Y:S01]  /*856f0*/  MOV R50, R96 ;  /* 0x0000006000327202 */ /* 0x004fe20000000f00 */
[----:B---3--:R-:W-:Y:S01]  /*85700*/  IMAD.MOV.U32 R58, RZ, RZ, R97 ;  /* 0x000000ffff3a7224 */ /* 0x008fe200078e0061 */
        /* <DEDUP_REMOVED lines=9> */
[C---:B------:R-:W-:Y:S08]  /*857a0*/  HMMA.1688.F32.TF32 R96, R88.reuse, R148, R224 ;  /* 0x000000945860723c */ /* 0x040ff000000810e0 */
        /* <DEDUP_REMOVED lines=15> */
[----:B------:R-:W-:Y:S04]  /*858a0*/  STL.64 [R1+0xb58], R106 ;  /* 0x000b586a01007387 */ /* 0x000fe80000100a00 */
[----:B------:R-:W2:Y:S04]  /*858b0*/  LDL.LU R244, [R1+0x920] ;  /* 0x0009200001f47983 */ /* 0x000ea80000300800 */
[----:B------:R-:W-:Y:S04]  /*858c0*/  STL.64 [R1+0xb40], R100 ;  /* 0x000b406401007387 */ /* 0x000fe80000100a00 */
[----:B------:R-:W-:Y:S04]  /*858d0*/  STL.64 [R1+0xb48], R102 ;  /* 0x000b486601007387 */ /* 0x000fe80000100a00 */
        /* <DEDUP_REMOVED lines=109> */
[C---:B--2---:R-:W-:Y:S08]  /*85fb0*/  HMMA.1688.F32.TF32 R96, R88.reuse, R56, R96 ;  /* 0x000000385860723c */ /* 0x044ff00000081060 */
[C---:B---3--:R-:W-:Y:S08]  /*85fc0*/  HMMA.1688.F32.TF32 R104, R88.reuse, R60, R104 ;  /* 0x0000003c5868723c */ /* 0x048ff00000081068 */
[C---:B----4-:R-:W-:Y:S11]  /*85fd0*/  HMMA.1688.F32.TF32 R100, R88.reuse, R52, R100 ;  /* 0x000000345864723c */ /* 0x050ff60000081064 */
[----:B------:R-:W-:Y:S04]  /*85fe0*/  @!UPT UIADD3 URZ, URZ, URZ, URZ ;  /* 0x0000003f3f3ff290 */ /* 0x000fe8000fffe03f */
[----:B------:R1:W-:Y:S01]  /*85ff0*/  STL.64 [R1+0xb20], R104 ;  /* 0x000b206801007387 */ /* 0x0003e20000100a00 */
[C---:B------:R-:W-:Y:S03]  /*86000*/  HMMA.1688.F32.TF32 R108, R88.reuse, R48, R108 ;  /* 0x00000030586c723c */ /* 0x040fe6000008106c */
[----:B------:R-:W-:Y:S04]  /*86010*/  STL.64 [R1+0xb28], R106 ;  /* 0x000b286a01007387 */ /* 0x000fe80000100a00 */
[----:B-1----:R-:W2:Y:S04]  /*86020*/  LDL.LU.64 R104, [R1+0x7cc8] ;  /* 0x007cc80001687983 */ /* 0x002ea80000300a00 */
        /* <DEDUP_REMOVED lines=14> */
[----:B---3--:R-:W-:Y:S08]  /*86110*/  HMMA.1688.F32.TF32 R100, R88, R28, R132 ;  /* 0x0000001c5864723c */ /* 0x008ff00000081084 */
[C---:B------:R-:W-:Y:S01]  /*86120*/  HMMA.1688.F32.TF32 R88, R92.reuse, R24, R136 ;  /* 0x000000185c58723c */ /* 0x040fe20000081088 */
        /* <DEDUP_REMOVED lines=9> */
[----:B------:R-:W-:Y:S04]  /*861c0*/  LDS R96, [R113+0x44080] ;  /* 0x0440800071607984 */ /* 0x000fe80000000800 */
[----:B------:R-:W-:Y:S01]  /*861d0*/  LDS R98, [R113+0x44880] ;  /* 0x0448800071627984 */ /* 0x000fe20000000800 */
[C---:B---3--:R-:W-:Y:S03]  /*861e0*/  HMMA.1688.F32.TF32 R88, R92.reuse, R16, R144 ;  /* 0x000000105c58723c */ /* 0x048fe60000081090 */
[----:B------:R-:W-:Y:S04]  /*861f0*/  LDS R97, [R112+0x44080] ;  /* 0x0440800070617984 */ /* 0x000fe80000000800 */
[----:B------:R-:W1:Y:S01]  /*86200*/  LDS R99, [R112+0x44880] ;  /* 0x0448800070637984 */ /* 0x000e620000000800 */
[C---:B------:R-:W-:Y:S07]  /*86210*/  HMMA.1688.F32.TF32 R108, R92.reuse, R4, R192 ;  /* 0x000000045c6c723c */ /* 0x040fee00000810c0 */
[----:B------:R-:W-:Y:S04]  /*86220*/  STL.64 [R1+0xaa0], R100 ;  /* 0x000aa06401007387 */ /* 0x000fe80000100a00 */
[----:B------:R3:W-:Y:S04]  /*86230*/  STL.64 [R1+0xaa8], R102 ;  /* 0x000aa86601007387 */ /* 0x0007e80000100a00 */
[----:B------:R-:W-:Y:S04]  /*86240*/  STL.64 [R1+0xa90], R88 ;  /* 0x000a905801007387 */ /* 0x000fe80000100a00 */
[----:B------:R4:W-:Y:S01]  /*86250*/  STL.64 [R1+0xa98], R90 ;  /* 0x000a985a01007387 */ /* 0x0009e20000100a00 */
[C---:B---3--:R-:W-:Y:S08]  /*86260*/  HMMA.1688.F32.TF32 R100, R92.reuse, R20, R196 ;  /* 0x000000145c64723c */ /* 0x048ff000000810c4 */
[C---:B----4-:R-:W-:Y:S01]  /*86270*/  HMMA.1688.F32.TF32 R88, R92.reuse, R8, R200 ;  /* 0x000000085c58723c */ /* 0x050fe200000810c8 */
[----:B------:R-:W-:Y:S04]  /*86280*/  STL.64 [R1+0xa80], R108 ;  /* 0x000a806c01007387 */ /* 0x000fe80000100a00 */
[----:B------:R3:W-:Y:S10]  /*86290*/  STL.64 [R1+0xa88], R110 ;  /* 0x000a886e01007387 */ /* 0x0007f40000100a00 */
[----:B------:R-:W-:Y:S01]  /*862a0*/  STL.64 [R1+0xa70], R100 ;  /* 0x000a706401007387 */ /* 0x000fe20000100a00 */
[C---:B---3--:R-:W-:Y:S03]  /*862b0*/  HMMA.1688.F32.TF32 R108, R92.reuse, R188, R204 ;  /* 0x000000bc5c6c723c */ /* 0x048fe600000810cc */
[----:B------:R3:W-:Y:S04]  /*862c0*/  STL.64 [R1+0xa78], R102 ;  /* 0x000a786601007387 */ /* 0x0007e80000100a00 */
[----:B------:R-:W-:Y:S04]  /*862d0*/  STL.64 [R1+0xa60], R88 ;  /* 0x000a605801007387 */ /* 0x000fe80000100a00 */
[----:B------:R4:W-:Y:S01]  /*862e0*/  STL.64 [R1+0xa68], R90 ;  /* 0x000a685a01007387 */ /* 0x0009e20000100a00 */
[C---:B---3--:R-:W-:Y:S08]  /*862f0*/  HMMA.1688.F32.TF32 R100, R92.reuse, R184, R208 ;  /* 0x000000b85c64723c */ /* 0x048ff000000810d0 */
[C---:B----4-:R-:W-:Y:S03]  /*86300*/  HMMA.1688.F32.TF32 R88, R92.reuse, R180, R212 ;  /* 0x000000b45c58723c */ /* 0x050fe600000810d4 */
[----:B------:R-:W-:Y:S04]  /*86310*/  STL.64 [R1+0xa50], R108 ;  /* 0x000a506c01007387 */ /* 0x000fe80000100a00 */
[----:B------:R3:W-:Y:S08]  /*86320*/  STL.64 [R1+0xa58], R110 ;  /* 0x000a586e01007387 */ /* 0x0007f00000100a00 */
        /* <DEDUP_REMOVED lines=24> */
[----:B----4-:R-:W-:Y:S03]  /*864b0*/  HMMA.1688.F32.TF32 R88, R92, R84, R248 ;  /* 0x000000545c58723c */ /* 0x010fe600000810f8 */
[----:B------:R3:W-:Y:S04]  /*864c0*/  STL.64 [R1+0x9c0], R108 ;  /* 0x0009c06c01007387 */ /* 0x0007e80000100a00 */
[----:B------:R4:W-:Y:S04]  /*864d0*/  STL.64 [R1+0x9c8], R110 ;  /* 0x0009c86e01007387 */ /* 0x0009e80000100a00 */
        /* <DEDUP_REMOVED lines=12> */
[----:B---3--:R-:W3:Y:S04]  /*865a0*/  LDL.LU R108, [R1+0x30] ;  /* 0x00003000016c7983 */ /* 0x008ee80000300800 */
[----:B------:R-:W3:Y:S04]  /*865b0*/  LDL.LU R109, [R1+0x34] ;  /* 0x00003400016d7983 */ /* 0x000ee80000300800 */
[----:B----4-:R-:W3:Y:S04]  /*865c0*/  LDL.LU R110, [R1+0x38] ;  /* 0x00003800016e7983 */ /* 0x010ee80000300800 */
[----:B------:R-:W3:Y:S04]  /*865d0*/  LDL.LU R111, [R1+0x3c] ;  /* 0x00003c00016f7983 */ /* 0x000ee80000300800 */
[----:B-1----:R-:W4:Y:S04]  /*865e0*/  LDL.LU R100, [R1+0x40] ;  /* 0x0000400001647983 */ /* 0x002f280000300800 */
        /* <DEDUP_REMOVED lines=88> */
[----:B------:R-:W-:-:S02]  /*86b70*/  IMAD.MOV.U32 R131, RZ, RZ, R104 ;  /* 0x000000ffff837224 */ /* 0x000fc400078e0068 */
[----:B------:R-:W2:Y:S04]  /*86b80*/  LDL.LU R128, [R1] ;  /* 0x0000000001807983 */ /* 0x000ea80000300800 */
[----:B------:R-:W2:Y:S04]  /*86b90*/  LDL.LU R129, [R1+0x4] ;  /* 0x0000040001817983 */ /* 0x000ea80000300800 */
[----:B------:R-:W2:Y:S04]  /*86ba0*/  LDL.LU R105, [R1+0x7cc4] ;  /* 0x007cc40001697983 */ /* 0x000ea80000300800 */
[----:B------:R-:W2:Y:S01]  /*86bb0*/  LDL.LU R104, [R1+0x7cc0] ;  /* 0x007cc00001687983 */ /* 0x000ea20000300800 */
[C---:B---3--:R-:W-:Y:S08]  /*86bc0*/  HMMA.1688.F32.TF32 R220, R92.reuse, R32, R220 ;  /* 0x000000205cdc723c */ /* 0x048ff000000810dc */
[C---:B----4-:R-:W-:Y:S08]  /*86bd0*/  HMMA.1688.F32.TF32 R216, R92.reuse, R36, R216 ;  /* 0x000000245cd8723c */ /* 0x050ff000000810d8 */
        /* <DEDUP_REMOVED lines=10> */
[----:B------:R1:W-:Y:S04]  /*86c80*/  STL.64 [R1+0x990], R120 ;  /* 0x0009907801007387 */ /* 0x0003e80000100a00 */
[----:B------:R-:W-:Y:S01]  /*86c90*/  STL.64 [R1+0x998], R122 ;  /* 0x0009987a01007387 */ /* 0x000fe20000100a00 */
[C---:B------:R-:W-:Y:S03]  /*86ca0*/  HMMA.1688.F32.TF32 R196, R92.reuse, R56, R196 ;  /* 0x000000385cc4723c */ /* 0x040fe600000810c4 */
[----:B-1----:R-:W3:Y:S04]  /*86cb0*/  LDL.LU.64 R120, [R1+0x7cb8] ;  /* 0x007cb80001787983 */ /* 0x002ee80000300a00 */
[----:B------:R-:W-:Y:S04]  /*86cc0*/  STL.64 [R1+0x980], R132 ;  /* 0x0009808401007387 */ /* 0x000fe80000100a00 */
[----:B------:R1:W-:Y:S04]  /*86cd0*/  STL.64 [R1+0x988], R134 ;  /* 0x0009888601007387 */ /* 0x0003e80000100a00 */
[----:B-1----:R-:W4:Y:S04]  /*86ce0*/  LDL.LU.64 R134, [R1+0x7cb0] ;  /* 0x007cb00001867983 */ /* 0x002f280000300a00 */
[----:B------:R-:W4:Y:S04]  /*86cf0*/  LDL.LU.64 R132, [R1+0x7ca8] ;  /* 0x007ca80001847983 */ /* 0x000f280000300a00 */
[----:B------:R-:W-:Y:S04]  /*86d00*/  STL.64 [R1+0x970], R136 ;  /* 0x0009708801007387 */ /* 0x000fe80000100a00 */
[----:B------:R1:W-:Y:S01]  /*86d10*/  STL.64 [R1+0x978], R138 ;  /* 0x0009788a01007387 */ /* 0x0003e20000100a00 */
[C---:B------:R-:W-:Y:S03]  /*86d20*/  HMMA.1688.F32.TF32 R212, R92.reuse, R40, R212 ;  /* 0x000000285cd4723c */ /* 0x040fe600000810d4 */
        /* <DEDUP_REMOVED lines=11> */
[----:B------:R1:W-:Y:S01]  /*86de0*/  STL.64 [R1+0x948], R194 ;  /* 0x000948c201007387 */ /* 0x0003e20000100a00 */
[----:B------:R-:W-:Y:S03]  /*86df0*/  HMMA.1688.F32.TF32 R92, R92, R28, R224 ;  /* 0x0000001c5c5c723c */ /* 0x000fe600000810e0 */
        /* <DEDUP_REMOVED lines=30> */
[----:B------:R-:W3:Y:S04]  /*86fe0*/  LDL.LU.64 R226, [R1+0x7bf0] ;  /* 0x007bf00001e27983 */ /* 0x000ee80000300a00 */
[----:B------:R-:W3:Y:S04]  /*86ff0*/  LDL.LU.64 R224, [R1+0x7be8] ;  /* 0x007be80001e07983 */ /* 0x000ee80000300a00 */
[----:B------:R1:W-:Y:S04]  /*87000*/  STL.64 [R1+0x8a0], R92 ;  /* 0x0008a05c01007387 */ /* 0x0003e80000100a00 */
[----:B------:R2:W-:Y:S04]  /*87010*/  STL.64 [R1+0x8a8], R94 ;  /* 0x0008a85e01007387 */ /* 0x0005e80000100a00 */
[----:B-1----:R-:W3:Y:S04]  /*87020*/  LDL.LU R92, [R1+0x260] ;  /* 0x00026000015c7983 */ /* 0x002ee80000300800 */
[----:B------:R-:W3:Y:S01]  /*87030*/  LDL.LU R93, [R1+0x264] ;  /* 0x00026400015d7983 */ /* 0x000ee20000300800 */
[C---:B------:R-:W-:Y:S08]  /*87040*/  HMMA.1688.F32.TF32 R88, R96.reuse, R24, R88 ;  /* 0x000000186058723c */ /* 0x040ff00000081058 */
[C---:B------:R-:W-:Y:S08]  /*87050*/  HMMA.1688.F32.TF32 R228, R96.reuse, R12, R228 ;  /* 0x0000000c60e4723c */ /* 0x040ff000000810e4 */
[C---:B------:R-:W-:Y:S08]  /*87060*/  HMMA.1688.F32.TF32 R232, R96.reuse, R16, R232 ;  /* 0x0000001060e8723c */ /* 0x040ff000000810e8 */
[----:B------:R-:W-:Y:S01]  /*87070*/  HMMA.1688.F32.TF32 R236, R96, R4, R236 ;  /* 0x0000000460ec723c */ /* 0x000fe200000810ec */
[----:B--2---:R-:W-:-:S07]  /*87080*/  MOV R94, R104 ;  /* 0x00000068005e7202 */ /* 0x004fce0000000f00 */
[----:B------:R-:W-:Y:S01]  /*87090*/  HMMA.1688.F32.TF32 R240, R96, R20, R240 ;  /* 0x0000001460f0723c */ /* 0x000fe200000810f0 */
[----:B------:R-:W2:Y:S01]  /*870a0*/  LDL.LU R104, [R1+0x7be4] ;  /* 0x007be40001687983 */ /* 0x000ea20000300800 */
[----:B------:R-:W-:-:S03]  /*870b0*/  IMAD.MOV.U32 R95, RZ, RZ, R105 ;  /* 0x000000ffff5f7224 */ /* 0x000fc600078e0069 */
[----:B------:R-:W2:Y:S03]  /*870c0*/  LDL.LU R105, [R1+0x7be0] ;  /* 0x007be00001697983 */ /* 0x000ea60000300800 */
[C---:B------:R-:W-:Y:S01]  /*870d0*/  HMMA.1688.F32.TF32 R244, R96.reuse, R8, R244 ;  /* 0x0000000860f4723c */ /* 0x040fe200000810f4 */
[----:B------:R-:W-:Y:S04]  /*870e0*/  STL.64 [R1+0x890], R88 ;  /* 0x0008905801007387 */ /* 0x000fe80000100a00 */
[----:B------:R-:W-:Y:S03]  /*870f0*/  STL.64 [R1+0x898], R90 ;  /* 0x0008985a01007387 */ /* 0x000fe60000100a00 */
[C---:B------:R-:W-:Y:S01]  /*87100*/  HMMA.1688.F32.TF32 R248, R96.reuse, R188, R248 ;  /* 0x000000bc60f8723c */ /* 0x040fe200000810f8 */
        /* <DEDUP_REMOVED lines=28> */
[C---:B---3--:R-:W-:Y:S11]  /*872d0*/  HMMA.1688.F32.TF32 R92, R96.reuse, R184, R92 ;  /* 0x000000b8605c723c */ /* 0x048ff6000008105c */
[----:B------:R-:W-:Y:S11]  /*872e0*/  @!UPT UIADD3 URZ, URZ, URZ, URZ ;  /* 0x0000003f3f3ff290 */ /* 0x000ff6000fffe03f */
[----:B------:R-:W-:Y:S01]  /*872f0*/  @!UPT UIADD3 URZ, URZ, URZ, URZ ;  /* 0x0000003f3f3ff290 */ /* 0x000fe2000fffe03f */
[----:B------:R-:W-:Y:S04]  /*87300*/  STL.64 [R1+0x820], R92 ;  /* 0x0008205c01007387 */ /* 0x000fe80000100a00 */
[----:B------:R1:W-:Y:S02]  /*87310*/  STL.64 [R1+0x828], R94 ;  /* 0x0008285e01007387 */ /* 0x0003e40000100a00 */
[C---:B-1----:R-:W-:Y:S08]  /*87320*/  HMMA.1688.F32.TF32 R92, R96.reuse, R180, R100 ;  /* 0x000000b4605c723c */ /* 0x042ff00000081064 */
[C---:B------:R-:W-:Y:S11]  /*87330*/  HMMA.1688.F32.TF32 R100, R96.reuse, R176, R108 ;  /* 0x000000b06064723c */ /* 0x040ff6000008106c */
[----:B------:R-:W-:Y:S04]  /*87340*/  @!UPT UIADD3 URZ, URZ, URZ, URZ ;  /* 0x0000003f3f3ff290 */ /* 0x000fe8000fffe03f */
[----:B------:R-:W-:Y:S04]  /*87350*/  STL.64 [R1+0x810], R92 ;  /* 0x0008105c01007387 */ /* 0x000fe80000100a00 */
[----:B------:R1:W-:Y:S02]  /*87360*/  STL.64 [R1+0x818], R94 ;  /* 0x0008185e01007387 */ /* 0x0003e40000100a00 */
[C---:B-1----:R-:W-:Y:S02]  /*87370*/  HMMA.1688.F32.TF32 R92, R96.reuse, R172, R116 ;  /* 0x000000ac605c723c */ /* 0x042fe40000081074 */
[----:B------:R-:W-:Y:S04]  /*87380*/  STL.64 [R1+0x800], R100 ;  /* 0x0008006401007387 */ /* 0x000fe80000100a00 */
[----:B------:R1:W-:Y:S02]  /*87390*/  STL.64 [R1+0x808], R102 ;  /* 0x0008086601007387 */ /* 0x0003e40000100a00 */
[C---:B------:R-:W-:Y:S08]  /*873a0*/  HMMA.1688.F32.TF32 R108, R96.reuse, R168, R124 ;  /* 0x000000a8606c723c */ /* 0x040ff0000008107c */
[C---:B-1----:R-:W-:Y:S07]  /*873b0*/  HMMA.1688.F32.TF32 R100, R96.reuse, R164, R128 ;  /* 0x000000a46064723c */ /* 0x042fee0000081080 */
[----:B------:R-:W-:Y:S04]  /*873c0*/  STL.64 [R1+0x7f0], R92 ;  /* 0x0007f05c01007387 */ /* 0x000fe80000100a00 */
[----:B------:R-:W-:Y:S04]  /*873d0*/  STL.64 [R1+0x7f8], R94 ;  /* 0x0007f85e01007387 */ /* 0x000fe80000100a00 */
[----:B------:R-:W-:Y:S04]  /*873e0*/  STL.64 [R1+0x7e0], R108 ;  /* 0x0007e06c01007387 */ /* 0x000fe80000100a00 */
[----:B------:R-:W-:Y:S04]  /*873f0*/  STL.64 [R1+0x7e8], R110 ;  /* 0x0007e86e01007387 */ /* 0x000fe80000100a00 */
[----:B------:R-:W-:Y:S04]  /*87400*/  STL.64 [R1+0x7d0], R100 ;  /* 0x0007d06401007387 */ /* 0x000fe80000100a00 */
[----:B------:R2:W-:Y:S02]  /*87410*/  STL.64 [R1+0x7d8], R102 ;  /* 0x0007d86601007387 */ /* 0x0005e40000100a00 */
[C---:B--2---:R-:W-:Y:S08]  /*87420*/  HMMA.1688.F32.TF32 R100, R96.reuse, R152, R240 ;  /* 0x000000986064723c */ /* 0x044ff000000810f0 */
[C---:B----4-:R-:W-:Y:S08]  /*87430*/  HMMA.1688.F32.TF32 R108, R96.reuse, R156, R244 ;  /* 0x0000009c606c723c */ /* 0x050ff000000810f4 */
[C---:B------:R-:W-:Y:S11]  /*87440*/  HMMA.1688.F32.TF32 R92, R96.reuse, R160, R248 ;  /* 0x000000a0605c723c */ /* 0x040ff600000810f8 */
[----:B------:R-:W-:Y:S11]  /*87450*/  @!UPT UIADD3 URZ, URZ, URZ, URZ ;  /* 0x0000003f3f3ff290 */ /* 0x000ff6000fffe03f */
[----:B------:R-:W-:Y:S01]  /*87460*/  @!UPT UIADD3 URZ, URZ, URZ, URZ ;  /* 0x0000003f3f3ff290 */ /* 0x000fe2000fffe03f */
        /* <DEDUP_REMOVED lines=11> */
[----:B-1----:R-:W-:Y:S06]  /*87520*/  HMMA.1688.F32.TF32 R92, R96, R76, R224 ;  /* 0x0000004c605c723c */ /* 0x002fec00000810e0 */
[----:B------:R1:W-:Y:S04]  /*87530*/  STL.64 [R1+0x780], R108 ;  /* 0x0007806c01007387 */ /* 0x0003e80000100a00 */
[----:B------:R2:W-:Y:S04]  /*87540*/  STL.64 [R1+0x788], R110 ;  /* 0x0007886e01007387 */ /* 0x0005e80000100a00 */
[----:B------:R-:W3:Y:S04]  /*87550*/  LDL.LU R124, [R1+0x1310] ;  /* 0x00131000017c7983 */ /* 0x000ee80000300800 */
[----:B------:R-:W-:Y:S01]  /*87560*/  STL.64 [R1+0x770], R100 ;  /* 0x0007706401007387 */ /* 0x000fe20000100a00 */
[----:B------:R-:W-:-:S03]  /*87570*/  MOV R126, R105 ;  /* 0x00000069007e7202 */ /* 0x000fc60000000f00 */
[----:B------:R-:W-:Y:S01]  /*87580*/  STL.64 [R1+0x778], R102 ;  /* 0x0007786601007387 */ /* 0x000fe20000100a00 */
[----:B------:R-:W-:-:S03]  /*87590*/  IMAD.MOV.U32 R127, RZ, RZ, R104 ;  /* 0x000000ffff7f7224 */ /* 0x000fc600078e0068 */
[----:B------:R4:W-:Y:S04]  /*875a0*/  STL.64 [R1+0x760], R92 ;  /* 0x0007605c01007387 */ /* 0x0009e80000100a00 */
[----:B------:R1:W-:Y:S04]  /*875b0*/  STL.64 [R1+0x768], R94 ;  /* 0x0007685e01007387 */ /* 0x0003e80000100a00 */
[----:B------:R-:W3:Y:S04]  /*875c0*/  LDL.LU R125, [R1+0x1314] ;  /* 0x00131400017d7983 */ /* 0x000ee80000300800 */
[----:B------:R-:W2:Y:S04]  /*875d0*/  LDL.LU R105, [R1+0x7b7c] ;  /* 0x007b7c0001697983 */ /* 0x000ea80000300800 */
[----:B------:R-:W3:Y:S04]  /*875e0*/  LDL.LU R104, [R1+0x7b78] ;  /* 0x007b780001687983 */ /* 0x000ee80000300800 */
[----:B------:R-:W4:Y:S04]  /*875f0*/  LDL.LU R116, [R1+0x1320] ;  /* 0x0013200001747983 */ /* 0x000f280000300800 */
[----:B------:R-:W4:Y:S04]  /*87600*/  LDL.LU R117, [R1+0x1324] ;  /* 0x0013240001757983 */ /* 0x000f280000300800 */
[----:B------:R-:W4:Y:S04]  /*87610*/  LDL.LU R118, [R1+0x1328] ;  /* 0x0013280001767983 */ /* 0x000f280000300800 */
[----:B------:R-:W4:Y:S04]  /*87620*/  LDL.LU R119, [R1+0x132c] ;  /* 0x00132c0001777983 */ /* 0x000f280000300800 */
[----:B-1----:R-:W4:Y:S04]  /*87630*/  LDL.LU R108, [R1+0x1330] ;  /* 0x00133000016c7983 */ /* 0x002f280000300800 */
[----:B------:R-:W4:Y:S01]  /*87640*/  LDL.LU R109, [R1+0x1334] ;  /* 0x00133400016d7983 */ /* 0x000f220000300800 */
[----:B--2---:R-:W-:Y:S01]  /*87650*/  IMAD.MOV.U32 R111, RZ, RZ, R105 ;  /* 0x000000ffff6f7224 */ /* 0x004fe200078e0069 */
[----:B---3--:R-:W-:-:S02]  /*87660*/  MOV R110, R104 ;  /* 0x00000068006e7202 */ /* 0x008fc40000000f00 */
[----:B------:R-:W2:Y:S04]  /*87670*/  LDL.LU R104, [R1+0x7b74] ;  /* 0x007b740001687983 */ /* 0x000ea80000300800 */
[----:B------:R-:W3:Y:S04]  /*87680*/  LDL.LU R105, [R1+0x7b70] ;  /* 0x007b700001697983 */ /* 0x000ee80000300800 */
[----:B----4-:R-:W4:Y:S04]  /*87690*/  LDL.LU R92, [R1+0x1350] ;  /* 0x00135000015c7983 */ /* 0x010f280000300800 */
[----:B------:R-:W4:Y:S04]  /*876a0*/  LDL.LU R93, [R1+0x1354] ;  /* 0x00135400015d7983 */ /* 0x000f280000300800 */
[----:B------:R-:W4:Y:S04]  /*876b0*/  LDL.LU R94, [R1+0x1358] ;  /* 0x00135800015e7983 */ /* 0x000f280000300800 */
[----:B------:R-:W4:Y:S04]  /*876c0*/  LDL.LU R95, [R1+0x135c] ;  /* 0x00135c00015f7983 */ /* 0x000f280000300800 */
[----:B------:R-:W4:Y:S01]  /*876d0*/  LDL.LU R240, [R1+0x1360] ;  /* 0x0013600001f07983 */ /* 0x000f220000300800 */
[----:B------:R-:W-:Y:S01]  /*876e0*/  HMMA.1688.F32.TF32 R220, R96, R72, R220 ;  /* 0x0000004860dc723c */ /* 0x000fe200000810dc */
[----:B--2---:R-:W-:Y:S01]  /*876f0*/  IMAD.MOV.U32 R242, RZ, RZ, R104 ;  /* 0x000000fffff27224 */ /* 0x004fe200078e0068 */
[----:B---3--:R-:W-:-:S02]  /*87700*/  MOV R241, R105 ;  /* 0x0000006900f17202 */ /* 0x008fc40000000f00 */
        /* <DEDUP_REMOVED lines=59> */
[----:B------:R-:W-:Y:S01]  /*87ac0*/  STL.64 [R1+0x7898], R248 ;  /* 0x007898f801007387 */ /* 0x000fe20000100a00 */
[C---:B---3--:R-:W-:Y:S08]  /*87ad0*/  HMMA.1688.F32.TF32 R96, R88.reuse, R4, R236 ;  /* 0x000000045860723c */ /* 0x048ff000000810ec */
[C---:B--2---:R-:W-:Y:S01]  /*87ae0*/  HMMA.1688.F32.TF32 R244, R88.reuse, R24, R104 ;  /* 0x0000001858f4723c */ /* 0x044fe20000081068 */
[----:B------:R-:W-:Y:S04]  /*87af0*/  LDS R104, [R113+0x44100] ;  /* 0x0441000071687984 */ /* 0x000fe80000000800 */
[----:B------:R-:W-:Y:S04]  /*87b00*/  LDS R106, [R113+0x44900] ;  /* 0x04490000716a7984 */ /* 0x000fe80000000800 */
[----:B------:R-:W-:Y:S04]  /*87b10*/  LDS R105, [R112+0x44100] ;  /* 0x0441000070697984 */ /* 0x000fe80000000800 */
[----:B------:R-:W1:Y:S01]  /*87b20*/  LDS R107, [R112+0x44900] ;  /* 0x04490000706b7984 */ /* 0x000e620000000800 */
[C---:B----4-:R-:W-:Y:S08]  /*87b30*/  HMMA.1688.F32.TF32 R136, R88.reuse, R12, R228 ;  /* 0x0000000c5888723c */ /* 0x050ff000000810e4 */
[C---:B------:R-:W-:Y:S01]  /*87b40*/  HMMA.1688.F32.TF32 R132, R88.reuse, R16, R232 ;  /* 0x000000105884723c */ /* 0x040fe200000810e8 */
[----:B------:R-:W-:Y:S04]  /*87b50*/  STL.64 [R1+0x78b0], R246 ;  /* 0x0078b0f601007387 */ /* 0x000fe80000100a00 */
[----:B------:R-:W-:Y:S10]  /*87b60*/  STL.64 [R1+0x78a8], R244 ;  /* 0x0078a8f401007387 */ /* 0x000ff40000100a00 */
[----:B------:R-:W-:Y:S04]  /*87b70*/  STL.64 [R1+0x550], R136 ;  /* 0x0005508801007387 */ /* 0x000fe80000100a00 */
[----:B------:R2:W-:Y:S04]  /*87b80*/  STL.64 [R1+0x558], R138 ;  /* 0x0005588a01007387 */ /* 0x0005e80000100a00 */
[----:B------:R-:W-:Y:S01]  /*87b90*/  STL.64 [R1+0x540], R132 ;  /* 0x0005408401007387 */ /* 0x000fe20000100a00 */
[C---:B--2---:R-:W-:Y:S03]  /*87ba0*/  HMMA.1688.F32.TF32 R136, R88.reuse, R20, R240 ;  /* 0x000000145888723c */ /* 0x044fe600000810f0 */
[----:B------:R2:W-:Y:S04]  /*87bb0*/  STL.64 [R1+0x548], R134 ;  /* 0x0005488601007387 */ /* 0x0005e80000100a00 */
[----:B------:R-:W-:Y:S04]  /*87bc0*/  STL.64 [R1+0x530], R96 ;  /* 0x0005306001007387 */ /* 0x000fe80000100a00 */
[----:B------:R3:W-:Y:S01]  /*87bd0*/  STL.64 [R1+0x538], R98 ;  /* 0x0005386201007387 */ /* 0x0007e20000100a00 */
[C---:B--2---:R-:W-:Y:S08]  /*87be0*/  HMMA.1688.F32.TF32 R132, R88.reuse, R8, R92 ;  /* 0x000000085884723c */ /* 0x044ff0000008105c */
[C---:B---3--:R-:W-:Y:S08]  /*87bf0*/  HMMA.1688.F32.TF32 R96, R88.reuse, R188, R100 ;  /* 0x000000bc5860723c */ /* 0x048ff00000081064 */
[C---:B------:R-:W-:Y:S01]  /*87c00*/  HMMA.1688.F32.TF32 R92, R88.reuse, R184, R108 ;  /* 0x000000b8585c723c */ /* 0x040fe2000008106c */
[----:B------:R-:W-:Y:S04]  /*87c10*/  STL.64 [R1+0x520], R136 ;  /* 0x0005208801007387 */ /* 0x000fe80000100a00 */
[----:B------:R-:W-:Y:S03]  /*87c20*/  STL.64 [R1+0x528], R138 ;  /* 0x0005288a01007387 */ /* 0x000fe60000100a00 */
[C---:B------:R-:W-:Y:S01]  /*87c30*/  HMMA.1688.F32.TF32 R100, R88.reuse, R180, R116 ;  /* 0x000000b45864723c */ /* 0x040fe20000081074 */
        /* <DEDUP_REMOVED lines=8> */
[----:B------:R-:W-:Y:S04]  /*87cc0*/  STL.64 [R1+0x4e0], R100 ;  /* 0x0004e06401007387 */ /* 0x000fe80000100a00 */
[----:B------:R-:W-:Y:S04]  /*87cd0*/  STL.64 [R1+0x4e8], R102 ;  /* 0x0004e86601007387 */ /* 0x000fe80000100a00 */
[----:B------:R-:W2:Y:S01]  /*87ce0*/  LDL.LU R124, [R1+0x340] ;  /* 0x00034000017c7983 */ /* 0x000ea20000300800 */
[----:B------:R-:W-:Y:S01]  /*87cf0*/  MOV R125, R121 ;  /* 0x00000079007d7202 */ /* 0x000fe20000000f00 */
[----:B------:R-:W-:-:S04]  /*87d00*/  IMAD.MOV.U32 R126, RZ, RZ, R120 ;  /* 0x000000ffff7e7224 */ /* 0x000fc800078e0078 */
[----:B------:R-:W-:Y:S04]  /*87d10*/  STL.64 [R1+0x4d0], R96 ;  /* 0x0004d06001007387 */ /* 0x000fe80000100a00 */
[----:B------:R-:W-:Y:S04]  /*87d20*/  STL.64 [R1+0x4d8], R98 ;  /* 0x0004d86201007387 */ /* 0x000fe80000100a00 */
[----:B------:R3:W-:Y:S04]  /*87d30*/  STL.64 [R1+0x4c0], R92 ;  /* 0x0004c05c01007387 */ /* 0x0007e80000100a00 */
[----:B------:R4:W-:Y:S04]  /*87d40*/  STL.64 [R1+0x4c8], R94 ;  /* 0x0004c85e01007387 */ /* 0x0009e80000100a00 */
[----:B------:R-:W1:Y:S04]  /*87d50*/  LDL.LU R121, [R1+0x7b64] ;  /* 0x007b640001797983 */ /* 0x000e680000300800 */
[----:B------:R-:W1:Y:S04]  /*87d60*/  LDL.LU R120, [R1+0x7b60] ;  /* 0x007b600001787983 */ /* 0x000e680000300800 */
[----:B------:R-:W2:Y:S04]  /*87d70*/  LDL.LU R127, [R1+0x34c] ;  /* 0x00034c00017f7983 */ /* 0x000ea80000300800 */
[----:B---3--:R-:W3:Y:S04]  /*87d80*/  LDL.LU R92, [R1+0x350] ;  /* 0x00035000015c7983 */ /* 0x008ee80000300800 */
[----:B------:R-:W3:Y:S04]  /*87d90*/  LDL.LU R93, [R1+0x354] ;  /* 0x00035400015d7983 */ /* 0x000ee80000300800 */
[----:B----4-:R-:W3:Y:S04]  /*87da0*/  LDL.LU R94, [R1+0x358] ;  /* 0x00035800015e7983 */ /* 0x010ee80000300800 */
[----:B------:R-:W3:Y:S04]  /*87db0*/  LDL.LU R95, [R1+0x35c] ;  /* 0x00035c00015f7983 */ /* 0x000ee80000300800 */
[----:B------:R-:W1:Y:S04]  /*87dc0*/  LDL.LU R122, [R1+0x2e8] ;  /* 0x0002e800017a7983 */ /* 0x000e680000300800 */
[----:B------:R-:W1:Y:S04]  /*87dd0*/  LDL.LU R123, [R1+0x2ec] ;  /* 0x0002ec00017b7983 */ /* 0x000e680000300800 */
        /* <DEDUP_REMOVED lines=98> */
[C---:B----4-:R-:W-:Y:S08]  /*88400*/  HMMA.1688.F32.TF32 R244, R88.reuse, R156, R244 ;  /* 0x0000009c58f4723c */ /* 0x050ff000000810f4 */
[C---:B------:R-:W-:Y:S08]  /*88410*/  HMMA.1688.F32.TF32 R108, R88.reuse, R164, R108 ;  /* 0x000000a4586c723c */ /* 0x040ff0000008106c */
[C---:B------:R-:W-:Y:S08]  /*88420*/  HMMA.1688.F32.TF32 R100, R88.reuse, R168, R100 ;  /* 0x000000a85864723c */ /* 0x040ff00000081064 */
[C---:B------:R-:W-:Y:S11]  /*88430*/  HMMA.1688.F32.TF32 R116, R88.reuse, R160, R116 ;  /* 0x000000a05874723c */ /* 0x040ff60000081074 */
[----:B------:R-:W-:Y:S04]  /*88440*/  @!UPT UIADD3 URZ, URZ, URZ, URZ ;  /* 0x0000003f3f3ff290 */ /* 0x000fe8000fffe03f */
[----:B------:R2:W-:Y:S04]  /*88450*/  STL.64 [R1+0x4b0], R100 ;  /* 0x0004b06401007387 */ /* 0x0005e80000100a00 */
[----:B------:R-:W-:Y:S04]  /*88460*/  STL.64 [R1+0x4b8], R102 ;  /* 0x0004b86601007387 */ /* 0x000fe80000100a00 */
[----:B--2---:R-:W2:Y:S04]  /*88470*/  LDL.LU.64 R100, [R1+0x7b58] ;  /* 0x007b580001647983 */ /* 0x004ea80000300a00 */
[----:B------:R3:W-:Y:S04]  /*88480*/  STL.64 [R1+0x4a0], R108 ;  /* 0x0004a06c01007387 */ /* 0x0007e80000100a00 */
[----:B------:R-:W-:Y:S04]  /*88490*/  STL.64 [R1+0x4a8], R110 ;  /* 0x0004a86e01007387 */ /* 0x000fe80000100a00 */
[----:B---3--:R-:W3:Y:S04]  /*884a0*/  LDL.LU.64 R108, [R1+0x7b50] ;  /* 0x007b5000016c7983 */ /* 0x008ee80000300a00 */
[----:B------:R4:W-:Y:S04]  /*884b0*/  STL.64 [R1+0x490], R116 ;  /* 0x0004907401007387 */ /* 0x0009e80000100a00 */
[----:B------:R-:W-:Y:S04]  /*884c0*/  STL.64 [R1+0x498], R118 ;  /* 0x0004987601007387 */ /* 0x000fe80000100a00 */
[----:B----4-:R-:W4:Y:S04]  /*884d0*/  LDL.LU.64 R116, [R1+0x7b48] ;  /* 0x007b480001747983 */ /* 0x010f280000300a00 */
[----:B------:R-:W-:Y:S04]  /*884e0*/  STL.64 [R1+0x480], R244 ;  /* 0x000480f401007387 */ /* 0x000fe80000100a00 */
[----:B------:R1:W-:Y:S04]  /*884f0*/  STL.64 [R1+0x488], R246 ;  /* 0x000488f601007387 */ /* 0x0003e80000100a00 */
[----:B------:R-:W-:Y:S04]  /*88500*/  STL.64 [R1+0x470], R248 ;  /* 0x000470f801007387 */ /* 0x000fe80000100a00 */
[----:B------:R-:W-:Y:S01]  /*88510*/  STL.64 [R1+0x478], R250 ;  /* 0x000478fa01007387 */ /* 0x000fe20000100a00 */
[C---:B-1----:R-:W-:Y:S03]  /*88520*/  HMMA.1688.F32.TF32 R244, R88.reuse, R84, R132 ;  /* 0x0000005458f4723c */ /* 0x042fe60000081084 */
[----:B------:R-:W-:Y:S04]  /*88530*/  STL.64 [R1+0x460], R96 ;  /* 0x0004606001007387 */ /* 0x000fe80000100a00 */
[----:B------:R1:W-:Y:S01]  /*88540*/  STL.64 [R1+0x468], R98 ;  /* 0x0004686201007387 */ /* 0x0003e20000100a00 */
[C---:B------:R-:W-:Y:S08]  /*88550*/  HMMA.1688.F32.TF32 R132, R88.reuse, R80, R136 ;  /* 0x000000505884723c */ /* 0x040ff00000081088 */
[C---:B-1----:R-:W-:Y:S07]  /*88560*/  HMMA.1688.F32.TF32 R96, R88.reuse, R76, R140 ;  /* 0x0000004c5860723c */ /* 0x042fee000008108c */
[----:B------:R-:W-:Y:S01]  /*88570*/  STL.64 [R1+0x450], R244 ;  /* 0x000450f401007387 */ /* 0x000fe20000100a00 */
[C---:B------:R-:W-:Y:S03]  /*88580*/  HMMA.1688.F32.TF32 R136, R88.reuse, R72, R144 ;  /* 0x000000485888723c */ /* 0x040fe60000081090 */
[----:B------:R-:W-:Y:S04]  /*88590*/  STL.64 [R1+0x458], R246 ;  /* 0x000458f601007387 */ /* 0x000fe80000100a00 */
[----:B------:R-:W-:Y:S04]  /*885a0*/  STL.64 [R1+0x440], R132 ;  /* 0x0004408401007387 */ /* 0x000fe80000100a00 */
[----:B------:R1:W-:Y:S04]  /*885b0*/  STL.64 [R1+0x448], R134 ;  /* 0x0004488601007387 */ /* 0x0003e80000100a00 */
[----:B------:R-:W-:Y:S04]  /*885c0*/  STL.64 [R1+0x430], R96 ;  /* 0x0004306001007387 */ /* 0x000fe80000100a00 */
[----:B------:R1:W-:Y:S02]  /*885d0*/  STL.64 [R1+0x438], R98 ;  /* 0x0004386201007387 */ /* 0x0003e40000100a00 */
[C---:B-1----:R-:W-:Y:S08]  /*885e0*/  HMMA.1688.F32.TF32 R132, R88.reuse, R68, R192 ;  /* 0x000000445884723c */ /* 0x042ff000000810c0 */
[C---:B------:R-:W-:Y:S01]  /*885f0*/  HMMA.1688.F32.TF32 R96, R88.reuse, R64, R196 ;  /* 0x000000405860723c */ /* 0x040fe200000810c4 */
[----:B------:R-:W-:Y:S04]  /*88600*/  STL.64 [R1+0x420], R136 ;  /* 0x0004208801007387 */ /* 0x000fe80000100a00 */
[----:B------:R1:W-:Y:S10]  /*88610*/  STL.64 [R1+0x428], R138 ;  /* 0x0004288a01007387 */ /* 0x0003f40000100a00 */
[----:B------:R-:W-:Y:S01]  /*88620*/  STL.64 [R1+0x410], R132 ;  /* 0x0004108401007387 */ /* 0x000fe20000100a00 */
[C---:B-1----:R-:W-:Y:S03]  /*88630*/  HMMA.1688.F32.TF32 R136, R88.reuse, R60, R200 ;  /* 0x0000003c5888723c */ /* 0x042fe600000810c8 */
[----:B------:R1:W-:Y:S04]  /*88640*/  STL.64 [R1+0x418], R134 ;  /* 0x0004188601007387 */ /* 0x0003e80000100a00 */
[----:B------:R-:W-:Y:S04]  /*88650*/  STL.64 [R1+0x400], R96 ;  /* 0x0004006001007387 */ /* 0x000fe80000100a00 */
[----:B------:R1:W-:Y:S02]  /*88660*/  STL.64 [R1+0x408], R98 ;  /* 0x0004086201007387 */ /* 0x0003e40000100a00 */
[C---:B-1----:R-:W-:Y:S08]  /*88670*/  HMMA.1688.F32.TF32 R132, R88.reuse, R56, R204 ;  /* 0x000000385884723c */ /* 0x042ff000000810cc */
[C---:B------:R-:W-:Y:S02]  /*88680*/  HMMA.1688.F32.TF32 R96, R88.reuse, R52, R208 ;  /* 0x000000345860723c */ /* 0x040fe400000810d0 */
[----:B------:R-:W-:Y:S04]  /*88690*/  STL.64 [R1+0x3f0], R136 ;  /* 0x0003f08801007387 */ /* 0x000fe80000100a00 */
[----:B------:R1:W-:Y:S09]  /*886a0*/  STL.64 [R1+0x3f8], R138 ;  /* 0x0003f88a01007387 */ /* 0x0003f20000100a00 */
        /* <DEDUP_REMOVED lines=15> */
[----:B------:R-:W-:Y:S08]  /*887a0*/  HMMA.1688.F32.TF32 R96, R88, R28, R232 ;  /* 0x0000001c5860723c */ /* 0x000ff000000810e8 */
[C---:B------:R-:W-:Y:S01]  /*887b0*/  HMMA.1688.F32.TF32 R88, R104.reuse, R24, R120 ;  /* 0x000000186858723c */ /* 0x040fe20000081078 */
[----:B------:R-:W-:Y:S04]  /*887c0*/  STL.64 [R1+0x390], R136 ;  /* 0x0003908801007387 */ /* 0x000fe80000100a00 */
[----:B------:R-:W-:Y:S04]  /*887d0*/  STL.64 [R1+0x398], R138 ;  /* 0x0003988a01007387 */ /* 0x000fe80000100a00 */
[----:B------:R-:W-:Y:S04]  /*887e0*/  STL.64 [R1+0x380], R132 ;  /* 0x0003808401007387 */ /* 0x000fe80000100a00 */
[----:B------:R1:W-:Y:S04]  /*887f0*/  STL.64 [R1+0x388], R134 ;  /* 0x0003888601007387 */ /* 0x0003e80000100a00 */
[----:B------:R-:W-:Y:S04]  /*88800*/  STL.64 [R1+0x10], R96 ;  /* 0x0000106001007387 */ /* 0x000fe80000100a00 */
[----:B------:R-:W-:Y:S04]  /*88810*/  STL.64 [R1+0x18], R98 ;  /* 0x0000186201007387 */ /* 0x000fe80000100a00 */
[----:B------:R-:W-:Y:S01]  /*88820*/  STL.64 [R1], R88 ;  /* 0x0000005801007387 */ /* 0x000fe20000100a00 */
[C---:B-1----:R-:W-:Y:S03]  /*88830*/  HMMA.1688.F32.TF32 R132, R104.reuse, R12, R236 ;  /* 0x0000000c6884723c */ /* 0x042fe600000810ec */
[----:B------:R1:W-:Y:S04]  /*88840*/  STL.64 [R1+0x8], R90 ;  /* 0x0000085a01007387 */ /* 0x0003e80000100a00 */
[----:B------:R-:W-:Y:S04]  /*88850*/  LDS R120, [R3+0x44180] ;  /* 0x0441800003787984 */ /* 0x000fe80000000800 */
[----:B------:R-:W-:Y:S01]  /*88860*/  LDS R122, [R3+0x44980] ;  /* 0x04498000037a7984 */ /* 0x000fe20000000800 */
[C---:B-1----:R-:W-:Y:S03]  /*88870*/  HMMA.1688.F32.TF32 R88, R104.reuse, R16, R240 ;  /* 0x000000106858723c */ /* 0x042fe600000810f0 */
[----:B------:R-:W-:Y:S04]  /*88880*/  LDS R121, [R0+0x44180] ;  /* 0x0441800000797984 */ /* 0x000fe80000000800 */
[----:B------:R-:W1:Y:S01]  /*88890*/  LDS R123, [R0+0x44980] ;  /* 0x04498000007b7984 */ /* 0x000e620000000800 */
[C---:B------:R-:W-:Y:S03]  /*888a0*/  HMMA.1688.F32.TF32 R96, R104.reuse, R4, R92 ;  /* 0x000000046860723c */ /* 0x040fe6000008105c */
[----:B------:R-:W-:Y:S04]  /*888b0*/  STL.64 [R1+0x370], R132 ;  /* 0x0003708401007387 */ /* 0x000fe80000100a00 */
[----:B------:R-:W-:Y:S01]  /*888c0*/  STL.64 [R1+0x378], R134 ;  /* 0x0003788601007387 */ /* 0x000fe20000100a00 */
[C---:B------:R-:W-:Y:S07]  /*888d0*/  HMMA.1688.F32.TF32 R92, R104.reuse, R20, R124 ;  /* 0x00000014685c723c */ /* 0x040fee000008107c */
[----:B------:R-:W-:Y:S04]  /*888e0*/  STL.64 [R1+0x360], R88 ;  /* 0x0003605801007387 */ /* 0x000fe80000100a00 */
[----:B------:R2:W-:Y:S02]  /*888f0*/  STL.64 [R1+0x368], R90 ;  /* 0x0003685a01007387 */ /* 0x0005e40000100a00 */
[----:B--2---:R-:W-:Y:S02]  /*88900*/  HMMA.1688.F32.TF32 R88, R104, R8, R128 ;  /* 0x000000086858723c */ /* 0x004fe40000081080 */
[----:B------:R2:W-:Y:S04]  /*88910*/  STL.64 [R1+0x350], R96 ;  /* 0x0003506001007387 */ /* 0x0005e80000100a00 */
[----:B------:R1:W-:Y:S04]  /*88920*/  STL.64 [R1+0x358], R98 ;  /* 0x0003586201007387 */ /* 0x0003e80000100a00 */
[----:B------:R-:W3:Y:S04]  /*88930*/  LDL.LU R236, [R1+0x5b0] ;  /* 0x0005b00001ec7983 */ /* 0x000ee80000300800 */
[----:B------:R-:W-:Y:S04]  /*88940*/  STL.64 [R1+0x340], R92 ;  /* 0x0003405c01007387 */ /* 0x000fe80000100a00 */
[----:B------:R-:W-:Y:S05]  /*88950*/  STL.64 [R1+0x348], R94 ;  /* 0x0003485e01007387 */ /* 0x000fea0000100a00 */
        /* <DEDUP_REMOVED lines=97> */
[----:B---3--:R-:W-:Y:S01]  /*88f70*/  MOV R102, R108 ;  /* 0x0000006c00667202 */ /* 0x008fe20000000f00 */
[----:B------:R-:W-:-:S02]  /*88f80*/  IMAD.MOV.U32 R103, RZ, RZ, R109 ;  /* 0x000000ffff677224 */ /* 0x000fc400078e006d */
[----:B------:R-:W3:Y:S04]  /*88f90*/  LDL.LU R108, [R1+0x7b44] ;  /* 0x007b4400016c7983 */ /* 0x000ee80000300800 */
[----:B------:R-:W3:Y:S01]  /*88fa0*/  LDL.LU R109, [R1+0x7b40] ;  /* 0x007b4000016d7983 */ /* 0x000ee20000300800 */
[C---:B--2---:R-:W-:Y:S08]  /*88fb0*/  HMMA.1688.F32.TF32 R128, R104.reuse, R184, R128 ;  /* 0x000000b86880723c */ /* 0x044ff00000081080 */
[C---:B----4-:R-:W-:Y:S08]  /*88fc0*/  HMMA.1688.F32.TF32 R124, R104.reuse, R188, R124 ;  /* 0x000000bc687c723c */ /* 0x050ff0000008107c */
[C---:B------:R-:W-:Y:S11]  /*88fd0*/  HMMA.1688.F32.TF32 R88, R104.reuse, R180, R88 ;  /* 0x000000b46858723c */ /* 0x040ff60000081058 */
[----:B------:R-:W-:Y:S04]  /*88fe0*/  @!UPT UIADD3 URZ, URZ, URZ, URZ ;  /* 0x0000003f3f3ff290 */ /* 0x000fe8000fffe03f */
[----:B------:R1:W-:Y:S04]  /*88ff0*/  STL.64 [R1+0x320], R124 ;  /* 0x0003207c01007387 */ /* 0x0003e80000100a00 */
[----:B------:R-:W-:Y:S04]  /*89000*/  STL.64 [R1+0x328], R126 ;  /* 0x0003287e01007387 */ /* 0x000fe80000100a00 */
[----:B-1----:R-:W2:Y:S04]  /*89010*/  LDL.LU.64 R124, [R1+0x7b38] ;  /* 0x007b3800017c7983 */ /* 0x002ea80000300a00 */
[----:B------:R1:W-:Y:S04]  /*89020*/  STL.64 [R1+0x310], R128 ;  /* 0x0003108001007387 */ /* 0x0003e80000100a00 */
[----:B------:R-:W-:Y:S04]  /*89030*/  STL.64 [R1+0x318], R130 ;  /* 0x0003188201007387 */ /* 0x000fe80000100a00 */
[----:B-1----:R-:W4:Y:S04]  /*89040*/  LDL.LU.64 R128, [R1+0x7b30] ;  /* 0x007b300001807983 */ /* 0x002f280000300a00 */
[----:B------:R-:W-:Y:S04]  /*89050*/  STL.64 [R1+0x300], R88 ;  /* 0x0003005801007387 */ /* 0x000fe80000100a00 */
[----:B------:R1:W-:Y:S02]  /*89060*/  STL.64 [R1+0x308], R90 ;  /* 0x0003085a01007387 */ /* 0x0003e40000100a00 */
[C---:B-1----:R-:W-:Y:S08]  /*89070*/  HMMA.1688.F32.TF32 R88, R104.reuse, R176, R244 ;  /* 0x000000b06858723c */ /* 0x042ff000000810f4 */
[C---:B------:R-:W-:Y:S08]  /*89080*/  HMMA.1688.F32.TF32 R244, R104.reuse, R172, R248 ;  /* 0x000000ac68f4723c */ /* 0x040ff000000810f8 */
[C---:B------:R-:W-:Y:S07]  /*89090*/  HMMA.1688.F32.TF32 R96, R104.reuse, R168, R96 ;  /* 0x000000a86860723c */ /* 0x040fee0000081060 */
[----:B------:R-:W-:Y:S04]  /*890a0*/  STL.64 [R1+0x130], R88 ;  /* 0x0001305801007387 */ /* 0x000fe80000100a00 */
[----:B------:R1:W-:Y:S02]  /*890b0*/  STL.64 [R1+0x138], R90 ;  /* 0x0001385a01007387 */ /* 0x0003e40000100a00 */
[C---:B-1----:R-:W-:Y:S02]  /*890c0*/  HMMA.1688.F32.TF32 R88, R104.reuse, R164, R132 ;  /* 0x000000a46858723c */ /* 0x042fe40000081084 */
[----:B------:R-:W-:Y:S04]  /*890d0*/  STL.64 [R1+0x120], R244 ;  /* 0x000120f401007387 */ /* 0x000fe80000100a00 */
[----:B------:R-:W-:Y:S02]  /*890e0*/  STL.64 [R1+0x128], R246 ;  /* 0x000128f601007387 */ /* 0x000fe40000100a00 */
[C---:B------:R-:W-:Y:S02]  /*890f0*/  HMMA.1688.F32.TF32 R132, R104.reuse, R160, R136 ;  /* 0x000000a06884723c */ /* 0x040fe40000081088 */
[----:B------:R-:W-:Y:S04]  /*89100*/  STL.64 [R1+0x110], R96 ;  /* 0x0001106001007387 */ /* 0x000fe80000100a00 */
[----:B------:R1:W-:Y:S09]  /*89110*/  STL.64 [R1+0x118], R98 ;  /* 0x0001186201007387 */ /* 0x0003f20000100a00 */
[----:B------:R-:W-:Y:S01]  /*89120*/  STL.64 [R1+0x100], R88 ;  /* 0x0001005801007387 */ /* 0x000fe20000100a00 */
[C---:B-1----:R-:W-:Y:S03]  /*89130*/  HMMA.1688.F32.TF32 R96, R104.reuse, R156, R140 ;  /* 0x0000009c6860723c */ /* 0x042fe6000008108c */
[----:B------:R1:W-:Y:S05]  /*89140*/  STL.64 [R1+0x108], R90 ;  /* 0x0001085a01007387 */ /* 0x0003ea0000100a00 */
[C---:B-1----:R-:W-:Y:S01]  /*89150*/  HMMA.1688.F32.TF32 R88, R104.reuse, R152, R144 ;  /* 0x000000986858723c */ /* 0x042fe20000081090 */
[----:B------:R-:W-:Y:S04]  /*89160*/  STL.64 [R1+0xf0], R132 ;  /* 0x0000f08401007387 */ /* 0x000fe80000100a00 */
[----:B------:R1:W-:Y:S10]  /*89170*/  STL.64 [R1+0xf8], R134 ;  /* 0x0000f88601007387 */ /* 0x0003f40000100a00 */
[----:B------:R-:W-:Y:S04]  /*89180*/  STL.64 [R1+0xe0], R96 ;  /* 0x0000e06001007387 */ /* 0x000fe80000100a00 */
[----:B------:R3:W-:Y:S01]  /*89190*/  STL.64 [R1+0xe8], R98 ;  /* 0x0000e86201007387 */ /* 0x0007e20000100a00 */
[C---:B-1----:R-:W-:Y:S03]  /*891a0*/  HMMA.1688.F32.TF32 R132, R104.reuse, R148, R192 ;  /* 0x000000946884723c */ /* 0x042fe600000810c0 */
[----:B------:R-:W-:Y:S05]  /*891b0*/  STL.64 [R1+0xd0], R88 ;  /* 0x0000d05801007387 */ /* 0x000fea0000100a00 */
[C---:B---3--:R-:W-:Y:S01]  /*891c0*/  HMMA.1688.F32.TF32 R96, R104.reuse, R84, R196 ;  /* 0x000000546860723c */ /* 0x048fe200000810c4 */
        /* <DEDUP_REMOVED lines=30> */
[----:B------:R-:W-:Y:S01]  /*893b0*/  STL.64 [R1+0x38], R134 ;  /* 0x0000388601007387 */ /* 0x000fe20000100a00 */
[C---:B------:R-:W-:Y:S11]  /*893c0*/  HMMA.1688.F32.TF32 R92, R104.reuse, R40, R92 ;  /* 0x00000028685c723c */ /* 0x040ff6000008105c */
[----:B------:R-:W-:Y:S04]  /*893d0*/  STL.64 [R1+0x7860], R90 ;  /* 0x0078605a01007387 */ /* 0x000fe80000100a00 */
[----:B------:R-:W-:Y:S04]  /*893e0*/  STL.64 [R1+0x20], R96 ;  /* 0x0000206001007387 */ /* 0x000fe80000100a00 */
[----:B------:R1:W-:Y:S02]  /*893f0*/  STL.64 [R1+0x28], R98 ;  /* 0x0000286201007387 */ /* 0x0003e40000100a00 */
[----:B-1----:R-:W-:Y:S02]  /*89400*/  HMMA.1688.F32.TF32 R96, R104, R36, R240 ;  /* 0x000000246860723c */ /* 0x002fe400000810f0 */
[----:B------:R-:W-:Y:S04]  /*89410*/  STL.64 [R1+0x7858], R88 ;  /* 0x0078585801007387 */ /* 0x000fe80000100a00 */
[----:B------:R-:W-:Y:S04]  /*89420*/  STL.64 [R1+0x7870], R94 ;  /* 0x0078705e01007387 */ /* 0x000fe80000100a00 */
[----:B------:R1:W-:Y:S01]  /*89430*/  STL.64 [R1+0x7868], R92 ;  /* 0x0078685c01007387 */ /* 0x0003e20000100a00 */
[----:B------:R-:W-:Y:S01]  /*89440*/  MOV R232, R109 ;  /* 0x0000006d00e87202 */ /* 0x000fe20000000f00 */
[----:B------:R-:W-:-:S11]  /*89450*/  IMAD.MOV.U32 R233, RZ, RZ, R108 ;  /* 0x000000ffffe97224 */ /* 0x000fd600078e006c */
[----:B------:R-:W-:Y:S04]  /*89460*/  STL.64 [R1+0x7880], R98 ;  /* 0x0078806201007387 */ /* 0x000fe80000100a00 */
[----:B------:R3:W-:Y:S04]  /*89470*/  STL.64 [R1+0x7878], R96 ;  /* 0x0078786001007387 */ /* 0x0007e80000100a00 */
        /* <DEDUP_REMOVED lines=66> */
[----:B------:R-:W4:Y:S04]  /*898a0*/  LDL.LU R244, [R1+0x1540] ;  /* 0x0015400001f47983 */ /* 0x000f280000300800 */
[----:B------:R-:W4:Y:S01]  /*898b0*/  LDL.LU R245, [R1+0x1544] ;  /* 0x0015440001f57983 */ /* 0x000f220000300800 */
[----:B--2---:R-:W-:Y:S01]  /*898c0*/  IMAD.MOV.U32 R247, RZ, RZ, R109 ;  /* 0x000000fffff77224 */ /* 0x004fe200078e006d */
[----:B---3--:R-:W-:-:S02]  /*898d0*/  MOV R246, R108 ;  /* 0x0000006c00f67202 */ /* 0x008fc40000000f00 */
[----:B------:R-:W2:Y:S04]  /*898e0*/  LDL.LU R108, [R1+0x7aec] ;  /* 0x007aec00016c7983 */ /* 0x000ea80000300800 */
[----:B------:R-:W3:Y:S04]  /*898f0*/  LDL.LU R109, [R1+0x7ae8] ;  /* 0x007ae800016d7983 */ /* 0x000ee80000300800 */
[----:B-1----:R-:W4:Y:S04]  /*89900*/  LDL.LU R92, [R1+0x1560] ;  /* 0x00156000015c7983 */ /* 0x002f280000300800 */
[----:B------:R-:W4:Y:S04]  /*89910*/  LDL.LU R93, [R1+0x1564] ;  /* 0x00156400015d7983 */ /* 0x000f280000300800 */
[----:B------:R-:W4:Y:S04]  /*89920*/  LDL.LU R94, [R1+0x1568] ;  /* 0x00156800015e7983 */ /* 0x000f280000300800 */
[----:B------:R-:W4:Y:S04]  /*89930*/  LDL.LU R95, [R1+0x156c] ;  /* 0x00156c00015f7983 */ /* 0x000f280000300800 */
[----:B------:R-:W4:Y:S01]  /*89940*/  LDL.LU R96, [R1+0x1570] ;  /* 0x0015700001607983 */ /* 0x000f220000300800 */
[----:B--2---:R-:W-:Y:S01]  /*89950*/  IMAD.MOV.U32 R98, RZ, RZ, R108 ;  /* 0x000000ffff627224 */ /* 0x004fe200078e006c */
[----:B---3--:R-:W-:-:S02]  /*89960*/  MOV R97, R109 ;  /* 0x0000006d00617202 */ /* 0x008fc40000000f00 */
[----:B------:R-:W2:Y:S04]  /*89970*/  LDL.LU R109, [R1+0x7ae4] ;  /* 0x007ae400016d7983 */ /* 0x000ea80000300800 */
[----:B------:R-:W2:Y:S04]  /*89980*/  LDL.LU R108, [R1+0x7ae0] ;  /* 0x007ae000016c7983 */ /* 0x000ea80000300800 */
[----:B------:R-:W4:Y:S04]  /*89990*/  LDL.LU R99, [R1+0x157c] ;  /* 0x00157c0001637983 */ /* 0x000f280000300800 */
[----:B------:R-:W3:Y:S04]  /*899a0*/  LDL.LU R236, [R1+0x2d0] ;  /* 0x0002d00001ec7983 */ /* 0x000ee80000300800 */
[----:B------:R-:W3:Y:S01]  /*899b0*/  LDL.LU R237, [R1+0x2d4] ;  /* 0x0002d40001ed7983 */ /* 0x000ee20000300800 */
[----:B------:R-:W-:Y:S01]  /*899c0*/  MOV R238, R117 ;  /* 0x0000007500ee7202 */ /* 0x000fe20000000f00 */
[----:B------:R-:W-:Y:S01]  /*899d0*/  IMAD.MOV.U32 R239, RZ, RZ, R116 ;  /* 0x000000ffffef7224 */ /* 0x000fe200078e0074 */
[C---:B------:R-:W-:Y:S01]  /*899e0*/  HMMA.1688.F32.TF32 R100, R104.reuse, R32, R100 ;  /* 0x000000206864723c */ /* 0x040fe20000081064 */
        /* <DEDUP_REMOVED lines=24> */
[----:B------:R-:W-:Y:S04]  /*89b70*/  STL.64 [R1+0x7890], R102 ;  /* 0x0078906601007387 */ /* 0x000fe80000100a00 */
[----:B------:R1:W-:Y:S04]  /*89b80*/  STL.64 [R1+0x7888], R100 ;  /* 0x0078886401007387 */ /* 0x0003e80000100a00 */
[----:B-1----:R-:W2:Y:S04]  /*89b90*/  LDL.LU R100, [R1+0x1580] ;  /* 0x0015800001647983 */ /* 0x002ea80000300800 */
[----:B------:R-:W2:Y:S04]  /*89ba0*/  LDL.LU R101, [R1+0x1584] ;  /* 0x0015840001657983 */ /* 0x000ea80000300800 */
[----:B------:R-:W2:Y:S04]  /*89bb0*/  LDL.LU R102, [R1+0x1588] ;  /* 0x0015880001667983 */ /* 0x000ea80000300800 */
[----:B------:R-:W2:Y:S01]  /*89bc0*/  LDL.LU R103, [R1+0x158c] ;  /* 0x00158c0001677983 */ /* 0x000ea20000300800 */
[----:B---3--:R-:W-:Y:S03]  /*89bd0*/  HMMA.1688.F32.TF32 R104, R104, R28, R236 ;  /* 0x0000001c6868723c */ /* 0x008fe600000810ec */
[----:B------:R-:W-:Y:S04]  /*89be0*/  LDS R236, [R113+0x44180] ;  /* 0x0441800071ec7984 */ /* 0x000fe80000000800 */
[----:B------:R-:W-:Y:S01]  /*89bf0*/  LDS R238, [R113+0x44980] ;  /* 0x0449800071ee7984 */ /* 0x000fe20000000800 */
[C---:B----4-:R-:W-:Y:S03]  /*89c00*/  HMMA.1688.F32.TF32 R96, R120.reuse, R4, R96 ;  /* 0x000000047860723c */ /* 0x050fe60000081060 */
[----:B------:R-:W-:Y:S04]  /*89c10*/  LDS R237, [R112+0x44180] ;  /* 0x0441800070ed7984 */ /* 0x000fe80000000800 */
[----:B------:R-:W1:Y:S08]  /*89c20*/  LDS R239, [R112+0x44980] ;  /* 0x0449800070ef7984 */ /* 0x000e700000000800 */
[----:B------:R-:W-:Y:S04]  /*89c30*/  STL.64 [R1+0x78c0], R106 ;  /* 0x0078c06a01007387 */ /* 0x000fe80000100a00 */
[----:B------:R3:W-:Y:S04]  /*89c40*/  STL.64 [R1+0x78b8], R104 ;  /* 0x0078b86801007387 */ /* 0x0007e80000100a00 */
[----:B---3--:R-:W3:Y:S04]  /*89c50*/  LDL.LU R104, [R1+0x1590] ;  /* 0x0015900001687983 */ /* 0x008ee80000300800 */
[----:B------:R-:W3:Y:S04]  /*89c60*/  LDL.LU R105, [R1+0x1594] ;  /* 0x0015940001697983 */ /* 0x000ee80000300800 */
[----:B------:R-:W3:Y:S04]  /*89c70*/  LDL.LU R106, [R1+0x1598] ;  /* 0x00159800016a7983 */ /* 0x000ee80000300800 */
[----:B------:R-:W3:Y:S01]  /*89c80*/  LDL.LU R107, [R1+0x159c] ;  /* 0x00159c00016b7983 */ /* 0x000ee20000300800 */
[C---:B------:R-:W-:Y:S03]  /*89c90*/  HMMA.1688.F32.TF32 R92, R120.reuse, R20, R92 ;  /* 0x00000014785c723c */ /* 0x040fe6000008105c */
[----:B------:R-:W4:Y:S04]  /*89ca0*/  LDL.LU R113, [R1+0x7ad4] ;  /* 0x007ad40001717983 */ /* 0x000f280000300800 */
[----:B------:R-:W4:Y:S01]  /*89cb0*/  LDL.LU R112, [R1+0x7ad0] ;  /* 0x007ad00001707983 */ /* 0x000f220000300800 */
[C---:B--2---:R-:W-:Y:S08]  /*89cc0*/  HMMA.1688.F32.TF32 R88, R120.reuse, R8, R88 ;  /* 0x000000087858723c */ /* 0x044ff00000081058 */
[C---:B------:R-:W-:Y:S08]  /*89cd0*/  HMMA.1688.F32.TF32 R100, R120.reuse, R16, R100 ;  /* 0x000000107864723c */ /* 0x040ff00000081064 */
[C---:B---3--:R-:W-:Y:S11]  /*89ce0*/  HMMA.1688.F32.TF32 R104, R120.reuse, R12, R104 ;  /* 0x0000000c7868723c */ /* 0x048ff60000081068 */
[----:B------:R-:W-:Y:S11]  /*89cf0*/  @!UPT UIADD3 URZ, URZ, URZ, URZ ;  /* 0x0000003f3f3ff290 */ /* 0x000ff6000fffe03f */
[----:B------:R-:W-:Y:S01]  /*89d00*/  @!UPT UIADD3 URZ, URZ, URZ, URZ ;  /* 0x0000003f3f3ff290 */ /* 0x000fe2000fffe03f */
        /* <DEDUP_REMOVED lines=60> */
[----:B------:R-:W-:Y:S04]  /*8a0d0*/  STL.64 [R1+0x1a0], R92 ;  /* 0x0001a05c01007387 */ /* 0x000fe80000100a00 */
[----:B------:R-:W-:Y:S04]  /*8a0e0*/  STL.64 [R1+0x1a8], R94 ;  /* 0x0001a85e01007387 */ /* 0x000fe80000100a00 */
[----:B------:R-:W-:Y:S04]  /*8a0f0*/  STL.64 [R1+0x190], R88 ;  /* 0x0001905801007387 */ /* 0x000fe80000100a00 */
[----:B------:R2:W-:Y:S04]  /*8a100*/  STL.64 [R1+0x198], R90 ;  /* 0x0001985a01007387 */ /* 0x0005e80000100a00 */
[----:B------:R-:W4:Y:S04]  /*8a110*/  LDL.LU R114, [R1+0x13d8] ;  /* 0x0013d80001727983 */ /* 0x000f280000300800 */
        /* <DEDUP_REMOVED lines=43> */
[C---:B------:R-:W-:Y:S08]  /*8a3d0*/  HMMA.1688.F32.TF32 R108, R120.reuse, R24, R108 ;  /* 0x00000018786c723c */ /* 0x040ff0000008106c */
[C---:B----4-:R-:W-:Y:S08]  /*8a3e0*/  HMMA.1688.F32.TF32 R112, R120.reuse, R36, R112 ;  /* 0x000000247870723c */ /* 0x050ff00000081070 */
        /* <DEDUP_REMOVED lines=8> */
[C---:B--2---:R-:W-:Y:S08]  /*8a470*/  HMMA.1688.F32.TF32 R92, R120.reuse, R44, R216 ;  /* 0x0000002c785c723c */ /* 0x044ff000000810d8 */
[C---:B---3--:R-:W-:Y:S08]  /*8a480*/  HMMA.1688.F32.TF32 R88, R120.reuse, R40, R240 ;  /* 0x000000287858723c */ /* 0x048ff000000810f0 */
[C---:B------:R-:W-:Y:S08]  /*8a490*/  HMMA.1688.F32.TF32 R116, R120.reuse, R32, R116 ;  /* 0x000000207874723c */ /* 0x040ff00000081074 */
[----:B------:R-:W-:Y:S01]  /*8a4a0*/  HMMA.1688.F32.TF32 R120, R120, R28, R220 ;  /* 0x0000001c7878723c */ /* 0x000fe200000810dc */
[----:B------:R-:W-:Y:S07]  /*8a4b0*/  STL.64 [R1+0x160], R96 ;  /* 0x0001606001007387 */ /* 0x000fee0000100a00 */
[C---:B-1----:R-:W-:Y:S01]  /*8a4c0*/  HMMA.1688.F32.TF32 R124, R236.reuse, R24, R124 ;  /* 0x00000018ec7c723c */ /* 0x042fe2000008107c */
[----:B------:R-:W-:Y:S07]  /*8a4d0*/  STL.64 [R1+0x168], R98 ;  /* 0x0001686201007387 */ /* 0x000fee0000100a00 */
[C---:B------:R-:W-:Y:S01]  /*8a4e0*/  HMMA.1688.F32.TF32 R128, R236.reuse, R12, R128 ;  /* 0x0000000cec80723c */ /* 0x040fe20000081080 */
[----:B------:R-:W-:Y:S07]  /*8a4f0*/  STL.64 [R1+0x150], R92 ;  /* 0x0001505c01007387 */ /* 0x000fee0000100a00 */
[C---:B------:R-:W-:Y:S01]  /*8a500*/  HMMA.1688.F32.TF32 R132, R236.reuse, R16, R224 ;  /* 0x00000010ec84723c */ /* 0x040fe200000810e0 */
[----:B------:R1:W-:Y:S07]  /*8a510*/  STL.64 [R1+0x158], R94 ;  /* 0x0001585e01007387 */ /* 0x0003ee0000100a00 */
[C---:B------:R-:W-:Y:S01]  /*8a520*/  HMMA.1688.F32.TF32 R136, R236.reuse, R4, R228 ;  /* 0x00000004ec88723c */ /* 0x040fe200000810e4 */
[----:B------:R-:W-:Y:S04]  /*8a530*/  STL.64 [R1+0x7720], R114 ;  /* 0x0077207201007387 */ /* 0x000fe80000100a00 */
[----:B------:R2:W-:Y:S04]  /*8a540*/  STL.64 [R1+0x140], R88 ;  /* 0x0001405801007387 */ /* 0x0005e80000100a00 */
[----:B------:R3:W-:Y:S04]  /*8a550*/  STL.64 [R1+0x148], R90 ;  /* 0x0001485a01007387 */ /* 0x0007e80000100a00 */
[----:B------:R-:W-:Y:S04]  /*8a560*/  STL.64 [R1+0x7718], R112 ;  /* 0x0077187001007387 */ /* 0x000fe80000100a00 */
[----:B------:R-:W4:Y:S04]  /*8a570*/  LDL.LU R240, [R1+0x10c0] ;  /* 0x0010c00001f07983 */ /* 0x000f280000300800 */
[----:B------:R-:W4:Y:S04]  /*8a580*/  LDL.LU R241, [R1+0x10c4] ;  /* 0x0010c40001f17983 */ /* 0x000f280000300800 */
[----:B------:R-:W4:Y:S04]  /*8a590*/  LDL.LU R242, [R1+0x10c8] ;  /* 0x0010c80001f27983 */ /* 0x000f280000300800 */
[----:B------:R-:W4:Y:S04]  /*8a5a0*/  LDL.LU R243, [R1+0x10cc] ;  /* 0x0010cc0001f37983 */ /* 0x000f280000300800 */
        /* <DEDUP_REMOVED lines=19> */
[----:B------:R-:W3:Y:S01]  /*8a6e0*/  LDL.LU R227, [R1+0x10ac] ;  /* 0x0010ac0001e37983 */ /* 0x000ee20000300800 */
[C---:B------:R-:W-:Y:S03]  /*8a6f0*/  HMMA.1688.F32.TF32 R140, R236.reuse, R20, R232 ;  /* 0x00000014ec8c723c */ /* 0x040fe600000810e8 */
[----:B------:R-:W3:Y:S04]  /*8a700*/  LDL.LU R228, [R1+0x1090] ;  /* 0x0010900001e47983 */ /* 0x000ee80000300800 */
[----:B------:R-:W3:Y:S04]  /*8a710*/  LDL.LU R229, [R1+0x1094] ;  /* 0x0010940001e57983 */ /* 0x000ee80000300800 */
[----:B------:R-:W3:Y:S04]  /*8a720*/  LDL.LU R230, [R1+0x1098] ;  /* 0x0010980001e67983 */ /* 0x000ee80000300800 */
[----:B------:R-:W3:Y:S08]  /*8a730*/  LDL.LU R231, [R1+0x109c] ;  /* 0x00109c0001e77983 */ /* 0x000ef00000300800 */
[----:B------:R-:W-:Y:S04]  /*8a740*/  STL.64 [R1+0x7790], R142 ;  /* 0x0077908e01007387 */ /* 0x000fe80000100a00 */
[----:B------:R-:W-:Y:S04]  /*8a750*/  STL.64 [R1+0x7788], R140 ;  /* 0x0077888c01007387 */ /* 0x000fe80000100a00 */
        /* <DEDUP_REMOVED lines=16> */
[----:B----4-:R-:W-:Y:S01]  /*8a860*/  HMMA.1688.F32.TF32 R144, R236, R8, R240 ;  /* 0x00000008ec90723c */ /* 0x010fe200000810f0 */
[----:B-1----:R-:W-:-:S02]  /*8a870*/  MOV R95, R2 ;  /* 0x00000002005f7202 */ /* 0x002fc40000000f00 */
[----:B------:R-:W-:Y:S04]  /*8a880*/  LDS R240, [R3+0x45000] ;  /* 0x0450000003f07984 */ /* 0x000fe80000000800 */
[----:B------:R-:W-:Y:S04]  /*8a890*/  LDS R242, [R3+0x45800] ;  /* 0x0458000003f27984 */ /* 0x000fe80000000800 */
[----:B------:R-:W-:Y:S04]  /*8a8a0*/  LDS R241, [R0+0x45000] ;  /* 0x0450000000f17984 */ /* 0x000fe80000000800 */
[----:B------:R-:W1:Y:S08]  /*8a8b0*/  LDS R243, [R0+0x45800] ;  /* 0x0458000000f37984 */ /* 0x000e700000000800 */
[----:B------:R-:W-:Y:S04]  /*8a8c0*/  STL.64 [R1+0x77a0], R146 ;  /* 0x0077a09201007387 */ /* 0x000fe80000100a00 */
[----:B------:R-:W-:Y:S01]  /*8a8d0*/  STL.64 [R1+0x7798], R144 ;  /* 0x0077989001007387 */ /* 0x000fe20000100a00 */
[C---:B--2---:R-:W-:Y:S08]  /*8a8e0*/  HMMA.1688.F32.TF32 R192, R236.reuse, R188, R220 ;  /* 0x000000bcecc0723c */ /* 0x044ff000000810dc */
[C---:B---3--:R-:W-:Y:S11]  /*8a8f0*/  HMMA.1688.F32.TF32 R196, R236.reuse, R184, R224 ;  /* 0x000000b8ecc4723c */ /* 0x048ff600000810e0 */
[----:B------:R-:W-:Y:S04]  /*8a900*/  @!UPT UIADD3 URZ, URZ, URZ, URZ ;  /* 0x0000003f3f3ff290 */ /* 0x000fe8000fffe03f */
        /* <DEDUP_REMOVED lines=13> */
[----:B------:R-:W4:Y:S04]  /*8a9e0*/  LDL.LU R228, [R1+0x1020] ;  /* 0x0010200001e47983 */ /* 0x000f280000300800 */
[----:B------:R-:W4:Y:S04]  /*8a9f0*/  LDL.LU R229, [R1+0x1024] ;  /* 0x0010240001e57983 */ /* 0x000f280000300800 */
[----:B------:R-:W4:Y:S04]  /*8aa00*/  LDL.LU R230, [R1+0x1028] ;  /* 0x0010280001e67983 */ /* 0x000f280000300800 */
[----:B------:R-:W4:Y:S01]  /*8aa10*/  LDL.LU R231, [R1+0x102c] ;  /* 0x00102c0001e77983 */ /* 0x000f220000300800 */
[C---:B------:R-:W-:Y:S08]  /*8aa20*/  HMMA.1688.F32.TF32 R204, R236.reuse, R176, R208 ;  /* 0x000000b0eccc723c */ /* 0x040ff000000810d0 */
[C---:B------:R-:W-:Y:S08]  /*8aa30*/  HMMA.1688.F32.TF32 R208, R236.reuse, R172, R212 ;  /* 0x000000acecd0723c */ /* 0x040ff000000810d4 */
[C---:B------:R-:W-:Y:S01]  /*8aa40*/  HMMA.1688.F32.TF32 R212, R236.reuse, R168, R216 ;  /* 0x000000a8ecd4723c */ /* 0x040fe200000810d8 */
        /* <DEDUP_REMOVED lines=18> */
[----:B------:R-:W-:Y:S04]  /*8ab70*/  STL.64 [R1+0x7808], R216 ;  /* 0x007808d801007387 */ /* 0x000fe80000100a00 */
[----:B------:R-:W4:Y:S04]  /*8ab80*/  LDL.LU R88, [R1+0xff0] ;  /* 0x000ff00001587983 */ /* 0x000f280000300800 */
[----:B------:R-:W4:Y:S04]  /*8ab90*/  LDL.LU R89, [R1+0xff4] ;  /* 0x000ff40001597983 */ /* 0x000f280000300800 */
[----:B------:R-:W4:Y:S04]  /*8aba0*/  LDL.LU R90, [R1+0xff8] ;  /* 0x000ff800015a7983 */ /* 0x000f280000300800 */
[----:B------:R-:W4:Y:S01]  /*8abb0*/  LDL.LU R91, [R1+0xffc] ;  /* 0x000ffc00015b7983 */ /* 0x000f220000300800 */
[C---:B--2---:R-:W-:Y:S08]  /*8abc0*/  HMMA.1688.F32.TF32 R220, R236.reuse, R160, R220 ;  /* 0x000000a0ecdc723c */ /* 0x044ff000000810dc */
[C---:B---3--:R-:W-:Y:S11]  /*8abd0*/  HMMA.1688.F32.TF32 R224, R236.reuse, R156, R224 ;  /* 0x0000009cece0723c */ /* 0x048ff600000810e0 */
[----:B------:R-:W-:Y:S04]  /*8abe0*/  @!UPT UIADD3 URZ, URZ, URZ, URZ ;  /* 0x0000003f3f3ff290 */ /* 0x000fe8000fffe03f */
[----:B------:R2:W-:Y:S04]  /*8abf0*/  STL [R1+0x7710], R222 ;  /* 0x007710de01007387 */ /* 0x0005e80000100800 */
[----:B------:R3:W-:Y:S04]  /*8ac00*/  STL [R1+0x770c], R223 ;  /* 0x00770cdf01007387 */ /* 0x0007e80000100800 */
        /* <DEDUP_REMOVED lines=12> */
[----:B------:R-:W3:Y:S01]  /*8acd0*/  LDL.LU R94, [R1+0xfd8] ;  /* 0x000fd800015e7983 */ /* 0x000ee20000300800 */
[C---:B----4-:R-:W-:Y:S08]  /*8ace0*/  HMMA.1688.F32.TF32 R228, R236.reuse, R152, R228 ;  /* 0x00000098ece4723c */ /* 0x050ff000000810e4 */
[C---:B------:R-:W-:Y:S11]  /*8acf0*/  HMMA.1688.F32.TF32 R232, R236.reuse, R148, R232 ;  /* 0x00000094ece8723c */ /* 0x040ff600000810e8 */
[----:B------:R-:W-:Y:S04]  /*8ad00*/  @!UPT UIADD3 URZ, URZ, URZ, URZ ;  /* 0x0000003f3f3ff290 */ /* 0x000fe8000fffe03f */
[----:B------:R-:W-:Y:S04]  /*8ad10*/  STL.64 [R1+0x7830], R230 ;  /* 0x007830e601007387 */ /* 0x000fe80000100a00 */
[----:B------:R-:W-:Y:S01]  /*8ad20*/  STL.64 [R1+0x7828], R228 ;  /* 0x007828e401007387 */ /* 0x000fe20000100a00 */
[C---:B------:R-:W-:Y:S03]  /*8ad30*/  HMMA.1688.F32.TF32 R100, R236.reuse, R84, R244 ;  /* 0x00000054ec64723c */ /* 0x040fe600000810f4 */
[----:B------:R-:W-:Y:S04]  /*8ad40*/  STL.64 [R1+0x7840], R234 ;  /* 0x007840ea01007387 */ /* 0x000fe80000100a00 */
[----:B------:R-:W-:Y:S04]  /*8ad50*/  STL.64 [R1+0x7838], R232 ;  /* 0x007838e801007387 */ /* 0x000fe80000100a00 */
        /* <DEDUP_REMOVED lines=9> */
[----:B------:R-:W4:Y:S01]  /*8adf0*/  LDL.LU R88, [R1+0xfa0] ;  /* 0x000fa00001587983 */ /* 0x000f220000300800 */
[----:B------:R-:W-:Y:S01]  /*8ae00*/  IMAD.MOV.U32 R168, RZ, RZ, R90 ;  /* 0x000000ffffa87224 */ /* 0x000fe200078e005a */
[----:B------:R-:W-:Y:S02]  /*8ae10*/  MOV R165, R91 ;  /* 0x0000005b00a57202 */ /* 0x000fe40000000f00 */
[----:B------:R-:W4:Y:S01]  /*8ae20*/  LDL.LU R89, [R1+0xfa4] ;  /* 0x000fa40001597983 */ /* 0x000f220000300800 */
[----:B------:R-:W-:-:S03]  /*8ae30*/  IMAD.MOV.U32 R91, RZ, RZ, R252 ;  /* 0x000000ffff5b7224 */ /* 0x000fc600078e00fc */
[----:B------:R-:W4:Y:S01]  /*8ae40*/  LDL.LU R90, [R1+0xfa8] ;  /* 0x000fa800015a7983 */ /* 0x000f220000300800 */
[C---:B--2---:R-:W-:Y:S11]  /*8ae50*/  HMMA.1688.F32.TF32 R96, R236.reuse, R76, R96 ;  /* 0x0000004cec60723c */ /* 0x044ff60000081060 */
[----:B------:R-:W-:Y:S11]  /*8ae60*/  @!UPT UIADD3 URZ, URZ, URZ, URZ ;  /* 0x0000003f3f3ff290 */ /* 0x000ff6000fffe03f */
[----:B------:R-:W-:Y:S02]  /*8ae70*/  @!UPT UIADD3 URZ, URZ, URZ, URZ ;  /* 0x0000003f3f3ff290 */ /* 0x000fe4000fffe03f */
[----:B------:R-:W-:Y:S01]  /*8ae80*/  MOV R222, R96 ;  /* 0x0000006000de7202 */ /* 0x000fe20000000f00 */
[----:B---3--:R-:W-:Y:S01]  /*8ae90*/  IMAD.MOV.U32 R223, RZ, RZ, R97 ;  /* 0x000000ffffdf7224 */ /* 0x008fe200078e0061 */
[----:B------:R-:W-:Y:S01]  /*8aea0*/  MOV R252, R98 ;  /* 0x0000006200fc7202 */ /* 0x000fe20000000f00 */
[----:B------:R-:W-:Y:S02]  /*8aeb0*/  IMAD.MOV.U32 R173, RZ, RZ, R99 ;  /* 0x000000ffffad7224 */ /* 0x000fe400078e0063 */
[C---:B------:R-:W-:Y:S01]  /*8aec0*/  HMMA.1688.F32.TF32 R96, R236.reuse, R72, R92 ;  /* 0x00000048ec60723c */ /* 0x040fe2000008105c */
[----:B------:R-:W-:Y:S04]  /*8aed0*/  STL.64 [R1+0x7850], R222 ;  /* 0x007850de01007387 */ /* 0x000fe80000100a00 */
[----:B------:R-:W-:Y:S03]  /*8aee0*/  STL.64 [R1+0x7848], R220 ;  /* 0x007848dc01007387 */ /* 0x000fe60000100a00 */
[----:B------:R-:W-:Y:S11]  /*8aef0*/  HMMA.1688.F32.TF32 R92, R236, R68, R248 ;  /* 0x00000044ec5c723c */ /* 0x000ff600000810f8 */
[----:B------:R-:W-:Y:S04]  /*8af00*/  @!UPT UIADD3 URZ, URZ, URZ, URZ ;  /* 0x0000003f3f3ff290 */ /* 0x000fe8000fffe03f */
[----:B------:R-:W-:Y:S04]  /*8af10*/  STL.64 [R1+0x6c0], R96 ;  /* 0x0006c06001007387 */ /* 0x000fe80000100a00 */
[----:B------:R-:W-:Y:S04]  /*8af20*/  STL.64 [R1+0x6c8], R98 ;  /* 0x0006c86201007387 */ /* 0x000fe80000100a00 */
[----:B------:R-:W2:Y:S04]  /*8af30*/  LDL.LU R248, [R1+0xf90] ;  /* 0x000f900001f87983 */ /* 0x000ea80000300800 */
[----:B------:R-:W2:Y:S04]  /*8af40*/  LDL.LU R249, [R1+0xf94] ;  /* 0x000f940001f97983 */ /* 0x000ea80000300800 */
[----:B------:R-:W2:Y:S04]  /*8af50*/  LDL.LU R250, [R1+0xf98] ;  /* 0x000f980001fa7983 */ /* 0x000ea80000300800 */
[----:B------:R-:W2:Y:S01]  /*8af60*/  LDL.LU R251, [R1+0xf9c] ;  /* 0x000f9c0001fb7983 */ /* 0x000ea20000300800 */
[----:B------:R-:W-:Y:S01]  /*8af70*/  IMAD.MOV.U32 R84, RZ, RZ, R95 ;  /* 0x000000ffff547224 */ /* 0x000fe200078e005f */
[----:B------:R-:W-:Y:S01]  /*8af80*/  MOV R85, R94 ;  /* 0x0000005e00557202 */ /* 0x000fe20000000f00 */
[----:B------:R-:W-:Y:S01]  /*8af90*/  IMAD.MOV.U32 R176, RZ, RZ, R93 ;  /* 0x000000ffffb07224 */ /* 0x000fe200078e005d */
[----:B------:R-:W-:-:S02]  /*8afa0*/  MOV R177, R92 ;  /* 0x0000005c00b17202 */ /* 0x000fc40000000f00 */
[----:B------:R-:W-:Y:S04]  /*8afb0*/  STL [R1+0x7684], R84 ;  /* 0x0076845401007387 */ /* 0x000fe80000100800 */
[----:B------:R-:W-:Y:S04]  /*8afc0*/  STL [R1+0x7680], R85 ;  /* 0x0076805501007387 */ /* 0x000fe80000100800 */
[----:B------:R-:W-:Y:S01]  /*8afd0*/  STL [R1+0x767c], R176 ;  /* 0x00767cb001007387 */ /* 0x000fe20000100800 */
[----:B----4-:R-:W-:Y:S03]  /*8afe0*/  HMMA.1688.F32.TF32 R92, R236, R64, R244 ;  /* 0x00000040ec5c723c */ /* 0x010fe600000810f4 */
[----:B------:R-:W-:Y:S04]  /*8aff0*/  STL [R1+0x7678], R177 ;  /* 0x007678b101007387 */ /* 0x000fe80000100800 */
[----:B------:R-:W3:Y:S04]  /*8b000*/  LDL.LU R244, [R1+0xf80] ;  /* 0x000f800001f47983 */ /* 0x000ee80000300800 */
[----:B------:R-:W3:Y:S04]  /*8b010*/  LDL.LU R245, [R1+0xf84] ;  /* 0x000f840001f57983 */ /* 0x000ee80000300800 */
[----:B------:R-:W3:Y:S04]  /*8b020*/  LDL.LU R246, [R1+0xf88] ;  /* 0x000f880001f67983 */ /* 0x000ee80000300800 */
[----:B------:R-:W3:Y:S05]  /*8b030*/  LDL.LU R247, [R1+0xf8c] ;  /* 0x000f8c0001f77983 */ /* 0x000eea0000300800 */
[----:B------:R-:W-:Y:S01]  /*8b040*/  IMAD.MOV.U32 R64, RZ, RZ, R95 ;  /* 0x000000ffff407224 */ /* 0x000fe200078e005f */
[----:B------:R-:W-:Y:S01]  /*8b050*/  MOV R65, R94 ;  /* 0x0000005e00417202 */ /* 0x000fe20000000f00 */
[----:B------:R-:W-:Y:S01]  /*8b060*/  IMAD.MOV.U32 R68, RZ, RZ, R93 ;  /* 0x000000ffff447224 */ /* 0x000fe200078e005d */
[----:B------:R-:W-:-:S02]  /*8b070*/  MOV R69, R92 ;  /* 0x0000005c00457202 */ /* 0x000fc40000000f00 */
[----:B------:R4:W-:Y:S04]  /*8b080*/  STL [R1+0x7674], R64 ;  /* 0x0076744001007387 */ /* 0x0009e80000100800 */
[----:B------:R1:W-:Y:S01]  /*8b090*/  STL [R1+0x7670], R65 ;  /* 0x0076704101007387 */ /* 0x0003e20000100800 */
[----:B------:R-:W-:Y:S03]  /*8b0a0*/  HMMA.1688.F32.TF32 R88, R236, R60, R88 ;  /* 0x0000003cec58723c */ /* 0x000fe60000081058 */
[----:B------:R1:W-:Y:S04]  /*8b0b0*/  STL [R1+0x766c], R68 ;  /* 0x00766c4401007387 */ /* 0x0003e80000100800 */
[----:B------:R1:W-:Y:S04]  /*8b0c0*/  STL [R1+0x7668], R69 ;  /* 0x0076684501007387 */ /* 0x0003e80000100800 */
[----:B------:R-:W4:Y:S04]  /*8b0d0*/  LDL.LU R92, [R1+0xf70] ;  /* 0x000f7000015c7983 */ /* 0x000f280000300800 */
[----:B------:R-:W4:Y:S04]  /*8b0e0*/  LDL.LU R93, [R1+0xf74] ;  /* 0x000f7400015d7983 */ /* 0x000f280000300800 */
[----:B------:R-:W4:Y:S04]  /*8b0f0*/  LDL.LU R94, [R1+0xf78] ;  /* 0x000f7800015e7983 */ /* 0x000f280000300800 */
[----:B------:R-:W4:Y:S01]  /*8b100*/  LDL.LU R95, [R1+0xf7c] ;  /* 0x000f7c00015f7983 */ /* 0x000f220000300800 */
[----:B------:R-:W-:Y:S01]  /*8b110*/  IMAD.MOV.U32 R60, RZ, RZ, R91 ;  /* 0x000000ffff3c7224 */ /* 0x000fe200078e005b */
[----:B------:R-:W-:Y:S01]  /*8b120*/  MOV R61, R90 ;  /* 0x0000005a003d7202 */ /* 0x000fe20000000f00 */
[----:B------:R-:W-:Y:S01]  /*8b130*/  IMAD.MOV.U32 R72, RZ, RZ, R89 ;  /* 0x000000ffff487224 */ /* 0x000fe200078e0059 */
[----:B------:R-:W-:-:S02]  /*8b140*/  MOV R73, R88 ;  /* 0x0000005800497202 */ /* 0x000fc40000000f00 */
[----:B------:R1:W-:Y:S04]  /*8b150*/  STL [R1+0x7694], R60 ;  /* 0x0076943c01007387 */ /* 0x0003e80000100800 */
[----:B------:R1:W-:Y:S04]  /*8b160*/  STL [R1+0x7690], R61 ;  /* 0x0076903d01007387 */ /* 0x0003e80000100800 */
[----:B------:R1:W-:Y:S04]  /*8b170*/  STL [R1+0x768c], R72 ;  /* 0x00768c4801007387 */ /* 0x0003e80000100800 */
[----:B------:R1:W-:Y:S01]  /*8b180*/  STL [R1+0x7688], R73 ;  /* 0x0076884901007387 */ /* 0x0003e20000100800 */
[----:B--2---:R-:W-:Y:S03]  /*8b190*/  HMMA.1688.F32.TF32 R88, R236, R56, R248 ;  /* 0x00000038ec58723c */ /* 0x004fe600000810f8 */
[----:B------:R-:W2:Y:S04]  /*8b1a0*/  LDL.LU R248, [R1+0xf60] ;  /* 0x000f600001f87983 */ /* 0x000ea80000300800 */
[----:B------:R-:W2:Y:S04]  /*8b1b0*/  LDL.LU R249, [R1+0xf64] ;  /* 0x000f640001f97983 */ /* 0x000ea80000300800 */
[----:B------:R-:W2:Y:S04]  /*8b1c0*/  LDL.LU R250, [R1+0xf68] ;  /* 0x000f680001fa7983 */ /* 0x000ea80000300800 */
[----:B------:R-:W2:Y:S09]  /*8b1d0*/  LDL.LU R251, [R1+0xf6c] ;  /* 0x000f6c0001fb7983 */ /* 0x000eb20000300800 */
[----:B------:R-:W-:Y:S01]  /*8b1e0*/  MOV R81, R88 ;  /* 0x0000005800517202 */ /* 0x000fe20000000f00 */
[----:B------:R-:W-:Y:S01]  /*8b1f0*/  IMAD.MOV.U32 R80, RZ, RZ, R89 ;  /* 0x000000ffff507224 */ /* 0x000fe200078e0059 */
[----:B------:R-:W-:Y:S01]  /*8b200*/  MOV R77, R90 ;  /* 0x0000005a004d7202 */ /* 0x000fe20000000f00 */
[----:B------:R-:W-:-:S02]  /*8b210*/  IMAD.MOV.U32 R76, RZ, RZ, R91 ;  /* 0x000000ffff4c7224 */ /* 0x000fc400078e005b */
[----:B---3--:R-:W-:Y:S03]  /*8b220*/  HMMA.1688.F32.TF32 R88, R236, R52, R244 ;  /* 0x00000034ec58723c */ /* 0x008fe600000810f4 */
[----:B------:R-:W-:Y:S04]  /*8b230*/  STL [R1+0x76a4], R76 ;  /* 0x0076a44c01007387 */ /* 0x000fe80000100800 */
[----:B------:R-:W-:Y:S04]  /*8b240*/  STL [R1+0x76a0], R77 ;  /* 0x0076a04d01007387 */ /* 0x000fe80000100800 */
[----:B------:R-:W-:Y:S04]  /*8b250*/  STL [R1+0x769c], R80 ;  /* 0x00769c5001007387 */ /* 0x000fe80000100800 */
[----:B------:R3:W-:Y:S09]  /*8b260*/  STL [R1+0x7698], R81 ;  /* 0x0076985101007387 */ /* 0x0007f20000100800 */
[----:B----4-:R-:W-:Y:S01]  /*8b270*/  MOV R64, R88 ;  /* 0x0000005800407202 */ /* 0x010fe20000000f00 */
[----:B-1----:R-:W-:Y:S01]  /*8b280*/  IMAD.MOV.U32 R65, RZ, RZ, R89 ;  /* 0x000000ffff417224 */ /* 0x002fe200078e0059 */
[----:B------:R-:W4:Y:S01]  /*8b290*/  LDL.LU R88, [R1+0xf50] ;  /* 0x000f500001587983 */ /* 0x000f220000300800 */
[----:B------:R-:W-:Y:S01]  /*8b2a0*/  MOV R68, R90 ;  /* 0x0000005a00447202 */ /* 0x000fe20000000f00 */
[----:B------:R-:W-:-:S02]  /*8b2b0*/  IMAD.MOV.U32 R69, RZ, RZ, R91 ;  /* 0x000000ffff457224 */ /* 0x000fc400078e005b */
[----:B------:R-:W4:Y:S04]  /*8b2c0*/  LDL.LU R89, [R1+0xf54] ;  /* 0x000f540001597983 */ /* 0x000f280000300800 */
[----:B------:R-:W4:Y:S04]  /*8b2d0*/  LDL.LU R90, [R1+0xf58] ;  /* 0x000f5800015a7983 */ /* 0x000f280000300800 */
[----:B------:R-:W4:Y:S01]  /*8b2e0*/  LDL.LU R91, [R1+0xf5c] ;  /* 0x000f5c00015b7983 */ /* 0x000f220000300800 */
[----:B------:R-:W-:Y:S03]  /*8b2f0*/  HMMA.1688.F32.TF32 R92, R236, R48, R92 ;  /* 0x00000030ec5c723c */ /* 0x000fe6000008105c */
[----:B------:R-:W3:Y:S04]  /*8b300*/  LDL.LU R244, [R1+0xf40] ;  /* 0x000f400001f47983 */ /* 0x000ee80000300800 */
[----:B------:R-:W3:Y:S04]  /*8b310*/  LDL.LU R245, [R1+0xf44] ;  /* 0x000f440001f57983 */ /* 0x000ee80000300800 */
[----:B------:R-:W3:Y:S04]  /*8b320*/  LDL.LU R246, [R1+0xf48] ;  /* 0x000f480001f67983 */ /* 0x000ee80000300800 */
[----:B------:R-:W3:Y:S04]  /*8b330*/  LDL.LU R247, [R1+0xf4c] ;  /* 0x000f4c0001f77983 */ /* 0x000ee80000300800 */
[----:B------:R-:W-:Y:S05]  /*8b340*/  STL [R1+0x76b4], R69 ;  /* 0x0076b44501007387 */ /* 0x000fea0000100800 */
[----:B------:R-:W-:Y:S01]  /*8b350*/  IMAD.MOV.U32 R52, RZ, RZ, R95 ;  /* 0x000000ffff347224 */ /* 0x000fe200078e005f */
[----:B------:R-:W-:Y:S01]  /*8b360*/  MOV R53, R94 ;  /* 0x0000005e00357202 */ /* 0x000fe20000000f00 */
[----:B------:R-:W-:Y:S01]  /*8b370*/  STL [R1+0x76b0], R68 ;  /* 0x0076b04401007387 */ /* 0x000fe20000100800 */
[----:B------:R-:W-:Y:S01]  /*8b380*/  IMAD.MOV.U32 R56, RZ, RZ, R93 ;  /* 0x000000ffff387224 */ /* 0x000fe200078e005d */
[----:B------:R-:W-:-:S02]  /*8b390*/  MOV R57, R92 ;  /* 0x0000005c00397202 */ /* 0x000fc40000000f00 */
[----:B------:R-:W-:Y:S04]  /*8b3a0*/  STL [R1+0x76ac], R65 ;  /* 0x0076ac4101007387 */ /* 0x000fe80000100800 */
[----:B------:R-:W-:Y:S04]  /*8b3b0*/  STL [R1+0x76a8], R64 ;  /* 0x0076a84001007387 */ /* 0x000fe80000100800 */
[----:B------:R-:W-:Y:S04]  /*8b3c0*/  STL [R1+0x76c4], R52 ;  /* 0x0076c43401007387 */ /* 0x000fe80000100800 */
[----:B------:R-:W-:Y:S04]  /*8b3d0*/  STL [R1+0x76c0], R53 ;  /* 0x0076c03501007387 */ /* 0x000fe80000100800 */
[----:B------:R-:W-:Y:S04]  /*8b3e0*/  STL [R1+0x76bc], R56 ;  /* 0x0076bc3801007387 */ /* 0x000fe80000100800 */
[----:B------:R-:W-:Y:S01]  /*8b3f0*/  STL [R1+0x76b8], R57 ;  /* 0x0076b83901007387 */ /* 0x000fe20000100800 */
[C---:B--2---:R-:W-:Y:S03]  /*8b400*/  HMMA.1688.F32.TF32 R92, R236.reuse, R44, R248 ;  /* 0x0000002cec5c723c */ /* 0x044fe600000810f8 */
[----:B------:R-:W2:Y:S04]  /*8b410*/  LDL.LU R248, [R1+0xf30] ;  /* 0x000f300001f87983 */ /* 0x000ea80000300800 */
[----:B------:R-:W2:Y:S04]  /*8b420*/  LDL.LU R249, [R1+0xf34] ;  /* 0x000f340001f97983 */ /* 0x000ea80000300800 */
[----:B------:R-:W2:Y:S04]  /*8b430*/  LDL.LU R250, [R1+0xf38] ;  /* 0x000f380001fa7983 */ /* 0x000ea80000300800 */
[----:B------:R-:W2:Y:S09]  /*8b440*/  LDL.LU R251, [R1+0xf3c] ;  /* 0x000f3c0001fb7983 */ /* 0x000eb20000300800 */
[----:B------:R-:W-:Y:S01]  /*8b450*/  IMAD.MOV.U32 R177, RZ, RZ, R95 ;  /* 0x000000ffffb17224 */ /* 0x000fe200078e005f */
[----:B------:R-:W-:Y:S01]  /*8b460*/  MOV R176, R94 ;  /* 0x0000005e00b07202 */ /* 0x000fe20000000f00 */
[C---:B----4-:R-:W-:Y:S01]  /*8b470*/  HMMA.1688.F32.TF32 R88, R236.reuse, R40, R88 ;  /* 0x00000028ec58723c */ /* 0x050fe20000081058 */
[----:B------:R-:W-:Y:S01]  /*8b480*/  IMAD.MOV.U32 R85, RZ, RZ, R93 ;  /* 0x000000ffff557224 */ /* 0x000fe200078e005d */
[----:B------:R-:W-:Y:S01]  /*8b490*/  MOV R84, R92 ;  /* 0x0000005c00547202 */ /* 0x000fe20000000f00 */
[----:B------:R-:W-:Y:S04]  /*8b4a0*/  STL [R1+0x76d4], R177 ;  /* 0x0076d4b101007387 */ /* 0x000fe80000100800 */
[----:B------:R-:W-:Y:S11]  /*8b4b0*/  STL [R1+0x76d0], R176 ;  /* 0x0076d0b001007387 */ /* 0x000ff60000100800 */
[----:B------:R-:W-:Y:S06]  /*8b4c0*/  @!UPT UIADD3 URZ, URZ, URZ, URZ ;  /* 0x0000003f3f3ff290 */ /* 0x000fec000fffe03f */
[----:B------:R-:W-:Y:S01]  /*8b4d0*/  MOV R60, R88 ;  /* 0x00000058003c7202 */ /* 0x000fe20000000f00 */
[----:B------:R-:W-:Y:S01]  /*8b4e0*/  IMAD.MOV.U32 R61, RZ, RZ, R89 ;  /* 0x000000ffff3d7224 */ /* 0x000fe200078e0059 */
[----:B------:R-:W-:Y:S01]  /*8b4f0*/  MOV R72, R90 ;  /* 0x0000005a00487202 */ /* 0x000fe20000000f00 */
[----:B------:R-:W-:Y:S02]  /*8b500*/  IMAD.MOV.U32 R73, RZ, RZ, R91 ;  /* 0x000000ffff497224 */ /* 0x000fe400078e005b */
[----:B---3--:R-:W-:Y:S01]  /*8b510*/  HMMA.1688.F32.TF32 R88, R236, R36, R244 ;  /* 0x00000024ec58723c */ /* 0x008fe200000810f4 */
[----:B------:R-:W-:Y:S04]  /*8b520*/  STL [R1+0x76cc], R85 ;  /* 0x0076cc5501007387 */ /* 0x000fe80000100800 */
[----:B------:R-:W-:Y:S04]  /*8b530*/  STL [R1+0x76c8], R84 ;  /* 0x0076c85401007387 */ /* 0x000fe80000100800 */
[----:B------:R-:W3:Y:S04]  /*8b540*/  LDL R156, [R1+0x1ac8] ;  /* 0x001ac800019c7983 */ /* 0x000ee80000100800 */
[----:B------:R-:W4:Y:S01]  /*8b550*/  LDL R157, [R1+0x1acc] ;  /* 0x001acc00019d7983 */ /* 0x000f220000100800 */
[----:B------:R-:W-:-:S03]  /*8b560*/  IMAD.MOV.U32 R164, RZ, RZ, R100 ;  /* 0x000000ffffa47224 */ /* 0x000fc600078e0064 */
[----:B------:R1:W-:Y:S01]  /*8b570*/  STL [R1+0x76e4], R73 ;  /* 0x0076e44901007387 */ /* 0x0003e20000100800 */
[----:B------:R-:W-:-:S03]  /*8b580*/  MOV R161, R101 ;  /* 0x0000006500a17202 */ /* 0x000fc60000000f00 */
[----:B------:R1:W-:Y:S01]  /*8b590*/  STL [R1+0x76e0], R72 ;  /* 0x0076e04801007387 */ /* 0x0003e20000100800 */
[----:B------:R-:W-:-:S03]  /*8b5a0*/  IMAD.MOV.U32 R160, RZ, RZ, R102 ;  /* 0x000000ffffa07224 */ /* 0x000fc600078e0066 */
[----:B------:R1:W-:Y:S01]  /*8b5b0*/  STL [R1+0x76dc], R61 ;  /* 0x0076dc3d01007387 */ /* 0x0003e20000100800 */
[----:B------:R-:W-:-:S03]  /*8b5c0*/  MOV R2, R103 ;  /* 0x0000006700027202 */ /* 0x000fc60000000f00 */
[----:B------:R1:W-:Y:S01]  /*8b5d0*/  STL [R1+0x76d8], R60 ;  /* 0x0076d83c01007387 */ /* 0x0003e20000100800 */
[----:B------:R-:W-:-:S03]  /*8b5e0*/  IMAD.MOV.U32 R81, RZ, RZ, R91 ;  /* 0x000000ffff517224 */ /* 0x000fc600078e005b */
[----:B------:R-:W3:Y:S01]  /*8b5f0*/  LDL.LU R100, [R1+0xd20] ;  /* 0x000d200001647983 */ /* 0x000ee20000300800 */
[----:B------:R-:W-:-:S03]  /*8b600*/  MOV R80, R90 ;  /* 0x0000005a00507202 */ /* 0x000fc60000000f00 */
[----:B------:R-:W3:Y:S01]  /*8b610*/  LDL.LU R101, [R1+0xd24] ;  /* 0x000d240001657983 */ /* 0x000ee20000300800 */
[----:B------:R-:W-:-:S03]  /*8b620*/  IMAD.MOV.U32 R77, RZ, RZ, R89 ;  /* 0x000000ffff4d7224 */ /* 0x000fc600078e0059 */
[----:B------:R-:W3:Y:S01]  /*8b630*/  LDL.LU R102, [R1+0xd28] ;  /* 0x000d280001667983 */ /* 0x000ee20000300800 */
[----:B------:R-:W-:-:S03]  /*8b640*/  MOV R76, R88 ;  /* 0x00000058004c7202 */ /* 0x000fc60000000f00 */
[----:B------:R-:W3:Y:S04]  /*8b650*/  LDL.LU R103, [R1+0xd2c] ;  /* 0x000d2c0001677983 */ /* 0x000ee80000300800 */
[----:B------:R-:W3:Y:S04]  /*8b660*/  LDL.LU R104, [R1+0xd30] ;  /* 0x000d300001687983 */ /* 0x000ee80000300800 */
[----:B------:R-:W3:Y:S04]  /*8b670*/  LDL.LU R105, [R1+0xd34] ;  /* 0x000d340001697983 */ /* 0x000ee80000300800 */
[----:B------:R-:W3:Y:S04]  /*8b680*/  LDL.LU R106, [R1+0xd38] ;  /* 0x000d3800016a7983 */ /* 0x000ee80000300800 */
[----:B------:R-:W3:Y:S04]  /*8b690*/  LDL.LU R107, [R1+0xd3c] ;  /* 0x000d3c00016b7983 */ /* 0x000ee80000300800 */
[----:B------:R1:W-:Y:S04]  /*8b6a0*/  STL [R1+0x76f4], R81 ;  /* 0x0076f45101007387 */ /* 0x0003e80000100800 */
[----:B------:R1:W-:Y:S04]  /*8b6b0*/  STL [R1+0x76f0], R80 ;  /* 0x0076f05001007387 */ /* 0x0003e80000100800 */
[----:B------:R1:W-:Y:S04]  /*8b6c0*/  STL [R1+0x76ec], R77 ;  /* 0x0076ec4d01007387 */ /* 0x0003e80000100800 */
[----:B------:R1:W-:Y:S01]  /*8b6d0*/  STL [R1+0x76e8], R76 ;  /* 0x0076e84c01007387 */ /* 0x0003e20000100800 */
[----:B--2---:R-:W-:Y:S07]  /*8b6e0*/  HMMA.1688.F32.TF32 R88, R236, R32, R248 ;  /* 0x00000020ec58723c */ /* 0x004fee00000810f8 */
[----:B------:R-:W-:Y:S01]  /*8b6f0*/  MOV R248, R23 ;  /* 0x0000001700f87202 */ /* 0x000fe20000000f00 */
[----:B------:R-:W-:Y:S01]  /*8b700*/  IMAD.MOV.U32 R249, RZ, RZ, R22 ;  /* 0x000000fffff97224 */ /* 0x000fe200078e0016 */
[----:B------:R-:W2:Y:S01]  /*8b710*/  LDL.LU R23, [R1+0x7acc] ;  /* 0x007acc0001177983 */ /* 0x000ea20000300800 */
[----:B------:R-:W-:Y:S01]  /*8b720*/  MOV R250, R10 ;  /* 0x0000000a00fa7202 */ /* 0x000fe20000000f00 */
[----:B------:R-:W-:-:S02]  /*8b730*/  IMAD.MOV.U32 R251, RZ, RZ, R11 ;  /* 0x000000fffffb7224 */ /* 0x000fc400078e000b */
[----:B------:R-:W3:Y:S04]  /*8b740*/  LDL.LU R22, [R1+0x7ac8] ;  /* 0x007ac80001167983 */ /* 0x000ee80000300800 */
[----:B------:R-:W4:Y:S04]  /*8b750*/  LDL.LU R10, [R1+0x7ac4] ;  /* 0x007ac400010a7983 */ /* 0x000f280000300800 */
[----:B------:R-:W4:Y:S04]  /*8b760*/  LDL.LU R11, [R1+0x7ac0] ;  /* 0x007ac000010b7983 */ /* 0x000f280000300800 */
[----:B------:R-:W4:Y:S04]  /*8b770*/  LDL.LU R96, [R1+0xd90] ;  /* 0x000d900001607983 */ /* 0x000f280000300800 */
[----:B------:R-:W4:Y:S04]  /*8b780*/  LDL.LU R97, [R1+0xd94] ;  /* 0x000d940001617983 */ /* 0x000f280000300800 */
[----:B------:R-:W4:Y:S01]  /*8b790*/  LDL.LU R98, [R1+0xd98] ;  /* 0x000d980001627983 */ /* 0x000f220000300800 */
[----:B------:R-:W-:-:S03]  /*8b7a0*/  MOV R49, R88 ;  /* 0x0000005800317202 */ /* 0x000fc60000000f00 */
[----:B------:R-:W4:Y:S01]  /*8b7b0*/  LDL.LU R99, [R1+0xd9c] ;  /* 0x000d9c0001637983 */ /* 0x000f220000300800 */
[----:B------:R-:W-:Y:S01]  /*8b7c0*/  IMAD.MOV.U32 R48, RZ, RZ, R89 ;  /* 0x000000ffff307224 */ /* 0x000fe200078e0059 */
[----:B------:R-:W-:Y:S01]  /*8b7d0*/  MOV R88, R6 ;  /* 0x0000000600587202 */ /* 0x000fe20000000f00 */
[----:B------:R-:W-:Y:S02]  /*8b7e0*/  IMAD.MOV.U32 R89, RZ, RZ, R7 ;  /* 0x000000ffff597224 */ /* 0x000fe400078e0007 */
[----:B--2---:R-:W-:Y:S01]  /*8b7f0*/  IMAD.MOV.U32 R95, RZ, RZ, R23 ;  /* 0x000000ffff5f7224 */ /* 0x004fe200078e0017 */
[----:B---3--:R-:W-:Y:S02]  /*8b800*/  MOV R94, R22 ;  /* 0x00000016005e7202 */ /* 0x008fe40000000f00 */
[----:B----4-:R-:W-:Y:S02]  /*8b810*/  MOV R92, R10 ;  /* 0x0000000a005c7202 */ /* 0x010fe40000000f00 */
[----:B------:R-:W2:Y:S01]  /*8b820*/  LDL.LU R10, [R1+0x7abc] ;  /* 0x007abc00010a7983 */ /* 0x000ea20000300800 */
[----:B------:R-:W-:-:S03]  /*8b830*/  IMAD.MOV.U32 R93, RZ, RZ, R11 ;  /* 0x000000ffff5d7224 */ /* 0x000fc600078e000b */
[----:B------:R-:W2:Y:S04]  /*8b840*/  LDL.LU R11, [R1+0x7ab8] ;  /* 0x007ab800010b7983 */ /* 0x000ea80000300800 */
[----:B------:R-:W3:Y:S04]  /*8b850*/  LDL.LU R22, [R1+0x7ab4] ;  /* 0x007ab40001167983 */ /* 0x000ee80000300800 */
[----:B------:R-:W3:Y:S04]  /*8b860*/  LDL.LU R23, [R1+0x7ab0] ;  /* 0x007ab00001177983 */ /* 0x000ee80000300800 */
[----:B------:R-:W4:Y:S04]  /*8b870*/  LDL.LU R6, [R1+0x7aac] ;  /* 0x007aac0001067983 */ /* 0x000f280000300800 */
[----:B------:R-:W4:Y:S01]  /*8b880*/  LDL.LU R7, [R1+0x7aa8] ;  /* 0x007aa80001077983 */ /* 0x000f220000300800 */
[----:B------:R-:W-:Y:S01]  /*8b890*/  MOV R45, R90 ;  /* 0x0000005a002d7202 */ /* 0x000fe20000000f00 */
[----:B------:R-:W-:Y:S01]  /*8b8a0*/  IMAD.MOV.U32 R44, RZ, RZ, R91 ;  /* 0x000000ffff2c7224 */ /* 0x000fe200078e005b */
[----:B------:R-:W-:Y:S01]  /*8b8b0*/  MOV R90, R18 ;  /* 0x00000012005a7202 */ /* 0x000fe20000000f00 */
[----:B------:R-:W-:Y:S01]  /*8b8c0*/  IMAD.MOV.U32 R91, RZ, RZ, R19 ;  /* 0x000000ffff5b7224 */ /* 0x000fe200078e0013 */
[----:B------:R-:W2:Y:S01]  /*8b8d0*/  LDL.LU R18, [R1+0x7aa4] ;  /* 0x007aa40001127983 */ /* 0x000ea20000300800 */
[----:B------:R-:W-:Y:S01]  /*8b8e0*/  MOV R244, R14 ;  /* 0x0000000e00f47202 */ /* 0x000fe20000000f00 */
[----:B------:R-:W-:-:S02]  /*8b8f0*/  IMAD.MOV.U32 R245, RZ, RZ, R26 ;  /* 0x000000fffff57224 */ /* 0x000fc400078e001a */
[----:B------:R-:W2:Y:S01]  /*8b900*/  LDL.LU R19, [R1+0x7aa0] ;  /* 0x007aa00001137983 */ /* 0x000ea20000300800 */
[----:B------:R-:W-:-:S03]  /*8b910*/  MOV R246, R27 ;  /* 0x0000001b00f67202 */ /* 0x000fc60000000f00 */
[----:B------:R-:W2:Y:S04]  /*8b920*/  LDL.LU R14, [R1+0x7a9c] ;  /* 0x007a9c00010e7983 */ /* 0x000ea80000300800 */
[----:B------:R-:W2:Y:S04]  /*8b930*/  LDL.LU R26, [R1+0x7a98] ;  /* 0x007a9800011a7983 */ /* 0x000ea80000300800 */
[----:B------:R-:W2:Y:S01]  /*8b940*/  LDL.LU R27, [R1+0x7a94] ;  /* 0x007a9400011b7983 */ /* 0x000ea20000300800 */
[----:B------:R-:W-:-:S03]  /*8b950*/  IMAD.MOV.U32 R247, RZ, RZ, R15 ;  /* 0x000000fffff77224 */ /* 0x000fc600078e000f */
[----:B------:R-:W2:Y:S04]  /*8b960*/  LDL.LU R15, [R1+0x7a90] ;  /* 0x007a9000010f7983 */ /* 0x000ea80000300800 */
[----:B------:R1:W-:Y:S04]  /*8b970*/  STL [R1+0x7704], R44 ;  /* 0x0077042c01007387 */ /* 0x0003e80000100800 */
[----:B------:R1:W-:Y:S04]  /*8b980*/  STL [R1+0x7700], R45 ;  /* 0x0077002d01007387 */ /* 0x0003e80000100800 */
[----:B------:R1:W-:Y:S04]  /*8b990*/  STL [R1+0x76fc], R48 ;  /* 0x0076fc3001007387 */ /* 0x0003e80000100800 */
[----:B------:R1:W-:Y:S01]  /*8b9a0*/  STL [R1+0x76f8], R49 ;  /* 0x0076f83101007387 */ /* 0x0003e20000100800 */
[C---:B----4-:R-:W-:Y:S11]  /*8b9b0*/  HMMA.1688.F32.TF32 R88, R240.reuse, R6, R88 ;  /* 0x00000006f058723c */ /* 0x050ff60000081058 */
[----:B------:R-:W-:Y:S11]  /*8b9c0*/  @!UPT UIADD3 URZ, URZ, URZ, URZ ;  /* 0x0000003f3f3ff290 */ /* 0x000ff6000fffe03f */
[----:B------:R-:W-:Y:S02]  /*8b9d0*/  @!UPT UIADD3 URZ, URZ, URZ, URZ ;  /* 0x0000003f3f3ff290 */ /* 0x000fe4000fffe03f */
[----:B-1----:R-:W-:Y:S01]  /*8b9e0*/  MOV R73, R88 ;  /* 0x0000005800497202 */ /* 0x002fe20000000f00 */
[----:B------:R-:W-:Y:S01]  /*8b9f0*/  IMAD.MOV.U32 R72, RZ, RZ, R89 ;  /* 0x000000ffff487224 */ /* 0x000fe200078e0059 */
[----:B------:R-:W-:Y:S01]  /*8ba00*/  MOV R61, R90 ;  /* 0x0000005a003d7202 */ /* 0x000fe20000000f00 */
[----:B------:R-:W-:Y:S02]  /*8ba10*/  IMAD.MOV.U32 R60, RZ, RZ, R91 ;  /* 0x000000ffff3c7224 */ /* 0x000fe400078e005b */
[C---:B---3--:R-:W-:Y:S07]  /*8ba20*/  HMMA.1688.F32.TF32 R88, R240.reuse, R22, R244 ;  /* 0x00000016f058723c */ /* 0x048fee00000810f4 */
[----:B------:R-:W-:Y:S01]  /*8ba30*/  MOV R244, R86 ;  /* 0x0000005600f47202 */ /* 0x000fe20000000f00 */
[----:B------:R-:W-:Y:S01]  /*8ba40*/  IMAD.MOV.U32 R245, RZ, RZ, R87 ;  /* 0x000000fffff57224 */ /* 0x000fe200078e0057 */
[----:B------:R-:W3:Y:S04]  /*8ba50*/  LDL.LU R86, [R1+0x7a8c] ;  /* 0x007a8c0001567983 */ /* 0x000ee80000300800 */
[----:B------:R-:W4:Y:S01]  /*8ba60*/  LDL.LU R87, [R1+0x7a88] ;  /* 0x007a880001577983 */ /* 0x000f220000300800 */
[----:B--2---:R-:W-:Y:S10]  /*8ba70*/  HMMA.1688.F32.TF32 R92, R240, R18, R92 ;  /* 0x00000012f05c723c */ /* 0x004ff4000008105c */
[----:B------:R-:W-:Y:S01]  /*8ba80*/  MOV R81, R88 ;  /* 0x0000005800517202 */ /* 0x000fe20000000f00 */
[----:B------:R-:W-:Y:S01]  /*8ba90*/  IMAD.MOV.U32 R80, RZ, RZ, R89 ;  /* 0x000000ffff507224 */ /* 0x000fe200078e0059 */
[----:B------:R-:W-:Y:S01]  /*8baa0*/  MOV R77, R90 ;  /* 0x0000005a004d7202 */ /* 0x000fe20000000f00 */
[----:B------:R-:W-:-:S02]  /*8bab0*/  IMAD.MOV.U32 R76, RZ, RZ, R91 ;  /* 0x000000ffff4c7224 */ /* 0x000fc400078e005b */
[C---:B------:R-:W-:Y:S08]  /*8bac0*/  HMMA.1688.F32.TF32 R88, R240.reuse, R10, R248 ;  /* 0x0000000af058723c */ /* 0x040ff000000810f8 */
[----:B------:R-:W-:Y:S08]  /*8bad0*/  HMMA.1688.F32.TF32 R100, R240, R26, R100 ;  /* 0x0000001af064723c */ /* 0x000ff00000081064 */
[----:B------:R-:W-:Y:S01]  /*8bae0*/  HMMA.1688.F32.TF32 R104, R236, R28, R104 ;  /* 0x0000001cec68723c */ /* 0x000fe20000081068 */
[----:B------:R-:W-:Y:S01]  /*8baf0*/  MOV R246, R175 ;  /* 0x000000af00f67202 */ /* 0x000fe20000000f00 */
[----:B------:R-:W-:Y:S01]  /*8bb00*/  IMAD.MOV.U32 R247, RZ, RZ, R174 ;  /* 0x000000fffff77224 */ /* 0x000fe200078e00ae */
[----:B------:R-:W2:Y:S01]  /*8bb10*/  LDL.LU R175, [R1+0x7a84] ;  /* 0x007a840001af7983 */ /* 0x000ea20000300800 */
[----:B------:R-:W-:-:S03]  /*8bb20*/  MOV R41, R92 ;  /* 0x0000005c00297202 */ /* 0x000fc60000000f00 */
[----:B------:R-:W2:Y:S01]  /*8bb30*/  LDL.LU R174, [R1+0x7a80] ;  /* 0x007a800001ae7983 */ /* 0x000ea20000300800 */
[----:B------:R-:W-:Y:S01]  /*8bb40*/  MOV R44, R88 ;  /* 0x00000058002c7202 */ /* 0x000fe20000000f00 */
[----:B------:R-:W-:Y:S01]  /*8bb50*/  IMAD.MOV.U32 R45, RZ, RZ, R89 ;  /* 0x000000ffff2d7224 */ /* 0x000fe200078e0059 */
[----:B------:R-:W-:Y:S01]  /*8bb60*/  MOV R88, R171 ;  /* 0x000000ab00587202 */ /* 0x000fe20000000f00 */
[----:B------:R-:W-:Y:S01]  /*8bb70*/  IMAD.MOV.U32 R89, RZ, RZ, R170 ;  /* 0x000000ffff597224 */ /* 0x000fe200078e00aa */
[----:B------:R-:W-:Y:S01]  /*8bb80*/  MOV R48, R90 ;  /* 0x0000005a00307202 */ /* 0x000fe20000000f00 */
[----:B------:R-:W2:Y:S01]  /*8bb90*/  LDL.LU R171, [R1+0x7a7c] ;  /* 0x007a7c0001ab7983 */ /* 0x000ea20000300800 */
[----:B------:R-:W-:Y:S01]  /*8bba0*/  IMAD.MOV.U32 R49, RZ, RZ, R91 ;  /* 0x000000ffff317224 */ /* 0x000fe200078e005b */
[----:B------:R-:W-:Y:S01]  /*8bbb0*/  MOV R90, R83 ;  /* 0x00000053005a7202 */ /* 0x000fe20000000f00 */
[----:B------:R-:W-:Y:S01]  /*8bbc0*/  IMAD.MOV.U32 R91, RZ, RZ, R82 ;  /* 0x000000ffff5b7224 */ /* 0x000fe200078e0052 */
[----:B------:R-:W2:Y:S01]  /*8bbd0*/  LDL.LU R170, [R1+0x7a78] ;  /* 0x007a780001aa7983 */ /* 0x000ea20000300800 */
[----:B------:R-:W-:Y:S01]  /*8bbe0*/  IMAD.MOV.U32 R40, RZ, RZ, R93 ;  /* 0x000000ffff287224 */ /* 0x000fe200078e005d */
[----:B------:R-:W-:-:S02]  /*8bbf0*/  MOV R92, R79 ;  /* 0x0000004f005c7202 */ /* 0x000fc40000000f00 */
[----:B------:R-:W2:Y:S01]  /*8bc00*/  LDL.LU R83, [R1+0x7a74] ;  /* 0x007a740001537983 */ /* 0x000ea20000300800 */
[----:B------:R-:W-:Y:S01]  /*8bc10*/  MOV R37, R94 ;  /* 0x0000005e00257202 */ /* 0x000fe20000000f00 */
[----:B------:R-:W-:Y:S02]  /*8bc20*/  IMAD.MOV.U32 R93, RZ, RZ, R78 ;  /* 0x000000ffff5d7224 */ /* 0x000fe400078e004e */
[----:B------:R-:W2:Y:S01]  /*8bc30*/  LDL.LU R82, [R1+0x7a70] ;  /* 0x007a700001527983 */ /* 0x000ea20000300800 */
[----:B------:R-:W-:Y:S01]  /*8bc40*/  IMAD.MOV.U32 R36, RZ, RZ, R95 ;  /* 0x000000ffff247224 */ /* 0x000fe200078e005f */
[----:B------:R-:W-:Y:S02]  /*8bc50*/  MOV R94, R167 ;  /* 0x000000a7005e7202 */ /* 0x000fe40000000f00 */
[----:B------:R-:W2:Y:S01]  /*8bc60*/  LDL.LU R79, [R1+0x7a6c] ;  /* 0x007a6c00014f7983 */ /* 0x000ea20000300800 */
[----:B------:R-:W-:Y:S01]  /*8bc70*/  MOV R52, R100 ;  /* 0x0000006400347202 */ /* 0x000fe20000000f00 */
[----:B------:R-:W-:-:S02]  /*8bc80*/  IMAD.MOV.U32 R95, RZ, RZ, R166 ;  /* 0x000000ffff5f7224 */ /* 0x000fc400078e00a6 */
[----:B------:R-:W2:Y:S01]  /*8bc90*/  LDL.LU R78, [R1+0x7a68] ;  /* 0x007a6800014e7983 */ /* 0x000ea20000300800 */
[----:B------:R-:W-:Y:S01]  /*8bca0*/  IMAD.MOV.U32 R53, RZ, RZ, R101 ;  /* 0x000000ffff357224 */ /* 0x000fe200078e0065 */
[----:B------:R-:W-:Y:S02]  /*8bcb0*/  MOV R100, R163 ;  /* 0x000000a300647202 */ /* 0x000fe40000000f00 */
[----:B------:R-:W2:Y:S01]  /*8bcc0*/  LDL.LU R167, [R1+0x7a64] ;  /* 0x007a640001a77983 */ /* 0x000ea20000300800 */
[----:B------:R-:W-:Y:S01]  /*8bcd0*/  MOV R56, R102 ;  /* 0x0000006600387202 */ /* 0x000fe20000000f00 */
[----:B------:R-:W-:Y:S02]  /*8bce0*/  IMAD.MOV.U32 R101, RZ, RZ, R162 ;  /* 0x000000ffff657224 */ /* 0x000fe400078e00a2 */
        /* <DEDUP_REMOVED lines=16> */
[----:B------:R-:W-:-:S03]  /*8bdf0*/  IMAD.MOV.U32 R107, RZ, RZ, R150 ;  /* 0x000000ffff6b7224 */ /* 0x000fc600078e0096 */
[----:B------:R-:W2:Y:S01]  /*8be00*/  LDL.LU R154, [R1+0x7a48] ;  /* 0x007a4800019a7983 */ /* 0x000ea20000300800 */
[----:B------:R-:W-:-:S03]  /*8be10*/  MOV R114, R75 ;  /* 0x0000004b00727202 */ /* 0x000fc60000000f00 */
[----:B------:R-:W2:Y:S01]  /*8be20*/  LDL.LU R151, [R1+0x7a44] ;  /* 0x007a440001977983 */ /* 0x000ea20000300800 */
[----:B------:R-:W-:-:S03]  /*8be30*/  IMAD.MOV.U32 R115, RZ, RZ, R74 ;  /* 0x000000ffff737224 */ /* 0x000fc600078e004a */
[----:B------:R-:W2:Y:S01]  /*8be40*/  LDL.LU R150, [R1+0x7a40] ;  /* 0x007a400001967983 */ /* 0x000ea20000300800 */
[----:B---3--:R-:W-:Y:S01]  /*8be50*/  IMAD.MOV.U32 R113, RZ, RZ, R86 ;  /* 0x000000ffff717224 */ /* 0x008fe200078e0056 */
[----:B----4-:R-:W-:Y:S01]  /*8be60*/  MOV R112, R87 ;  /* 0x0000005700707202 */ /* 0x010fe20000000f00 */
[----:B------:R-:W-:Y:S01]  /*8be70*/  HMMA.1688.F32.TF32 R96, R240, R14, R96 ;  /* 0x0000000ef060723c */ /* 0x000fe20000081060 */
        /* <DEDUP_REMOVED lines=14> */
[----:B------:R-:W-:Y:S04]  /*8bf60*/  LDS R236, [R156+0x45000] ;  /* 0x045000009cec7984 */ /* 0x000fe80000000800 */
[----:B------:R-:W-:Y:S04]  /*8bf70*/  LDS R238, [R156+0x45800] ;  /* 0x045800009cee7984 */ /* 0x000fe80000000800 */
[----:B------:R-:W-:Y:S01]  /*8bf80*/  LDS R237, [R157+0x45000] ;  /* 0x045000009ded7984 */ /* 0x000fe20000000800 */
[----:B--2---:R-:W-:-:S03]  /*8bf90*/  IMAD.MOV.U32 R123, RZ, RZ, R83 ;  /* 0x000000ffff7b7224 */ /* 0x004fc600078e0053 */
[----:B------:R-:W1:Y:S01]  /*8bfa0*/  LDS R239, [R157+0x45800] ;  /* 0x045800009def7984 */ /* 0x000e620000000800 */
[----:B------:R-:W-:Y:S01]  /*8bfb0*/  MOV R122, R82 ;  /* 0x00000052007a7202 */ /* 0x000fe20000000f00 */
[----:B------:R-:W-:Y:S01]  /*8bfc0*/  IMAD.MOV.U32 R121, RZ, RZ, R79 ;  /* 0x000000ffff797224 */ /* 0x000fe200078e004f */
        /* <DEDUP_REMOVED lines=23> */
[----:B---3--:R-:W-:-:S02]  /*8c140*/  IMAD.MOV.U32 R133, RZ, RZ, R87 ;  /* 0x000000ffff857224 */ /* 0x008fc400078e0057 */
[----:B----4-:R-:W-:Y:S01]  /*8c150*/  IMAD.MOV.U32 R139, RZ, RZ, R75 ;  /* 0x000000ffff8b7224 */ /* 0x010fe200078e004b */
[----:B------:R-:W-:Y:S02]  /*8c160*/  MOV R138, R74 ;  /* 0x0000004a008a7202 */ /* 0x000fe40000000f00 */
[----:B------:R-:W2:Y:S04]  /*8c170*/  LDL.LU R74, [R1+0x7a2c] ;  /* 0x007a2c00014a7983 */ /* 0x000ea80000300800 */
[----:B------:R-:W2:Y:S01]  /*8c180*/  LDL.LU R75, [R1+0x7a28] ;  /* 0x007a2800014b7983 */ /* 0x000ea20000300800 */
[----:B------:R-:W-:-:S03]  /*8c190*/  MOV R132, R86 ;  /* 0x0000005600847202 */ /* 0x000fc60000000f00 */
        /* <DEDUP_REMOVED lines=27> */
[----:B------:R-:W3:Y:S01]  /*8c350*/  LDL.LU R183, [R1+0x79b8] ;  /* 0x0079b80001b77983 */ /* 0x000ee20000300800 */
[C---:B--2---:R-:W-:Y:S08]  /*8c360*/  HMMA.1688.F32.TF32 R128, R240.reuse, R178, R128 ;  /* 0x000000b2f080723c */ /* 0x044ff00000081080 */
[C---:B---3--:R-:W-:Y:S11]  /*8c370*/  HMMA.1688.F32.TF32 R132, R240.reuse, R182, R132 ;  /* 0x000000b6f084723c */ /* 0x048ff60000081084 */
[----:B------:R-:W-:Y:S05]  /*8c380*/  @!UPT UIADD3 URZ, URZ, URZ, URZ ;  /* 0x0000003f3f3ff290 */ /* 0x000fea000fffe03f */
[----:B------:R-:W-:Y:S01]  /*8c390*/  MOV R33, R128 ;  /* 0x0000008000217202 */ /* 0x000fe20000000f00 */
[----:B------:R-:W-:Y:S01]  /*8c3a0*/  IMAD.MOV.U32 R32, RZ, RZ, R129 ;  /* 0x000000ffff207224 */ /* 0x000fe200078e0081 */
[----:B------:R-:W-:Y:S01]  /*8c3b0*/  MOV R29, R130 ;  /* 0x00000082001d7202 */ /* 0x000fe20000000f00 */
[----:B------:R-:W-:Y:S02]  /*8c3c0*/  IMAD.MOV.U32 R28, RZ, RZ, R131 ;  /* 0x000000ffff1c7224 */ /* 0x000fe400078e0083 */
[----:B------:R-:W-:Y:S03]  /*8c3d0*/  HMMA.1688.F32.TF32 R128, R240, R170, R120 ;  /* 0x000000aaf080723c */ /* 0x000fe60000081078 */
[----:B------:R-:W-:Y:S01]  /*8c3e0*/  MOV R25, R132 ;  /* 0x0000008400197202 */ /* 0x000fe20000000f00 */
[----:B------:R-:W-:Y:S01]  /*8c3f0*/  IMAD.MOV.U32 R24, RZ, RZ, R133 ;  /* 0x000000ffff187224 */ /* 0x000fe200078e0085 */
[----:B------:R-:W-:Y:S01]  /*8c400*/  MOV R21, R134 ;  /* 0x0000008600157202 */ /* 0x000fe20000000f00 */
[----:B------:R-:W-:-:S02]  /*8c410*/  IMAD.MOV.U32 R20, RZ, RZ, R135 ;  /* 0x000000ffff147224 */ /* 0x000fc400078e0087 */
        /* <DEDUP_REMOVED lines=8> */
[C---:B----4-:R-:W-:Y:S01]  /*8c4a0*/  HMMA.1688.F32.TF32 R96, R240.reuse, R82, R88 ;  /* 0x00000052f060723c */ /* 0x050fe20000081058 */
        /* <DEDUP_REMOVED lines=17> */
[----:B------:R-:W-:-:S03]  /*8c5c0*/  MOV R244, R50 ;  /* 0x0000003200f47202 */ /* 0x000fc60000000f00 */
[----:B------:R-:W-:Y:S04]  /*8c5d0*/  STL.64 [R1+0xc20], R96 ;  /* 0x000c206001007387 */ /* 0x000fe80000100a00 */
[----:B------:R-:W-:Y:S04]  /*8c5e0*/  STL.64 [R1+0xc28], R98 ;  /* 0x000c286201007387 */ /* 0x000fe80000100a00 */
[----:B------:R-:W-:Y:S01]  /*8c5f0*/  STL.64 [R1+0xc10], R92 ;  /* 0x000c105c01007387 */ /* 0x000fe20000100a00 */
[----:B------:R-:W-:-:S03]  /*8c600*/  IMAD.MOV.U32 R245, RZ, RZ, R58 ;  /* 0x000000fffff57224 */ /* 0x000fc600078e003a */
[----:B------:R-:W-:Y:S01]  /*8c610*/  STL.64 [R1+0xc18], R94 ;  /* 0x000c185e01007387 */ /* 0x000fe20000100a00 */
[----:B------:R-:W-:-:S03]  /*8c620*/  MOV R246, R30 ;  /* 0x0000001e00f67202 */ /* 0x000fc60000000f00 */
[----:B------:R-:W2:Y:S01]  /*8c630*/  LDL.LU R50, [R1+0x79b4] ;  /* 0x0079b40001327983 */ /* 0x000ea20000300800 */
[----:B------:R-:W-:-:S03]  /*8c640*/  IMAD.MOV.U32 R247, RZ, RZ, R31 ;  /* 0x000000fffff77224 */ /* 0x000fc600078e001f */
[----:B------:R3:W-:Y:S04]  /*8c650*/  STL.64 [R1+0xc00], R88 ;  /* 0x000c005801007387 */ /* 0x0007e80000100a00 */
[----:B------:R4:W-:Y:S04]  /*8c660*/  STL.64 [R1+0xc08], R90 ;  /* 0x000c085a01007387 */ /* 0x0009e80000100a00 */
[----:B------:R-:W2:Y:S04]  /*8c670*/  LDL.LU R58, [R1+0x79b0] ;  /* 0x0079b000013a7983 */ /* 0x000ea80000300800 */
[----:B------:R-:W2:Y:S01]  /*8c680*/  LDL.LU R30, [R1+0x79ac] ;  /* 0x0079ac00011e7983 */ /* 0x000ea20000300800 */
[----:B---3--:R-:W-:Y:S01]  /*8c690*/  MOV R88, R38 ;  /* 0x0000002600587202 */ /* 0x008fe20000000f00 */
[----:B------:R-:W-:-:S02]  /*8c6a0*/  IMAD.MOV.U32 R89, RZ, RZ, R39 ;  /* 0x000000ffff597224 */ /* 0x000fc400078e0027 */
[----:B------:R-:W3:Y:S01]  /*8c6b0*/  LDL.LU R31, [R1+0x79a8] ;  /* 0x0079a800011f7983 */ /* 0x000ee20000300800 */
[----:B----4-:R-:W-:Y:S01]  /*8c6c0*/  MOV R90, R35 ;  /* 0x00000023005a7202 */ /* 0x010fe20000000f00 */
[----:B------:R-:W-:Y:S02]  /*8c6d0*/  IMAD.MOV.U32 R91, RZ, RZ, R34 ;  /* 0x000000ffff5b7224 */ /* 0x000fe400078e0022 */
[----:B------:R-:W4:Y:S01]  /*8c6e0*/  LDL.LU R38, [R1+0x79a4] ;  /* 0x0079a40001267983 */ /* 0x000f220000300800 */
[----:B------:R-:W-:-:S03]  /*8c6f0*/  MOV R92, R43 ;  /* 0x0000002b005c7202 */ /* 0x000fc60000000f00 */
[----:B------:R-:W4:Y:S01]  /*8c700*/  LDL.LU R39, [R1+0x79a0] ;  /* 0x0079a00001277983 */ /* 0x000f220000300800 */
[----:B------:R-:W-:-:S03]  /*8c710*/  IMAD.MOV.U32 R93, RZ, RZ, R42 ;  /* 0x000000ffff5d7224 */ /* 0x000fc600078e002a */
[----:B------:R-:W4:Y:S04]  /*8c720*/  LDL.LU R35, [R1+0x799c] ;  /* 0x00799c0001237983 */ /* 0x000f280000300800 */
[----:B------:R-:W4:Y:S04]  /*8c730*/  LDL.LU R34, [R1+0x7998] ;  /* 0x0079980001227983 */ /* 0x000f280000300800 */
[----:B------:R-:W4:Y:S04]  /*8c740*/  LDL.LU R43, [R1+0x7994] ;  /* 0x00799400012b7983 */ /* 0x000f280000300800 */
[----:B------:R-:W4:Y:S01]  /*8c750*/  LDL.LU R42, [R1+0x7990] ;  /* 0x00799000012a7983 */ /* 0x000f220000300800 */
[----:B------:R-:W-:Y:S01]  /*8c760*/  MOV R94, R66 ;  /* 0x00000042005e7202 */ /* 0x000fe20000000f00 */
[----:B------:R-:W-:-:S02]  /*8c770*/  IMAD.MOV.U32 R95, RZ, RZ, R62 ;  /* 0x000000ffff5f7224 */ /* 0x000fc400078e003e */
[----:B------:R-:W4:Y:S01]  /*8c780*/  LDL.LU R66, [R1+0x798c] ;  /* 0x00798c0001427983 */ /* 0x000f220000300800 */
[----:B------:R-:W-:-:S03]  /*8c790*/  MOV R102, R46 ;  /* 0x0000002e00667202 */ /* 0x000fc60000000f00 */
[----:B------:R-:W4:Y:S01]  /*8c7a0*/  LDL.LU R62, [R1+0x7988] ;  /* 0x00798800013e7983 */ /* 0x000f220000300800 */
[----:B------:R-:W-:Y:S02]  /*8c7b0*/  IMAD.MOV.U32 R103, RZ, RZ, R47 ;  /* 0x000000ffff677224 */ /* 0x000fe400078e002f */
[----:B--2---:R-:W-:Y:S01]  /*8c7c0*/  IMAD.MOV.U32 R101, RZ, RZ, R50 ;  /* 0x000000ffff657224 */ /* 0x004fe200078e0032 */
[----:B------:R-:W-:Y:S02]  /*8c7d0*/  MOV R100, R58 ;  /* 0x0000003a00647202 */ /* 0x000fe40000000f00 */
[----:B------:R-:W2:Y:S04]  /*8c7e0*/  LDL.LU R58, [R1+0x7984] ;  /* 0x00798400013a7983 */ /* 0x000ea80000300800 */
[----:B------:R-:W2:Y:S04]  /*8c7f0*/  LDL.LU R50, [R1+0x7980] ;  /* 0x0079800001327983 */ /* 0x000ea80000300800 */
[----:B------:R-:W2:Y:S01]  /*8c800*/  LDL.LU R46, [R1+0x797c] ;  /* 0x00797c00012e7983 */ /* 0x000ea20000300800 */
[----:B---3--:R-:W-:Y:S01]  /*8c810*/  MOV R106, R31 ;  /* 0x0000001f006a7202 */ /* 0x008fe20000000f00 */
[----:B----4-:R-:W-:-:S02]  /*8c820*/  IMAD.MOV.U32 R105, RZ, RZ, R38 ;  /* 0x000000ffff697224 */ /* 0x010fc400078e0026 */
[----:B------:R-:W3:Y:S01]  /*8c830*/  LDL.LU R47, [R1+0x7978] ;  /* 0x00797800012f7983 */ /* 0x000ee20000300800 */
[----:B------:R-:W-:-:S03]  /*8c840*/  MOV R104, R39 ;  /* 0x0000002700687202 */ /* 0x000fc60000000f00 */
[----:B------:R-:W4:Y:S01]  /*8c850*/  LDL.LU R39, [R1+0x7974] ;  /* 0x0079740001277983 */ /* 0x000f220000300800 */
[----:B------:R-:W-:-:S03]  /*8c860*/  IMAD.MOV.U32 R107, RZ, RZ, R30 ;  /* 0x000000ffff6b7224 */ /* 0x000fc600078e001e */
[----:B------:R-:W4:Y:S04]  /*8c870*/  LDL.LU R38, [R1+0x7970] ;  /* 0x0079700001267983 */ /* 0x000f280000300800 */
[----:B------:R-:W4:Y:S01]  /*8c880*/  LDL.LU R31, [R1+0x796c] ;  /* 0x00796c00011f7983 */ /* 0x000f220000300800 */
[----:B------:R-:W-:-:S03]  /*8c890*/  IMAD.MOV.U32 R113, RZ, RZ, R43 ;  /* 0x000000ffff717224 */ /* 0x000fc600078e002b */
[----:B------:R-:W4:Y:S01]  /*8c8a0*/  LDL.LU R30, [R1+0x7968] ;  /* 0x00796800011e7983 */ /* 0x000f220000300800 */
[----:B------:R-:W-:-:S03]  /*8c8b0*/  MOV R112, R42 ;  /* 0x0000002a00707202 */ /* 0x000fc60000000f00 */
[----:B------:R-:W4:Y:S04]  /*8c8c0*/  LDL.LU R42, [R1+0x7964] ;  /* 0x00796400012a7983 */ /* 0x000f280000300800 */
[----:B------:R-:W4:Y:S01]  /*8c8d0*/  LDL.LU R43, [R1+0x7960] ;  /* 0x00796000012b7983 */ /* 0x000f220000300800 */
[----:B------:R-:W-:Y:S01]  /*8c8e0*/  MOV R114, R34 ;  /* 0x0000002200727202 */ /* 0x000fe20000000f00 */
[----:B------:R-:W-:Y:S02]  /*8c8f0*/  IMAD.MOV.U32 R115, RZ, RZ, R35 ;  /* 0x000000ffff737224 */ /* 0x000fe400078e0023 */
[----:B------:R-:W4:Y:S04]  /*8c900*/  LDL.LU R34, [R1+0x795c] ;  /* 0x00795c0001227983 */ /* 0x000f280000300800 */
[----:B------:R-:W4:Y:S01]  /*8c910*/  LDL.LU R35, [R1+0x7958] ;  /* 0x0079580001237983 */ /* 0x000f220000300800 */
[----:B--2---:R-:W-:Y:S01]  /*8c920*/  IMAD.MOV.U32 R123, RZ, RZ, R46 ;  /* 0x000000ffff7b7224 */ /* 0x004fe200078e002e */
[----:B---3--:R-:W-:Y:S01]  /*8c930*/  MOV R122, R47 ;  /* 0x0000002f007a7202 */ /* 0x008fe20000000f00 */
[----:B----4-:R-:W-:Y:S01]  /*8c940*/  IMAD.MOV.U32 R121, RZ, RZ, R39 ;  /* 0x000000ffff797224 */ /* 0x010fe200078e0027 */
[----:B------:R-:W-:-:S02]  /*8c950*/  MOV R120, R38 ;  /* 0x0000002600787202 */ /* 0x000fc40000000f00 */
[----:B------:R-:W2:Y:S04]  /*8c960*/  LDL.LU R38, [R1+0x7954] ;  /* 0x0079540001267983 */ /* 0x000ea80000300800 */
[----:B------:R-:W3:Y:S04]  /*8c970*/  LDL.LU R39, [R1+0x7950] ;  /* 0x0079500001277983 */ /* 0x000ee80000300800 */
[----:B------:R-:W4:Y:S01]  /*8c980*/  LDL.LU R47, [R1+0x794c] ;  /* 0x00794c00012f7983 */ /* 0x000f220000300800 */
[----:B------:R-:W-:Y:S01]  /*8c990*/  MOV R126, R30 ;  /* 0x0000001e007e7202 */ /* 0x000fe20000000f00 */
[----:B------:R-:W-:-:S02]  /*8c9a0*/  IMAD.MOV.U32 R125, RZ, RZ, R42 ;  /* 0x000000ffff7d7224 */ /* 0x000fc400078e002a */
[----:B------:R-:W4:Y:S01]  /*8c9b0*/  LDL.LU R46, [R1+0x7948] ;  /* 0x00794800012e7983 */ /* 0x000f220000300800 */
[----:B------:R-:W-:-:S03]  /*8c9c0*/  MOV R124, R43 ;  /* 0x0000002b007c7202 */ /* 0x000fc60000000f00 */
[----:B------:R-:W4:Y:S01]  /*8c9d0*/  LDL.LU R43, [R1+0x7944] ;  /* 0x00794400012b7983 */ /* 0x000f220000300800 */
[----:B------:R-:W-:-:S03]  /*8c9e0*/  IMAD.MOV.U32 R127, RZ, RZ, R31 ;  /* 0x000000ffff7f7224 */ /* 0x000fc600078e001f */
[----:B------:R-:W4:Y:S04]  /*8c9f0*/  LDL.LU R42, [R1+0x7940] ;  /* 0x00794000012a7983 */ /* 0x000f280000300800 */
[----:B------:R-:W4:Y:S04]  /*8ca00*/  LDL.LU R30, [R1+0x793c] ;  /* 0x00793c00011e7983 */ /* 0x000f280000300800 */
[----:B------:R-:W4:Y:S01]  /*8ca10*/  LDL.LU R31, [R1+0x7938] ;  /* 0x00793800011f7983 */ /* 0x000f220000300800 */
[----:B------:R-:W-:Y:S01]  /*8ca20*/  HMMA.1688.F32.TF32 R136, R240, R186, R136 ;  /* 0x000000baf088723c */ /* 0x000fe20000081088 */
[----:B------:R-:W-:Y:S01]  /*8ca30*/  MOV R130, R35 ;  /* 0x0000002300827202 */ /* 0x000fe20000000f00 */
[----:B------:R-:W-:Y:S11]  /*8ca40*/  IMAD.MOV.U32 R131, RZ, RZ, R34 ;  /* 0x000000ffff837224 */ /* 0x000ff600078e0022 */
[----:B------:R-:W-:Y:S11]  /*8ca50*/  @!UPT UIADD3 URZ, URZ, URZ, URZ ;  /* 0x0000003f3f3ff290 */ /* 0x000ff6000fffe03f */
[----:B------:R-:W-:Y:S01]  /*8ca60*/  MOV R17, R136 ;  /* 0x0000008800117202 */ /* 0x000fe20000000f00 */
[----:B------:R-:W-:Y:S01]  /*8ca70*/  IMAD.MOV.U32 R16, RZ, RZ, R137 ;  /* 0x000000ffff107224 */ /* 0x000fe200078e0089 */
[----:B------:R-:W-:Y:S01]  /*8ca80*/  MOV R13, R138 ;  /* 0x0000008a000d7202 */ /* 0x000fe20000000f00 */
[----:B------:R-:W-:Y:S02]  /*8ca90*/  IMAD.MOV.U32 R12, RZ, RZ, R139 ;  /* 0x000000ffff0c7224 */ /* 0x000fe400078e008b */
[----:B--2---:R-:W-:Y:S01]  /*8caa0*/  IMAD.MOV.U32 R129, RZ, RZ, R38 ;  /* 0x000000ffff817224 */ /* 0x004fe200078e0026 */
[----:B---3--:R-:W-:Y:S02]  /*8cab0*/  MOV R128, R39 ;  /* 0x0000002700807202 */ /* 0x008fe40000000f00 */
[----:B------:R-:W2:Y:S04]  /*8cac0*/  LDL.LU R39, [R1+0x7934] ;  /* 0x0079340001277983 */ /* 0x000ea80000300800 */
[----:B------:R-:W3:Y:S04]  /*8cad0*/  LDL.LU R38, [R1+0x7930] ;  /* 0x0079300001267983 */ /* 0x000ee80000300800 */
[----:B------:R-:W3:Y:S04]  /*8cae0*/  LDL.LU R35, [R1+0x792c] ;  /* 0x00792c0001237983 */ /* 0x000ee80000300800 */
[----:B------:R-:W3:Y:S04]  /*8caf0*/  LDL.LU R34, [R1+0x7928] ;  /* 0x0079280001227983 */ /* 0x000ee80000300800 */
[----:B------:R-:W3:Y:S01]  /*8cb00*/  LDL.LU R136, [R1+0xcf0] ;  /* 0x000cf00001887983 */ /* 0x000ee20000300800 */
[----:B----4-:R-:W-:-:S03]  /*8cb10*/  IMAD.MOV.U32 R139, RZ, RZ, R30 ;  /* 0x000000ffff8b7224 */ /* 0x010fc600078e001e */
[----:B------:R-:W4:Y:S01]  /*8cb20*/  LDL.LU R137, [R1+0xcf4] ;  /* 0x000cf40001897983 */ /* 0x000f220000300800 */
[----:B------:R-:W-:-:S03]  /*8cb30*/  MOV R138, R31 ;  /* 0x0000001f008a7202 */ /* 0x000fc60000000f00 */
        /* <DEDUP_REMOVED lines=21> */
[----:B------:R-:W-:Y:S03]  /*8cc90*/  HMMA.1688.F32.TF32 R140, R240, R190, R140 ;  /* 0x000000bef08c723c */ /* 0x000fe6000008108c */
        /* <DEDUP_REMOVED lines=24> */
[----:B------:R-:W-:-:S03]  /*8ce20*/  MOV R9, R140 ;  /* 0x0000008c00097202 */ /* 0x000fc60000000f00 */
[----:B------:R-:W4:Y:S01]  /*8ce30*/  LDL.LU R211, [R1+0xddc] ;  /* 0x000ddc0001d37983 */ /* 0x000f220000300800 */
[----:B------:R-:W-:-:S03]  /*8ce40*/  IMAD.MOV.U32 R8, RZ, RZ, R141 ;  /* 0x000000ffff087224 */ /* 0x000fc600078e008d */
[----:B------:R-:W4:Y:S01]  /*8ce50*/  LDL.LU R192, [R1+0xd40] ;  /* 0x000d400001c07983 */ /* 0x000f220000300800 */
[----:B------:R-:W-:-:S03]  /*8ce60*/  MOV R5, R142 ;  /* 0x0000008e00057202 */ /* 0x000fc60000000f00 */
[----:B------:R-:W4:Y:S01]  /*8ce70*/  LDL.LU R193, [R1+0xd44] ;  /* 0x000d440001c17983 */ /* 0x000f220000300800 */
        /* <DEDUP_REMOVED lines=16> */
[----:B------:R-:W-:-:S02]  /*8cf80*/  IMAD.MOV.U32 R251, RZ, RZ, R51 ;  /* 0x000000fffffb7224 */ /* 0x000fc400078e0033 */
[----:B--2---:R-:W-:Y:S01]  /*8cf90*/  IMAD.MOV.U32 R143, RZ, RZ, R39 ;  /* 0x000000ffff8f7224 */ /* 0x004fe200078e0027 */
[----:B---3--:R-:W-:Y:S01]  /*8cfa0*/  MOV R142, R38 ;  /* 0x00000026008e7202 */ /* 0x008fe20000000f00 */
[----:B------:R-:W-:Y:S01]  /*8cfb0*/  IMAD.MOV.U32 R141, RZ, RZ, R35 ;  /* 0x000000ffff8d7224 */ /* 0x000fe200078e0023 */
[----:B------:R-:W-:Y:S01]  /*8cfc0*/  MOV R140, R34 ;  /* 0x00000022008c7202 */ /* 0x000fe20000000f00 */
[----:B----4-:R-:W-:Y:S01]  /*8cfd0*/  IMAD.MOV.U32 R195, RZ, RZ, R31 ;  /* 0x000000ffffc37224 */ /* 0x010fe200078e001f */
[----:B------:R-:W-:Y:S02]  /*8cfe0*/  MOV R194, R30 ;  /* 0x0000001e00c27202 */ /* 0x000fe40000000f00 */
[----:B------:R-:W2:Y:S04]  /*8cff0*/  LDL.LU R30, [R1+0x791c] ;  /* 0x00791c00011e7983 */ /* 0x000ea80000300800 */
[----:B------:R-:W2:Y:S04]  /*8d000*/  LDL.LU R31, [R1+0x7918] ;  /* 0x00791800011f7983 */ /* 0x000ea80000300800 */
        /* <DEDUP_REMOVED lines=20> */
[----:B-1----:R-:W-:Y:S08]  /*8d150*/  HMMA.1688.F32.TF32 R144, R236, R26, R144 ;  /* 0x0000001aec90723c */ /* 0x002ff00000081090 */
[C---:B--2---:R-:W-:Y:S08]  /*8d160*/  HMMA.1688.F32.TF32 R192, R240.reuse, R30, R192 ;  /* 0x0000001ef0c0723c */ /* 0x044ff000000810c0 */
[C---:B---3--:R-:W-:Y:S08]  /*8d170*/  HMMA.1688.F32.TF32 R196, R240.reuse, R34, R196 ;  /* 0x00000022f0c4723c */ /* 0x048ff000000810c4 */
[C---:B----4-:R-:W-:Y:S08]  /*8d180*/  HMMA.1688.F32.TF32 R200, R240.reuse, R38, R200 ;  /* 0x00000026f0c8723c */ /* 0x050ff000000810c8 */
[C---:B------:R-:W-:Y:S08]  /*8d190*/  HMMA.1688.F32.TF32 R204, R240.reuse, R42, R204 ;  /* 0x0000002af0cc723c */ /* 0x040ff000000810cc */
[C---:B------:R-:W-:Y:S08]  /*8d1a0*/  HMMA.1688.F32.TF32 R220, R240.reuse, R70, R220 ;  /* 0x00000046f0dc723c */ /* 0x040ff000000810dc */
[C---:B------:R-:W-:Y:S08]  /*8d1b0*/  HMMA.1688.F32.TF32 R232, R240.reuse, R66, R232 ;  /* 0x00000042f0e8723c */ /* 0x040ff000000810e8 */
[C---:B------:R-:W-:Y:S07]  /*8d1c0*/  HMMA.1688.F32.TF32 R228, R240.reuse, R62, R228 ;  /* 0x0000003ef0e4723c */ /* 0x040fee00000810e4 */
[----:B------:R-:W-:Y:S01]  /*8d1d0*/  STL.64 [R1+0xbf0], R220 ;  /* 0x000bf0dc01007387 */ /* 0x000fe20000100a00 */
[C---:B------:R-:W-:Y:S03]  /*8d1e0*/  HMMA.1688.F32.TF32 R216, R240.reuse, R54, R216 ;  /* 0x00000036f0d8723c */ /* 0x040fe600000810d8 */
[----:B------:R1:W-:Y:S05]  /*8d1f0*/  STL.64 [R1+0xbf8], R222 ;  /* 0x000bf8de01007387 */ /* 0x0003ea0000100a00 */
[C---:B------:R-:W-:Y:S08]  /*8d200*/  HMMA.1688.F32.TF32 R212, R240.reuse, R50, R212 ;  /* 0x00000032f0d4723c */ /* 0x040ff000000810d4 */
[C---:B-1----:R-:W-:Y:S08]  /*8d210*/  HMMA.1688.F32.TF32 R220, R240.reuse, R58, R224 ;  /* 0x0000003af0dc723c */ /* 0x042ff000000810e0 */
        /* <DEDUP_REMOVED lines=26> */
[C---:B--2---:R-:W-:Y:S03]  /*8d3c0*/  HMMA.1688.F32.TF32 R144, R236.reuse, R18, R136 ;  /* 0x00000012ec90723c */ /* 0x044fe60000081088 */
[----:B------:R-:W-:Y:S04]  /*8d3d0*/  LDS R241, [R0+0x45080] ;  /* 0x0450800000f17984 */ /* 0x000fe80000000800 */
[----:B------:R-:W1:Y:S01]  /*8d3e0*/  LDS R243, [R0+0x45880] ;  /* 0x0458800000f37984 */ /* 0x000e620000000800 */
        /* <DEDUP_REMOVED lines=47> */
[----:B---3--:R-:W3:Y:S04]  /*8d6e0*/  LDL.LU R88, [R1+0xa50] ;  /* 0x000a500001587983 */ /* 0x008ee80000300800 */
[----:B------:R-:W3:Y:S04]  /*8d6f0*/  LDL.LU R89, [R1+0xa54] ;  /* 0x000a540001597983 */ /* 0x000ee80000300800 */
[----:B----4-:R-:W3:Y:S04]  /*8d700*/  LDL.LU R90, [R1+0xa58] ;  /* 0x000a5800015a7983 */ /* 0x010ee80000300800 */
        /* <DEDUP_REMOVED lines=119> */
[----:B------:R-:W-:Y:S01]  /*8de80*/  STL.64 [R1+0x11c0], R204 ;  /* 0x0011c0cc01007387 */ /* 0x000fe20000100a00 */
[C---:B-1----:R-:W-:Y:S03]  /*8de90*/  HMMA.1688.F32.TF32 R116, R240.reuse, R26, R116 ;  /* 0x0000001af074723c */ /* 0x042fe60000081074 */
        /* <DEDUP_REMOVED lines=162> */
[C---:B------:R-:W-:Y:S08]  /*8e8c0*/  HMMA.1688.F32.TF32 R124, R240.reuse, R54, R124 ;  /* 0x00000036f07c723c */ /* 0x040ff0000008107c */
        /* <DEDUP_REMOVED lines=11> */
[----:B------:R1:W-:Y:S01]  /*8e980*/  STL.64 [R1+0xa68], R222 ;  /* 0x000a68de01007387 */ /* 0x0003e20000100a00 */
[C---:B------:R-:W-:Y:S08]  /*8e990*/  HMMA.1688.F32.TF32 R208, R240.reuse, R154, R208 ;  /* 0x0000009af0d0723c */ /* 0x040ff000000810d0 */
[C---:B-1----:R-:W-:Y:S01]  /*8e9a0*/  HMMA.1688.F32.TF32 R220, R240.reuse, R166, R224 ;  /* 0x000000a6f0dc723c */ /* 0x042fe200000810e0 */
[----:B------:R-:W-:Y:S07]  /*8e9b0*/  STL.64 [R1+0xa50], R232 ;  /* 0x000a50e801007387 */ /* 0x000fee0000100a00 */
[C---:B------:R-:W-:Y:S01]  /*8e9c0*/  HMMA.1688.F32.TF32 R192, R240.reuse, R78, R192 ;  /* 0x0000004ef0c0723c */ /* 0x040fe200000810c0 */
[----:B------:R-:W-:Y:S04]  /*8e9d0*/  STL.64 [R1+0xa58], R234 ;  /* 0x000a58ea01007387 */ /* 0x000fe80000100a00 */
[----:B------:R-:W-:Y:S04]  /*8e9e0*/  STL.64 [R1+0xa40], R228 ;  /* 0x000a40e401007387 */ /* 0x000fe80000100a00 */
[----:B------:R-:W-:Y:S01]  /*8e9f0*/  STL.64 [R1+0xa48], R230 ;  /* 0x000a48e601007387 */ /* 0x000fe20000100a00 */
[C---:B------:R-:W-:Y:S05]  /*8ea00*/  HMMA.1688.F32.TF32 R120, R240.reuse, R50, R120 ;  /* 0x00000032f078723c */ /* 0x040fea0000081078 */
[----:B------:R-:W-:Y:S03]  /*8ea10*/  STL.64 [R1+0xa30], R220 ;  /* 0x000a30dc01007387 */ /* 0x000fe60000100a00 */
[C---:B------:R-:W-:Y:S01]  /*8ea20*/  HMMA.1688.F32.TF32 R132, R240.reuse, R62, R132 ;  /* 0x0000003ef084723c */ /* 0x040fe20000081084 */
[----:B------:R-:W-:Y:S04]  /*8ea30*/  STL.64 [R1+0xa38], R222 ;  /* 0x000a38de01007387 */ /* 0x000fe80000100a00 */
        /* <DEDUP_REMOVED lines=15> */
[----:B------:R-:W-:Y:S03]  /*8eb30*/  HMMA.1688.F32.TF32 R96, R240, R30, R96 ;  /* 0x0000001ef060723c */ /* 0x000fe60000081060 */
        /* <DEDUP_REMOVED lines=36> */
[C---:B------:R-:W-:Y:S07]  /*8ed80*/  HMMA.1688.F32.TF32 R88, R236.reuse, R6, R248 ;  /* 0x00000006ec58723c */ /* 0x040fee00000810f8 */
[----:B------:R2:W-:Y:S04]  /*8ed90*/  STL.64 [R1+0x900], R96 ;  /* 0x0009006001007387 */ /* 0x0005e80000100a00 */
[----:B------:R3:W-:Y:S04]  /*8eda0*/  STL.64 [R1+0x908], R98 ;  /* 0x0009086201007387 */ /* 0x0007e80000100a00 */
[----:B--2---:R-:W2:Y:S04]  /*8edb0*/  LDL.LU R96, [R1+0x570] ;  /* 0x0005700001607983 */ /* 0x004ea80000300800 */
[----:B------:R-:W-:Y:S04]  /*8edc0*/  STL.64 [R1+0x8f0], R92 ;  /* 0x0008f05c01007387 */ /* 0x000fe80000100a00 */
[----:B------:R-:W-:Y:S04]  /*8edd0*/  STL.64 [R1+0x8f8], R94 ;  /* 0x0008f85e01007387 */ /* 0x000fe80000100a00 */
[----:B------:R4:W-:Y:S04]  /*8ede0*/  STL.64 [R1+0x8e0], R88 ;  /* 0x0008e05801007387 */ /* 0x0009e80000100a00 */
[----:B------:R1:W-:Y:S04]  /*8edf0*/  STL.64 [R1+0x8e8], R90 ;  /* 0x0008e85a01007387 */ /* 0x0003e80000100a00 */
        /* <DEDUP_REMOVED lines=79> */
[----:B----4-:R-:W4:Y:S04]  /*8f2f0*/  LDL.LU R88, [R1+0x7f0] ;  /* 0x0007f00001587983 */ /* 0x010f280000300800 */
        /* <DEDUP_REMOVED lines=44> */
[----:B-1----:R-:W2:Y:S04]  /*8f5c0*/  LDL.LU.64 R250, [R1+0x78a0] ;  /* 0x0078a00001fa7983 */ /* 0x002ea80000300a00 */
[----:B------:R-:W2:Y:S04]  /*8f5d0*/  LDL.LU.64 R248, [R1+0x7898] ;  /* 0x0078980001f87983 */ /* 0x000ea80000300a00 */
[----:B------:R-:W-:Y:S04]  /*8f5e0*/  STL.64 [R1+0x1100], R220 ;  /* 0x001100dc01007387 */ /* 0x000fe80000100a00 */
[----:B------:R4:W-:Y:S02]  /*8f5f0*/  STL.64 [R1+0x1108], R222 ;  /* 0x001108de01007387 */ /* 0x0009e40000100a00 */
[C---:B----4-:R-:W-:Y:S02]  /*8f600*/  HMMA.1688.F32.TF32 R220, R236.reuse, R174, R88 ;  /* 0x000000aeecdc723c */ /* 0x050fe40000081058 */
[----:B------:R-:W-:Y:S04]  /*8f610*/  STL.64 [R1+0x10f0], R232 ;  /* 0x0010f0e801007387 */ /* 0x000fe80000100a00 */
[----:B------:R-:W-:Y:S04]  /*8f620*/  STL.64 [R1+0x10f8], R234 ;  /* 0x0010f8ea01007387 */ /* 0x000fe80000100a00 */
[----:B------:R-:W4:Y:S04]  /*8f630*/  LDL.LU R88, [R1+0x550] ;  /* 0x0005500001587983 */ /* 0x000f280000300800 */
[----:B------:R-:W-:Y:S04]  /*8f640*/  STL.64 [R1+0x880], R228 ;  /* 0x000880e401007387 */ /* 0x000fe80000100a00 */
[----:B------:R1:W-:Y:S05]  /*8f650*/  STL.64 [R1+0x888], R230 ;  /* 0x000888e601007387 */ /* 0x0003ea0000100a00 */
[----:B------:R-:W-:Y:S04]  /*8f660*/  STL.64 [R1+0x870], R220 ;  /* 0x000870dc01007387 */ /* 0x000fe80000100a00 */
[----:B------:R1:W-:Y:S04]  /*8f670*/  STL.64 [R1+0x878], R222 ;  /* 0x000878de01007387 */ /* 0x0003e80000100a00 */
[----:B------:R-:W4:Y:S04]  /*8f680*/  LDL.LU R89, [R1+0x554] ;  /* 0x0005540001597983 */ /* 0x000f280000300800 */
[----:B------:R-:W4:Y:S04]  /*8f690*/  LDL.LU R90, [R1+0x558] ;  /* 0x00055800015a7983 */ /* 0x000f280000300800 */
[----:B------:R-:W4:Y:S01]  /*8f6a0*/  LDL.LU R91, [R1+0x55c] ;  /* 0x00055c00015b7983 */ /* 0x000f220000300800 */
[C---:B-1----:R-:W-:Y:S08]  /*8f6b0*/  HMMA.1688.F32.TF32 R228, R236.reuse, R170, R224 ;  /* 0x000000aaece4723c */ /* 0x042ff000000810e0 */
        /* <DEDUP_REMOVED lines=49> */
[----:B---3--:R-:W-:Y:S03]  /*8f9d0*/  HMMA.1688.F32.TF32 R92, R240, R26, R244 ;  /* 0x0000001af05c723c */ /* 0x008fe600000810f4 */
[----:B------:R-:W-:Y:S04]  /*8f9e0*/  STL.64 [R1+0x770], R124 ;  /* 0x0007707c01007387 */ /* 0x000fe80000100a00 */
[----:B------:R-:W-:Y:S04]  /*8f9f0*/  STL.64 [R1+0x778], R126 ;  /* 0x0007787e01007387 */ /* 0x000fe80000100a00 */
[----:B------:R-:W-:Y:S01]  /*8fa00*/  STL.64 [R1+0x760], R120 ;  /* 0x0007607801007387 */ /* 0x000fe20000100a00 */
[----:B--2---:R-:W-:Y:S03]  /*8fa10*/  HMMA.1688.F32.TF32 R96, R236, R30, R248 ;  /* 0x0000001eec60723c */ /* 0x004fe600000810f8 */
[----:B------:R-:W-:Y:S04]  /*8fa20*/  STL.64 [R1+0x768], R122 ;  /* 0x0007687a01007387 */ /* 0x000fe80000100a00 */
[----:B------:R-:W-:Y:S05]  /*8fa30*/  STL.64 [R1+0x750], R116 ;  /* 0x0007507401007387 */ /* 0x000fea0000100a00 */
[----:B------:R-:W-:Y:S01]  /*8fa40*/  IMAD.MOV.U32 R189, RZ, RZ, R93 ;  /* 0x000000ffffbd7224 */ /* 0x000fe200078e005d */
[----:B------:R-:W-:Y:S01]  /*8fa50*/  STL.64 [R1+0x758], R118 ;  /* 0x0007587601007387 */ /* 0x000fe20000100a00 */
[----:B------:R-:W-:-:S03]  /*8fa60*/  MOV R188, R92 ;  /* 0x0000005c00bc7202 */ /* 0x000fc60000000f00 */
[----:B------:R-:W-:Y:S04]  /*8fa70*/  STL.64 [R1+0x740], R112 ;  /* 0x0007407001007387 */ /* 0x000fe80000100a00 */
[----:B------:R-:W-:Y:S04]  /*8fa80*/  STL.64 [R1+0x748], R114 ;  /* 0x0007487201007387 */ /* 0x000fe80000100a00 */
[----:B------:R1:W-:Y:S04]  /*8fa90*/  STL.64 [R1+0x730], R100 ;  /* 0x0007306401007387 */ /* 0x0003e80000100a00 */
[----:B------:R2:W-:Y:S04]  /*8faa0*/  STL.64 [R1+0x738], R102 ;  /* 0x0007386601007387 */ /* 0x0005e80000100a00 */
[----:B------:R-:W-:Y:S04]  /*8fab0*/  STL.64 [R1+0x570], R96 ;  /* 0x0005706001007387 */ /* 0x000fe80000100a00 */
[----:B------:R-:W-:Y:S04]  /*8fac0*/  STL.64 [R1+0x578], R98 ;  /* 0x0005786201007387 */ /* 0x000fe80000100a00 */
[----:B------:R3:W-:Y:S01]  /*8fad0*/  STL.64 [R1+0x568], R94 ;  /* 0x0005685e01007387 */ /* 0x0007e20000100a00 */
[C---:B----4-:R-:W-:Y:S03]  /*8fae0*/  HMMA.1688.F32.TF32 R88, R240.reuse, R14, R88 ;  /* 0x0000000ef058723c */ /* 0x050fe60000081058 */
[----:B------:R-:W-:Y:S04]  /*8faf0*/  STL [R1+0x75fc], R189 ;  /* 0x0075fcbd01007387 */ /* 0x000fe80000100800 */
[----:B------:R-:W-:Y:S04]  /*8fb00*/  STL [R1+0x75f8], R188 ;  /* 0x0075f8bc01007387 */ /* 0x000fe80000100800 */
[----:B-1----:R-:W4:Y:S04]  /*8fb10*/  LDL.LU R100, [R1+0x4b0] ;  /* 0x0004b00001647983 */ /* 0x002f280000300800 */
[----:B------:R-:W-:Y:S04]  /*8fb20*/  LDS R236, [R156+0x45100] ;  /* 0x045100009cec7984 */ /* 0x000fe80000000800 */
[----:B------:R-:W-:Y:S04]  /*8fb30*/  LDS R238, [R156+0x45900] ;  /* 0x045900009cee7984 */ /* 0x000fe80000000800 */
[----:B------:R-:W-:Y:S04]  /*8fb40*/  LDS R237, [R157+0x45100] ;  /* 0x045100009ded7984 */ /* 0x000fe80000000800 */
[----:B------:R1:W-:Y:S04]  /*8fb50*/  STL.64 [R1+0x720], R88 ;  /* 0x0007205801007387 */ /* 0x0003e80000100a00 */
[----:B------:R1:W-:Y:S04]  /*8fb60*/  STL.64 [R1+0x728], R90 ;  /* 0x0007285a01007387 */ /* 0x0003e80000100a00 */
        /* <DEDUP_REMOVED lines=51> */
[----:B------:R-:W1:Y:S01]  /*8fea0*/  LDS R239, [R157+0x45900] ;  /* 0x045900009def7984 */ /* 0x000e620000000800 */
[C---:B----4-:R-:W-:Y:S08]  /*8feb0*/  HMMA.1688.F32.TF32 R100, R240.reuse, R170, R100 ;  /* 0x000000aaf064723c */ /* 0x050ff00000081064 */
        /* <DEDUP_REMOVED lines=8> */
[----:B------:R-:W-:Y:S01]  /*8ff40*/  STL.64 [R1+0x710], R144 ;  /* 0x0007109001007387 */ /* 0x000fe20000100a00 */
[C---:B------:R-:W-:Y:S03]  /*8ff50*/  HMMA.1688.F32.TF32 R132, R240.reuse, R10, R132 ;  /* 0x0000000af084723c */ /* 0x040fe60000081084 */
[----:B------:R2:W-:Y:S04]  /*8ff60*/  STL [R1+0x7604], R189 ;  /* 0x007604bd01007387 */ /* 0x0005e80000100800 */
[----:B------:R4:W-:Y:S01]  /*8ff70*/  STL [R1+0x7600], R188 ;  /* 0x007600bc01007387 */ /* 0x0009e20000100800 */
[C---:B------:R-:W-:Y:S05]  /*8ff80*/  HMMA.1688.F32.TF32 R124, R240.reuse, R186, R124 ;  /* 0x000000baf07c723c */ /* 0x040fea000008107c */
[----:B--2---:R-:W-:Y:S01]  /*8ff90*/  MOV R189, R136 ;  /* 0x0000008800bd7202 */ /* 0x004fe20000000f00 */
[----:B----4-:R-:W-:Y:S01]  /*8ffa0*/  IMAD.MOV.U32 R188, RZ, RZ, R137 ;  /* 0x000000ffffbc7224 */ /* 0x010fe200078e0089 */
[----:B------:R-:W-:Y:S01]  /*8ffb0*/  STL.64 [R1+0x700], R140 ;  /* 0x0007008c01007387 */ /* 0x000fe20000100a00 */
[C---:B------:R-:W-:Y:S03]  /*8ffc0*/  HMMA.1688.F32.TF32 R120, R240.reuse, R182, R120 ;  /* 0x000000b6f078723c */ /* 0x040fe60000081078 */
[----:B------:R-:W-:Y:S04]  /*8ffd0*/  STL.64 [R1+0x708], R142 ;  /* 0x0007088e01007387 */ /* 0x000fe80000100a00 */
[----:B------:R-:W-:Y:S04]  /*8ffe0*/  STL.64 [R1+0x10e8], R138 ;  /* 0x0010e88a01007387 */ /* 0x000fe80000100a00 */
[----:B------:R2:W-:Y:S01]  /*8fff0*/  STL [R1+0x760c], R189 ;  /* 0x00760cbd01007387 */ /* 0x0005e20000100800 */
[----:B---3--:R-:W-:Y:S03]  /*90000*/  HMMA.1688.F32.TF32 R92, R240, R162, R92 ;  /* 0x000000a2f05c723c */ /* 0x008fe6000008105c */
[----:B------:R3:W-:Y:S01]  /*90010*/  STL [R1+0x7608], R188 ;  /* 0x007608bc01007387 */ /* 0x0007e20000100800 */
[----:B--2---:R-:W-:-:S03]  /*90020*/  MOV R189, R130 ;  /* 0x0000008200bd7202 */ /* 0x004fc60000000f00 */
[----:B------:R-:W-:Y:S04]  /*90030*/  STL.64 [R1+0x10d0], R132 ;  /* 0x0010d08401007387 */ /* 0x000fe80000100a00 */
[----:B------:R-:W-:Y:S01]  /*90040*/  STL.64 [R1+0x10d8], R134 ;  /* 0x0010d88601007387 */ /* 0x000fe20000100a00 */
[----:B---3--:R-:W-:Y:S01]  /*90050*/  IMAD.MOV.U32 R188, RZ, RZ, R131 ;  /* 0x000000ffffbc7224 */ /* 0x008fe200078e0083 */
[C---:B------:R-:W-:Y:S02]  /*90060*/  HMMA.1688.F32.TF32 R96, R240.reuse, R166, R96 ;  /* 0x000000a6f060723c */ /* 0x040fe40000081060 */
[----:B------:R-:W-:Y:S04]  /*90070*/  STL.64 [R1+0x10c0], R128 ;  /* 0x0010c08001007387 */ /* 0x000fe80000100a00 */
[----:B------:R-:W-:Y:S04]  /*90080*/  STL [R1+0x7614], R189 ;  /* 0x007614bd01007387 */ /* 0x000fe80000100800 */
[----:B------:R2:W-:Y:S01]  /*90090*/  STL [R1+0x7610], R188 ;  /* 0x007610bc01007387 */ /* 0x0005e20000100800 */
[----:B------:R-:W-:Y:S03]  /*900a0*/  HMMA.1688.F32.TF32 R88, R240, R158, R88 ;  /* 0x0000009ef058723c */ /* 0x000fe60000081058 */
[----:B------:R-:W-:Y:S04]  /*900b0*/  STL.64 [R1+0x10b0], R124 ;  /* 0x0010b07c01007387 */ /* 0x000fe80000100a00 */
[----:B------:R-:W-:Y:S01]  /*900c0*/  STL.64 [R1+0x10b8], R126 ;  /* 0x0010b87e01007387 */ /* 0x000fe20000100a00 */
[----:B--2---:R-:W-:-:S03]  /*900d0*/  IMAD.MOV.U32 R188, RZ, RZ, R101 ;  /* 0x000000ffffbc7224 */ /* 0x004fc600078e0065 */
[----:B------:R-:W-:Y:S01]  /*900e0*/  STL.64 [R1+0x10a0], R120 ;  /* 0x0010a07801007387 */ /* 0x000fe20000100a00 */
[----:B------:R-:W-:-:S03]  /*900f0*/  MOV R189, R100 ;  /* 0x0000006400bd7202 */ /* 0x000fc60000000f00 */
[----:B------:R-:W-:Y:S04]  /*90100*/  STL.64 [R1+0x10a8], R122 ;  /* 0x0010a87a01007387 */ /* 0x000fe80000100a00 */
[----:B------:R-:W-:Y:S04]  /*90110*/  STL.64 [R1+0x1090], R116 ;  /* 0x0010907401007387 */ /* 0x000fe80000100a00 */
[----:B------:R-:W-:Y:S04]  /*90120*/  STL.64 [R1+0x1098], R118 ;  /* 0x0010987601007387 */ /* 0x000fe80000100a00 */
[----:B------:R-:W-:Y:S04]  /*90130*/  STL.64 [R1+0x1080], R112 ;  /* 0x0010807001007387 */ /* 0x000fe80000100a00 */
[----:B------:R-:W-:Y:S04]  /*90140*/  STL.64 [R1+0x1088], R114 ;  /* 0x0010887201007387 */ /* 0x000fe80000100a00 */
[----:B------:R-:W-:Y:S04]  /*90150*/  STL.64 [R1+0x1078], R102 ;  /* 0x0010786601007387 */ /* 0x000fe80000100a00 */
[----:B------:R2:W-:Y:S04]  /*90160*/  STL [R1+0x761c], R188 ;  /* 0x00761cbc01007387 */ /* 0x0005e80000100800 */
[----:B------:R3:W-:Y:S04]  /*90170*/  STL [R1+0x7618], R189 ;  /* 0x007618bd01007387 */ /* 0x0007e80000100800 */
[----:B------:R-:W-:Y:S01]  /*90180*/  STL.64 [R1+0x1060], R96 ;  /* 0x0010606001007387 */ /* 0x000fe20000100a00 */
[----:B--2---:R-:W-:Y:S01]  /*90190*/  MOV R188, R94 ;  /* 0x0000005e00bc7202 */ /* 0x004fe20000000f00 */
[----:B---3--:R-:W-:-:S02]  /*901a0*/  IMAD.MOV.U32 R189, RZ, RZ, R95 ;  /* 0x000000ffffbd7224 */ /* 0x008fc400078e005f */
[----:B------:R-:W-:Y:S04]  /*901b0*/  STL.64 [R1+0x1068], R98 ;  /* 0x0010686201007387 */ /* 0x000fe80000100a00 */
[----:B------:R2:W-:Y:S04]  /*901c0*/  STL.64 [R1+0x1050], R92 ;  /* 0x0010505c01007387 */ /* 0x0005e80000100a00 */
[----:B------:R-:W-:Y:S04]  /*901d0*/  STL [R1+0x7624], R189 ;  /* 0x007624bd01007387 */ /* 0x000fe80000100800 */
[----:B------:R-:W-:Y:S04]  /*901e0*/  STL [R1+0x7620], R188 ;  /* 0x007620bc01007387 */ /* 0x000fe80000100800 */
[----:B--2---:R-:W2:Y:S04]  /*901f0*/  LDL.LU R92, [R1+0x380] ;  /* 0x00038000015c7983 */ /* 0x004ea80000300800 */
        /* <DEDUP_REMOVED lines=68> */
[----:B------:R-:W3:Y:S01]  /*90640*/  LDL.LU R91, [R1+0x1c] ;  /* 0x00001c00015b7983 */ /* 0x000ee20000300800 */
        /* <DEDUP_REMOVED lines=10> */
[----:B------:R-:W-:Y:S01]  /*906f0*/  IMAD.MOV.U32 R188, RZ, RZ, R203 ;  /* 0x000000ffffbc7224 */ /* 0x000fe200078e00cb */
[----:B------:R-:W-:Y:S01]  /*90700*/  HMMA.1688.F32.TF32 R196, R240, R86, R196 ;  /* 0x00000056f0c4723c */ /* 0x000fe200000810c4 */
[----:B------:R-:W-:-:S05]  /*90710*/  MOV R189, R202 ;  /* 0x000000ca00bd7202 */ /* 0x000fca0000000f00 */
[----:B------:R-:W-:Y:S02]  /*90720*/  STL.64 [R1+0x1040], R204 ;  /* 0x001040cc01007387 */ /* 0x000fe40000100a00 */
[C---:B------:R-:W-:Y:S02]  /*90730*/  HMMA.1688.F32.TF32 R144, R240.reuse, R78, R144 ;  /* 0x0000004ef090723c */ /* 0x040fe40000081090 */
[----:B------:R-:W-:Y:S04]  /*90740*/  STL.64 [R1+0x1048], R206 ;  /* 0x001048ce01007387 */ /* 0x000fe80000100a00 */
[----:B------:R-:W-:Y:S04]  /*90750*/  STL.64 [R1+0x1030], R200 ;  /* 0x001030c801007387 */ /* 0x000fe80000100a00 */
[----:B------:R2:W-:Y:S01]  /*90760*/  STL [R1+0x762c], R188 ;  /* 0x00762cbc01007387 */ /* 0x0005e20000100800 */
[----:B------:R-:W-:Y:S03]  /*90770*/  HMMA.1688.F32.TF32 R132, R240, R66, R132 ;  /* 0x00000042f084723c */ /* 0x000fe60000081084 */
[----:B------:R4:W-:Y:S01]  /*90780*/  STL [R1+0x7628], R189 ;  /* 0x007628bd01007387 */ /* 0x0009e20000100800 */
[----:B--2---:R-:W-:-:S04]  /*90790*/  MOV R188, R194 ;  /* 0x000000c200bc7202 */ /* 0x004fc80000000f00 */
[C---:B------:R-:W-:Y:S01]  /*907a0*/  HMMA.1688.F32.TF32 R136, R240.reuse, R70, R136 ;  /* 0x00000046f088723c */ /* 0x040fe20000081088 */
[----:B----4-:R-:W-:Y:S01]  /*907b0*/  IMAD.MOV.U32 R189, RZ, RZ, R195 ;  /* 0x000000ffffbd7224 */ /* 0x010fe200078e00c3 */
[----:B------:R-:W-:Y:S04]  /*907c0*/  STL.64 [R1+0x1020], R196 ;  /* 0x001020c401007387 */ /* 0x000fe80000100a00 */
[----:B------:R-:W-:Y:S02]  /*907d0*/  STL.64 [R1+0x1028], R198 ;  /* 0x001028c601007387 */ /* 0x000fe40000100a00 */
[C---:B------:R-:W-:Y:S02]  /*907e0*/  HMMA.1688.F32.TF32 R128, R240.reuse, R62, R128 ;  /* 0x0000003ef080723c */ /* 0x040fe40000081080 */
[----:B------:R-:W-:Y:S04]  /*907f0*/  STL.64 [R1+0x1010], R192 ;  /* 0x001010c001007387 */ /* 0x000fe80000100a00 */
[----:B------:R2:W-:Y:S04]  /*90800*/  STL [R1+0x7634], R188 ;  /* 0x007634bc01007387 */ /* 0x0005e80000100800 */
[----:B------:R4:W-:Y:S01]  /*90810*/  STL [R1+0x7630], R189 ;  /* 0x007630bd01007387 */ /* 0x0009e20000100800 */
[----:B------:R-:W-:Y:S01]  /*90820*/  HMMA.1688.F32.TF32 R112, R240, R46, R112 ;  /* 0x0000002ef070723c */ /* 0x000fe20000081070 */
[----:B--2---:R-:W-:-:S02]  /*90830*/  MOV R188, R140 ;  /* 0x0000008c00bc7202 */ /* 0x004fc40000000f00 */
[----:B------:R-:W-:Y:S01]  /*90840*/  STL.64 [R1+0x600], R144 ;  /* 0x0006009001007387 */ /* 0x000fe20000100a00 */
[----:B----4-:R-:W-:-:S03]  /*90850*/  IMAD.MOV.U32 R189, RZ, RZ, R141 ;  /* 0x000000ffffbd7224 */ /* 0x010fc600078e008d */
[----:B------:R-:W-:Y:S04]  /*90860*/  STL.64 [R1+0x608], R146 ;  /* 0x0006089201007387 */ /* 0x000fe80000100a00 */
[----:B------:R-:W-:Y:S04]  /*90870*/  STL.64 [R1+0x1008], R142 ;  /* 0x0010088e01007387 */ /* 0x000fe80000100a00 */
[----:B------:R-:W-:Y:S01]  /*90880*/  STL [R1+0x763c], R188 ;  /* 0x00763cbc01007387 */ /* 0x000fe20000100800 */
[----:B---3--:R-:W-:Y:S03]  /*90890*/  HMMA.1688.F32.TF32 R88, R240, R30, R88 ;  /* 0x0000001ef058723c */ /* 0x008fe60000081058 */
        /* <DEDUP_REMOVED lines=89> */
[----:B------:R-:W1:Y:S04]  /*90e30*/  LDL.LU R88, [R1+0x340] ;  /* 0x0003400001587983 */ /* 0x000e680000300800 */
[----:B------:R-:W1:Y:S04]  /*90e40*/  LDL.LU R89, [R1+0x344] ;  /* 0x0003440001597983 */ /* 0x000e680000300800 */
[----:B----4-:R-:W1:Y:S04]  /*90e50*/  LDL.LU R90, [R1+0x348] ;  /* 0x00034800015a7983 */ /* 0x010e680000300800 */
[----:B------:R-:W1:Y:S04]  /*90e60*/  LDL.LU R91, [R1+0x34c] ;  /* 0x00034c00015b7983 */ /* 0x000e680000300800 */
[----:B------:R-:W4:Y:S04]  /*90e70*/  LDL.LU R92, [R1+0x350] ;  /* 0x00035000015c7983 */ /* 0x000f280000300800 */
[----:B------:R-:W4:Y:S04]  /*90e80*/  LDL.LU R93, [R1+0x354] ;  /* 0x00035400015d7983 */ /* 0x000f280000300800 */
[----:B------:R-:W4:Y:S04]  /*90e90*/  LDL.LU R94, [R1+0x358] ;  /* 0x00035800015e7983 */ /* 0x000f280000300800 */
[----:B------:R-:W4:Y:S04]  /*90ea0*/  LDL.LU R95, [R1+0x35c] ;  /* 0x00035c00015f7983 */ /* 0x000f280000300800 */
[----:B------:R-:W2:Y:S04]  /*90eb0*/  LDL.LU R240, [R1] ;  /* 0x0000000001f07983 */ /* 0x000ea80000300800 */
        /* <DEDUP_REMOVED lines=35> */
[C---:B-1----:R-:W-:Y:S08]  /*910f0*/  HMMA.1688.F32.TF32 R88, R236.reuse, R22, R88 ;  /* 0x00000016ec58723c */ /* 0x042ff00000081058 */
[C---:B----4-:R-:W-:Y:S08]  /*91100*/  HMMA.1688.F32.TF32 R92, R236.reuse, R6, R92 ;  /* 0x00000006ec5c723c */ /* 0x050ff0000008105c */
[C---:B--2---:R-:W-:Y:S08]  /*91110*/  HMMA.1688.F32.TF32 R240, R236.reuse, R26, R240 ;  /* 0x0000001aecf0723c */ /* 0x044ff000000810f0 */
[C---:B---3--:R-:W-:Y:S08]  /*91120*/  HMMA.1688.F32.TF32 R100, R236.reuse, R14, R100 ;  /* 0x0000000eec64723c */ /* 0x048ff00000081064 */
[C---:B------:R-:W-:Y:S07]  /*91130*/  HMMA.1688.F32.TF32 R96, R236.reuse, R18, R96 ;  /* 0x00000012ec60723c */ /* 0x040fee0000081060 */
        /* <DEDUP_REMOVED lines=13> */
[----:B------:R-:W3:Y:S04]  /*91210*/  LDS R243, [R0+0x45980] ;  /* 0x0459800000f37984 */ /* 0x000ee80000000800 */
        /* <DEDUP_REMOVED lines=8> */
[----:B-1----:R-:W3:Y:S04]  /*912a0*/  LDL.LU.64 R90, [R1+0x7860] ;  /* 0x00786000015a7983 */ /* 0x002ee80000300a00 */
[----:B------:R-:W3:Y:S04]  /*912b0*/  LDL.LU.64 R88, [R1+0x7858] ;  /* 0x0078580001587983 */ /* 0x000ee80000300a00 */
[----:B------:R-:W-:Y:S04]  /*912c0*/  STL.64 [R1+0x500], R244 ;  /* 0x000500f401007387 */ /* 0x000fe80000100a00 */
[----:B------:R1:W-:Y:S02]  /*912d0*/  STL.64 [R1+0x508], R246 ;  /* 0x000508f601007387 */ /* 0x0003e40000100a00 */
[C---:B-1----:R-:W-:Y:S08]  /*912e0*/  HMMA.1688.F32.TF32 R244, R236.reuse, R186, R220 ;  /* 0x000000baecf4723c */ /* 0x042ff000000810dc */
[C---:B------:R-:W-:Y:S01]  /*912f0*/  HMMA.1688.F32.TF32 R220, R236.reuse, R182, R232 ;  /* 0x000000b6ecdc723c */ /* 0x040fe200000810e8 */
[----:B------:R-:W-:Y:S04]  /*91300*/  STL.64 [R1+0x4f0], R248 ;  /* 0x0004f0f801007387 */ /* 0x000fe80000100a00 */
[----:B------:R-:W-:Y:S03]  /*91310*/  STL.64 [R1+0x4f8], R250 ;  /* 0x0004f8fa01007387 */ /* 0x000fe60000100a00 */
[C---:B------:R-:W-:Y:S07]  /*91320*/  HMMA.1688.F32.TF32 R228, R236.reuse, R178, R228 ;  /* 0x000000b2ece4723c */ /* 0x040fee00000810e4 */
[----:B------:R-:W-:Y:S01]  /*91330*/  STL.64 [R1+0x4e0], R244 ;  /* 0x0004e0f401007387 */ /* 0x000fe20000100a00 */
[C---:B------:R-:W-:Y:S03]  /*91340*/  HMMA.1688.F32.TF32 R224, R236.reuse, R174, R224 ;  /* 0x000000aeece0723c */ /* 0x040fe600000810e0 */
[----:B------:R-:W-:Y:S04]  /*91350*/  STL.64 [R1+0x4e8], R246 ;  /* 0x0004e8f601007387 */ /* 0x000fe80000100a00 */
[----:B------:R-:W-:Y:S04]  /*91360*/  STL.64 [R1+0x4d0], R220 ;  /* 0x0004d0dc01007387 */ /* 0x000fe80000100a00 */
[----:B------:R1:W-:Y:S02]  /*91370*/  STL.64 [R1+0x4d8], R222 ;  /* 0x0004d8de01007387 */ /* 0x0003e40000100a00 */
[C---:B-1----:R-:W-:Y:S08]  /*91380*/  HMMA.1688.F32.TF32 R220, R236.reuse, R170, R216 ;  /* 0x000000aaecdc723c */ /* 0x042ff000000810d8 */
        /* <DEDUP_REMOVED lines=48> */
[C---:B--2---:R-:W-:Y:S03]  /*91690*/  HMMA.1688.F32.TF32 R92, R236.reuse, R42, R92 ;  /* 0x0000002aec5c723c */ /* 0x044fe6000008105c */
[----:B------:R-:W-:Y:S05]  /*916a0*/  STL.64 [R1+0x3c8], R122 ;  /* 0x0003c87a01007387 */ /* 0x000fea0000100a00 */
[C---:B---3--:R-:W-:Y:S08]  /*916b0*/  HMMA.1688.F32.TF32 R112, R236.reuse, R46, R88 ;  /* 0x0000002eec70723c */ /* 0x048ff00000081058 */
[C---:B----4-:R-:W-:Y:S01]  /*916c0*/  HMMA.1688.F32.TF32 R88, R236.reuse, R38, R96 ;  /* 0x00000026ec58723c */ /* 0x050fe20000081060 */
[----:B------:R-:W-:Y:S04]  /*916d0*/  STL.64 [R1+0x3b0], R116 ;  /* 0x0003b07401007387 */ /* 0x000fe80000100a00 */
[----:B------:R-:W-:Y:S03]  /*916e0*/  STL.64 [R1+0x3b8], R118 ;  /* 0x0003b87601007387 */ /* 0x000fe60000100a00 */
[C---:B------:R-:W-:Y:S07]  /*916f0*/  HMMA.1688.F32.TF32 R96, R236.reuse, R34, R100 ;  /* 0x00000022ec60723c */ /* 0x040fee0000081064 */
[----:B------:R-:W-:Y:S04]  /*91700*/  STL.64 [R1+0x3a0], R112 ;  /* 0x0003a07001007387 */ /* 0x000fe80000100a00 */
[----:B------:R-:W-:Y:S04]  /*91710*/  STL.64 [R1+0x3a8], R114 ;  /* 0x0003a87201007387 */ /* 0x000fe80000100a00 */
[----:B------:R-:W-:Y:S04]  /*91720*/  STL.64 [R1+0xf70], R92 ;  /* 0x000f705c01007387 */ /* 0x000fe80000100a00 */
[----:B------:R1:W-:Y:S04]  /*91730*/  STL.64 [R1+0xf78], R94 ;  /* 0x000f785e01007387 */ /* 0x0003e80000100a00 */
[----:B------:R-:W-:Y:S04]  /*91740*/  STL.64 [R1+0xf60], R88 ;  /* 0x000f605801007387 */ /* 0x000fe80000100a00 */
[----:B------:R2:W-:Y:S01]  /*91750*/  STL.64 [R1+0xf68], R90 ;  /* 0x000f685a01007387 */ /* 0x0005e20000100a00 */
[----:B-1----:R-:W-:Y:S08]  /*91760*/  HMMA.1688.F32.TF32 R92, R236, R30, R104 ;  /* 0x0000001eec5c723c */ /* 0x002ff00000081068 */
[C---:B--2---:R-:W-:Y:S01]  /*91770*/  HMMA.1688.F32.TF32 R88, R240.reuse, R26, R108 ;  /* 0x0000001af058723c */ /* 0x044fe2000008106c */
[----:B------:R-:W-:Y:S04]  /*91780*/  STL.64 [R1+0x370], R96 ;  /* 0x0003706001007387 */ /* 0x000fe80000100a00 */
[----:B------:R-:W-:Y:S04]  /*91790*/  STL.64 [R1+0x378], R98 ;  /* 0x0003786201007387 */ /* 0x000fe80000100a00 */
[----:B------:R-:W2:Y:S06]  /*917a0*/  LDL.LU R248, [R1+0x140] ;  /* 0x0001400001f87983 */ /* 0x000eac0000300800 */
[----:B------:R1:W-:Y:S04]  /*917b0*/  STL.64 [R1+0x310], R92 ;  /* 0x0003105c01007387 */ /* 0x0003e80000100a00 */
[----:B------:R3:W-:Y:S04]  /*917c0*/  STL.64 [R1+0x318], R94 ;  /* 0x0003185e01007387 */ /* 0x0007e80000100a00 */
[----:B------:R-:W-:Y:S04]  /*917d0*/  STL.64 [R1+0x300], R88 ;  /* 0x0003005801007387 */ /* 0x000fe80000100a00 */
[----:B------:R-:W-:Y:S04]  /*917e0*/  STL.64 [R1+0x308], R90 ;  /* 0x0003085a01007387 */ /* 0x000fe80000100a00 */
[----:B------:R-:W2:Y:S04]  /*917f0*/  LDL.LU R249, [R1+0x144] ;  /* 0x0001440001f97983 */ /* 0x000ea80000300800 */
[----:B------:R-:W2:Y:S04]  /*91800*/  LDL.LU R250, [R1+0x148] ;  /* 0x0001480001fa7983 */ /* 0x000ea80000300800 */
[----:B------:R-:W2:Y:S04]  /*91810*/  LDL.LU R251, [R1+0x14c] ;  /* 0x00014c0001fb7983 */ /* 0x000ea80000300800 */
[----:B-1----:R-:W4:Y:S04]  /*91820*/  LDL.LU R92, [R1+0x160] ;  /* 0x00016000015c7983 */ /* 0x002f280000300800 */
        /* <DEDUP_REMOVED lines=107> */
[C---:B--2---:R-:W-:Y:S03]  /*91ee0*/  HMMA.1688.F32.TF32 R124, R240.reuse, R86, R124 ;  /* 0x00000056f07c723c */ /* 0x044fe6000008107c */
[----:B------:R-:W-:Y:S04]  /*91ef0*/  LDS R88, [R156+0x45180] ;  /* 0x045180009c587984 */ /* 0x000fe80000000800 */
[----:B------:R-:W-:Y:S01]  /*91f00*/  LDS R90, [R156+0x45980] ;  /* 0x045980009c5a7984 */ /* 0x000fe20000000800 */
[C---:B---3--:R-:W-:Y:S03]  /*91f10*/  HMMA.1688.F32.TF32 R128, R240.reuse, R150, R128 ;  /* 0x00000096f080723c */ /* 0x048fe60000081080 */
[----:B------:R-:W-:Y:S04]  /*91f20*/  LDS R89, [R157+0x45180] ;  /* 0x045180009d597984 */ /* 0x000fe80000000800 */
[----:B------:R-:W1:Y:S01]  /*91f30*/  LDS R91, [R157+0x45980] ;  /* 0x045980009d5b7984 */ /* 0x000e620000000800 */
        /* <DEDUP_REMOVED lines=16> */
[----:B--2---:R-:W2:Y:S04]  /*92040*/  LDL.LU.64 R222, [R1+0x7850] ;  /* 0x0078500001de7983 */ /* 0x004ea80000300a00 */
[----:B------:R-:W3:Y:S04]  /*92050*/  LDL.LU.64 R220, [R1+0x7848] ;  /* 0x0078480001dc7983 */ /* 0x000ee80000300a00 */
[----:B------:R-:W-:Y:S04]  /*92060*/  STL.64 [R1+0x350], R232 ;  /* 0x000350e801007387 */ /* 0x000fe80000100a00 */
[----:B------:R4:W-:Y:S01]  /*92070*/  STL.64 [R1+0x358], R234 ;  /* 0x000358ea01007387 */ /* 0x0009e20000100a00 */
[C---:B------:R-:W-:Y:S03]  /*92080*/  HMMA.1688.F32.TF32 R192, R240.reuse, R170, R192 ;  /* 0x000000aaf0c0723c */ /* 0x040fe600000810c0 */
        /* <DEDUP_REMOVED lines=16> */
[C---:B------:R-:W-:Y:S03]  /*92190*/  HMMA.1688.F32.TF32 R132, R240.reuse, R154, R132 ;  /* 0x0000009af084723c */ /* 0x040fe60000081084 */
        /* <DEDUP_REMOVED lines=61> */
[C---:B------:R-:W-:Y:S08]  /*92570*/  HMMA.1688.F32.TF32 R108, R240.reuse, R70, R108 ;  /* 0x00000046f06c723c */ /* 0x040ff0000008106c */
[C---:B------:R-:W-:Y:S11]  /*92580*/  HMMA.1688.F32.TF32 R236, R240.reuse, R66, R236 ;  /* 0x00000042f0ec723c */ /* 0x040ff600000810ec */
[----:B------:R-:W-:Y:S04]  /*92590*/  @!UPT UIADD3 URZ, URZ, URZ, URZ ;  /* 0x0000003f3f3ff290 */ /* 0x000fe8000fffe03f */
[----:B------:R-:W-:Y:S04]  /*925a0*/  STL.64 [R1+0x220], R108 ;  /* 0x0002206c01007387 */ /* 0x000fe80000100a00 */
[----:B------:R1:W-:Y:S02]  /*925b0*/  STL.64 [R1+0x228], R110 ;  /* 0x0002286e01007387 */ /* 0x0003e40000100a00 */
[C---:B-1----:R-:W-:Y:S08]  /*925c0*/  HMMA.1688.F32.TF32 R108, R240.reuse, R62, R104 ;  /* 0x0000003ef06c723c */ /* 0x042ff00000081068 */
        /* <DEDUP_REMOVED lines=13> */
[----:B------:R-:W-:Y:S01]  /*926a0*/  STL.64 [R1+0x168], R98 ;  /* 0x0001686201007387 */ /* 0x000fe20000100a00 */
[----:B-1----:R-:W-:Y:S03]  /*926b0*/  HMMA.1688.F32.TF32 R100, R240, R42, R248 ;  /* 0x0000002af064723c */ /* 0x002fe600000810f8 */
[----:B------:R-:W-:Y:S04]  /*926c0*/  STL.64 [R1+0x150], R92 ;  /* 0x0001505c01007387 */ /* 0x000fe80000100a00 */
[----:B------:R-:W-:Y:S01]  /*926d0*/  STL.64 [R1+0x158], R94 ;  /* 0x0001585e01007387 */ /* 0x000fe20000100a00 */
[C---:B--2---:R-:W-:Y:S01]  /*926e0*/  HMMA.1688.F32.TF32 R236, R88.reuse, R10, R144 ;  /* 0x0000000a58ec723c */ /* 0x044fe20000081090 */
        /* <DEDUP_REMOVED lines=8> */
[----:B------:R-:W-:Y:S04]  /*92770*/  LDS R248, [R3+0x46000] ;  /* 0x0460000003f87984 */ /* 0x000fe80000000800 */
[----:B------:R-:W-:Y:S04]  /*92780*/  LDS R250, [R3+0x46800] ;  /* 0x0468000003fa7984 */ /* 0x000fe80000000800 */
[----:B------:R-:W-:Y:S04]  /*92790*/  STL.64 [R1+0xf30], R100 ;  /* 0x000f306401007387 */ /* 0x000fe80000100a00 */
[----:B------:R3:W-:Y:S01]  /*927a0*/  STL.64 [R1+0xf38], R102 ;  /* 0x000f386601007387 */ /* 0x0007e20000100a00 */
[----:B------:R-:W-:Y:S03]  /*927b0*/  HMMA.1688.F32.TF32 R144, R88, R182, R200 ;  /* 0x000000b65890723c */ /* 0x000fe600000810c8 */
[----:B------:R-:W-:Y:S04]  /*927c0*/  LDS R249, [R0+0x46000] ;  /* 0x0460000000f97984 */ /* 0x000fe80000000800 */
[----:B------:R-:W-:Y:S01]  /*927d0*/  LDS R251, [R0+0x46800] ;  /* 0x0468000000fb7984 */ /* 0x000fe20000000800 */
[C---:B---3--:R-:W-:Y:S08]  /*927e0*/  HMMA.1688.F32.TF32 R100, R240.reuse, R30, R120 ;  /* 0x0000001ef064723c */ /* 0x048ff00000081078 */
[C---:B----4-:R-:W-:Y:S08]  /*927f0*/  HMMA.1688.F32.TF32 R92, R240.reuse, R34, R116 ;  /* 0x00000022f05c723c */ /* 0x050ff00000081074 */
[----:B------:R-:W-:Y:S11]  /*92800*/  HMMA.1688.F32.TF32 R96, R240, R38, R112 ;  /* 0x00000026f060723c */ /* 0x000ff60000081070 */
[----:B------:R-:W-:Y:S11]  /*92810*/  @!UPT UIADD3 URZ, URZ, URZ, URZ ;  /* 0x0000003f3f3ff290 */ /* 0x000ff6000fffe03f */
[----:B------:R-:W-:Y:S01]  /*92820*/  @!UPT UIADD3 URZ, URZ, URZ, URZ ;  /* 0x0000003f3f3ff290 */ /* 0x000fe2000fffe03f */
        /* <DEDUP_REMOVED lines=16> */
[----:B------:R-:W-:Y:S01]  /*92930*/  STL.64 [R1+0xeb8], R102 ;  /* 0x000eb86601007387 */ /* 0x000fe20000100a00 */
[C---:B------:R-:W-:Y:S07]  /*92940*/  HMMA.1688.F32.TF32 R140, R88.reuse, R190, R192 ;  /* 0x000000be588c723c */ /* 0x040fee00000810c0 */
[----:B------:R-:W-:Y:S04]  /*92950*/  STL.64 [R1+0xea0], R96 ;  /* 0x000ea06001007387 */ /* 0x000fe80000100a00 */
[----:B------:R-:W-:Y:S04]  /*92960*/  STL.64 [R1+0xea8], R98 ;  /* 0x000ea86201007387 */ /* 0x000fe80000100a00 */
[----:B------:R-:W-:Y:S04]  /*92970*/  STL [R1+0x7530], R236 ;  /* 0x007530ec01007387 */ /* 0x000fe80000100800 */
[----:B------:R-:W-:Y:S04]  /*92980*/  STL.64 [R1+0xe90], R92 ;  /* 0x000e905c01007387 */ /* 0x000fe80000100a00 */
[----:B------:R1:W-:Y:S02]  /*92990*/  STL.64 [R1+0xe98], R94 ;  /* 0x000e985e01007387 */ /* 0x0003e40000100a00 */
[C---:B-1----:R-:W-:Y:S02]  /*929a0*/  HMMA.1688.F32.TF32 R92, R88.reuse, R186, R196 ;  /* 0x000000ba585c723c */ /* 0x042fe400000810c4 */
[----:B------:R-:W-:Y:S04]  /*929b0*/  STL [R1+0x752c], R237 ;  /* 0x00752ced01007387 */ /* 0x000fe80000100800 */
[----:B------:R-:W-:Y:S04]  /*929c0*/  STL [R1+0x7528], R238 ;  /* 0x007528ee01007387 */ /* 0x000fe80000100800 */
[----:B------:R-:W-:Y:S04]  /*929d0*/  STL [R1+0x7524], R239 ;  /* 0x007524ef01007387 */ /* 0x000fe80000100800 */
[----:B------:R-:W-:Y:S04]  /*929e0*/  STL.64 [R1+0x7640], R188 ;  /* 0x007640bc01007387 */ /* 0x000fe80000100a00 */
[----:B------:R-:W-:Y:S04]  /*929f0*/  STL [R1+0x7538], R140 ;  /* 0x0075388c01007387 */ /* 0x000fe80000100800 */
[----:B------:R-:W-:Y:S04]  /*92a00*/  STL [R1+0x7534], R141 ;  /* 0x0075348d01007387 */ /* 0x000fe80000100800 */
[----:B------:R-:W-:Y:S04]  /*92a10*/  STL [R1+0x7520], R142 ;  /* 0x0075208e01007387 */ /* 0x000fe80000100800 */
[----:B------:R-:W-:Y:S04]  /*92a20*/  STL [R1+0x751c], R143 ;  /* 0x00751c8f01007387 */ /* 0x000fe80000100800 */
[----:B------:R-:W-:Y:S04]  /*92a30*/  STL.64 [R1+0x7578], R184 ;  /* 0x007578b801007387 */ /* 0x000fe80000100a00 */
[----:B------:R-:W-:Y:S04]  /*92a40*/  STL.64 [R1+0xe80], R92 ;  /* 0x000e805c01007387 */ /* 0x000fe80000100a00 */
[----:B------:R1:W-:Y:S02]  /*92a50*/  STL.64 [R1+0xe88], R94 ;  /* 0x000e885e01007387 */ /* 0x0003e40000100a00 */
[C---:B-1----:R-:W-:Y:S02]  /*92a60*/  HMMA.1688.F32.TF32 R92, R88.reuse, R178, R204 ;  /* 0x000000b2585c723c */ /* 0x042fe400000810cc */
[----:B------:R-:W-:Y:S04]  /*92a70*/  STL.64 [R1+0x7548], R146 ;  /* 0x0075489201007387 */ /* 0x000fe80000100a00 */
[----:B------:R-:W-:Y:S11]  /*92a80*/  STL.64 [R1+0x7540], R144 ;  /* 0x0075409001007387 */ /* 0x000ff60000100a00 */
[----:B------:R-:W-:Y:S06]  /*92a90*/  @!UPT UIADD3 URZ, URZ, URZ, URZ ;  /* 0x0000003f3f3ff290 */ /* 0x000fec000fffe03f */
[----:B------:R1:W-:Y:S01]  /*92aa0*/  STL.64 [R1+0xe70], R92 ;  /* 0x000e705c01007387 */ /* 0x0003e20000100a00 */
[----:B------:R-:W-:Y:S01]  /*92ab0*/  MOV R140, R94 ;  /* 0x0000005e008c7202 */ /* 0x000fe20000000f00 */
[----:B------:R-:W-:Y:S02]  /*92ac0*/  IMAD.MOV.U32 R141, RZ, RZ, R95 ;  /* 0x000000ffff8d7224 */ /* 0x000fe400078e005f */
[C---:B-1----:R-:W-:Y:S11]  /*92ad0*/  HMMA.1688.F32.TF32 R92, R88.reuse, R174, R208 ;  /* 0x000000ae585c723c */ /* 0x042ff600000810d0 */
[----:B------:R-:W-:Y:S11]  /*92ae0*/  @!UPT UIADD3 URZ, URZ, URZ, URZ ;  /* 0x0000003f3f3ff290 */ /* 0x000ff6000fffe03f */
[----:B------:R-:W-:Y:S02]  /*92af0*/  @!UPT UIADD3 URZ, URZ, URZ, URZ ;  /* 0x0000003f3f3ff290 */ /* 0x000fe4000fffe03f */
[----:B------:R-:W-:Y:S01]  /*92b00*/  MOV R148, R92 ;  /* 0x0000005c00947202 */ /* 0x000fe20000000f00 */
[----:B------:R-:W-:Y:S01]  /*92b10*/  IMAD.MOV.U32 R149, RZ, RZ, R93 ;  /* 0x000000ffff957224 */ /* 0x000fe200078e005d */
[----:B------:R-:W-:Y:S01]  /*92b20*/  MOV R236, R94 ;  /* 0x0000005e00ec7202 */ /* 0x000fe20000000f00 */
[----:B------:R-:W-:Y:S02]  /*92b30*/  IMAD.MOV.U32 R237, RZ, RZ, R95 ;  /* 0x000000ffffed7224 */ /* 0x000fe400078e005f */
[----:B------:R-:W-:Y:S11]  /*92b40*/  HMMA.1688.F32.TF32 R92, R88, R170, R212 ;  /* 0x000000aa585c723c */ /* 0x000ff600000810d4 */
[----:B------:R-:W-:Y:S11]  /*92b50*/  @!UPT UIADD3 URZ, URZ, URZ, URZ ;  /* 0x0000003f3f3ff290 */ /* 0x000ff6000fffe03f */
[----:B------:R-:W-:Y:S02]  /*92b60*/  @!UPT UIADD3 URZ, URZ, URZ, URZ ;  /* 0x0000003f3f3ff290 */ /* 0x000fe4000fffe03f */
[----:B------:R-:W-:Y:S01]  /*92b70*/  MOV R238, R94 ;  /* 0x0000005e00ee7202 */ /* 0x000fe20000000f00 */
[----:B------:R-:W-:-:S05]  /*92b80*/  IMAD.MOV.U32 R239, RZ, RZ, R95 ;  /* 0x000000ffffef7224 */ /* 0x000fca00078e005f */
[----:B------:R-:W-:Y:S04]  /*92b90*/  STL.64 [R1+0x7558], R238 ;  /* 0x007558ee01007387 */ /* 0x000fe80000100a00 */
[----:B------:R-:W-:Y:S04]  /*92ba0*/  STL.64 [R1+0x7550], R236 ;  /* 0x007550ec01007387 */ /* 0x000fe80000100a00 */
[----:B------:R-:W2:Y:S04]  /*92bb0*/  LDL.LU R222, [R1+0x7710] ;  /* 0x0077100001de7983 */ /* 0x000ea80000300800 */
[----:B------:R-:W2:Y:S04]  /*92bc0*/  LDL.LU R223, [R1+0x770c] ;  /* 0x00770c0001df7983 */ /* 0x000ea80000300800 */
[----:B------:R-:W3:Y:S01]  /*92bd0*/  LDL.LU R252, [R1+0x7708] ;  /* 0x0077080001fc7983 */ /* 0x000ee20000300800 */
[----:B------:R-:W-:Y:S01]  /*92be0*/  MOV R152, R92 ;  /* 0x0000005c00987202 */ /* 0x000fe20000000f00 */
[----:B------:R-:W-:-:S02]  /*92bf0*/  IMAD.MOV.U32 R153, RZ, RZ, R93 ;  /* 0x000000ffff997224 */ /* 0x000fc400078e005d */
[C---:B------:R-:W-:Y:S01]  /*92c00*/  HMMA.1688.F32.TF32 R92, R88.reuse, R166, R216 ;  /* 0x000000a6585c723c */ /* 0x040fe200000810d8 */
[----:B------:R-:W-:Y:S01]  /*92c10*/  IMAD.MOV.U32 R97, RZ, RZ, R161 ;  /* 0x000000ffff617224 */ /* 0x000fe200078e00a1 */
[----:B------:R-:W-:Y:S02]  /*92c20*/  MOV R98, R160 ;  /* 0x000000a000627202 */ /* 0x000fe40000000f00 */
[----:B------:R-:W-:Y:S11]  /*92c30*/  MOV R96, R164 ;  /* 0x000000a400607202 */ /* 0x000ff60000000f00 */
[----:B------:R-:W-:Y:S09]  /*92c40*/  @!UPT UIADD3 URZ, URZ, URZ, URZ ;  /* 0x0000003f3f3ff290 */ /* 0x000ff2000fffe03f */
        /* <DEDUP_REMOVED lines=8> */
[C---:B------:R-:W-:Y:S08]  /*92cd0*/  HMMA.1688.F32.TF32 R164, R88.reuse, R158, R224 ;  /* 0x0000009e58a4723c */ /* 0x040ff000000810e0 */
[C---:B------:R-:W-:Y:S08]  /*92ce0*/  HMMA.1688.F32.TF32 R168, R88.reuse, R154, R228 ;  /* 0x0000009a58a8723c */ /* 0x040ff000000810e4 */
[C---:B------:R-:W-:Y:S01]  /*92cf0*/  HMMA.1688.F32.TF32 R92, R88.reuse, R82, R92 ;  /* 0x00000052585c723c */ /* 0x040fe2000008105c */
[----:B------:R-:W-:Y:S07]  /*92d00*/  STL.64 [R1+0x7568], R142 ;  /* 0x0075688e01007387 */ /* 0x000fee0000100a00 */
[----:B------:R-:W-:Y:S01]  /*92d10*/  HMMA.1688.F32.TF32 R172, R88, R150, R232 ;  /* 0x0000009658ac723c */ /* 0x000fe200000810e8 */
[----:B------:R-:W-:Y:S01]  /*92d20*/  STL.64 [R1+0x7560], R140 ;  /* 0x0075608c01007387 */ /* 0x000fe20000100a00 */
[----:B------:R-:W-:-:S07]  /*92d30*/  IMAD.MOV.U32 R99, RZ, RZ, R2 ;  /* 0x000000ffff637224 */ /* 0x000fce00078e0002 */
[C---:B------:R-:W-:Y:S01]  /*92d40*/  HMMA.1688.F32.TF32 R96, R88.reuse, R86, R96 ;  /* 0x000000565860723c */ /* 0x040fe20000081060 */
        /* <DEDUP_REMOVED lines=8> */
[----:B--2---:R-:W-:Y:S01]  /*92dd0*/  HMMA.1688.F32.TF32 R160, R88, R162, R220 ;  /* 0x000000a258a0723c */ /* 0x004fe200000810dc */
[----:B---3--:R-:W1:Y:S04]  /*92de0*/  LDSM.16.M88.4 R128, [R252+0x80] ;  /* 0x00008000fc80783b */ /* 0x008e680000000200 */
[----:B------:R-:W2:Y:S04]  /*92df0*/  LDSM.16.M88.4 R124, [R252+0x1080] ;  /* 0x00108000fc7c783b */ /* 0x000ea80000000200 */
[----:B------:R-:W3:Y:S04]  /*92e00*/  LDSM.16.M88.4 R120, [R252+0x2080] ;  /* 0x00208000fc78783b */ /* 0x000ee80000000200 */
[----:B------:R-:W4:Y:S04]  /*92e10*/  LDSM.16.M88.4 R116, [R252+0x3080] ;  /* 0x00308000fc74783b */ /* 0x000f280000000200 */
[----:B------:R-:W1:Y:S04]  /*92e20*/  LDSM.16.M88.4 R112, [R252+0x4080] ;  /* 0x00408000fc70783b */ /* 0x000e680000000200 */
[----:B------:R-:W1:Y:S04]  /*92e30*/  LDSM.16.M88.4 R108, [R252+0x5080] ;  /* 0x00508000fc6c783b */ /* 0x000e680000000200 */
[----:B------:R-:W-:Y:S04]  /*92e40*/  STL [R1+0x74fc], R160 ;  /* 0x0074fca001007387 */ /* 0x000fe80000100800 */
[----:B------:R-:W-:Y:S04]  /*92e50*/  STL [R1+0x74f8], R161 ;  /* 0x0074f8a101007387 */ /* 0x000fe80000100800 */
[----:B------:R-:W-:Y:S04]  /*92e60*/  STL [R1+0x74f4], R162 ;  /* 0x0074f4a201007387 */ /* 0x000fe80000100800 */
[----:B------:R-:W-:Y:S04]  /*92e70*/  STL [R1+0x74f0], R163 ;  /* 0x0074f0a301007387 */ /* 0x000fe80000100800 */
[----:B------:R-:W-:Y:S04]  /*92e80*/  STL.64 [R1+0x7570], R156 ;  /* 0x0075709c01007387 */ /* 0x000fe80000100a00 */
[----:B------:R1:W-:Y:S04]  /*92e90*/  STL [R1+0x7504], R164 ;  /* 0x007504a401007387 */ /* 0x0003e80000100800 */
[----:B------:R1:W-:Y:S04]  /*92ea0*/  STL [R1+0x7500], R165 ;  /* 0x007500a501007387 */ /* 0x0003e80000100800 */
[----:B------:R-:W-:Y:S04]  /*92eb0*/  STL [R1+0x74ec], R166 ;  /* 0x0074eca601007387 */ /* 0x000fe80000100800 */
[----:B------:R-:W-:Y:S04]  /*92ec0*/  STL [R1+0x74e8], R167 ;  /* 0x0074e8a701007387 */ /* 0x000fe80000100800 */
[----:B------:R-:W-:Y:S01]  /*92ed0*/  STL.64 [R1+0x7580], R152 ;  /* 0x0075809801007387 */ /* 0x000fe20000100a00 */
[----:B-1----:R-:W-:-:S03]  /*92ee0*/  IMAD.MOV.U32 R164, RZ, RZ, R93 ;  /* 0x000000ffffa47224 */ /* 0x002fc600078e005d */
[----:B------:R-:W-:Y:S01]  /*92ef0*/  STL [R1+0x7510], R168 ;  /* 0x007510a801007387 */ /* 0x000fe20000100800 */
[----:B------:R-:W-:Y:S01]  /*92f00*/  MOV R165, R94 ;  /* 0x0000005e00a57202 */ /* 0x000fe20000000f00 */
[----:B------:R-:W-:Y:S02]  /*92f10*/  IMAD.MOV.U32 R160, RZ, RZ, R95 ;  /* 0x000000ffffa07224 */ /* 0x000fe400078e005f */
[----:B------:R-:W-:Y:S04]  /*92f20*/  STL [R1+0x750c], R169 ;  /* 0x00750ca901007387 */ /* 0x000fe80000100800 */
[----:B------:R1:W-:Y:S04]  /*92f30*/  STL [R1+0x7508], R170 ;  /* 0x007508aa01007387 */ /* 0x0003e80000100800 */
[----:B------:R2:W-:Y:S01]  /*92f40*/  STL [R1+0x74e4], R171 ;  /* 0x0074e4ab01007387 */ /* 0x0005e20000100800 */
[----:B-1----:R-:W-:-:S02]  /*92f50*/  MOV R170, R92 ;  /* 0x0000005c00aa7202 */ /* 0x002fc40000000f00 */
[----:B------:R-:W-:Y:S01]  /*92f60*/  HMMA.1688.F32.TF32 R92, R88, R78, R244 ;  /* 0x0000004e585c723c */ /* 0x000fe200000810f4 */
[----:B------:R-:W-:Y:S04]  /*92f70*/  STL.64 [R1+0x7588], R148 ;  /* 0x0075889401007387 */ /* 0x000fe80000100a00 */
[----:B------:R-:W-:Y:S04]  /*92f80*/  STL [R1+0x7518], R173 ;  /* 0x007518ad01007387 */ /* 0x000fe80000100800 */
[----:B------:R-:W-:Y:S04]  /*92f90*/  STL [R1+0x7514], R174 ;  /* 0x007514ae01007387 */ /* 0x000fe80000100800 */
[----:B------:R1:W-:Y:S04]  /*92fa0*/  STL [R1+0x74e0], R175 ;  /* 0x0074e0af01007387 */ /* 0x0003e80000100800 */
[----:B------:R-:W-:Y:S04]  /*92fb0*/  STL [R1+0x7428], R130 ;  /* 0x0074288201007387 */ /* 0x000fe80000100800 */
[----:B------:R-:W-:Y:S04]  /*92fc0*/  STL [R1+0x7424], R131 ;  /* 0x0074248301007387 */ /* 0x000fe80000100800 */
[----:B--2---:R-:W-:Y:S04]  /*92fd0*/  STL [R1+0x7414], R126 ;  /* 0x0074147e01007387 */ /* 0x004fe80000100800 */
[----:B------:R-:W-:Y:S04]  /*92fe0*/  STL [R1+0x7410], R127 ;  /* 0x0074107f01007387 */ /* 0x000fe80000100800 */
[----:B---3--:R-:W-:Y:S04]  /*92ff0*/  STL [R1+0x741c], R122 ;  /* 0x00741c7a01007387 */ /* 0x008fe80000100800 */
[----:B------:R-:W-:Y:S04]  /*93000*/  STL [R1+0x7418], R123 ;  /* 0x0074187b01007387 */ /* 0x000fe80000100800 */
[----:B----4-:R-:W-:Y:S04]  /*93010*/  STL [R1+0x742c], R118 ;  /* 0x00742c7601007387 */ /* 0x010fe80000100800 */
[----:B------:R-:W-:Y:S04]  /*93020*/  STL [R1+0x7420], R119 ;  /* 0x0074207701007387 */ /* 0x000fe80000100800 */
[----:B------:R-:W-:Y:S04]  /*93030*/  STL [R1+0x7434], R114 ;  /* 0x0074347201007387 */ /* 0x000fe80000100800 */
[----:B------:R-:W-:Y:S04]  /*93040*/  STL [R1+0x7430], R115 ;  /* 0x0074307301007387 */ /* 0x000fe80000100800 */
[----:B------:R-:W-:Y:S01]  /*93050*/  STL [R1+0x743c], R110 ;  /* 0x00743c6e01007387 */ /* 0x000fe20000100800 */
[----:B------:R-:W-:-:S03]  /*93060*/  MOV R244, R44 ;  /* 0x0000002c00f47202 */ /* 0x000fc60000000f00 */
[----:B------:R-:W-:Y:S01]  /*93070*/  STL [R1+0x7438], R111 ;  /* 0x0074386f01007387 */ /* 0x000fe20000100800 */
[----:B------:R-:W-:-:S03]  /*93080*/  IMAD.MOV.U32 R245, RZ, RZ, R45 ;  /* 0x000000fffff57224 */ /* 0x000fc600078e002d */
[----:B------:R2:W-:Y:S01]  /*93090*/  STL.64 [R1+0xe30], R96 ;  /* 0x000e306001007387 */ /* 0x0005e20000100a00 */
[----:B------:R-:W-:-:S03]  /*930a0*/  MOV R246, R48 ;  /* 0x0000003000f67202 */ /* 0x000fc60000000f00 */
[----:B------:R3:W-:Y:S01]  /*930b0*/  STL.64 [R1+0xe38], R98 ;  /* 0x000e386201007387 */ /* 0x0007e20000100a00 */
[----:B------:R-:W-:-:S03]  /*930c0*/  MOV R167, R92 ;  /* 0x0000005c00a77202 */ /* 0x000fc60000000f00 */
[----:B------:R-:W4:Y:S01]  /*930d0*/  LDL R242, [R1+0x1ac8] ;  /* 0x001ac80001f27983 */ /* 0x000f220000100800 */
[----:B------:R-:W-:-:S03]  /*930e0*/  IMAD.MOV.U32 R247, RZ, RZ, R49 ;  /* 0x000000fffff77224 */ /* 0x000fc600078e0031 */
[----:B------:R-:W4:Y:S01]  /*930f0*/  LDL R243, [R1+0x1acc] ;  /* 0x001acc0001f37983 */ /* 0x000f220000100800 */
[----:B------:R-:W-:-:S03]  /*93100*/  IMAD.MOV.U32 R171, RZ, RZ, R93 ;  /* 0x000000ffffab7224 */ /* 0x000fc600078e005d */
[----:B------:R-:W4:Y:S01]  /*93110*/  LDL.LU R44, [R1+0x7704] ;  /* 0x00770400012c7983 */ /* 0x000f220000300800 */
[----:B------:R-:W-:-:S03]  /*93120*/  MOV R92, R81 ;  /* 0x00000051005c7202 */ /* 0x000fc60000000f00 */
[----:B------:R-:W4:Y:S01]  /*93130*/  LDL.LU R45, [R1+0x7700] ;  /* 0x00770000012d7983 */ /* 0x000f220000300800 */
[----:B-1----:R-:W-:Y:S01]  /*93140*/  MOV R175, R94 ;  /* 0x0000005e00af7202 */ /* 0x002fe20000000f00 */
[----:B------:R-:W-:Y:S02]  /*93150*/  IMAD.MOV.U32 R93, RZ, RZ, R80 ;  /* 0x000000ffff5d7224 */ /* 0x000fe400078e0050 */
[----:B------:R-:W4:Y:S01]  /*93160*/  LDL.LU R48, [R1+0x76fc] ;  /* 0x0076fc0001307983 */ /* 0x000f220000300800 */
[----:B------:R-:W-:Y:S01]  /*93170*/  IMAD.MOV.U32 R2, RZ, RZ, R95 ;  /* 0x000000ffff027224 */ /* 0x000fe200078e005f */
[----:B------:R-:W-:Y:S02]  /*93180*/  MOV R94, R77 ;  /* 0x0000004d005e7202 */ /* 0x000fe40000000f00 */
[----:B------:R-:W4:Y:S01]  /*93190*/  LDL.LU R49, [R1+0x76f8] ;  /* 0x0076f80001317983 */ /* 0x000f220000300800 */
[----:B------:R-:W-:-:S03]  /*931a0*/  IMAD.MOV.U32 R95, RZ, RZ, R76 ;  /* 0x000000ffff5f7224 */ /* 0x000fc600078e004c */
[----:B------:R-:W4:Y:S01]  /*931b0*/  LDL.LU R81, [R1+0x76f4] ;  /* 0x0076f40001517983 */ /* 0x000f220000300800 */
[----:B--2---:R-:W-:-:S03]  /*931c0*/  MOV R96, R73 ;  /* 0x0000004900607202 */ /* 0x004fc60000000f00 */
[----:B------:R-:W2:Y:S01]  /*931d0*/  LDL.LU R80, [R1+0x76f0] ;  /* 0x0076f00001507983 */ /* 0x000ea20000300800 */
[----:B------:R-:W-:-:S03]  /*931e0*/  IMAD.MOV.U32 R97, RZ, RZ, R72 ;  /* 0x000000ffff617224 */ /* 0x000fc600078e0048 */
[----:B------:R-:W2:Y:S01]  /*931f0*/  LDL.LU R77, [R1+0x76ec] ;  /* 0x0076ec00014d7983 */ /* 0x000ea20000300800 */
[----:B---3--:R-:W-:-:S03]  /*93200*/  MOV R98, R61 ;  /* 0x0000003d00627202 */ /* 0x008fc60000000f00 */
[----:B------:R-:W3:Y:S01]  /*93210*/  LDL.LU R76, [R1+0x76e8] ;  /* 0x0076e800014c7983 */ /* 0x000ee20000300800 */
[----:B------:R-:W-:-:S03]  /*93220*/  IMAD.MOV.U32 R99, RZ, RZ, R60 ;  /* 0x000000ffff637224 */ /* 0x000fc600078e003c */
        /* <DEDUP_REMOVED lines=17> */
[----:B--2---:R-:W-:Y:S01]  /*93340*/  MOV R190, R80 ;  /* 0x0000005000be7202 */ /* 0x004fe20000000f00 */
[----:B------:R-:W-:Y:S01]  /*93350*/  IMAD.MOV.U32 R189, RZ, RZ, R77 ;  /* 0x000000ffffbd7224 */ /* 0x000fe200078e004d */
[----:B---3--:R-:W-:-:S02]  /*93360*/  MOV R188, R76 ;  /* 0x0000004c00bc7202 */ /* 0x008fc40000000f00 */
        /* <DEDUP_REMOVED lines=10> */
[----:B------:R-:W4:Y:S01]  /*93410*/  LDL.LU R72, [R1+0x768c] ;  /* 0x00768c0001487983 */ /* 0x000f220000300800 */
[----:B------:R-:W-:Y:S01]  /*93420*/  MOV R186, R176 ;  /* 0x000000b000ba7202 */ /* 0x000fe20000000f00 */
        /* <DEDUP_REMOVED lines=33> */
[----:B---3--:R-:W-:Y:S02]  /*93640*/  MOV R206, R77 ;  /* 0x0000004d00ce7202 */ /* 0x008fe40000000f00 */
[----:B------:R-:W-:Y:S01]  /*93650*/  LDSM.16.M88.4 R76, [R252+0x13080] ;  /* 0x01308000fc4c783b */ /* 0x000fe20000000200 */
[----:B----4-:R-:W-:Y:S01]  /*93660*/  IMAD.MOV.U32 R215, RZ, RZ, R84 ;  /* 0x000000ffffd77224 */ /* 0x010fe200078e0054 */
        /* <DEDUP_REMOVED lines=9> */
[----:B------:R-:W-:Y:S04]  /*93700*/  LDSM.16.M88.4 R84, [R252+0x11080] ;  /* 0x01108000fc54783b */ /* 0x000fe80000000200 */
[----:B------:R-:W-:Y:S01]  /*93710*/  LDSM.16.M88.4 R80, [R252+0x12080] ;  /* 0x01208000fc50783b */ /* 0x000fe20000000200 */
[----:B------:R-:W-:Y:S01]  /*93720*/  HMMA.1688.F32.TF32 R72, R88, R74, R236 ;  /* 0x0000004a5848723c */ /* 0x000fe200000810ec */
[----:B------:R-:W-:Y:S01]  /*93730*/  IMAD.MOV.U32 R209, RZ, RZ, R68 ;  /* 0x000000ffffd17224 */ /* 0x000fe200078e0044 */
[----:B------:R-:W-:-:S06]  /*93740*/  MOV R208, R69 ;  /* 0x0000004500d07202 */ /* 0x000fcc0000000f00 */
[C---:B------:R-:W-:Y:S01]  /*93750*/  HMMA.1688.F32.TF32 R68, R88.reuse, R70, R212 ;  /* 0x000000465844723c */ /* 0x040fe200000810d4 */
[----:B------:R-:W-:Y:S01]  /*93760*/  MOV R210, R65 ;  /* 0x0000004100d27202 */ /* 0x000fe20000000f00 */
[----:B------:R-:W-:Y:S11]  /*93770*/  IMAD.MOV.U32 R211, RZ, RZ, R64 ;  /* 0x000000ffffd37224 */ /* 0x000ff600078e0040 */
[----:B------:R-:W-:Y:S03]  /*93780*/  @!UPT UIADD3 URZ, URZ, URZ, URZ ;  /* 0x0000003f3f3ff290 */ /* 0x000fe6000fffe03f */
[----:B------:R-:W-:Y:S01]  /*93790*/  MOV R161, R72 ;  /* 0x0000004800a17202 */ /* 0x000fe20000000f00 */
[----:B------:R-:W-:Y:S01]  /*937a0*/  IMAD.MOV.U32 R162, RZ, RZ, R73 ;  /* 0x000000ffffa27224 */ /* 0x000fe200078e0049 */
[----:B------:R-:W-:Y:S01]  /*937b0*/  MOV R163, R74 ;  /* 0x0000004a00a37202 */ /* 0x000fe20000000f00 */
[----:B------:R-:W-:Y:S02]  /*937c0*/  IMAD.MOV.U32 R166, RZ, RZ, R75 ;  /* 0x000000ffffa67224 */ /* 0x000fe400078e004b */
[C---:B------:R-:W-:Y:S08]  /*937d0*/  HMMA.1688.F32.TF32 R72, R88.reuse, R66, R208 ;  /* 0x000000425848723c */ /* 0x040ff000000810d0 */
[----:B------:R-:W-:Y:S01]  /*937e0*/  HMMA.1688.F32.TF32 R64, R88, R58, R204 ;  /* 0x0000003a5840723c */ /* 0x000fe200000810cc */
[----:B------:R-:W-:Y:S01]  /*937f0*/  MOV R173, R68 ;  /* 0x0000004400ad7202 */ /* 0x000fe20000000f00 */
[----:B------:R-:W-:Y:S01]  /*93800*/  IMAD.MOV.U32 R174, RZ, RZ, R69 ;  /* 0x000000ffffae7224 */ /* 0x000fe200078e0045 */
[----:B------:R-:W-:Y:S01]  /*93810*/  MOV R168, R70 ;  /* 0x0000004600a87202 */ /* 0x000fe20000000f00 */
[----:B------:R-:W-:-:S04]  /*93820*/  IMAD.MOV.U32 R169, RZ, RZ, R71 ;  /* 0x000000ffffa97224 */ /* 0x000fc800078e0047 */
[C---:B------:R-:W-:Y:S01]  /*93830*/  HMMA.1688.F32.TF32 R68, R88.reuse, R62, R176 ;  /* 0x0000003e5844723c */ /* 0x040fe200000810b0 */
[----:B------:R-:W-:Y:S07]  /*93840*/  STL.64 [R1+0x75a8], R166 ;  /* 0x0075a8a601007387 */ /* 0x000fee0000100a00 */
[C---:B------:R-:W-:Y:S08]  /*93850*/  HMMA.1688.F32.TF32 R60, R88.reuse, R54, R144 ;  /* 0x00000036583c723c */ /* 0x040ff00000081090 */
[C---:B------:R-:W-:Y:S01]  /*93860*/  HMMA.1688.F32.TF32 R56, R88.reuse, R50, R200 ;  /* 0x000000325838723c */ /* 0x040fe200000810c8 */
[----:B------:R-:W-:Y:S04]  /*93870*/  STL.64 [R1+0x75a0], R164 ;  /* 0x0075a0a401007387 */ /* 0x000fe80000100a00 */
[----:B------:R-:W-:Y:S03]  /*93880*/  LDS R176, [R242+0x46000] ;  /* 0x04600000f2b07984 */ /* 0x000fe60000000800 */
        /* <DEDUP_REMOVED lines=37> */
[----:B------:R-:W-:Y:S01]  /*93ae0*/  LDSM.16.M88.4 R88, [R252+0xa080] ;  /* 0x00a08000fc58783b */ /* 0x000fe20000000200 */
[C---:B-1----:R-:W-:Y:S03]  /*93af0*/  HMMA.1688.F32.TF32 R36, R248.reuse, R120, R100 ;  /* 0x00000078f824723c */ /* 0x042fe60000081064 */
[----:B------:R-:W1:Y:S01]  /*93b00*/  LDSM.16.M88.4 R100, [R252+0x7080] ;  /* 0x00708000fc64783b */ /* 0x000e620000000200 */
[----:B------:R-:W-:Y:S01]  /*93b10*/  MOV R136, R17 ;  /* 0x0000001100887202 */ /* 0x000fe20000000f00 */
[----:B------:R-:W-:Y:S01]  /*93b20*/  IMAD.MOV.U32 R137, RZ, RZ, R16 ;  /* 0x000000ffff897224 */ /* 0x000fe200078e0010 */
[----:B------:R-:W-:Y:S01]  /*93b30*/  MOV R138, R13 ;  /* 0x0000000d008a7202 */ /* 0x000fe20000000f00 */
[----:B------:R-:W-:Y:S04]  /*93b40*/  LDSM.16.M88.4 R16, [R252+0xd080] ;  /* 0x00d08000fc10783b */ /* 0x000fe80000000200 */
[----:B------:R-:W-:Y:S04]  /*93b50*/  STL.64 [R1+0xd40], R44 ;  /* 0x000d402c01007387 */ /* 0x000fe80000100a00 */
[----:B------:R3:W-:Y:S04]  /*93b60*/  STL.64 [R1+0xd48], R46 ;  /* 0x000d482e01007387 */ /* 0x0007e80000100a00 */
[----:B------:R-:W-:Y:S04]  /*93b70*/  STL.64 [R1+0xd30], R40 ;  /* 0x000d302801007387 */ /* 0x000fe80000100a00 */
[----:B------:R4:W-:Y:S01]  /*93b80*/  STL.64 [R1+0xd38], R42 ;  /* 0x000d382a01007387 */ /* 0x0009e20000100a00 */
[C---:B---3--:R-:W-:Y:S03]  /*93b90*/  HMMA.1688.F32.TF32 R44, R248.reuse, R116, R96 ;  /* 0x00000074f82c723c */ /* 0x048fe60000081060 */
[----:B------:R-:W3:Y:S04]  /*93ba0*/  LDSM.16.M88.4 R96, [R252+0x8080] ;  /* 0x00808000fc60783b */ /* 0x000ee80000000200 */
[----:B------:R-:W-:Y:S01]  /*93bb0*/  STL.64 [R1+0xd20], R36 ;  /* 0x000d202401007387 */ /* 0x000fe20000100a00 */
[----:B----4-:R-:W-:Y:S03]  /*93bc0*/  HMMA.1688.F32.TF32 R40, R248, R112, R92 ;  /* 0x00000070f828723c */ /* 0x010fe6000008105c */
[----:B------:R-:W4:Y:S04]  /*93bd0*/  LDSM.16.M88.4 R92, [R252+0x9080] ;  /* 0x00908000fc5c783b */ /* 0x000f280000000200 */
[----:B------:R1:W-:Y:S01]  /*93be0*/  STL.64 [R1+0xd28], R38 ;  /* 0x000d282601007387 */ /* 0x0003e20000100a00 */
[----:B------:R-:W-:Y:S01]  /*93bf0*/  IMAD.MOV.U32 R139, RZ, RZ, R12 ;  /* 0x000000ffff8b7224 */ /* 0x000fe200078e000c */
[----:B------:R-:W-:Y:S01]  /*93c00*/  MOV R192, R9 ;  /* 0x0000000900c07202 */ /* 0x000fe20000000f00 */
[----:B------:R-:W-:Y:S01]  /*93c10*/  IMAD.MOV.U32 R193, RZ, RZ, R8 ;  /* 0x000000ffffc17224 */ /* 0x000fe200078e0008 */
[----:B------:R-:W-:Y:S01]  /*93c20*/  LDSM.16.M88.4 R12, [R252+0xe080] ;  /* 0x00e08000fc0c783b */ /* 0x000fe20000000200 */
[----:B------:R-:W-:Y:S01]  /*93c30*/  MOV R194, R5 ;  /* 0x0000000500c27202 */ /* 0x000fe20000000f00 */
[----:B------:R-:W-:-:S02]  /*93c40*/  IMAD.MOV.U32 R195, RZ, RZ, R4 ;  /* 0x000000ffffc37224 */ /* 0x000fc400078e0004 */
[----:B------:R-:W-:Y:S01]  /*93c50*/  LDSM.16.M88.4 R8, [R252+0xf080] ;  /* 0x00f08000fc08783b */ /* 0x000fe20000000200 */
[----:B-1----:R-:W-:Y:S03]  /*93c60*/  HMMA.1688.F32.TF32 R36, R248, R108, R244 ;  /* 0x0000006cf824723c */ /* 0x002fe600000810f4 */
[----:B------:R-:W-:Y:S04]  /*93c70*/  LDSM.16.M88.4 R4, [R252+0x10080] ;  /* 0x01008000fc04783b */ /* 0x000fe80000000200 */
[----:B------:R-:W-:Y:S01]  /*93c80*/  LDSM.16.M88.4 R72, [R252+0x14080] ;  /* 0x01408000fc48783b */ /* 0x000fe20000000200 */
        /* <DEDUP_REMOVED lines=8> */
[----:B------:R-:W-:Y:S04]  /*93d10*/  STL.64 [R1+0xd10], R44 ;  /* 0x000d102c01007387 */ /* 0x000fe80000100a00 */
[----:B------:R-:W1:Y:S04]  /*93d20*/  LDSM.16.M88.4 R60, [R252+0x17080] ;  /* 0x01708000fc3c783b */ /* 0x000e680000000200 */
[----:B------:R-:W-:Y:S04]  /*93d30*/  STL.64 [R1+0xd18], R46 ;  /* 0x000d182e01007387 */ /* 0x000fe80000100a00 */
[----:B------:R-:W-:Y:S04]  /*93d40*/  STL.64 [R1+0xd00], R40 ;  /* 0x000d002801007387 */ /* 0x000fe80000100a00 */
[----:B------:R-:W1:Y:S04]  /*93d50*/  LDSM.16.M88.4 R56, [R252+0x18080] ;  /* 0x01808000fc38783b */ /* 0x000e680000000200 */
[----:B------:R-:W-:Y:S04]  /*93d60*/  STL.64 [R1+0xd08], R42 ;  /* 0x000d082a01007387 */ /* 0x000fe80000100a00 */
[----:B------:R-:W-:Y:S04]  /*93d70*/  STL.64 [R1+0xcf0], R36 ;  /* 0x000cf02401007387 */ /* 0x000fe80000100a00 */
[----:B------:R-:W1:Y:S04]  /*93d80*/  LDSM.16.M88.4 R52, [R252+0x19080] ;  /* 0x01908000fc34783b */ /* 0x000e680000000200 */
[----:B------:R-:W-:Y:S04]  /*93d90*/  STL.64 [R1+0xcf8], R38 ;  /* 0x000cf82601007387 */ /* 0x000fe80000100a00 */
[----:B--2---:R-:W-:Y:S04]  /*93da0*/  STL [R1+0x7444], R106 ;  /* 0x0074446a01007387 */ /* 0x004fe80000100800 */
[----:B------:R-:W2:Y:S04]  /*93db0*/  LDSM.16.M88.4 R48, [R252+0x1a080] ;  /* 0x01a08000fc30783b */ /* 0x000ea80000000200 */
[----:B------:R-:W-:Y:S04]  /*93dc0*/  STL [R1+0x7440], R107 ;  /* 0x0074406b01007387 */ /* 0x000fe80000100800 */
[----:B------:R-:W-:Y:S04]  /*93dd0*/  STL [R1+0x744c], R102 ;  /* 0x00744c6601007387 */ /* 0x000fe80000100800 */
[----:B------:R-:W1:Y:S04]  /*93de0*/  LDSM.16.M88.4 R44, [R252+0x1b080] ;  /* 0x01b08000fc2c783b */ /* 0x000e680000000200 */
[----:B------:R-:W-:Y:S01]  /*93df0*/  STL [R1+0x7448], R103 ;  /* 0x0074486701007387 */ /* 0x000fe20000100800 */
[----:B------:R-:W-:-:S03]  /*93e00*/  MOV R132, R33 ;  /* 0x0000002100847202 */ /* 0x000fc60000000f00 */
[----:B---3--:R-:W-:Y:S01]  /*93e10*/  STL [R1+0x7454], R98 ;  /* 0x0074546201007387 */ /* 0x008fe20000100800 */
[----:B------:R-:W-:-:S03]  /*93e20*/  IMAD.MOV.U32 R133, RZ, RZ, R32 ;  /* 0x000000ffff857224 */ /* 0x000fc600078e0020 */
[----:B------:R-:W3:Y:S04]  /*93e30*/  LDSM.16.M88.4 R40, [R252+0x1c080] ;  /* 0x01c08000fc28783b */ /* 0x000ee80000000200 */
[----:B------:R-:W-:Y:S01]  /*93e40*/  STL [R1+0x7450], R99 ;  /* 0x0074506301007387 */ /* 0x000fe20000100800 */
[----:B------:R-:W-:-:S03]  /*93e50*/  MOV R134, R29 ;  /* 0x0000001d00867202 */ /* 0x000fc60000000f00 */
[----:B----4-:R-:W-:Y:S01]  /*93e60*/  STL [R1+0x745c], R94 ;  /* 0x00745c5e01007387 */ /* 0x010fe20000100800 */
[----:B------:R-:W-:-:S03]  /*93e70*/  IMAD.MOV.U32 R135, RZ, RZ, R28 ;  /* 0x000000ffff877224 */ /* 0x000fc600078e001c */
[----:B------:R-:W4:Y:S04]  /*93e80*/  LDSM.16.M88.4 R36, [R252+0x1d080] ;  /* 0x01d08000fc24783b */ /* 0x000f280000000200 */
[----:B------:R-:W-:Y:S04]  /*93e90*/  STL [R1+0x7458], R95 ;  /* 0x0074585f01007387 */ /* 0x000fe80000100800 */
[----:B------:R-:W-:Y:S04]  /*93ea0*/  STL [R1+0x7464], R90 ;  /* 0x0074645a01007387 */ /* 0x000fe80000100800 */
[----:B------:R-:W2:Y:S04]  /*93eb0*/  LDSM.16.M88.4 R32, [R252+0x1e080] ;  /* 0x01e08000fc20783b */ /* 0x000ea80000000200 */
[----:B------:R-:W-:Y:S04]  /*93ec0*/  STL [R1+0x7460], R91 ;  /* 0x0074605b01007387 */ /* 0x000fe80000100800 */
[----:B-1----:R-:W-:Y:S04]  /*93ed0*/  STL [R1+0x746c], R26 ;  /* 0x00746c1a01007387 */ /* 0x002fe80000100800 */
[----:B------:R-:W1:Y:S04]  /*93ee0*/  LDSM.16.M88.4 R28, [R252+0x1f080] ;  /* 0x01f08000fc1c783b */ /* 0x000e680000000200 */
        /* <DEDUP_REMOVED lines=37> */
[----:B----4-:R-:W-:Y:S01]  /*94140*/  STL [R1+0x738c], R38 ;  /* 0x00738c2601007387 */ /* 0x010fe20000100800 */
[----:B------:R-:W-:-:S03]  /*94150*/  IMAD.MOV.U32 R99, RZ, RZ, R139 ;  /* 0x000000ffff637224 */ /* 0x000fc600078e008b */
[----:B------:R-:W-:Y:S01]  /*94160*/  STL [R1+0x7388], R39 ;  /* 0x0073882701007387 */ /* 0x000fe20000100800 */
[----:B------:R-:W-:-:S03]  /*94170*/  MOV R98, R138 ;  /* 0x0000008a00627202 */ /* 0x000fc60000000f00 */
[----:B------:R-:W-:Y:S01]  /*94180*/  STL [R1+0x7394], R34 ;  /* 0x0073942201007387 */ /* 0x000fe20000100800 */
[----:B------:R-:W-:-:S03]  /*94190*/  IMAD.MOV.U32 R95, RZ, RZ, R137 ;  /* 0x000000ffff5f7224 */ /* 0x000fc600078e0089 */
[----:B------:R-:W-:Y:S01]  /*941a0*/  STL [R1+0x7390], R35 ;  /* 0x0073902301007387 */ /* 0x000fe20000100800 */
[----:B------:R-:W-:-:S03]  /*941b0*/  MOV R94, R136 ;  /* 0x00000088005e7202 */ /* 0x000fc60000000f00 */
[----:B-1----:R-:W-:Y:S04]  /*941c0*/  STL [R1+0x739c], R30 ;  /* 0x00739c1e01007387 */ /* 0x002fe80000100800 */
[----:B------:R-:W-:Y:S04]  /*941d0*/  STL [R1+0x7398], R31 ;  /* 0x0073981f01007387 */ /* 0x000fe80000100800 */
[----:B------:R-:W-:Y:S04]  /*941e0*/  STL [R1+0x6ae0], R252 ;  /* 0x006ae0fc01007387 */ /* 0x000fe80000100800 */
[----:B------:R-:W-:Y:S04]  /*941f0*/  STL.64 [R1+0xce0], R140 ;  /* 0x000ce08c01007387 */ /* 0x000fe80000100a00 */
[----:B------:R1:W-:Y:S01]  /*94200*/  STL.64 [R1+0xce8], R142 ;  /* 0x000ce88e01007387 */ /* 0x0003e20000100a00 */
[C---:B------:R-:W-:Y:S03]  /*94210*/  HMMA.1688.F32.TF32 R136, R248.reuse, R96, R244 ;  /* 0x00000060f888723c */ /* 0x040fe600000810f4 */
[----:B------:R2:W-:Y:S04]  /*94220*/  STL [R1+0x74bc], R99 ;  /* 0x0074bc6301007387 */ /* 0x0005e80000100800 */
[----:B------:R3:W-:Y:S04]  /*94230*/  STL [R1+0x74b8], R98 ;  /* 0x0074b86201007387 */ /* 0x0007e80000100800 */
[----:B------:R3:W-:Y:S04]  /*94240*/  STL [R1+0x74b4], R95 ;  /* 0x0074b45f01007387 */ /* 0x0007e80000100800 */
[----:B------:R1:W-:Y:S04]  /*94250*/  STL [R1+0x74b0], R94 ;  /* 0x0074b05e01007387 */ /* 0x0003e80000100800 */
[----:B------:R-:W1:Y:S04]  /*94260*/  LDL.LU R244, [R1+0x13d0] ;  /* 0x0013d00001f47983 */ /* 0x000e680000300800 */
[----:B------:R-:W1:Y:S04]  /*94270*/  LDL.LU R245, [R1+0x13d4] ;  /* 0x0013d40001f57983 */ /* 0x000e680000300800 */
[----:B------:R-:W1:Y:S04]  /*94280*/  LDL.LU R246, [R1+0x13d8] ;  /* 0x0013d80001f67983 */ /* 0x000e680000300800 */
[----:B------:R-:W1:Y:S01]  /*94290*/  LDL.LU R247, [R1+0x13dc] ;  /* 0x0013dc0001f77983 */ /* 0x000e620000300800 */
[----:B------:R-:W-:Y:S01]  /*942a0*/  IMAD.MOV.U32 R91, RZ, RZ, R139 ;  /* 0x000000ffff5b7224 */ /* 0x000fe200078e008b */
[----:B------:R-:W-:Y:S01]  /*942b0*/  MOV R90, R138 ;  /* 0x0000008a005a7202 */ /* 0x000fe20000000f00 */
[----:B------:R-:W-:Y:S01]  /*942c0*/  IMAD.MOV.U32 R27, RZ, RZ, R137 ;  /* 0x000000ffff1b7224 */ /* 0x000fe200078e0089 */
[----:B------:R-:W-:Y:S01]  /*942d0*/  MOV R26, R136 ;  /* 0x00000088001a7202 */ /* 0x000fe20000000f00 */
[----:B------:R-:W-:Y:S01]  /*942e0*/  HMMA.1688.F32.TF32 R132, R248, R92, R132 ;  /* 0x0000005cf884723c */ /* 0x000fe20000081084 */
[----:B------:R1:W-:Y:S04]  /*942f0*/  STL [R1+0x74cc], R91 ;  /* 0x0074cc5b01007387 */ /* 0x0003e80000100800 */
[----:B------:R1:W-:Y:S04]  /*94300*/  STL [R1+0x74c8], R90 ;  /* 0x0074c85a01007387 */ /* 0x0003e80000100800 */
[----:B------:R1:W-:Y:S04]  /*94310*/  STL [R1+0x74c4], R27 ;  /* 0x0074c41b01007387 */ /* 0x0003e80000100800 */
[----:B------:R1:W-:Y:S04]  /*94320*/  STL [R1+0x74c0], R26 ;  /* 0x0074c01a01007387 */ /* 0x0003e80000100800 */
[----:B------:R-:W2:Y:S04]  /*94330*/  LDL.LU R184, [R1+0x13c0] ;  /* 0x0013c00001b87983 */ /* 0x000ea80000300800 */
[----:B------:R-:W2:Y:S04]  /*94340*/  LDL.LU R185, [R1+0x13c4] ;  /* 0x0013c40001b97983 */ /* 0x000ea80000300800 */
[----:B------:R-:W2:Y:S04]  /*94350*/  LDL.LU R186, [R1+0x13c8] ;  /* 0x0013c80001ba7983 */ /* 0x000ea80000300800 */
[----:B------:R-:W2:Y:S01]  /*94360*/  LDL.LU R187, [R1+0x13cc] ;  /* 0x0013cc0001bb7983 */ /* 0x000ea20000300800 */
[----:B------:R-:W-:Y:S01]  /*94370*/  MOV R102, R132 ;  /* 0x0000008400667202 */ /* 0x000fe20000000f00 */
[----:B------:R-:W-:Y:S01]  /*94380*/  IMAD.MOV.U32 R103, RZ, RZ, R133 ;  /* 0x000000ffff677224 */ /* 0x000fe200078e0085 */
[----:B------:R-:W-:Y:S01]  /*94390*/  MOV R106, R134 ;  /* 0x00000086006a7202 */ /* 0x000fe20000000f00 */
        /* <DEDUP_REMOVED lines=24> */
[----:B------:R1:W-:Y:S02]  /*94520*/  STL [R1+0x74d0], R102 ;  /* 0x0074d06601007387 */ /* 0x0003e40000100800 */
[----:B-1----:R-:W-:Y:S02]  /*94530*/  HMMA.1688.F32.TF32 R140, R248, R88, R244 ;  /* 0x00000058f88c723c */ /* 0x002fe400000810f4 */
[----:B------:R-:W4:Y:S04]  /*94540*/  LDL.LU R244, [R1+0xc30] ;  /* 0x000c300001f47983 */ /* 0x000f280000300800 */
[----:B------:R-:W4:Y:S04]  /*94550*/  LDL.LU R245, [R1+0xc34] ;  /* 0x000c340001f57983 */ /* 0x000f280000300800 */
[----:B------:R-:W4:Y:S04]  /*94560*/  LDL.LU R246, [R1+0xc38] ;  /* 0x000c380001f67983 */ /* 0x000f280000300800 */
[----:B------:R-:W4:Y:S10]  /*94570*/  LDL.LU R247, [R1+0xc3c] ;  /* 0x000c3c0001f77983 */ /* 0x000f340000300800 */
        /* <DEDUP_REMOVED lines=18> */
[C---:B------:R-:W-:Y:S03]  /*946a0*/  HMMA.1688.F32.TF32 R140, R248.reuse, R16, R188 ;  /* 0x00000010f88c723c */ /* 0x040fe600000810bc */
[----:B------:R-:W-:Y:S01]  /*946b0*/  MOV R99, R132 ;  /* 0x0000008400637202 */ /* 0x000fe20000000f00 */
[----:B------:R-:W-:Y:S01]  /*946c0*/  IMAD.MOV.U32 R98, RZ, RZ, R133 ;  /* 0x000000ffff627224 */ /* 0x000fe200078e0085 */
[----:B------:R-:W-:Y:S01]  /*946d0*/  MOV R95, R134 ;  /* 0x00000086005f7202 */ /* 0x000fe20000000f00 */
[----:B------:R-:W-:Y:S11]  /*946e0*/  IMAD.MOV.U32 R94, RZ, RZ, R135 ;  /* 0x000000ffff5e7224 */ /* 0x000ff600078e0087 */
[----:B------:R-:W-:Y:S07]  /*946f0*/  @!UPT UIADD3 URZ, URZ, URZ, URZ ;  /* 0x0000003f3f3ff290 */ /* 0x000fee000fffe03f */
[----:B------:R-:W-:Y:S01]  /*94700*/  MOV R86, R140 ;  /* 0x0000008c00567202 */ /* 0x000fe20000000f00 */
[----:B------:R-:W-:Y:S01]  /*94710*/  IMAD.MOV.U32 R87, RZ, RZ, R141 ;  /* 0x000000ffff577224 */ /* 0x000fe200078e008d */
[----:B------:R-:W-:Y:S01]  /*94720*/  MOV R6, R142 ;  /* 0x0000008e00067202 */ /* 0x000fe20000000f00 */
[----:B------:R-:W-:Y:S02]  /*94730*/  IMAD.MOV.U32 R7, RZ, RZ, R143 ;  /* 0x000000ffff077224 */ /* 0x000fe400078e008f */
[C---:B------:R-:W-:Y:S01]  /*94740*/  HMMA.1688.F32.TF32 R140, R248.reuse, R12, R192 ;  /* 0x0000000cf88c723c */ /* 0x040fe200000810c0 */
        /* <DEDUP_REMOVED lines=16> */
[C---:B------:R-:W-:Y:S08]  /*94850*/  HMMA.1688.F32.TF32 R136, R248.reuse, R8, R136 ;  /* 0x00000008f888723c */ /* 0x040ff00000081088 */
[----:B----4-:R-:W-:Y:S11]  /*94860*/  HMMA.1688.F32.TF32 R132, R248, R84, R244 ;  /* 0x00000054f884723c */ /* 0x010ff600000810f4 */
[----:B------:R-:W-:Y:S11]  /*94870*/  @!UPT UIADD3 URZ, URZ, URZ, URZ ;  /* 0x0000003f3f3ff290 */ /* 0x000ff6000fffe03f */
[----:B------:R-:W-:Y:S02]  /*94880*/  @!UPT UIADD3 URZ, URZ, URZ, URZ ;  /* 0x0000003f3f3ff290 */ /* 0x000fe4000fffe03f */
[----:B------:R-:W-:Y:S01]  /*94890*/  MOV R91, R132 ;  /* 0x00000084005b7202 */ /* 0x000fe20000000f00 */
[----:B------:R-:W-:Y:S01]  /*948a0*/  IMAD.MOV.U32 R90, RZ, RZ, R133 ;  /* 0x000000ffff5a7224 */ /* 0x000fe200078e0085 */
[----:B------:R-:W4:Y:S01]  /*948b0*/  LDL.LU R132, [R1+0xc20] ;  /* 0x000c200001847983 */ /* 0x000f220000300800 */
[----:B------:R-:W-:Y:S01]  /*948c0*/  MOV R27, R134 ;  /* 0x00000086001b7202 */ /* 0x000fe20000000f00 */
[----:B------:R-:W-:Y:S02]  /*948d0*/  IMAD.MOV.U32 R26, RZ, RZ, R135 ;  /* 0x000000ffff1a7224 */ /* 0x000fe400078e0087 */
        /* <DEDUP_REMOVED lines=34> */
[----:B------:R-:W3:Y:S01]  /*94b00*/  LDL.LU R136, [R1+0x1310] ;  /* 0x0013100001887983 */ /* 0x000ee20000300800 */
[----:B------:R-:W-:-:S03]  /*94b10*/  IMAD.MOV.U32 R119, RZ, RZ, R139 ;  /* 0x000000ffff777224 */ /* 0x000fc600078e008b */
[----:B------:R-:W3:Y:S04]  /*94b20*/  LDL.LU R137, [R1+0x1314] ;  /* 0x0013140001897983 */ /* 0x000ee80000300800 */
[----:B------:R-:W3:Y:S04]  /*94b30*/  LDL.LU R138, [R1+0x1318] ;  /* 0x00131800018a7983 */ /* 0x000ee80000300800 */
[----:B------:R-:W3:Y:S01]  /*94b40*/  LDL.LU R139, [R1+0x131c] ;  /* 0x00131c00018b7983 */ /* 0x000ee20000300800 */
[----:B------:R-:W-:Y:S01]  /*94b50*/  MOV R78, R140 ;  /* 0x0000008c004e7202 */ /* 0x000fe20000000f00 */
[----:B------:R-:W-:Y:S01]  /*94b60*/  IMAD.MOV.U32 R79, RZ, RZ, R141 ;  /* 0x000000ffff4f7224 */ /* 0x000fe200078e008d */
[----:B------:R-:W-:Y:S01]  /*94b70*/  MOV R82, R142 ;  /* 0x0000008e00527202 */ /* 0x000fe20000000f00 */
[----:B------:R-:W-:Y:S01]  /*94b80*/  IMAD.MOV.U32 R83, RZ, RZ, R143 ;  /* 0x000000ffff537224 */ /* 0x000fe200078e008f */
[C---:B----4-:R-:W-:Y:S08]  /*94b90*/  HMMA.1688.F32.TF32 R132, R248.reuse, R80, R132 ;  /* 0x00000050f884723c */ /* 0x050ff00000081084 */
[----:B--2---:R-:W-:Y:S11]  /*94ba0*/  HMMA.1688.F32.TF32 R140, R248, R76, R236 ;  /* 0x0000004cf88c723c */ /* 0x004ff600000810ec */
[----:B------:R-:W-:Y:S05]  /*94bb0*/  @!UPT UIADD3 URZ, URZ, URZ, URZ ;  /* 0x0000003f3f3ff290 */ /* 0x000fea000fffe03f */
[----:B------:R-:W-:Y:S01]  /*94bc0*/  MOV R107, R132 ;  /* 0x00000084006b7202 */ /* 0x000fe20000000f00 */
[----:B------:R-:W-:Y:S01]  /*94bd0*/  IMAD.MOV.U32 R106, RZ, RZ, R133 ;  /* 0x000000ffff6a7224 */ /* 0x000fe200078e0085 */
[----:B------:R-:W2:Y:S01]  /*94be0*/  LDL.LU R132, [R1+0xf00] ;  /* 0x000f000001847983 */ /* 0x000ea20000300800 */
[----:B------:R-:W-:Y:S01]  /*94bf0*/  MOV R103, R134 ;  /* 0x0000008600677202 */ /* 0x000fe20000000f00 */
[----:B------:R-:W-:Y:S02]  /*94c00*/  IMAD.MOV.U32 R102, RZ, RZ, R135 ;  /* 0x000000ffff667224 */ /* 0x000fe400078e0087 */
[----:B------:R-:W2:Y:S04]  /*94c10*/  LDL.LU R133, [R1+0xf04] ;  /* 0x000f040001857983 */ /* 0x000ea80000300800 */
[----:B------:R-:W2:Y:S04]  /*94c20*/  LDL.LU R134, [R1+0xf08] ;  /* 0x000f080001867983 */ /* 0x000ea80000300800 */
[----:B------:R-:W2:Y:S01]  /*94c30*/  LDL.LU R135, [R1+0xf0c] ;  /* 0x000f0c0001877983 */ /* 0x000ea20000300800 */
[----:B------:R-:W-:Y:S01]  /*94c40*/  MOV R122, R140 ;  /* 0x0000008c007a7202 */ /* 0x000fe20000000f00 */
[----:B------:R-:W-:Y:S01]  /*94c50*/  IMAD.MOV.U32 R123, RZ, RZ, R141 ;  /* 0x000000ffff7b7224 */ /* 0x000fe200078e008d */
[----:B------:R-:W-:Y:S01]  /*94c60*/  MOV R126, R142 ;  /* 0x0000008e007e7202 */ /* 0x000fe20000000f00 */
[----:B------:R-:W-:-:S02]  /*94c70*/  IMAD.MOV.U32 R127, RZ, RZ, R143 ;  /* 0x000000ffff7f7224 */ /* 0x000fc400078e008f */
[C---:B---3--:R-:W-:Y:S01]  /*94c80*/  HMMA.1688.F32.TF32 R140, R248.reuse, R68, R244 ;  /* 0x00000044f88c723c */ /* 0x048fe200000810f4 */
[----:B------:R-:W3:Y:S07]  /*94c90*/  LDL.LU R244, [R1+0xef0] ;  /* 0x000ef00001f47983 */ /* 0x000eee0000300800 */
[C---:B------:R-:W-:Y:S08]  /*94ca0*/  HMMA.1688.F32.TF32 R148, R248.reuse, R72, R212 ;  /* 0x00000048f894723c */ /* 0x040ff000000810d4 */
[C---:B------:R-:W-:Y:S11]  /*94cb0*/  HMMA.1688.F32.TF32 R152, R248.reuse, R64, R208 ;  /* 0x00000040f898723c */ /* 0x040ff600000810d0 */
[----:B------:R-:W-:Y:S04]  /*94cc0*/  @!UPT UIADD3 URZ, URZ, URZ, URZ ;  /* 0x0000003f3f3ff290 */ /* 0x000fe8000fffe03f */
[----:B------:R-:W-:Y:S04]  /*94cd0*/  STL.64 [R1+0xc00], R148 ;  /* 0x000c009401007387 */ /* 0x000fe80000100a00 */
[----:B------:R1:W-:Y:S04]  /*94ce0*/  STL.64 [R1+0xc08], R150 ;  /* 0x000c089601007387 */ /* 0x0003e80000100a00 */
[----:B------:R-:W-:Y:S04]  /*94cf0*/  STL.64 [R1+0xbf0], R140 ;  /* 0x000bf08c01007387 */ /* 0x000fe80000100a00 */
[----:B------:R4:W-:Y:S04]  /*94d00*/  STL.64 [R1+0xbf8], R142 ;  /* 0x000bf88e01007387 */ /* 0x0009e80000100a00 */
[----:B------:R-:W3:Y:S01]  /*94d10*/  LDL.LU R245, [R1+0xef4] ;  /* 0x000ef40001f57983 */ /* 0x000ee20000300800 */
[C---:B-1----:R-:W-:Y:S03]  /*94d20*/  HMMA.1688.F32.TF32 R148, R248.reuse, R56, R144 ;  /* 0x00000038f894723c */ /* 0x042fe60000081090 */
[----:B------:R-:W3:Y:S04]  /*94d30*/  LDL.LU R246, [R1+0xef8] ;  /* 0x000ef80001f67983 */ /* 0x000ee80000300800 */
[----:B------:R-:W3:Y:S01]  /*94d40*/  LDL.LU R247, [R1+0xefc] ;  /* 0x000efc0001f77983 */ /* 0x000ee20000300800 */
[C---:B----4-:R-:W-:Y:S03]  /*94d50*/  HMMA.1688.F32.TF32 R140, R248.reuse, R60, R204 ;  /* 0x0000003cf88c723c */ /* 0x050fe600000810cc */
[----:B------:R-:W-:Y:S04]  /*94d60*/  STL.64 [R1+0xbe0], R152 ;  /* 0x000be09801007387 */ /* 0x000fe80000100a00 */
[----:B------:R-:W-:Y:S01]  /*94d70*/  STL.64 [R1+0xbe8], R154 ;  /* 0x000be89a01007387 */ /* 0x000fe20000100a00 */
        /* <DEDUP_REMOVED lines=11> */
[C---:B----4-:R-:W-:Y:S03]  /*94e30*/  HMMA.1688.F32.TF32 R144, R248.reuse, R40, R188 ;  /* 0x00000028f890723c */ /* 0x050fe600000810bc */
[----:B------:R1:W-:Y:S05]  /*94e40*/  STL.64 [R1+0xba8], R142 ;  /* 0x000ba88e01007387 */ /* 0x0003ea0000100a00 */
[C---:B-1----:R-:W-:Y:S08]  /*94e50*/  HMMA.1688.F32.TF32 R140, R248.reuse, R36, R192 ;  /* 0x00000024f88c723c */ /* 0x042ff000000810c0 */
[----:B------:R-:W-:Y:S01]  /*94e60*/  HMMA.1688.F32.TF32 R136, R248, R32, R136 ;  /* 0x00000020f888723c */ /* 0x000fe20000081088 */
[----:B------:R-:W-:Y:S04]  /*94e70*/  STL.64 [R1+0xb90], R148 ;  /* 0x000b909401007387 */ /* 0x000fe80000100a00 */
[----:B------:R-:W-:Y:S04]  /*94e80*/  STL.64 [R1+0xb98], R150 ;  /* 0x000b989601007387 */ /* 0x000fe80000100a00 */
[----:B------:R-:W4:Y:S04]  /*94e90*/  LDL.LU R192, [R1+0x1300] ;  /* 0x0013000001c07983 */ /* 0x000f280000300800 */
[----:B------:R-:W-:Y:S04]  /*94ea0*/  STL.64 [R1+0xb80], R144 ;  /* 0x000b809001007387 */ /* 0x000fe80000100a00 */
[----:B------:R-:W-:Y:S04]  /*94eb0*/  STL.64 [R1+0xb88], R146 ;  /* 0x000b889201007387 */ /* 0x000fe80000100a00 */
[----:B------:R-:W-:Y:S04]  /*94ec0*/  STL.64 [R1+0xb70], R140 ;  /* 0x000b708c01007387 */ /* 0x000fe80000100a00 */
[----:B------:R4:W-:Y:S04]  /*94ed0*/  STL.64 [R1+0xb78], R142 ;  /* 0x000b788e01007387 */ /* 0x0009e80000100a00 */
        /* <DEDUP_REMOVED lines=10> */
[----:B------:R1:W-:Y:S04]  /*94f80*/  STL [R1+0x73a0], R30 ;  /* 0x0073a01e01007387 */ /* 0x0003e80000100800 */
[----:B------:R-:W4:Y:S04]  /*94f90*/  LDL.LU R136, [R1+0x12f0] ;  /* 0x0012f00001887983 */ /* 0x000f280000300800 */
[----:B------:R-:W4:Y:S04]  /*94fa0*/  LDL.LU R137, [R1+0x12f4] ;  /* 0x0012f40001897983 */ /* 0x000f280000300800 */
[----:B------:R-:W4:Y:S04]  /*94fb0*/  LDL.LU R138, [R1+0x12f8] ;  /* 0x0012f800018a7983 */ /* 0x000f280000300800 */
[----:B------:R-:W4:Y:S01]  /*94fc0*/  LDL.LU R139, [R1+0x12fc] ;  /* 0x0012fc00018b7983 */ /* 0x000f220000300800 */
[----:B--2---:R-:W-:Y:S03]  /*94fd0*/  HMMA.1688.F32.TF32 R248, R248, R28, R132 ;  /* 0x0000001cf8f8723c */ /* 0x004fe60000081084 */
[----:B------:R-:W-:Y:S04]  /*94fe0*/  LDS R132, [R3+0x46080] ;  /* 0x0460800003847984 */ /* 0x000fe80000000800 */
[----:B------:R-:W-:Y:S04]  /*94ff0*/  LDS R134, [R3+0x46880] ;  /* 0x0468800003867984 */ /* 0x000fe80000000800 */
[----:B------:R-:W-:Y:S04]  /*95000*/  LDS R133, [R0+0x46080] ;  /* 0x0460800000857984 */ /* 0x000fe80000000800 */
[----:B------:R-:W2:Y:S08]  /*95010*/  LDS R135, [R0+0x46880] ;  /* 0x0468800000877984 */ /* 0x000eb00000000800 */
        /* <DEDUP_REMOVED lines=8> */
[C---:B---3--:R-:W-:Y:S11]  /*950a0*/  HMMA.1688.F32.TF32 R244, R176.reuse, R128, R244 ;  /* 0x00000080b0f4723c */ /* 0x048ff600000810f4 */
[----:B------:R-:W-:Y:S11]  /*950b0*/  @!UPT UIADD3 URZ, URZ, URZ, URZ ;  /* 0x0000003f3f3ff290 */ /* 0x000ff6000fffe03f */
[----:B------:R-:W-:Y:S01]  /*950c0*/  @!UPT UIADD3 URZ, URZ, URZ, URZ ;  /* 0x0000003f3f3ff290 */ /* 0x000fe2000fffe03f */
[----:B------:R3:W-:Y:S04]  /*950d0*/  STL [R1+0x73cc], R244 ;  /* 0x0073ccf401007387 */ /* 0x0007e80000100800 */
[----:B------:R1:W-:Y:S04]  /*950e0*/  STL [R1+0x73c8], R245 ;  /* 0x0073c8f501007387 */ /* 0x0003e80000100800 */
[----:B------:R1:W-:Y:S04]  /*950f0*/  STL [R1+0x73c4], R246 ;  /* 0x0073c4f601007387 */ /* 0x0003e80000100800 */
[----:B------:R1:W-:Y:S04]  /*95100*/  STL [R1+0x73c0], R247 ;  /* 0x0073c0f701007387 */ /* 0x0003e80000100800 */
[----:B------:R-:W3:Y:S04]  /*95110*/  LDL.LU R196, [R1+0x12d0] ;  /* 0x0012d00001c47983 */ /* 0x000ee80000300800 */
[----:B------:R-:W3:Y:S04]  /*95120*/  LDL.LU R197, [R1+0x12d4] ;  /* 0x0012d40001c57983 */ /* 0x000ee80000300800 */
[----:B------:R-:W3:Y:S04]  /*95130*/  LDL.LU R198, [R1+0x12d8] ;  /* 0x0012d80001c67983 */ /* 0x000ee80000300800 */
[----:B------:R-:W3:Y:S01]  /*95140*/  LDL.LU R199, [R1+0x12dc] ;  /* 0x0012dc0001c77983 */ /* 0x000ee20000300800 */
[C---:B----4-:R-:W-:Y:S11]  /*95150*/  HMMA.1688.F32.TF32 R140, R176.reuse, R124, R192 ;  /* 0x0000007cb08c723c */ /* 0x050ff600000810c0 */
[----:B------:R-:W-:Y:S11]  /*95160*/  @!UPT UIADD3 URZ, URZ, URZ, URZ ;  /* 0x0000003f3f3ff290 */ /* 0x000ff6000fffe03f */
[----:B------:R-:W-:Y:S02]  /*95170*/  @!UPT UIADD3 URZ, URZ, URZ, URZ ;  /* 0x0000003f3f3ff290 */ /* 0x000fe4000fffe03f */
[----:B------:R-:W-:Y:S01]  /*95180*/  IMAD.MOV.U32 R43, RZ, RZ, R143 ;  /* 0x000000ffff2b7224 */ /* 0x000fe200078e008f */
[----:B------:R-:W-:Y:S01]  /*95190*/  MOV R42, R142 ;  /* 0x0000008e002a7202 */ /* 0x000fe20000000f00 */
[----:B------:R-:W-:Y:S01]  /*951a0*/  HMMA.1688.F32.TF32 R136, R176, R120, R136 ;  /* 0x00000078b088723c */ /* 0x000fe20000081088 */
[----:B------:R-:W-:Y:S01]  /*951b0*/  IMAD.MOV.U32 R39, RZ, RZ, R141 ;  /* 0x000000ffff277224 */ /* 0x000fe200078e008d */
[----:B------:R-:W-:Y:S01]  /*951c0*/  MOV R38, R140 ;  /* 0x0000008c00267202 */ /* 0x000fe20000000f00 */
        /* <DEDUP_REMOVED lines=23> */
[----:B-1----:R-:W-:Y:S01]  /*95340*/  MOV R35, R140 ;  /* 0x0000008c00237202 */ /* 0x002fe20000000f00 */
[----:B------:R-:W-:Y:S01]  /*95350*/  IMAD.MOV.U32 R34, RZ, RZ, R141 ;  /* 0x000000ffff227224 */ /* 0x000fe200078e008d */
[----:B------:R-:W-:Y:S01]  /*95360*/  MOV R31, R142 ;  /* 0x0000008e001f7202 */ /* 0x000fe20000000f00 */
[----:B------:R-:W-:Y:S02]  /*95370*/  IMAD.MOV.U32 R30, RZ, RZ, R143 ;  /* 0x000000ffff1e7224 */ /* 0x000fe400078e008f */
[C---:B---3--:R-:W-:Y:S01]  /*95380*/  HMMA.1688.F32.TF32 R140, R176.reuse, R112, R196 ;  /* 0x00000070b08c723c */ /* 0x048fe200000810c4 */
[----:B------:R1:W-:Y:S11]  /*95390*/  STL [R1+0x73ec], R51 ;  /* 0x0073ec3301007387 */ /* 0x0003f60000100800 */
[----:B------:R-:W-:Y:S11]  /*953a0*/  @!UPT UIADD3 URZ, URZ, URZ, URZ ;  /* 0x0000003f3f3ff290 */ /* 0x000ff6000fffe03f */
[----:B------:R-:W-:Y:S01]  /*953b0*/  @!UPT UIADD3 URZ, URZ, URZ, URZ ;  /* 0x0000003f3f3ff290 */ /* 0x000fe2000fffe03f */
[----:B------:R-:W-:Y:S01]  /*953c0*/  MOV R248, R140 ;  /* 0x0000008c00f87202 */ /* 0x000fe20000000f00 */
[----:B------:R-:W-:Y:S01]  /*953d0*/  IMAD.MOV.U32 R249, RZ, RZ, R141 ;  /* 0x000000fffff97224 */ /* 0x000fe200078e008d */
[----:B------:R-:W-:Y:S01]  /*953e0*/  MOV R250, R142 ;  /* 0x0000008e00fa7202 */ /* 0x000fe20000000f00 */
[----:B------:R-:W-:Y:S01]  /*953f0*/  IMAD.MOV.U32 R251, RZ, RZ, R143 ;  /* 0x000000fffffb7224 */ /* 0x000fe200078e008f */
[----:B------:R2:W-:Y:S04]  /*95400*/  STL [R1+0x73e8], R50 ;  /* 0x0073e83201007387 */ /* 0x0005e80000100800 */
        /* <DEDUP_REMOVED lines=9> */
[----:B------:R1:W-:Y:S01]  /*954a0*/  STL [R1+0x7400], R248 ;  /* 0x007400f801007387 */ /* 0x0003e20000100800 */
[C---:B----4-:R-:W-:Y:S08]  /*954b0*/  HMMA.1688.F32.TF32 R140, R176.reuse, R108, R188 ;  /* 0x0000006cb08c723c */ /* 0x050ff000000810bc */
[C---:B------:R-:W-:Y:S11]  /*954c0*/  HMMA.1688.F32.TF32 R136, R176.reuse, R100, R136 ;  /* 0x00000064b088723c */ /* 0x040ff60000081088 */
[----:B------:R-:W-:Y:S05]  /*954d0*/  @!UPT UIADD3 URZ, URZ, URZ, URZ ;  /* 0x0000003f3f3ff290 */ /* 0x000fea000fffe03f */
[----:B------:R-:W-:Y:S01]  /*954e0*/  MOV R244, R140 ;  /* 0x0000008c00f47202 */ /* 0x000fe20000000f00 */
[----:B------:R-:W-:Y:S01]  /*954f0*/  IMAD.MOV.U32 R245, RZ, RZ, R141 ;  /* 0x000000fffff57224 */ /* 0x000fe200078e008d */
[----:B------:R-:W-:Y:S01]  /*95500*/  MOV R246, R142 ;  /* 0x0000008e00f67202 */ /* 0x000fe20000000f00 */
[----:B------:R-:W-:Y:S02]  /*95510*/  IMAD.MOV.U32 R247, RZ, RZ, R143 ;  /* 0x000000fffff77224 */ /* 0x000fe400078e008f */
[----:B------:R-:W-:Y:S03]  /*95520*/  HMMA.1688.F32.TF32 R140, R176, R104, R192 ;  /* 0x00000068b08c723c */ /* 0x000fe600000810c0 */
[----:B------:R-:W-:Y:S04]  /*95530*/  STL.64 [R1+0x75d8], R246 ;  /* 0x0075d8f601007387 */ /* 0x000fe80000100a00 */
[----:B------:R-:W-:Y:S01]  /*95540*/  STL.64 [R1+0x75d0], R244 ;  /* 0x0075d0f401007387 */ /* 0x000fe20000100a00 */
[----:B------:R-:W-:Y:S01]  /*95550*/  MOV R43, R136 ;  /* 0x00000088002b7202 */ /* 0x000fe20000000f00 */
[----:B------:R-:W-:-:S02]  /*95560*/  IMAD.MOV.U32 R42, RZ, RZ, R137 ;  /* 0x000000ffff2a7224 */ /* 0x000fc400078e0089 */
        /* <DEDUP_REMOVED lines=63> */
[----:B---3--:R-:W-:Y:S01]  /*95960*/  MOV R47, R142 ;  /* 0x0000008e002f7202 */ /* 0x008fe20000000f00 */
        /* <DEDUP_REMOVED lines=22> */
[C---:B------:R-:W-:Y:S01]  /*95ad0*/  HMMA.1688.F32.TF32 R140, R176.reuse, R20, R208 ;  /* 0x00000014b08c723c */ /* 0x040fe200000810d0 */
[----:B------:R-:W-:Y:S11]  /*95ae0*/  STL.64 [R1+0x75e8], R250 ;  /* 0x0075e8fa01007387 */ /* 0x000ff60000100a00 */
[----:B------:R-:W-:Y:S11]  /*95af0*/  @!UPT UIADD3 URZ, URZ, URZ, URZ ;  /* 0x0000003f3f3ff290 */ /* 0x000ff6000fffe03f */
[----:B------:R-:W-:Y:S01]  /*95b00*/  @!UPT UIADD3 URZ, URZ, URZ, URZ ;  /* 0x0000003f3f3ff290 */ /* 0x000fe2000fffe03f */
[----:B------:R-:W-:Y:S01]  /*95b10*/  MOV R63, R140 ;  /* 0x0000008c003f7202 */ /* 0x000fe20000000f00 */
[----:B------:R-:W-:Y:S01]  /*95b20*/  IMAD.MOV.U32 R58, RZ, RZ, R141 ;  /* 0x000000ffff3a7224 */ /* 0x000fe200078e008d */
[----:B------:R-:W-:Y:S01]  /*95b30*/  MOV R59, R142 ;  /* 0x0000008e003b7202 */ /* 0x000fe20000000f00 */
[----:B------:R-:W-:Y:S02]  /*95b40*/  IMAD.MOV.U32 R55, RZ, RZ, R143 ;  /* 0x000000ffff377224 */ /* 0x000fe400078e008f */
[C---:B------:R-:W-:Y:S01]  /*95b50*/  HMMA.1688.F32.TF32 R140, R176.reuse, R16, R204 ;  /* 0x00000010b08c723c */ /* 0x040fe200000810cc */
[----:B------:R-:W-:Y:S07]  /*95b60*/  STL.64 [R1+0x75e0], R248 ;  /* 0x0075e0f801007387 */ /* 0x000fee0000100a00 */
        /* <DEDUP_REMOVED lines=13> */
[C---:B------:R-:W-:Y:S08]  /*95c40*/  HMMA.1688.F32.TF32 R136, R176.reuse, R72, R136 ;  /* 0x00000048b088723c */ /* 0x040ff00000081088 */
[C---:B-1----:R-:W-:Y:S01]  /*95c50*/  HMMA.1688.F32.TF32 R140, R176.reuse, R76, R192 ;  /* 0x0000004cb08c723c */ /* 0x042fe200000810c0 */
[----:B------:R-:W-:Y:S04]  /*95c60*/  STL.64 [R1+0xd0], R148 ;  /* 0x0000d09401007387 */ /* 0x000fe80000100a00 */
[----:B------:R-:W-:Y:S04]  /*95c70*/  STL.64 [R1+0xd8], R150 ;  /* 0x0000d89601007387 */ /* 0x000fe80000100a00 */
[----:B------:R1:W-:Y:S04]  /*95c80*/  STL.64 [R1+0xc0], R144 ;  /* 0x0000c09001007387 */ /* 0x0003e80000100a00 */
[----:B------:R2:W-:Y:S10]  /*95c90*/  STL.64 [R1+0xc8], R146 ;  /* 0x0000c89201007387 */ /* 0x0005f40000100a00 */
[----:B------:R-:W-:Y:S04]  /*95ca0*/  STL.64 [R1+0xb0], R140 ;  /* 0x0000b08c01007387 */ /* 0x000fe80000100a00 */
[----:B------:R-:W-:Y:S04]  /*95cb0*/  STL.64 [R1+0xb8], R142 ;  /* 0x0000b88e01007387 */ /* 0x000fe80000100a00 */
[----:B------:R3:W-:Y:S04]  /*95cc0*/  STL.64 [R1+0xa0], R136 ;  /* 0x0000a08801007387 */ /* 0x0007e80000100a00 */
[----:B------:R2:W-:Y:S04]  /*95cd0*/  STL.64 [R1+0xa8], R138 ;  /* 0x0000a88a01007387 */ /* 0x0005e80000100a00 */
[----:B------:R-:W4:Y:S04]  /*95ce0*/  LDL.LU R182, [R1+0x1138] ;  /* 0x0011380001b67983 */ /* 0x000f280000300800 */
[----:B------:R-:W4:Y:S04]  /*95cf0*/  LDL.LU R183, [R1+0x113c] ;  /* 0x00113c0001b77983 */ /* 0x000f280000300800 */
[----:B-1----:R-:W4:Y:S04]  /*95d00*/  LDL.LU R144, [R1+0x1140] ;  /* 0x0011400001907983 */ /* 0x002f280000300800 */
[----:B------:R-:W4:Y:S04]  /*95d10*/  LDL.LU R145, [R1+0x1144] ;  /* 0x0011440001917983 */ /* 0x000f280000300800 */
[----:B--2---:R-:W4:Y:S04]  /*95d20*/  LDL.LU R146, [R1+0x1148] ;  /* 0x0011480001927983 */ /* 0x004f280000300800 */
[----:B------:R-:W4:Y:S04]  /*95d30*/  LDL.LU R147, [R1+0x114c] ;  /* 0x00114c0001937983 */ /* 0x000f280000300800 */
[----:B---3--:R-:W2:Y:S04]  /*95d40*/  LDL.LU R136, [R1+0x11c0] ;  /* 0x0011c00001887983 */ /* 0x008ea80000300800 */
        /* <DEDUP_REMOVED lines=36> */
[----:B------:R-:W2:Y:S05]  /*95f90*/  LDL.LU R136, [R1+0x8b0] ;  /* 0x0008b00001887983 */ /* 0x000eaa0000300800 */
[C---:B---3--:R-:W-:Y:S11]  /*95fa0*/  HMMA.1688.F32.TF32 R148, R176.reuse, R64, R196 ;  /* 0x00000040b094723c */ /* 0x048ff600000810c4 */
[----:B------:R-:W-:Y:S04]  /*95fb0*/  @!UPT UIADD3 URZ, URZ, URZ, URZ ;  /* 0x0000003f3f3ff290 */ /* 0x000fe8000fffe03f */
[----:B------:R-:W-:Y:S04]  /*95fc0*/  STL.64 [R1+0x90], R140 ;  /* 0x0000908c01007387 */ /* 0x000fe80000100a00 */
[----:B------:R4:W-:Y:S04]  /*95fd0*/  STL.64 [R1+0x98], R142 ;  /* 0x0000988e01007387 */ /* 0x0009e80000100a00 */
[----:B------:R-:W2:Y:S04]  /*95fe0*/  LDL.LU R137, [R1+0x8b4] ;  /* 0x0008b40001897983 */ /* 0x000ea80000300800 */
[----:B------:R-:W2:Y:S01]  /*95ff0*/  LDL.LU R138, [R1+0x8b8] ;  /* 0x0008b800018a7983 */ /* 0x000ea20000300800 */
[C---:B----4-:R-:W-:Y:S03]  /*96000*/  HMMA.1688.F32.TF32 R140, R176.reuse, R60, R188 ;  /* 0x0000003cb08c723c */ /* 0x050fe600000810bc */
[----:B------:R-:W2:Y:S04]  /*96010*/  LDL.LU R139, [R1+0x8bc] ;  /* 0x0008bc00018b7983 */ /* 0x000ea80000300800 */
[----:B------:R-:W3:Y:S04]  /*96020*/  LDL.LU R196, [R1+0xad0] ;  /* 0x000ad00001c47983 */ /* 0x000ee80000300800 */
[----:B------:R-:W-:Y:S04]  /*96030*/  STL.64 [R1+0x80], R148 ;  /* 0x0000809401007387 */ /* 0x000fe80000100a00 */
[----:B------:R1:W-:Y:S08]  /*96040*/  STL.64 [R1+0x88], R150 ;  /* 0x0000889601007387 */ /* 0x0003f00000100a00 */
[----:B------:R-:W-:Y:S04]  /*96050*/  STL.64 [R1+0x70], R140 ;  /* 0x0000708c01007387 */ /* 0x000fe80000100a00 */
[----:B------:R4:W-:Y:S04]  /*96060*/  STL.64 [R1+0x78], R142 ;  /* 0x0000788e01007387 */ /* 0x0009e80000100a00 */
[----:B------:R-:W3:Y:S04]  /*96070*/  LDL.LU R197, [R1+0xad4] ;  /* 0x000ad40001c57983 */ /* 0x000ee80000300800 */
[----:B------:R-:W3:Y:S04]  /*96080*/  LDL.LU R198, [R1+0xad8] ;  /* 0x000ad80001c67983 */ /* 0x000ee80000300800 */
[----:B------:R-:W3:Y:S01]  /*96090*/  LDL.LU R199, [R1+0xadc] ;  /* 0x000adc0001c77983 */ /* 0x000ee20000300800 */
[C---:B------:R-:W-:Y:S03]  /*960a0*/  HMMA.1688.F32.TF32 R152, R176.reuse, R56, R236 ;  /* 0x00000038b098723c */ /* 0x040fe600000810ec */
[----:B------:R-:W3:Y:S04]  /*960b0*/  LDL.LU R184, [R1+0xae0] ;  /* 0x000ae00001b87983 */ /* 0x000ee80000300800 */
[----:B------:R-:W3:Y:S01]  /*960c0*/  LDL.LU R185, [R1+0xae4] ;  /* 0x000ae40001b97983 */ /* 0x000ee20000300800 */
[C---:B-1----:R-:W-:Y:S03]  /*960d0*/  HMMA.1688.F32.TF32 R148, R176.reuse, R52, R212 ;  /* 0x00000034b094723c */ /* 0x042fe600000810d4 */
[----:B------:R-:W3:Y:S04]  /*960e0*/  LDL.LU R186, [R1+0xae8] ;  /* 0x000ae80001ba7983 */ /* 0x000ee80000300800 */
[----:B------:R-:W3:Y:S01]  /*960f0*/  LDL.LU R187, [R1+0xaec] ;  /* 0x000aec0001bb7983 */ /* 0x000ee20000300800 */
[C---:B----4-:R-:W-:Y:S03]  /*96100*/  HMMA.1688.F32.TF32 R140, R176.reuse, R48, R192 ;  /* 0x00000030b08c723c */ /* 0x050fe600000810c0 */
[----:B------:R-:W4:Y:S04]  /*96110*/  LDL.LU R188, [R1+0xac0] ;  /* 0x000ac00001bc7983 */ /* 0x000f280000300800 */
[----:B------:R-:W4:Y:S04]  /*96120*/  LDL.LU R189, [R1+0xac4] ;  /* 0x000ac40001bd7983 */ /* 0x000f280000300800 */
[----:B------:R-:W4:Y:S04]  /*96130*/  LDL.LU R190, [R1+0xac8] ;  /* 0x000ac80001be7983 */ /* 0x000f280000300800 */
[----:B------:R-:W4:Y:S04]  /*96140*/  LDL.LU R191, [R1+0xacc] ;  /* 0x000acc0001bf7983 */ /* 0x000f280000300800 */
        /* <DEDUP_REMOVED lines=10> */
[C---:B-1----:R-:W-:Y:S08]  /*961f0*/  HMMA.1688.F32.TF32 R140, R176.reuse, R44, R208 ;  /* 0x0000002cb08c723c */ /* 0x042ff000000810d0 */
[C---:B------:R-:W-:Y:S08]  /*96200*/  HMMA.1688.F32.TF32 R148, R176.reuse, R40, R204 ;  /* 0x00000028b094723c */ /* 0x040ff000000810cc */
[C---:B------:R-:W-:Y:S07]  /*96210*/  HMMA.1688.F32.TF32 R144, R176.reuse, R36, R144 ;  /* 0x00000024b090723c */ /* 0x040fee0000081090 */
[----:B------:R-:W-:Y:S04]  /*96220*/  STL.64 [R1+0x30], R140 ;  /* 0x0000308c01007387 */ /* 0x000fe80000100a00 */
[----:B------:R1:W-:Y:S02]  /*96230*/  STL.64 [R1+0x38], R142 ;  /* 0x0000388e01007387 */ /* 0x0003e40000100a00 */
[C---:B-1----:R-:W-:Y:S08]  /*96240*/  HMMA.1688.F32.TF32 R140, R176.reuse, R32, R180 ;  /* 0x00000020b08c723c */ /* 0x042ff000000810b4 */
[----:B------:R-:W-:Y:S01]  /*96250*/  HMMA.1688.F32.TF32 R176, R176, R28, R200 ;  /* 0x0000001cb0b0723c */ /* 0x000fe200000810c8 */
[----:B------:R-:W-:Y:S04]  /*96260*/  STL.64 [R1+0x20], R148 ;  /* 0x0000209401007387 */ /* 0x000fe80000100a00 */
[----:B------:R-:W-:Y:S04]  /*96270*/  STL.64 [R1+0x28], R150 ;  /* 0x0000289601007387 */ /* 0x000fe80000100a00 */
[----:B------:R-:W-:Y:S04]  /*96280*/  STL.64 [R1+0x10], R144 ;  /* 0x0000109001007387 */ /* 0x000fe80000100a00 */
[----:B------:R-:W-:Y:S10]  /*96290*/  STL.64 [R1+0x18], R146 ;  /* 0x0000189201007387 */ /* 0x000ff40000100a00 */
[----:B------:R-:W-:Y:S04]  /*962a0*/  STL [R1+0x732c], R176 ;  /* 0x00732cb001007387 */ /* 0x000fe80000100800 */
[----:B------:R-:W-:Y:S04]  /*962b0*/  STL.64 [R1], R140 ;  /* 0x0000008c01007387 */ /* 0x000fe80000100a00 */
[----:B------:R3:W-:Y:S04]  /*962c0*/  STL.64 [R1+0x8], R142 ;  /* 0x0000088e01007387 */ /* 0x0007e80000100a00 */
[----:B------:R-:W-:Y:S04]  /*962d0*/  STL [R1+0x7328], R177 ;  /* 0x007328b101007387 */ /* 0x000fe80000100800 */
[----:B------:R-:W-:Y:S04]  /*962e0*/  STL [R1+0x7324], R178 ;  /* 0x007324b201007387 */ /* 0x000fe80000100800 */
[----:B------:R-:W-:Y:S01]  /*962f0*/  STL [R1+0x7320], R179 ;  /* 0x007320b301007387 */ /* 0x000fe20000100800 */
[C---:B--2---:R-:W-:Y:S03]  /*96300*/  HMMA.1688.F32.TF32 R180, R132.reuse, R128, R136 ;  /* 0x0000008084b4723c */ /* 0x044fe60000081088 */
[----:B------:R-:W-:Y:S04]  /*96310*/  LDS R136, [R242+0x46080] ;  /* 0x04608000f2887984 */ /* 0x000fe80000000800 */
[----:B------:R-:W-:Y:S04]  /*96320*/  LDS R138, [R242+0x46880] ;  /* 0x04688000f28a7984 */ /* 0x000fe80000000800 */
[----:B------:R-:W-:Y:S04]  /*96330*/  LDS R137, [R243+0x46080] ;  /* 0x04608000f3897984 */ /* 0x000fe80000000800 */
[----:B------:R-:W1:Y:S08]  /*96340*/  LDS R139, [R243+0x46880] ;  /* 0x04688000f38b7984 */ /* 0x000e700000000800 */
[----:B------:R-:W-:Y:S01]  /*96350*/  STL [R1+0x733c], R180 ;  /* 0x00733cb401007387 */ /* 0x000fe20000100800 */
[C---:B---3--:R-:W-:Y:S08]  /*96360*/  HMMA.1688.F32.TF32 R140, R132.reuse, R120, R196 ;  /* 0x00000078848c723c */ /* 0x048ff000000810c4 */
[C---:B------:R-:W-:Y:S01]  /*96370*/  HMMA.1688.F32.TF32 R144, R132.reuse, R124, R184 ;  /* 0x0000007c8490723c */ /* 0x040fe200000810b8 */
[----:B------:R-:W-:Y:S04]  /*96380*/  STL [R1+0x7338], R181 ;  /* 0x007338b501007387 */ /* 0x000fe80000100800 */
[----:B------:R-:W-:Y:S04]  /*96390*/  STL [R1+0x7334], R182 ;  /* 0x007334b601007387 */ /* 0x000fe80000100800 */
[----:B------:R-:W-:Y:S04]  /*963a0*/  STL [R1+0x7330], R183 ;  /* 0x007330b701007387 */ /* 0x000fe80000100800 */
[----:B------:R-:W-:Y:S04]  /*963b0*/  STL.64 [R1+0x75f0], R242 ;  /* 0x0075f0f201007387 */ /* 0x000fe80000100a00 */
[----:B------:R-:W-:Y:S06]  /*963c0*/  STL.64 [R1+0x7660], R122 ;  /* 0x0076607a01007387 */ /* 0x000fec0000100a00 */
[----:B------:R-:W-:Y:S04]  /*963d0*/  STL.64 [R1+0xae0], R144 ;  /* 0x000ae09001007387 */ /* 0x000fe80000100a00 */
[----:B------:R-:W-:Y:S04]  /*963e0*/  STL.64 [R1+0xae8], R146 ;  /* 0x000ae89201007387 */ /* 0x000fe80000100a00 */
[----:B------:R-:W-:Y:S04]  /*963f0*/  STL.64 [R1+0x7658], R120 ;  /* 0x0076587801007387 */ /* 0x000fe80000100a00 */
[----:B------:R-:W-:Y:S04]  /*96400*/  STL.64 [R1+0xad0], R140 ;  /* 0x000ad08c01007387 */ /* 0x000fe80000100a00 */
[----:B------:R4:W-:Y:S04]  /*96410*/  STL.64 [R1+0xad8], R142 ;  /* 0x000ad88e01007387 */ /* 0x0009e80000100a00 */
[----:B------:R-:W-:Y:S04]  /*96420*/  STL.64 [R1+0x7650], R118 ;  /* 0x0076507601007387 */ /* 0x000fe80000100a00 */
[----:B------:R2:W-:Y:S01]  /*96430*/  STL.64 [R1+0x7648], R116 ;  /* 0x0076487401007387 */ /* 0x0005e20000100a00 */
[C---:B----4-:R-:W-:Y:S08]  /*96440*/  HMMA.1688.F32.TF32 R140, R132.reuse, R116, R188 ;  /* 0x00000074848c723c */ /* 0x050ff000000810bc */
[----:B--2---:R-:W-:Y:S01]  /*96450*/  HMMA.1688.F32.TF32 R116, R132, R112, R192 ;  /* 0x000000708474723c */ /* 0x004fe200000810c0 */
[----:B------:R-:W1:Y:S11]  /*96460*/  LDL.LU R192, [R1+0x890] ;  /* 0x0008900001c07983 */ /* 0x000e760000300800 */
[----:B------:R-:W-:Y:S11]  /*96470*/  @!UPT UIADD3 URZ, URZ, URZ, URZ ;  /* 0x0000003f3f3ff290 */ /* 0x000ff6000fffe03f */
[----:B------:R-:W-:Y:S04]  /*96480*/  STL.64 [R1+0xab0], R116 ;  /* 0x000ab07401007387 */ /* 0x000fe80000100a00 */
[----:B------:R2:W-:Y:S04]  /*96490*/  STL.64 [R1+0xab8], R118 ;  /* 0x000ab87601007387 */ /* 0x0005e80000100a00 */
[----:B------:R-:W1:Y:S04]  /*964a0*/  LDL.LU R193, [R1+0x894] ;  /* 0x0008940001c17983 */ /* 0x000e680000300800 */
[----:B------:R-:W1:Y:S04]  /*964b0*/  LDL.LU R194, [R1+0x898] ;  /* 0x0008980001c27983 */ /* 0x000e680000300800 */
[----:B------:R-:W1:Y:S04]  /*964c0*/  LDL.LU R195, [R1+0x89c] ;  /* 0x00089c0001c37983 */ /* 0x000e680000300800 */
        /* <DEDUP_REMOVED lines=113> */
[C---:B---3--:R-:W-:Y:S11]  /*96be0*/  HMMA.1688.F32.TF32 R116, R132.reuse, R108, R176 ;  /* 0x0000006c8474723c */ /* 0x048ff600000810b0 */
[----:B------:R-:W-:Y:S11]  /*96bf0*/  @!UPT UIADD3 URZ, URZ, URZ, URZ ;  /* 0x0000003f3f3ff290 */ /* 0x000ff6000fffe03f */
[----:B------:R-:W-:Y:S02]  /*96c00*/  @!UPT UIADD3 URZ, URZ, URZ, URZ ;  /* 0x0000003f3f3ff290 */ /* 0x000fe4000fffe03f */
[----:B------:R-:W-:Y:S01]  /*96c10*/  MOV R176, R116 ;  /* 0x0000007400b07202 */ /* 0x000fe20000000f00 */
[----:B------:R-:W-:Y:S01]  /*96c20*/  IMAD.MOV.U32 R177, RZ, RZ, R117 ;  /* 0x000000ffffb17224 */ /* 0x000fe200078e0075 */
[----:B------:R-:W-:Y:S01]  /*96c30*/  MOV R178, R118 ;  /* 0x0000007600b27202 */ /* 0x000fe20000000f00 */
[----:B------:R-:W-:Y:S02]  /*96c40*/  IMAD.MOV.U32 R179, RZ, RZ, R119 ;  /* 0x000000ffffb37224 */ /* 0x000fe400078e0077 */
[C---:B----4-:R-:W-:Y:S08]  /*96c50*/  HMMA.1688.F32.TF32 R116, R132.reuse, R104, R120 ;  /* 0x000000688474723c */ /* 0x050ff00000081078 */
[C---:B------:R-:W-:Y:S11]  /*96c60*/  HMMA.1688.F32.TF32 R120, R132.reuse, R100, R240 ;  /* 0x000000648478723c */ /* 0x040ff600000810f0 */
[----:B------:R-:W-:Y:S04]  /*96c70*/  @!UPT UIADD3 URZ, URZ, URZ, URZ ;  /* 0x0000003f3f3ff290 */ /* 0x000fe8000fffe03f */
[----:B------:R-:W-:Y:S04]  /*96c80*/  STL.64 [R1+0xa90], R116 ;  /* 0x000a907401007387 */ /* 0x000fe80000100a00 */
[----:B------:R2:W-:Y:S02]  /*96c90*/  STL.64 [R1+0xa98], R118 ;  /* 0x000a987601007387 */ /* 0x0005e40000100a00 */
[C---:B--2---:R-:W-:Y:S02]  /*96ca0*/  HMMA.1688.F32.TF32 R116, R132.reuse, R96, R248 ;  /* 0x000000608474723c */ /* 0x044fe400000810f8 */
[----:B------:R-:W-:Y:S04]  /*96cb0*/  STL.64 [R1+0xa80], R120 ;  /* 0x000a807801007387 */ /* 0x000fe80000100a00 */
[----:B------:R2:W-:Y:S02]  /*96cc0*/  STL.64 [R1+0xa88], R122 ;  /* 0x000a887a01007387 */ /* 0x0005e40000100a00 */
[C---:B------:R-:W-:Y:S08]  /*96cd0*/  HMMA.1688.F32.TF32 R240, R132.reuse, R92, R244 ;  /* 0x0000005c84f0723c */ /* 0x040ff000000810f4 */
[C---:B--2---:R-:W-:Y:S07]  /*96ce0*/  HMMA.1688.F32.TF32 R120, R132.reuse, R88, R172 ;  /* 0x000000588478723c */ /* 0x044fee00000810ac */
[----:B------:R-:W-:Y:S04]  /*96cf0*/  STL.64 [R1+0xa70], R116 ;  /* 0x000a707401007387 */ /* 0x000fe80000100a00 */
[----:B------:R2:W-:Y:S02]  /*96d00*/  STL.64 [R1+0xa78], R118 ;  /* 0x000a787601007387 */ /* 0x0005e40000100a00 */
[C---:B--2---:R-:W-:Y:S02]  /*96d10*/  HMMA.1688.F32.TF32 R116, R132.reuse, R24, R168 ;  /* 0x000000188474723c */ /* 0x044fe400000810a8 */
[----:B------:R-:W-:Y:S04]  /*96d20*/  STL.64 [R1+0xa60], R240 ;  /* 0x000a60f001007387 */ /* 0x000fe80000100a00 */
[----:B------:R-:W-:Y:S02]  /*96d30*/  STL.64 [R1+0xa68], R242 ;  /* 0x000a68f201007387 */ /* 0x000fe40000100a00 */
[C---:B------:R-:W-:Y:S02]  /*96d40*/  HMMA.1688.F32.TF32 R160, R132.reuse, R20, R160 ;  /* 0x0000001484a0723c */ /* 0x040fe400000810a0 */
[----:B------:R-:W-:Y:S04]  /*96d50*/  STL.64 [R1+0xa50], R120 ;  /* 0x000a507801007387 */ /* 0x000fe80000100a00 */
[----:B------:R2:W-:Y:S09]  /*96d60*/  STL.64 [R1+0xa58], R122 ;  /* 0x000a587a01007387 */ /* 0x0005f20000100a00 */
[----:B------:R-:W-:Y:S01]  /*96d70*/  STL.64 [R1+0xa40], R116 ;  /* 0x000a407401007387 */ /* 0x000fe20000100a00 */
[C---:B--2---:R-:W-:Y:S03]  /*96d80*/  HMMA.1688.F32.TF32 R120, R132.reuse, R16, R164 ;  /* 0x000000108478723c */ /* 0x044fe600000810a4 */
[----:B------:R2:W-:Y:S05]  /*96d90*/  STL.64 [R1+0xa48], R118 ;  /* 0x000a487601007387 */ /* 0x0005ea0000100a00 */
[C---:B--2---:R-:W-:Y:S01]  /*96da0*/  HMMA.1688.F32.TF32 R116, R132.reuse, R12, R148 ;  /* 0x0000000c8474723c */ /* 0x044fe20000081094 */
[----:B------:R-:W-:Y:S04]  /*96db0*/  STL.64 [R1+0xa30], R160 ;  /* 0x000a30a001007387 */ /* 0x000fe80000100a00 */
[----:B------:R-:W-:Y:S03]  /*96dc0*/  STL.64 [R1+0xa38], R162 ;  /* 0x000a38a201007387 */ /* 0x000fe60000100a00 */
[C---:B------:R-:W-:Y:S07]  /*96dd0*/  HMMA.1688.F32.TF32 R148, R132.reuse, R8, R232 ;  /* 0x000000088494723c */ /* 0x040fee00000810e8 */
[----:B------:R-:W-:Y:S04]  /*96de0*/  STL.64 [R1+0xa20], R120 ;  /* 0x000a207801007387 */ /* 0x000fe80000100a00 */
[----:B------:R2:W-:Y:S04]  /*96df0*/  STL.64 [R1+0xa28], R122 ;  /* 0x000a287a01007387 */ /* 0x0005e80000100a00 */
[----:B------:R-:W-:Y:S01]  /*96e00*/  STL.64 [R1+0xa10], R116 ;  /* 0x000a107401007387 */ /* 0x000fe20000100a00 */
[C---:B--2---:R-:W-:Y:S03]  /*96e10*/  HMMA.1688.F32.TF32 R120, R132.reuse, R4, R152 ;  /* 0x000000048478723c */ /* 0x044fe60000081098 */
[----:B------:R2:W-:Y:S05]  /*96e20*/  STL.64 [R1+0xa18], R118 ;  /* 0x000a187601007387 */ /* 0x0005ea0000100a00 */
[C---:B--2---:R-:W-:Y:S01]  /*96e30*/  HMMA.1688.F32.TF32 R116, R132.reuse, R84, R228 ;  /* 0x000000548474723c */ /* 0x044fe200000810e4 */
[----:B------:R-:W-:Y:S04]  /*96e40*/  STL.64 [R1+0xa00], R148 ;  /* 0x000a009401007387 */ /* 0x000fe80000100a00 */
[----:B------:R2:W-:Y:S10]  /*96e50*/  STL.64 [R1+0xa08], R150 ;  /* 0x000a089601007387 */ /* 0x0005f40000100a00 */
        /* <DEDUP_REMOVED lines=8> */
[----:B------:R-:W-:Y:S04]  /*96ee0*/  STL.64 [R1+0x9d8], R150 ;  /* 0x0009d89601007387 */ /* 0x000fe80000100a00 */
        /* <DEDUP_REMOVED lines=30> */
[----:B---3--:R-:W-:Y:S01]  /*970d0*/  HMMA.1688.F32.TF32 R120, R132, R28, R188 ;  /* 0x0000001c8478723c */ /* 0x008fe200000810bc */
[----:B------:R1:W-:Y:S04]  /*970e0*/  STL.64 [R1+0x928], R118 ;  /* 0x0009287601007387 */ /* 0x0003e80000100a00 */
[----:B------:R-:W-:Y:S04]  /*970f0*/  LDS R132, [R3+0x46100] ;  /* 0x0461000003847984 */ /* 0x000fe80000000800 */
[----:B------:R-:W-:Y:S01]  /*97100*/  LDS R134, [R3+0x46900] ;  /* 0x0469000003867984 */ /* 0x000fe20000000800 */
[C---:B-1----:R-:W-:Y:S05]  /*97110*/  HMMA.1688.F32.TF32 R116, R136.reuse, R128, R192 ;  /* 0x000000808874723c */ /* 0x042fea00000810c0 */
[----:B------:R1:W-:Y:S04]  /*97120*/  STL.64 [R1+0x910], R140 ;  /* 0x0009108c01007387 */ /* 0x0003e80000100a00 */
[----:B------:R2:W-:Y:S04]  /*97130*/  STL.64 [R1+0x918], R142 ;  /* 0x0009188e01007387 */ /* 0x0005e80000100a00 */
[----:B------:R-:W3:Y:S04]  /*97140*/  LDL.LU R192, [R1+0x750] ;  /* 0x0007500001c07983 */ /* 0x000ee80000300800 */
[----:B------:R-:W-:Y:S04]  /*97150*/  STL.64 [R1+0x1c0], R120 ;  /* 0x0001c07801007387 */ /* 0x000fe80000100a00 */
[----:B------:R-:W-:Y:S04]  /*97160*/  STL.64 [R1+0x1c8], R122 ;  /* 0x0001c87a01007387 */ /* 0x000fe80000100a00 */
[----:B------:R-:W-:Y:S04]  /*97170*/  LDS R133, [R0+0x46100] ;  /* 0x0461000000857984 */ /* 0x000fe80000000800 */
        /* <DEDUP_REMOVED lines=113> */
[----:B------:R-:W1:Y:S01]  /*97890*/  LDS R135, [R0+0x46900] ;  /* 0x0469000000877984 */ /* 0x000e620000000800 */
[C---:B--2---:R-:W-:Y:S11]  /*978a0*/  HMMA.1688.F32.TF32 R120, R136.reuse, R124, R120 ;  /* 0x0000007c8878723c */ /* 0x044ff60000081078 */
[----:B------:R-:W-:Y:S11]  /*978b0*/  @!UPT UIADD3 URZ, URZ, URZ, URZ ;  /* 0x0000003f3f3ff290 */ /* 0x000ff6000fffe03f */
[----:B------:R-:W-:Y:S01]  /*978c0*/  @!UPT UIADD3 URZ, URZ, URZ, URZ ;  /* 0x0000003f3f3ff290 */ /* 0x000fe2000fffe03f */
[----:B------:R-:W-:Y:S04]  /*978d0*/  STL.64 [R1+0x900], R120 ;  /* 0x0009007801007387 */ /* 0x000fe80000100a00 */
[----:B------:R2:W-:Y:S04]  /*978e0*/  STL.64 [R1+0x908], R122 ;  /* 0x0009087a01007387 */ /* 0x0005e80000100a00 */
[----:B--2---:R-:W2:Y:S04]  /*978f0*/  LDL.LU.64 R122, [R1+0x7660] ;  /* 0x00766000017a7983 */ /* 0x004ea80000300a00 */
[----:B------:R-:W4:Y:S02]  /*97900*/  LDL.LU.64 R120, [R1+0x7658] ;  /* 0x0076580001787983 */ /* 0x000f240000300a00 */
[C---:B----4-:R-:W-:Y:S11]  /*97910*/  HMMA.1688.F32.TF32 R116, R136.reuse, R120, R116 ;  /* 0x000000788874723c */ /* 0x050ff60000081074 */
[----:B------:R-:W-:Y:S11]  /*97920*/  @!UPT UIADD3 URZ, URZ, URZ, URZ ;  /* 0x0000003f3f3ff290 */ /* 0x000ff6000fffe03f */
[----:B------:R-:W-:Y:S01]  /*97930*/  @!UPT UIADD3 URZ, URZ, URZ, URZ ;  /* 0x0000003f3f3ff290 */ /* 0x000fe2000fffe03f */
[----:B------:R-:W-:Y:S04]  /*97940*/  STL.64 [R1+0x8f0], R116 ;  /* 0x0008f07401007387 */ /* 0x000fe80000100a00 */
[----:B------:R4:W-:Y:S04]  /*97950*/  STL.64 [R1+0x8f8], R118 ;  /* 0x0008f87601007387 */ /* 0x0009e80000100a00 */
[----:B----4-:R-:W4:Y:S04]  /*97960*/  LDL.LU.64 R118, [R1+0x7650] ;  /* 0x0076500001767983 */ /* 0x010f280000300a00 */
[----:B------:R-:W2:Y:S01]  /*97970*/  LDL.LU.64 R116, [R1+0x7648] ;  /* 0x0076480001747983 */ /* 0x000ea20000300a00 */
[C---:B------:R-:W-:Y:S08]  /*97980*/  HMMA.1688.F32.TF32 R240, R136.reuse, R112, R240 ;  /* 0x0000007088f0723c */ /* 0x040ff000000810f0 */
[C---:B------:R-:W-:Y:S08]  /*97990*/  HMMA.1688.F32.TF32 R248, R136.reuse, R108, R248 ;  /* 0x0000006c88f8723c */ /* 0x040ff000000810f8 */
[C---:B------:R-:W-:Y:S08]  /*979a0*/  HMMA.1688.F32.TF32 R244, R136.reuse, R104, R244 ;  /* 0x0000006888f4723c */ /* 0x040ff000000810f4 */
[C---:B---3--:R-:W-:Y:S08]  /*979b0*/  HMMA.1688.F32.TF32 R148, R136.reuse, R24, R148 ;  /* 0x000000188894723c */ /* 0x048ff00000081094 */
[C---:B--2---:R-:W-:Y:S11]  /*979c0*/  HMMA.1688.F32.TF32 R188, R136.reuse, R116, R188 ;  /* 0x0000007488bc723c */ /* 0x044ff600000810bc */
[----:B------:R-:W-:Y:S11]  /*979d0*/  @!UPT UIADD3 URZ, URZ, URZ, URZ ;  /* 0x0000003f3f3ff290 */ /* 0x000ff6000fffe03f */
[----:B------:R-:W-:Y:S01]  /*979e0*/  @!UPT UIADD3 URZ, URZ, URZ, URZ ;  /* 0x0000003f3f3ff290 */ /* 0x000fe2000fffe03f */
[----:B------:R2:W-:Y:S04]  /*979f0*/  STL.64 [R1+0x8e0], R188 ;  /* 0x0008e0bc01007387 */ /* 0x0005e80000100a00 */
[----:B------:R-:W-:Y:S04]  /*97a00*/  STL.64 [R1+0x8e8], R190 ;  /* 0x0008e8be01007387 */ /* 0x000fe80000100a00 */
[----:B--2---:R-:W2:Y:S04]  /*97a10*/  LDL.LU.64 R188, [R1+0x7640] ;  /* 0x0076400001bc7983 */ /* 0x004ea80000300a00 */
[----:B------:R-:W-:Y:S04]  /*97a20*/  STL.64 [R1+0x8d0], R240 ;  /* 0x0008d0f001007387 */ /* 0x000fe80000100a00 */
[----:B------:R3:W-:Y:S02]  /*97a30*/  STL.64 [R1+0x8d8], R242 ;  /* 0x0008d8f201007387 */ /* 0x0007e40000100a00 */
[C---:B---3--:R-:W-:Y:S08]  /*97a40*/  HMMA.1688.F32.TF32 R240, R136.reuse, R100, R172 ;  /* 0x0000006488f0723c */ /* 0x048ff000000810ac */
        /* <DEDUP_REMOVED lines=18> */
[C---:B---3--:R-:W-:Y:S08]  /*97b70*/  HMMA.1688.F32.TF32 R160, R136.reuse, R16, R152 ;  /* 0x0000001088a0723c */ /* 0x048ff00000081098 */
[C---:B-1----:R-:W-:Y:S08]  /*97b80*/  HMMA.1688.F32.TF32 R148, R136.reuse, R12, R228 ;  /* 0x0000000c8894723c */ /* 0x042ff000000810e4 */
[C---:B------:R-:W-:Y:S01]  /*97b90*/  HMMA.1688.F32.TF32 R152, R136.reuse, R8, R156 ;  /* 0x000000088898723c */ /* 0x040fe2000008109c */
[----:B------:R-:W-:Y:S04]  /*97ba0*/  STL.64 [R1+0x850], R164 ;  /* 0x000850a401007387 */ /* 0x000fe80000100a00 */
[----:B------:R-:W-:Y:S04]  /*97bb0*/  STL.64 [R1+0x858], R166 ;  /* 0x000858a601007387 */ /* 0x000fe80000100a00 */
        /* <DEDUP_REMOVED lines=8> */
[C---:B---3--:R-:W-:Y:S08]  /*97c40*/  HMMA.1688.F32.TF32 R152, R136.reuse, R80, R140 ;  /* 0x000000508898723c */ /* 0x048ff0000008108c */
[C---:B------:R-:W-:Y:S01]  /*97c50*/  HMMA.1688.F32.TF32 R140, R136.reuse, R76, R216 ;  /* 0x0000004c888c723c */ /* 0x040fe200000810d8 */
        /* <DEDUP_REMOVED lines=9> */
[C---:B---3--:R-:W-:Y:S08]  /*97cf0*/  HMMA.1688.F32.TF32 R152, R136.reuse, R68, R212 ;  /* 0x000000448898723c */ /* 0x048ff000000810d4 */
[C---:B-1----:R-:W-:Y:S07]  /*97d00*/  HMMA.1688.F32.TF32 R140, R136.reuse, R64, R208 ;  /* 0x00000040888c723c */ /* 0x042fee00000810d0 */
[----:B------:R-:W-:Y:S04]  /*97d10*/  STL.64 [R1+0x7d0], R148 ;  /* 0x0007d09401007387 */ /* 0x000fe80000100a00 */
[----:B------:R1:W-:Y:S01]  /*97d20*/  STL.64 [R1+0x7d8], R150 ;  /* 0x0007d89601007387 */ /* 0x0003e20000100a00 */
[C---:B------:R-:W-:Y:S03]  /*97d30*/  HMMA.1688.F32.TF32 R144, R136.reuse, R56, R144 ;  /* 0x000000388890723c */ /* 0x040fe60000081090 */
[----:B------:R-:W-:Y:S04]  /*97d40*/  STL.64 [R1+0x7c0], R152 ;  /* 0x0007c09801007387 */ /* 0x000fe80000100a00 */
[----:B------:R-:W-:Y:S01]  /*97d50*/  STL.64 [R1+0x7c8], R154 ;  /* 0x0007c89a01007387 */ /* 0x000fe20000100a00 */
[C---:B-1----:R-:W-:Y:S03]  /*97d60*/  HMMA.1688.F32.TF32 R148, R136.reuse, R60, R204 ;  /* 0x0000003c8894723c */ /* 0x042fe600000810cc */
[----:B------:R-:W-:Y:S04]  /*97d70*/  STL.64 [R1+0x7b0], R140 ;  /* 0x0007b08c01007387 */ /* 0x000fe80000100a00 */
[----:B------:R1:W-:Y:S02]  /*97d80*/  STL.64 [R1+0x7b8], R142 ;  /* 0x0007b88e01007387 */ /* 0x0003e40000100a00 */
[C---:B-1----:R-:W-:Y:S11]  /*97d90*/  HMMA.1688.F32.TF32 R140, R136.reuse, R52, R200 ;  /* 0x00000034888c723c */ /* 0x042ff600000810c8 */
[----:B------:R-:W-:Y:S03]  /*97da0*/  @!UPT UIADD3 URZ, URZ, URZ, URZ ;  /* 0x0000003f3f3ff290 */ /* 0x000fe6000fffe03f */
        /* <DEDUP_REMOVED lines=8> */
[----:B-1----:R-:W-:Y:S07]  /*97e30*/  HMMA.1688.F32.TF32 R140, R136, R40, R192 ;  /* 0x00000028888c723c */ /* 0x002fee00000810c0 */
[----:B------:R-:W-:Y:S04]  /*97e40*/  STL.64 [R1+0x770], R148 ;  /* 0x0007709401007387 */ /* 0x000fe80000100a00 */
[----:B------:R-:W-:Y:S04]  /*97e50*/  STL.64 [R1+0x778], R150 ;  /* 0x0007789601007387 */ /* 0x000fe80000100a00 */
[----:B------:R-:W3:Y:S04]  /*97e60*/  LDL.LU R196, [R1+0xfe0] ;  /* 0x000fe00001c47983 */ /* 0x000ee80000300800 */
[----:B------:R1:W-:Y:S01]  /*97e70*/  STL.64 [R1+0x760], R144 ;  /* 0x0007609001007387 */ /* 0x0003e20000100a00 */
[----:B--2---:R-:W-:-:S03]  /*97e80*/  MOV R198, R188 ;  /* 0x000000bc00c67202 */ /* 0x004fc60000000f00 */
[----:B------:R2:W-:Y:S01]  /*97e90*/  STL.64 [R1+0x768], R146 ;  /* 0x0007689201007387 */ /* 0x0005e20000100a00 */
[----:B------:R-:W-:-:S03]  /*97ea0*/  IMAD.MOV.U32 R199, RZ, RZ, R189 ;  /* 0x000000ffffc77224 */ /* 0x000fc600078e00bd */
[----:B------:R1:W-:Y:S04]  /*97eb0*/  STL.64 [R1+0x750], R140 ;  /* 0x0007508c01007387 */ /* 0x0003e80000100a00 */
[----:B------:R1:W-:Y:S04]  /*97ec0*/  STL.64 [R1+0x758], R142 ;  /* 0x0007588e01007387 */ /* 0x0003e80000100a00 */
[----:B------:R-:W3:Y:S04]  /*97ed0*/  LDL.LU R197, [R1+0xfe4] ;  /* 0x000fe40001c57983 */ /* 0x000ee80000300800 */
[----:B------:R-:W1:Y:S04]  /*97ee0*/  LDL.LU R188, [R1+0x763c] ;  /* 0x00763c0001bc7983 */ /* 0x000e680000300800 */
[----:B------:R-:W2:Y:S04]  /*97ef0*/  LDL.LU R189, [R1+0x7638] ;  /* 0x0076380001bd7983 */ /* 0x000ea80000300800 */
[----:B------:R-:W3:Y:S04]  /*97f00*/  LDL.LU R200, [R1+0xff0] ;  /* 0x000ff00001c87983 */ /* 0x000ee80000300800 */
[----:B------:R-:W3:Y:S04]  /*97f10*/  LDL.LU R201, [R1+0xff4] ;  /* 0x000ff40001c97983 */ /* 0x000ee80000300800 */
[----:B------:R-:W3:Y:S04]  /*97f20*/  LDL.LU R202, [R1+0xff8] ;  /* 0x000ff80001ca7983 */ /* 0x000ee80000300800 */
[----:B------:R-:W3:Y:S01]  /*97f30*/  LDL.LU R203, [R1+0xffc] ;  /* 0x000ffc0001cb7983 */ /* 0x000ee20000300800 */
[----:B-1----:R-:W-:-:S03]  /*97f40*/  MOV R144, R188 ;  /* 0x000000bc00907202 */ /* 0x002fc60000000f00 */
[----:B------:R-:W3:Y:S01]  /*97f50*/  LDL.LU R188, [R1+0x7634] ;  /* 0x0076340001bc7983 */ /* 0x000ee20000300800 */
[----:B--2---:R-:W-:-:S03]  /*97f60*/  IMAD.MOV.U32 R145, RZ, RZ, R189 ;  /* 0x000000ffff917224 */ /* 0x004fc600078e00bd */
[----:B------:R-:W2:Y:S04]  /*97f70*/  LDL.LU R189, [R1+0x7630] ;  /* 0x0076300001bd7983 */ /* 0x000ea80000300800 */
[----:B------:R-:W4:Y:S04]  /*97f80*/  LDL.LU R146, [R1+0x1008] ;  /* 0x0010080001927983 */ /* 0x000f280000300800 */
[----:B------:R-:W4:Y:S04]  /*97f90*/  LDL.LU R147, [R1+0x100c] ;  /* 0x00100c0001937983 */ /* 0x000f280000300800 */
[----:B------:R-:W4:Y:S04]  /*97fa0*/  LDL.LU R208, [R1+0x1010] ;  /* 0x0010100001d07983 */ /* 0x000f280000300800 */
[----:B------:R-:W4:Y:S01]  /*97fb0*/  LDL.LU R209, [R1+0x1014] ;  /* 0x0010140001d17983 */ /* 0x000f220000300800 */
[----:B---3--:R-:W-:-:S03]  /*97fc0*/  MOV R210, R188 ;  /* 0x000000bc00d27202 */ /* 0x008fc60000000f00 */
[----:B------:R-:W3:Y:S01]  /*97fd0*/  LDL.LU R188, [R1+0x762c] ;  /* 0x00762c0001bc7983 */ /* 0x000ee20000300800 */
[----:B--2---:R-:W-:-:S03]  /*97fe0*/  IMAD.MOV.U32 R211, RZ, RZ, R189 ;  /* 0x000000ffffd37224 */ /* 0x004fc600078e00bd */
[----:B------:R-:W2:Y:S04]  /*97ff0*/  LDL.LU R189, [R1+0x7628] ;  /* 0x0076280001bd7983 */ /* 0x000ea80000300800 */
[----:B------:R-:W4:Y:S04]  /*98000*/  LDL.LU R212, [R1+0x1020] ;  /* 0x0010200001d47983 */ /* 0x000f280000300800 */
[----:B------:R-:W4:Y:S04]  /*98010*/  LDL.LU R213, [R1+0x1024] ;  /* 0x0010240001d57983 */ /* 0x000f280000300800 */
[----:B------:R-:W4:Y:S04]  /*98020*/  LDL.LU R214, [R1+0x1028] ;  /* 0x0010280001d67983 */ /* 0x000f280000300800 */
[----:B------:R-:W4:Y:S04]  /*98030*/  LDL.LU R215, [R1+0x102c] ;  /* 0x00102c0001d77983 */ /* 0x000f280000300800 */
[----:B------:R-:W4:Y:S04]  /*98040*/  LDL.LU R236, [R1+0x1030] ;  /* 0x0010300001ec7983 */ /* 0x000f280000300800 */
[----:B------:R-:W4:Y:S01]  /*98050*/  LDL.LU R237, [R1+0x1034] ;  /* 0x0010340001ed7983 */ /* 0x000f220000300800 */
[----:B---3--:R-:W-:Y:S01]  /*98060*/  IMAD.MOV.U32 R239, RZ, RZ, R188 ;  /* 0x000000ffffef7224 */ /* 0x008fe200078e00bc */
[----:B--2---:R-:W-:-:S02]  /*98070*/  MOV R238, R189 ;  /* 0x000000bd00ee7202 */ /* 0x004fc40000000f00 */
[----:B------:R-:W2:Y:S04]  /*98080*/  LDL.LU R189, [R1+0x7624] ;  /* 0x0076240001bd7983 */ /* 0x000ea80000300800 */
        /* <DEDUP_REMOVED lines=91> */
[----:B----4-:R-:W-:Y:S11]  /*98640*/  HMMA.1688.F32.TF32 R136, R136, R28, R244 ;  /* 0x0000001c8888723c */ /* 0x010ff600000810f4 */
[----:B------:R-:W-:Y:S04]  /*98650*/  @!UPT UIADD3 URZ, URZ, URZ, URZ ;  /* 0x0000003f3f3ff290 */ /* 0x000fe8000fffe03f */
[----:B------:R-:W-:Y:S04]  /*98660*/  STL.64 [R1+0x740], R240 ;  /* 0x000740f001007387 */ /* 0x000fe80000100a00 */
[----:B------:R1:W-:Y:S04]  /*98670*/  STL.64 [R1+0x748], R242 ;  /* 0x000748f201007387 */ /* 0x0003e80000100a00 */
[----:B-1----:R-:W2:Y:S04]  /*98680*/  LDL.LU.64 R242, [R1+0x75f0] ;  /* 0x0075f00001f27983 */ /* 0x002ea80000300a00 */
[----:B------:R-:W-:Y:S04]  /*98690*/  STL.64 [R1+0x730], R248 ;  /* 0x000730f801007387 */ /* 0x000fe80000100a00 */
[----:B------:R1:W-:Y:S04]  /*986a0*/  STL.64 [R1+0x738], R250 ;  /* 0x000738fa01007387 */ /* 0x0003e80000100a00 */
[----:B-1----:R-:W3:Y:S04]  /*986b0*/  LDL.LU.64 R250, [R1+0x75e8] ;  /* 0x0075e80001fa7983 */ /* 0x002ee80000300a00 */
[----:B------:R-:W4:Y:S04]  /*986c0*/  LDL.LU.64 R248, [R1+0x75e0] ;  /* 0x0075e00001f87983 */ /* 0x000f280000300a00 */
[----:B------:R-:W3:Y:S04]  /*986d0*/  LDL.LU.64 R246, [R1+0x75d8] ;  /* 0x0075d80001f67983 */ /* 0x000ee80000300a00 */
[----:B------:R-:W3:Y:S04]  /*986e0*/  LDL.LU.64 R244, [R1+0x75d0] ;  /* 0x0075d00001f47983 */ /* 0x000ee80000300a00 */
[----:B------:R1:W-:Y:S04]  /*986f0*/  STL.64 [R1+0x1a0], R136 ;  /* 0x0001a08801007387 */ /* 0x0003e80000100a00 */
[----:B------:R1:W-:Y:S04]  /*98700*/  STL.64 [R1+0x1a8], R138 ;  /* 0x0001a88a01007387 */ /* 0x0003e80000100a00 */
[----:B-1----:R-:W3:Y:S04]  /*98710*/  LDL.LU R136, [R1+0x10a0] ;  /* 0x0010a00001887983 */ /* 0x002ee80000300800 */
[----:B------:R-:W3:Y:S04]  /*98720*/  LDL.LU R137, [R1+0x10a4] ;  /* 0x0010a40001897983 */ /* 0x000ee80000300800 */
[----:B------:R-:W3:Y:S04]  /*98730*/  LDL.LU R138, [R1+0x10a8] ;  /* 0x0010a800018a7983 */ /* 0x000ee80000300800 */
[----:B------:R-:W3:Y:S01]  /*98740*/  LDL.LU R139, [R1+0x10ac] ;  /* 0x0010ac00018b7983 */ /* 0x000ee20000300800 */
        /* <DEDUP_REMOVED lines=9> */
[----:B------:R-:W-:Y:S04]  /*987e0*/  STL.64 [R1+0x720], R168 ;  /* 0x000720a801007387 */ /* 0x000fe80000100a00 */
[----:B------:R1:W-:Y:S03]  /*987f0*/  STL.64 [R1+0x728], R170 ;  /* 0x000728aa01007387 */ /* 0x0003e60000100a00 */
[C---:B------:R-:W-:Y:S01]  /*98800*/  HMMA.1688.F32.TF32 R184, R132.reuse, R100, R184 ;  /* 0x0000006484b8723c */ /* 0x040fe200000810b8 */
        /* <DEDUP_REMOVED lines=11> */
[----:B------:R1:W-:Y:S01]  /*988c0*/  STL.64 [R1+0x6f8], R162 ;  /* 0x0006f8a201007387 */ /* 0x0003e20000100a00 */
[C---:B------:R-:W-:Y:S03]  /*988d0*/  HMMA.1688.F32.TF32 R232, R132.reuse, R92, R232 ;  /* 0x0000005c84e8723c */ /* 0x040fe600000810e8 */
[----:B-1----:R-:W4:Y:S04]  /*988e0*/  LDL.LU.64 R162, [R1+0x7598] ;  /* 0x0075980001a27983 */ /* 0x002f280000300a00 */
[----:B------:R-:W4:Y:S04]  /*988f0*/  LDL.LU.64 R160, [R1+0x7590] ;  /* 0x0075900001a07983 */ /* 0x000f280000300a00 */
[----:B------:R1:W-:Y:S04]  /*98900*/  STL.64 [R1+0x6e0], R148 ;  /* 0x0006e09401007387 */ /* 0x0003e80000100a00 */
[----:B------:R-:W-:Y:S01]  /*98910*/  STL.64 [R1+0x6e8], R150 ;  /* 0x0006e89601007387 */ /* 0x000fe20000100a00 */
[C---:B------:R-:W-:Y:S03]  /*98920*/  HMMA.1688.F32.TF32 R228, R132.reuse, R88, R228 ;  /* 0x0000005884e4723c */ /* 0x040fe600000810e4 */
[----:B-1----:R-:W4:Y:S04]  /*98930*/  LDL.LU.64 R148, [R1+0x7588] ;  /* 0x0075880001947983 */ /* 0x002f280000300a00 */
[----:B------:R1:W-:Y:S04]  /*98940*/  STL.64 [R1+0x6d0], R152 ;  /* 0x0006d09801007387 */ /* 0x0003e80000100a00 */
[----:B------:R-:W-:Y:S04]  /*98950*/  STL.64 [R1+0x6d8], R154 ;  /* 0x0006d89a01007387 */ /* 0x000fe80000100a00 */
[----:B-1----:R-:W4:Y:S04]  /*98960*/  LDL.LU.64 R152, [R1+0x7580] ;  /* 0x0075800001987983 */ /* 0x002f280000300a00 */
[----:B------:R1:W-:Y:S04]  /*98970*/  STL.64 [R1+0x6c0], R184 ;  /* 0x0006c0b801007387 */ /* 0x0003e80000100a00 */
[----:B------:R-:W-:Y:S04]  /*98980*/  STL.64 [R1+0x6c8], R186 ;  /* 0x0006c8ba01007387 */ /* 0x000fe80000100a00 */
[----:B-1----:R-:W4:Y:S01]  /*98990*/  LDL.LU.64 R184, [R1+0x7578] ;  /* 0x0075780001b87983 */ /* 0x002f220000300a00 */
[C---:B------:R-:W-:Y:S03]  /*989a0*/  HMMA.1688.F32.TF32 R220, R132.reuse, R16, R220 ;  /* 0x0000001084dc723c */ /* 0x040fe600000810dc */
[----:B--2---:R-:W-:Y:S04]  /*989b0*/  LDS R188, [R242+0x46100] ;  /* 0x04610000f2bc7984 */ /* 0x004fe80000000800 */
[----:B------:R-:W-:Y:S04]  /*989c0*/  LDS R190, [R242+0x46900] ;  /* 0x04690000f2be7984 */ /* 0x000fe80000000800 */
[----:B------:R-:W-:Y:S04]  /*989d0*/  LDS R189, [R243+0x46100] ;  /* 0x04610000f3bd7984 */ /* 0x000fe80000000800 */
[----:B------:R-:W1:Y:S04]  /*989e0*/  LDS R191, [R243+0x46900] ;  /* 0x04690000f3bf7984 */ /* 0x000e680000000800 */
[----:B------:R-:W-:Y:S04]  /*989f0*/  LDS R240, [R242+0x46180] ;  /* 0x04618000f2f07984 */ /* 0x000fe80000000800 */
[----:B------:R-:W-:Y:S04]  /*98a00*/  LDS R241, [R243+0x46180] ;  /* 0x04618000f3f17984 */ /* 0x000fe80000000800 */
[----:B------:R-:W-:Y:S04]  /*98a10*/  LDS R242, [R242+0x46980] ;  /* 0x04698000f2f27984 */ /* 0x000fe80000000800 */
[----:B------:R-:W-:Y:S01]  /*98a20*/  LDS R243, [R243+0x46980] ;  /* 0x04698000f3f37984 */ /* 0x000fe20000000800 */
[C---:B---3--:R-:W-:Y:S11]  /*98a30*/  HMMA.1688.F32.TF32 R136, R132.reuse, R96, R136 ;  /* 0x000000608488723c */ /* 0x048ff60000081088 */
[----:B------:R-:W-:Y:S11]  /*98a40*/  @!UPT UIADD3 URZ, URZ, URZ, URZ ;  /* 0x0000003f3f3ff290 */ /* 0x000ff6000fffe03f */
[----:B------:R-:W-:Y:S01]  /*98a50*/  @!UPT UIADD3 URZ, URZ, URZ, URZ ;  /* 0x0000003f3f3ff290 */ /* 0x000fe2000fffe03f */
[----:B------:R-:W-:Y:S04]  /*98a60*/  STL.64 [R1+0x6b0], R136 ;  /* 0x0006b08801007387 */ /* 0x000fe80000100a00 */
[----:B------:R2:W-:Y:S02]  /*98a70*/  STL.64 [R1+0x6b8], R138 ;  /* 0x0006b88a01007387 */ /* 0x0005e40000100a00 */
[C---:B--2---:R-:W-:Y:S02]  /*98a80*/  HMMA.1688.F32.TF32 R136, R132.reuse, R24, R156 ;  /* 0x000000188488723c */ /* 0x044fe4000008109c */
[----:B------:R-:W-:Y:S04]  /*98a90*/  STL.64 [R1+0x6a0], R232 ;  /* 0x0006a0e801007387 */ /* 0x000fe80000100a00 */
[----:B------:R-:W-:Y:S02]  /*98aa0*/  STL.64 [R1+0x6a8], R234 ;  /* 0x0006a8ea01007387 */ /* 0x000fe40000100a00 */
[C---:B------:R-:W-:Y:S02]  /*98ab0*/  HMMA.1688.F32.TF32 R156, R132.reuse, R20, R224 ;  /* 0x00000014849c723c */ /* 0x040fe400000810e0 */
[----:B------:R-:W-:Y:S04]  /*98ac0*/  STL.64 [R1+0x690], R228 ;  /* 0x000690e401007387 */ /* 0x000fe80000100a00 */
[----:B------:R-:W-:Y:S09]  /*98ad0*/  STL.64 [R1+0x698], R230 ;  /* 0x000698e601007387 */ /* 0x000ff20000100a00 */
[----:B------:R-:W-:Y:S04]  /*98ae0*/  STL.64 [R1+0x680], R136 ;  /* 0x0006808801007387 */ /* 0x000fe80000100a00 */
[----:B------:R2:W-:Y:S02]  /*98af0*/  STL.64 [R1+0x688], R138 ;  /* 0x0006888a01007387 */ /* 0x0005e40000100a00 */
[C---:B--2---:R-:W-:Y:S02]  /*98b00*/  HMMA.1688.F32.TF32 R136, R132.reuse, R12, R140 ;  /* 0x0000000c8488723c */ /* 0x044fe4000008108c */
[----:B------:R-:W-:Y:S04]  /*98b10*/  STL.64 [R1+0x670], R156 ;  /* 0x0006709c01007387 */ /* 0x000fe80000100a00 */
[----:B------:R2:W-:Y:S04]  /*98b20*/  STL.64 [R1+0x678], R158 ;  /* 0x0006789e01007387 */ /* 0x0005e80000100a00 */
[----:B------:R-:W-:Y:S01]  /*98b30*/  STL.64 [R1+0x660], R220 ;  /* 0x000660dc01007387 */ /* 0x000fe20000100a00 */
[C---:B------:R-:W-:Y:S03]  /*98b40*/  HMMA.1688.F32.TF32 R140, R132.reuse, R4, R236 ;  /* 0x00000004848c723c */ /* 0x040fe600000810ec */
[----:B------:R-:W-:Y:S05]  /*98b50*/  STL.64 [R1+0x668], R222 ;  /* 0x000668de01007387 */ /* 0x000fea0000100a00 */
[C---:B--2---:R-:W-:Y:S04]  /*98b60*/  HMMA.1688.F32.TF32 R156, R132.reuse, R8, R216 ;  /* 0x00000008849c723c */ /* 0x044fe800000810d8 */
[----:B------:R-:W-:Y:S04]  /*98b70*/  STL.64 [R1+0x650], R136 ;  /* 0x0006508801007387 */ /* 0x000fe80000100a00 */
[----:B------:R2:W-:Y:S02]  /*98b80*/  STL.64 [R1+0x658], R138 ;  /* 0x0006588a01007387 */ /* 0x0005e40000100a00 */
[C---:B--2---:R-:W-:Y:S11]  /*98b90*/  HMMA.1688.F32.TF32 R136, R132.reuse, R84, R212 ;  /* 0x000000548488723c */ /* 0x044ff600000810d4 */
[----:B------:R-:W-:Y:S02]  /*98ba0*/  @!UPT UIADD3 URZ, URZ, URZ, URZ ;  /* 0x0000003f3f3ff290 */ /* 0x000fe4000fffe03f */
        /* <DEDUP_REMOVED lines=10> */
[----:B------:R-:W-:Y:S01]  /*98c50*/  STL.64 [R1+0x618], R158 ;  /* 0x0006189e01007387 */ /* 0x000fe20000100a00 */
[C---:B------:R-:W-:Y:S03]  /*98c60*/  HMMA.1688.F32.TF32 R144, R132.reuse, R68, R200 ;  /* 0x000000448490723c */ /* 0x040fe600000810c8 */
[----:B------:R-:W-:Y:S04]  /*98c70*/  STL.64 [R1+0x600], R140 ;  /* 0x0006008c01007387 */ /* 0x000fe80000100a00 */
[----:B------:R2:W-:Y:S04]  /*98c80*/  STL.64 [R1+0x608], R142 ;  /* 0x0006088e01007387 */ /* 0x0005e80000100a00 */
[----:B------:R-:W-:Y:S01]  /*98c90*/  STL.64 [R1+0x5f0], R136 ;  /* 0x0005f08801007387 */ /* 0x000fe20000100a00 */
[C---:B--2---:R-:W-:Y:S03]  /*98ca0*/  HMMA.1688.F32.TF32 R140, R132.reuse, R64, R196 ;  /* 0x00000040848c723c */ /* 0x044fe600000810c4 */
[----:B------:R2:W-:Y:S05]  /*98cb0*/  STL.64 [R1+0x5f8], R138 ;  /* 0x0005f88a01007387 */ /* 0x0005ea0000100a00 */
[C---:B--2---:R-:W-:Y:S03]  /*98cc0*/  HMMA.1688.F32.TF32 R136, R132.reuse, R60, R192 ;  /* 0x0000003c8488723c */ /* 0x044fe600000810c0 */
[----:B------:R2:W-:Y:S04]  /*98cd0*/  STL.64 [R1+0x5e0], R144 ;  /* 0x0005e09001007387 */ /* 0x0005e80000100a00 */
[----:B------:R3:W-:Y:S04]  /*98ce0*/  STL.64 [R1+0x5e8], R146 ;  /* 0x0005e89201007387 */ /* 0x0007e80000100a00 */
[----:B------:R-:W4:Y:S04]  /*98cf0*/  LDL.LU R200, [R1+0xf80] ;  /* 0x000f800001c87983 */ /* 0x000f280000300800 */
[----:B------:R1:W-:Y:S04]  /*98d00*/  STL.64 [R1+0x5d0], R140 ;  /* 0x0005d08c01007387 */ /* 0x0003e80000100a00 */
[----:B------:R1:W-:Y:S04]  /*98d10*/  STL.64 [R1+0x5d8], R142 ;  /* 0x0005d88e01007387 */ /* 0x0003e80000100a00 */
[----:B------:R-:W-:Y:S04]  /*98d20*/  STL.64 [R1+0x5c0], R136 ;  /* 0x0005c08801007387 */ /* 0x000fe80000100a00 */
[----:B------:R1:W-:Y:S04]  /*98d30*/  STL.64 [R1+0x5c8], R138 ;  /* 0x0005c88a01007387 */ /* 0x0003e80000100a00 */
        /* <DEDUP_REMOVED lines=73> */
[----:B------:R-:W2:Y:S04]  /*991d0*/  LDL.LU R147, [R1+0x50c] ;  /* 0x00050c0001937983 */ /* 0x000ea80000300800 */
[----:B------:R-:W3:Y:S01]  /*991e0*/  LDL.LU R200, [R1+0x4f0] ;  /* 0x0004f00001c87983 */ /* 0x000ee20000300800 */
[----:B------:R-:W-:Y:S03]  /*991f0*/  HMMA.1688.F32.TF32 R132, R132, R28, R184 ;  /* 0x0000001c8484723c */ /* 0x000fe600000810b8 */
[----:B------:R-:W3:Y:S04]  /*99200*/  LDL.LU R201, [R1+0x4f4] ;  /* 0x0004f40001c97983 */ /* 0x000ee80000300800 */
[----:B------:R-:W3:Y:S04]  /*99210*/  LDL.LU R202, [R1+0x4f8] ;  /* 0x0004f80001ca7983 */ /* 0x000ee80000300800 */
[----:B------:R-:W3:Y:S01]  /*99220*/  LDL.LU R203, [R1+0x4fc] ;  /* 0x0004fc0001cb7983 */ /* 0x000ee20000300800 */
[C---:B------:R-:W-:Y:S03]  /*99230*/  HMMA.1688.F32.TF32 R184, R188.reuse, R128, R196 ;  /* 0x00000080bcb8723c */ /* 0x040fe600000810c4 */
[----:B------:R-:W-:Y:S04]  /*99240*/  LDS R208, [R3+0x46180] ;  /* 0x0461800003d07984 */ /* 0x000fe80000000800 */
[----:B------:R-:W-:Y:S04]  /*99250*/  STL.64 [R1+0x550], R136 ;  /* 0x0005508801007387 */ /* 0x000fe80000100a00 */
[----:B------:R-:W-:Y:S04]  /*99260*/  STL.64 [R1+0x558], R138 ;  /* 0x0005588a01007387 */ /* 0x000fe80000100a00 */
[----:B------:R-:W4:Y:S04]  /*99270*/  LDL.LU R196, [R1+0x4e0] ;  /* 0x0004e00001c47983 */ /* 0x000f280000300800 */
[----:B------:R-:W-:Y:S04]  /*99280*/  STL.64 [R1+0x180], R132 ;  /* 0x0001808401007387 */ /* 0x000fe80000100a00 */
[----:B------:R1:W-:Y:S04]  /*99290*/  STL.64 [R1+0x188], R134 ;  /* 0x0001888601007387 */ /* 0x0003e80000100a00 */
[----:B------:R-:W4:Y:S04]  /*992a0*/  LDL.LU R197, [R1+0x4e4] ;  /* 0x0004e40001c57983 */ /* 0x000f280000300800 */
[----:B------:R-:W4:Y:S04]  /*992b0*/  LDL.LU R198, [R1+0x4e8] ;  /* 0x0004e80001c67983 */ /* 0x000f280000300800 */
[----:B------:R-:W4:Y:S01]  /*992c0*/  LDL.LU R199, [R1+0x4ec] ;  /* 0x0004ec0001c77983 */ /* 0x000f220000300800 */
[C---:B-1----:R-:W-:Y:S03]  /*992d0*/  HMMA.1688.F32.TF32 R132, R188.reuse, R124, R236 ;  /* 0x0000007cbc84723c */ /* 0x042fe600000810ec */
[----:B------:R-:W-:Y:S04]  /*992e0*/  LDS R210, [R3+0x46980] ;  /* 0x0469800003d27984 */ /* 0x000fe80000000800 */
[----:B------:R-:W-:Y:S01]  /*992f0*/  LDS R209, [R0+0x46180] ;  /* 0x0461800000d17984 */ /* 0x000fe20000000800 */
[C---:B------:R-:W-:Y:S03]  /*99300*/  HMMA.1688.F32.TF32 R140, R188.reuse, R120, R212 ;  /* 0x00000078bc8c723c */ /* 0x040fe600000810d4 */
[----:B------:R-:W1:Y:S05]  /*99310*/  LDS R211, [R0+0x46980] ;  /* 0x0469800000d37984 */ /* 0x000e6a0000000800 */
[C---:B------:R-:W-:Y:S01]  /*99320*/  HMMA.1688.F32.TF32 R136, R188.reuse, R116, R204 ;  /* 0x00000074bc88723c */ /* 0x040fe200000810cc */
[----:B------:R-:W-:Y:S04]  /*99330*/  STL.64 [R1+0x7208], R186 ;  /* 0x007208ba01007387 */ /* 0x000fe80000100a00 */
[----:B------:R-:W-:Y:S04]  /*99340*/  STL.64 [R1+0x7200], R184 ;  /* 0x007200b801007387 */ /* 0x000fe80000100a00 */
[----:B------:R-:W-:Y:S04]  /*99350*/  STL.64 [R1+0x540], R132 ;  /* 0x0005408401007387 */ /* 0x000fe80000100a00 */
[----:B------:R1:W-:Y:S04]  /*99360*/  STL.64 [R1+0x548], R134 ;  /* 0x0005488601007387 */ /* 0x0003e80000100a00 */
[----:B------:R-:W-:Y:S04]  /*99370*/  STL.64 [R1+0x530], R140 ;  /* 0x0005308c01007387 */ /* 0x000fe80000100a00 */
[----:B------:R-:W-:Y:S04]  /*99380*/  STL.64 [R1+0x538], R142 ;  /* 0x0005388e01007387 */ /* 0x000fe80000100a00 */
[----:B------:R-:W-:Y:S01]  /*99390*/  STL.64 [R1+0x520], R136 ;  /* 0x0005208801007387 */ /* 0x000fe20000100a00 */
[----:B-1----:R-:W-:Y:S03]  /*993a0*/  HMMA.1688.F32.TF32 R132, R188, R112, R192 ;  /* 0x00000070bc84723c */ /* 0x002fe600000810c0 */
[----:B------:R2:W-:Y:S04]  /*993b0*/  STL.64 [R1+0x528], R138 ;  /* 0x0005288a01007387 */ /* 0x0005e80000100a00 */
[----:B------:R-:W4:Y:S04]  /*993c0*/  LDL.LU R192, [R1+0x4d0] ;  /* 0x0004d00001c07983 */ /* 0x000f280000300800 */
[----:B------:R-:W4:Y:S04]  /*993d0*/  LDL.LU R193, [R1+0x4d4] ;  /* 0x0004d40001c17983 */ /* 0x000f280000300800 */
[----:B------:R-:W4:Y:S04]  /*993e0*/  LDL.LU R194, [R1+0x4d8] ;  /* 0x0004d80001c27983 */ /* 0x000f280000300800 */
[----:B------:R-:W4:Y:S05]  /*993f0*/  LDL.LU R195, [R1+0x4dc] ;  /* 0x0004dc0001c37983 */ /* 0x000f2a0000300800 */
[----:B------:R-:W-:Y:S01]  /*99400*/  MOV R187, R132 ;  /* 0x0000008400bb7202 */ /* 0x000fe20000000f00 */
[----:B------:R-:W-:Y:S01]  /*99410*/  IMAD.MOV.U32 R186, RZ, RZ, R133 ;  /* 0x000000ffffba7224 */ /* 0x000fe200078e0085 */
[----:B------:R-:W-:Y:S01]  /*99420*/  MOV R185, R134 ;  /* 0x0000008600b97202 */ /* 0x000fe20000000f00 */
[----:B------:R-:W-:-:S05]  /*99430*/  IMAD.MOV.U32 R184, RZ, RZ, R135 ;  /* 0x000000ffffb87224 */ /* 0x000fca00078e0087 */
[----:B------:R1:W-:Y:S04]  /*99440*/  STL [R1+0x722c], R184 ;  /* 0x00722cb801007387 */ /* 0x0003e80000100800 */
[----:B------:R1:W-:Y:S04]  /*99450*/  STL [R1+0x7228], R186 ;  /* 0x007228ba01007387 */ /* 0x0003e80000100800 */
[----:B------:R1:W-:Y:S04]  /*99460*/  STL [R1+0x7224], R187 ;  /* 0x007224bb01007387 */ /* 0x0003e80000100800 */
[----:B------:R1:W-:Y:S01]  /*99470*/  STL [R1+0x7220], R185 ;  /* 0x007220b901007387 */ /* 0x0003e20000100800 */
[C---:B---3--:R-:W-:Y:S08]  /*99480*/  HMMA.1688.F32.TF32 R132, R188.reuse, R104, R200 ;  /* 0x00000068bc84723c */ /* 0x048ff000000810c8 */
[C---:B--2---:R-:W-:Y:S11]  /*99490*/  HMMA.1688.F32.TF32 R136, R188.reuse, R108, R144 ;  /* 0x0000006cbc88723c */ /* 0x044ff60000081090 */
[----:B------:R-:W-:Y:S05]  /*994a0*/  @!UPT UIADD3 URZ, URZ, URZ, URZ ;  /* 0x0000003f3f3ff290 */ /* 0x000fea000fffe03f */
[----:B-1----:R-:W-:Y:S01]  /*994b0*/  MOV R184, R132 ;  /* 0x0000008400b87202 */ /* 0x002fe20000000f00 */
[----:B------:R-:W-:Y:S01]  /*994c0*/  IMAD.MOV.U32 R186, RZ, RZ, R133 ;  /* 0x000000ffffba7224 */ /* 0x000fe200078e0085 */
[----:B------:R-:W-:Y:S01]  /*994d0*/  MOV R187, R134 ;  /* 0x0000008600bb7202 */ /* 0x000fe20000000f00 */
[----:B------:R-:W-:Y:S02]  /*994e0*/  IMAD.MOV.U32 R185, RZ, RZ, R135 ;  /* 0x000000ffffb97224 */ /* 0x000fe400078e0087 */
[C---:B----4-:R-:W-:Y:S02]  /*994f0*/  HMMA.1688.F32.TF32 R132, R188.reuse, R100, R196 ;  /* 0x00000064bc84723c */ /* 0x050fe400000810c4 */
[----:B------:R-:W-:Y:S04]  /*99500*/  STL.64 [R1+0x500], R136 ;  /* 0x0005008801007387 */ /* 0x000fe80000100a00 */
[----:B------:R-:W-:Y:S04]  /*99510*/  STL.64 [R1+0x508], R138 ;  /* 0x0005088a01007387 */ /* 0x000fe80000100a00 */
        /* <DEDUP_REMOVED lines=17> */
[----:B------:R-:W4:Y:S01]  /*99630*/  LDL.LU R239, [R1+0x4bc] ;  /* 0x0004bc0001ef7983 */ /* 0x000f220000300800 */
[----:B-1----:R-:W-:Y:S03]  /*99640*/  HMMA.1688.F32.TF32 R132, R188, R96, R192 ;  /* 0x00000060bc84723c */ /* 0x002fe600000810c0 */
[----:B------:R-:W3:Y:S04]  /*99650*/  LDL.LU R212, [R1+0x4a0] ;  /* 0x0004a00001d47983 */ /* 0x000ee80000300800 */
[----:B------:R-:W3:Y:S04]  /*99660*/  LDL.LU R213, [R1+0x4a4] ;  /* 0x0004a40001d57983 */ /* 0x000ee80000300800 */
[----:B------:R-:W3:Y:S04]  /*99670*/  LDL.LU R214, [R1+0x4a8] ;  /* 0x0004a80001d67983 */ /* 0x000ee80000300800 */
[----:B------:R-:W3:Y:S08]  /*99680*/  LDL.LU R215, [R1+0x4ac] ;  /* 0x0004ac0001d77983 */ /* 0x000ef00000300800 */
        /* <DEDUP_REMOVED lines=18> */
[----:B------:R-:W-:-:S04]  /*997b0*/  IMAD.MOV.U32 R185, RZ, RZ, R133 ;  /* 0x000000ffffb97224 */ /* 0x000fc800078e0085 */
[----:B------:R-:W-:Y:S04]  /*997c0*/  STL [R1+0x7244], R187 ;  /* 0x007244bb01007387 */ /* 0x000fe80000100800 */
[----:B------:R-:W-:Y:S01]  /*997d0*/  STL [R1+0x7240], R185 ;  /* 0x007240b901007387 */ /* 0x000fe20000100800 */
[C---:B--2---:R-:W-:Y:S11]  /*997e0*/  HMMA.1688.F32.TF32 R132, R188.reuse, R92, R216 ;  /* 0x0000005cbc84723c */ /* 0x044ff600000810d8 */
[----:B------:R-:W-:Y:S11]  /*997f0*/  @!UPT UIADD3 URZ, URZ, URZ, URZ ;  /* 0x0000003f3f3ff290 */ /* 0x000ff6000fffe03f */
[----:B------:R-:W-:Y:S01]  /*99800*/  @!UPT UIADD3 URZ, URZ, URZ, URZ ;  /* 0x0000003f3f3ff290 */ /* 0x000fe2000fffe03f */
[----:B------:R4:W-:Y:S01]  /*99810*/  STL.64 [R1+0x4c0], R132 ;  /* 0x0004c08401007387 */ /* 0x0009e20000100a00 */
[----:B------:R-:W-:Y:S01]  /*99820*/  MOV R184, R134 ;  /* 0x0000008600b87202 */ /* 0x000fe20000000f00 */
[----:B------:R-:W-:Y:S02]  /*99830*/  IMAD.MOV.U32 R186, RZ, RZ, R135 ;  /* 0x000000ffffba7224 */ /* 0x000fe400078e0087 */
[C---:B----4-:R-:W-:Y:S03]  /*99840*/  HMMA.1688.F32.TF32 R132, R188.reuse, R88, R236 ;  /* 0x00000058bc84723c */ /* 0x050fe600000810ec */
[----:B------:R-:W-:Y:S04]  /*99850*/  STL [R1+0x724c], R186 ;  /* 0x00724cba01007387 */ /* 0x000fe80000100800 */
[----:B------:R-:W-:Y:S01]  /*99860*/  STL [R1+0x7248], R184 ;  /* 0x007248b801007387 */ /* 0x000fe20000100800 */
[C---:B---3--:R-:W-:Y:S11]  /*99870*/  HMMA.1688.F32.TF32 R136, R188.reuse, R24, R212 ;  /* 0x00000018bc88723c */ /* 0x048ff600000810d4 */
[----:B------:R-:W-:Y:S04]  /*99880*/  @!UPT UIADD3 URZ, URZ, URZ, URZ ;  /* 0x0000003f3f3ff290 */ /* 0x000fe8000fffe03f */
[----:B------:R1:W-:Y:S01]  /*99890*/  STL.64 [R1+0x4b0], R132 ;  /* 0x0004b08401007387 */ /* 0x0003e20000100a00 */
[----:B------:R-:W-:Y:S01]  /*998a0*/  MOV R187, R134 ;  /* 0x0000008600bb7202 */ /* 0x000fe20000000f00 */
[----:B------:R-:W-:Y:S02]  /*998b0*/  IMAD.MOV.U32 R185, RZ, RZ, R135 ;  /* 0x000000ffffb97224 */ /* 0x000fe400078e0087 */
[C---:B-1----:R-:W-:Y:S02]  /*998c0*/  HMMA.1688.F32.TF32 R132, R188.reuse, R20, R204 ;  /* 0x00000014bc84723c */ /* 0x042fe400000810cc */
[----:B------:R1:W-:Y:S04]  /*998d0*/  STL [R1+0x7254], R187 ;  /* 0x007254bb01007387 */ /* 0x0003e80000100800 */
[----:B------:R-:W-:Y:S04]  /*998e0*/  STL [R1+0x7250], R185 ;  /* 0x007250b901007387 */ /* 0x000fe80000100800 */
[----:B------:R-:W-:Y:S04]  /*998f0*/  STL.64 [R1+0x4a0], R136 ;  /* 0x0004a08801007387 */ /* 0x000fe80000100a00 */
[----:B------:R2:W-:Y:S10]  /*99900*/  STL.64 [R1+0x4a8], R138 ;  /* 0x0004a88a01007387 */ /* 0x0005f40000100a00 */
[----:B-1----:R-:W-:Y:S01]  /*99910*/  MOV R187, R132 ;  /* 0x0000008400bb7202 */ /* 0x002fe20000000f00 */
[----:B--2---:R-:W-:Y:S01]  /*99920*/  HMMA.1688.F32.TF32 R136, R188, R16, R144 ;  /* 0x00000010bc88723c */ /* 0x004fe20000081090 */
[----:B------:R-:W-:Y:S01]  /*99930*/  IMAD.MOV.U32 R185, RZ, RZ, R133 ;  /* 0x000000ffffb97224 */ /* 0x000fe200078e0085 */
[----:B------:R-:W-:Y:S01]  /*99940*/  MOV R186, R134 ;  /* 0x0000008600ba7202 */ /* 0x000fe20000000f00 */
[----:B------:R-:W-:-:S05]  /*99950*/  IMAD.MOV.U32 R184, RZ, RZ, R135 ;  /* 0x000000ffffb87224 */ /* 0x000fca00078e0087 */
[----:B------:R-:W-:Y:S01]  /*99960*/  HMMA.1688.F32.TF32 R132, R188, R12, R200 ;  /* 0x0000000cbc84723c */ /* 0x000fe200000810c8 */
[----:B------:R1:W-:Y:S04]  /*99970*/  STL [R1+0x7264], R184 ;  /* 0x007264b801007387 */ /* 0x0003e80000100800 */
[----:B------:R2:W-:Y:S04]  /*99980*/  STL [R1+0x7260], R186 ;  /* 0x007260ba01007387 */ /* 0x0005e80000100800 */
[----:B------:R3:W-:Y:S04]  /*99990*/  STL [R1+0x725c], R187 ;  /* 0x00725cbb01007387 */ /* 0x0007e80000100800 */
[----:B------:R4:W-:Y:S04]  /*999a0*/  STL [R1+0x7258], R185 ;  /* 0x007258b901007387 */ /* 0x0009e80000100800 */
[----:B------:R-:W-:Y:S04]  /*999b0*/  STL.64 [R1+0x480], R136 ;  /* 0x0004808801007387 */ /* 0x000fe80000100a00 */
[----:B------:R4:W-:Y:S03]  /*999c0*/  STL.64 [R1+0x488], R138 ;  /* 0x0004888a01007387 */ /* 0x0009e60000100a00 */
[----:B-1----:R-:W-:Y:S01]  /*999d0*/  MOV R184, R132 ;  /* 0x0000008400b87202 */ /* 0x002fe20000000f00 */
[----:B--2---:R-:W-:Y:S01]  /*999e0*/  IMAD.MOV.U32 R186, RZ, RZ, R133 ;  /* 0x000000ffffba7224 */ /* 0x004fe200078e0085 */
[----:B---3--:R-:W-:Y:S01]  /*999f0*/  MOV R187, R134 ;  /* 0x0000008600bb7202 */ /* 0x008fe20000000f00 */
[----:B----4-:R-:W-:-:S02]  /*99a00*/  IMAD.MOV.U32 R185, RZ, RZ, R135 ;  /* 0x000000ffffb97224 */ /* 0x010fc400078e0087 */
[C---:B------:R-:W-:Y:S08]  /*99a10*/  HMMA.1688.F32.TF32 R132, R188.reuse, R4, R192 ;  /* 0x00000004bc84723c */ /* 0x040ff000000810c0 */
[----:B------:R-:W-:Y:S01]  /*99a20*/  HMMA.1688.F32.TF32 R136, R188, R8, R196 ;  /* 0x00000008bc88723c */ /* 0x000fe200000810c4 */
[----:B------:R-:W-:Y:S04]  /*99a30*/  STL [R1+0x7274], R184 ;  /* 0x007274b801007387 */ /* 0x000fe80000100800 */
[----:B------:R-:W-:Y:S04]  /*99a40*/  STL [R1+0x7270], R186 ;  /* 0x007270ba01007387 */ /* 0x000fe80000100800 */
[----:B------:R1:W-:Y:S04]  /*99a50*/  STL [R1+0x726c], R187 ;  /* 0x00726cbb01007387 */ /* 0x0003e80000100800 */
[----:B------:R-:W-:Y:S10]  /*99a60*/  STL [R1+0x7268], R185 ;  /* 0x007268b901007387 */ /* 0x000ff40000100800 */
        /* <DEDUP_REMOVED lines=35> */
[----:B-1----:R-:W-:-:S03]  /*99ca0*/  MOV R187, R132 ;  /* 0x0000008400bb7202 */ /* 0x002fc60000000f00 */
[----:B--2---:R-:W2:Y:S01]  /*99cb0*/  LDL.LU R136, [R1+0x400] ;  /* 0x0004000001887983 */ /* 0x004ea20000300800 */
[----:B------:R-:W-:-:S03]  /*99cc0*/  IMAD.MOV.U32 R185, RZ, RZ, R133 ;  /* 0x000000ffffb97224 */ /* 0x000fc600078e0085 */
        /* <DEDUP_REMOVED lines=27> */
[----:B----4-:R-:W-:Y:S11]  /*99e80*/  HMMA.1688.F32.TF32 R196, R188, R84, R196 ;  /* 0x00000054bcc4723c */ /* 0x010ff600000810c4 */
[----:B------:R-:W-:Y:S11]  /*99e90*/  @!UPT UIADD3 URZ, URZ, URZ, URZ ;  /* 0x0000003f3f3ff290 */ /* 0x000ff6000fffe03f */
[----:B------:R-:W-:Y:S01]  /*99ea0*/  @!UPT UIADD3 URZ, URZ, URZ, URZ ;  /* 0x0000003f3f3ff290 */ /* 0x000fe2000fffe03f */
[----:B------:R1:W-:Y:S01]  /*99eb0*/  STL.64 [R1+0x440], R196 ;  /* 0x000440c401007387 */ /* 0x0003e20000100a00 */
[----:B------:R-:W-:-:S03]  /*99ec0*/  IMAD.MOV.U32 R186, RZ, RZ, R199 ;  /* 0x000000ffffba7224 */ /* 0x000fc600078e00c7 */
[----:B------:R-:W4:Y:S01]  /*99ed0*/  LDL.LU R200, [R1+0x360] ;  /* 0x0003600001c87983 */ /* 0x000f220000300800 */
[----:B------:R-:W-:-:S03]  /*99ee0*/  MOV R184, R198 ;  /* 0x000000c600b87202 */ /* 0x000fc60000000f00 */
[----:B------:R-:W4:Y:S04]  /*99ef0*/  LDL.LU R201, [R1+0x364] ;  /* 0x0003640001c97983 */ /* 0x000f280000300800 */
[----:B------:R-:W4:Y:S04]  /*99f00*/  LDL.LU R202, [R1+0x368] ;  /* 0x0003680001ca7983 */ /* 0x000f280000300800 */
[----:B------:R-:W4:Y:S04]  /*99f10*/  LDL.LU R203, [R1+0x36c] ;  /* 0x00036c0001cb7983 */ /* 0x000f280000300800 */
[----:B-1----:R-:W4:Y:S04]  /*99f20*/  LDL.LU R196, [R1+0x350] ;  /* 0x0003500001c47983 */ /* 0x002f280000300800 */
[----:B------:R-:W4:Y:S04]  /*99f30*/  LDL.LU R197, [R1+0x354] ;  /* 0x0003540001c57983 */ /* 0x000f280000300800 */
[----:B------:R-:W4:Y:S04]  /*99f40*/  LDL.LU R198, [R1+0x358] ;  /* 0x0003580001c67983 */ /* 0x000f280000300800 */
[----:B------:R-:W4:Y:S04]  /*99f50*/  LDL.LU R199, [R1+0x35c] ;  /* 0x00035c0001c77983 */ /* 0x000f280000300800 */
[----:B------:R-:W-:Y:S04]  /*99f60*/  STL.64 [R1+0x7280], R186 ;  /* 0x007280ba01007387 */ /* 0x000fe80000100a00 */
[----:B------:R1:W-:Y:S04]  /*99f70*/  STL.64 [R1+0x7278], R184 ;  /* 0x007278b801007387 */ /* 0x0003e80000100a00 */
[----:B-1----:R-:W4:Y:S04]  /*99f80*/  LDL.LU R184, [R1+0x420] ;  /* 0x0004200001b87983 */ /* 0x002f280000300800 */
[----:B------:R-:W4:Y:S04]  /*99f90*/  LDL.LU R185, [R1+0x424] ;  /* 0x0004240001b97983 */ /* 0x000f280000300800 */
[----:B------:R-:W4:Y:S04]  /*99fa0*/  LDL.LU R186, [R1+0x428] ;  /* 0x0004280001ba7983 */ /* 0x000f280000300800 */
[----:B------:R-:W4:Y:S01]  /*99fb0*/  LDL.LU R187, [R1+0x42c] ;  /* 0x00042c0001bb7983 */ /* 0x000f220000300800 */
[----:B--2---:R-:W-:Y:S11]  /*99fc0*/  HMMA.1688.F32.TF32 R156, R188, R80, R156 ;  /* 0x00000050bc9c723c */ /* 0x004ff6000008109c */
[----:B------:R-:W-:Y:S11]  /*99fd0*/  @!UPT UIADD3 URZ, URZ, URZ, URZ ;  /* 0x0000003f3f3ff290 */ /* 0x000ff6000fffe03f */
[----:B------:R-:W-:Y:S01]  /*99fe0*/  @!UPT UIADD3 URZ, URZ, URZ, URZ ;  /* 0x0000003f3f3ff290 */ /* 0x000fe2000fffe03f */
[----:B------:R1:W-:Y:S04]  /*99ff0*/  STL.64 [R1+0x430], R156 ;  /* 0x0004309c01007387 */ /* 0x0003e80000100a00 */
[----:B------:R-:W-:Y:S04]  /*9a000*/  STL.64 [R1+0x438], R158 ;  /* 0x0004389e01007387 */ /* 0x000fe80000100a00 */
[----:B-1----:R-:W2:Y:S01]  /*9a010*/  LDL.LU.64 R156, [R1+0x7570] ;  /* 0x00757000019c7983 */ /* 0x002ea20000300a00 */
[----:B---3--:R-:W-:Y:S08]  /*9a020*/  HMMA.1688.F32.TF32 R192, R208, R128, R192 ;  /* 0x00000080d0c0723c */ /* 0x008ff000000810c0 */
[C---:B----4-:R-:W-:Y:S11]  /*9a030*/  HMMA.1688.F32.TF32 R184, R188.reuse, R76, R184 ;  /* 0x0000004cbcb8723c */ /* 0x050ff600000810b8 */
[----:B------:R-:W-:Y:S11]  /*9a040*/  @!UPT UIADD3 URZ, URZ, URZ, URZ ;  /* 0x0000003f3f3ff290 */ /* 0x000ff6000fffe03f */
[----:B------:R-:W-:Y:S01]  /*9a050*/  @!UPT UIADD3 URZ, URZ, URZ, URZ ;  /* 0x0000003f3f3ff290 */ /* 0x000fe2000fffe03f */
[----:B------:R-:W-:Y:S04]  /*9a060*/  STL.64 [R1+0x420], R184 ;  /* 0x000420b801007387 */ /* 0x000fe80000100a00 */
[----:B------:R1:W-:Y:S02]  /*9a070*/  STL.64 [R1+0x428], R186 ;  /* 0x000428ba01007387 */ /* 0x0003e40000100a00 */
[C---:B-1----:R-:W-:Y:S08]  /*9a080*/  HMMA.1688.F32.TF32 R184, R188.reuse, R72, R132 ;  /* 0x00000048bcb8723c */ /* 0x042ff00000081084 */
[C---:B------:R-:W-:Y:S08]  /*9a090*/  HMMA.1688.F32.TF32 R132, R188.reuse, R68, R136 ;  /* 0x00000044bc84723c */ /* 0x040ff00000081088 */
[C---:B------:R-:W-:Y:S07]  /*9a0a0*/  HMMA.1688.F32.TF32 R136, R188.reuse, R60, R228 ;  /* 0x0000003cbc88723c */ /* 0x040fee00000810e4 */
[----:B------:R-:W-:Y:S04]  /*9a0b0*/  STL.64 [R1+0x410], R184 ;  /* 0x000410b801007387 */ /* 0x000fe80000100a00 */
[----:B------:R1:W-:Y:S04]  /*9a0c0*/  STL.64 [R1+0x418], R186 ;  /* 0x000418ba01007387 */ /* 0x0003e80000100a00 */
[----:B------:R-:W-:Y:S04]  /*9a0d0*/  STL.64 [R1+0x400], R132 ;  /* 0x0004008401007387 */ /* 0x000fe80000100a00 */
[----:B------:R3:W-:Y:S01]  /*9a0e0*/  STL.64 [R1+0x408], R134 ;  /* 0x0004088601007387 */ /* 0x0007e20000100a00 */
[C---:B-1----:R-:W-:Y:S08]  /*9a0f0*/  HMMA.1688.F32.TF32 R184, R188.reuse, R64, R232 ;  /* 0x00000040bcb8723c */ /* 0x042ff000000810e8 */
[C---:B---3--:R-:W-:Y:S11]  /*9a100*/  HMMA.1688.F32.TF32 R132, R188.reuse, R56, R224 ;  /* 0x00000038bc84723c */ /* 0x048ff600000810e0 */
[----:B------:R-:W-:Y:S04]  /*9a110*/  @!UPT UIADD3 URZ, URZ, URZ, URZ ;  /* 0x0000003f3f3ff290 */ /* 0x000fe8000fffe03f */
        /* <DEDUP_REMOVED lines=18> */
[----:B------:R-:W-:Y:S01]  /*9a240*/  HMMA.1688.F32.TF32 R188, R188, R28, R144 ;  /* 0x0000001cbcbc723c */ /* 0x000fe20000081090 */
[----:B------:R-:W-:Y:S04]  /*9a250*/  STL.64 [R1+0x390], R140 ;  /* 0x0003908c01007387 */ /* 0x000fe80000100a00 */
[----:B------:R-:W-:Y:S04]  /*9a260*/  STL.64 [R1+0x398], R142 ;  /* 0x0003988e01007387 */ /* 0x000fe80000100a00 */
[----:B------:R-:W-:Y:S04]  /*9a270*/  STL.64 [R1+0x380], R136 ;  /* 0x0003808801007387 */ /* 0x000fe80000100a00 */
[----:B------:R1:W-:Y:S10]  /*9a280*/  STL.64 [R1+0x388], R138 ;  /* 0x0003888a01007387 */ /* 0x0003f40000100a00 */
[----:B------:R-:W-:Y:S01]  /*9a290*/  STL [R1+0x71ec], R188 ;  /* 0x0071ecbc01007387 */ /* 0x000fe20000100800 */
[C---:B-1----:R-:W-:Y:S03]  /*9a2a0*/  HMMA.1688.F32.TF32 R136, R208.reuse, R124, R200 ;  /* 0x0000007cd088723c */ /* 0x042fe600000810c8 */
[----:B------:R-:W-:Y:S04]  /*9a2b0*/  STL.64 [R1+0x370], R132 ;  /* 0x0003708401007387 */ /* 0x000fe80000100a00 */
[----:B------:R1:W-:Y:S02]  /*9a2c0*/  STL.64 [R1+0x378], R134 ;  /* 0x0003788601007387 */ /* 0x0003e40000100a00 */
[C---:B-1----:R-:W-:Y:S02]  /*9a2d0*/  HMMA.1688.F32.TF32 R132, R208.reuse, R120, R196 ;  /* 0x00000078d084723c */ /* 0x042fe400000810c4 */
[----:B------:R-:W-:Y:S04]  /*9a2e0*/  STL [R1+0x71e8], R189 ;  /* 0x0071e8bd01007387 */ /* 0x000fe80000100800 */
[----:B------:R-:W-:Y:S04]  /*9a2f0*/  STL [R1+0x71e4], R190 ;  /* 0x0071e4be01007387 */ /* 0x000fe80000100800 */
[----:B------:R-:W-:Y:S04]  /*9a300*/  STL [R1+0x71e0], R191 ;  /* 0x0071e0bf01007387 */ /* 0x000fe80000100800 */
[----:B------:R-:W-:Y:S04]  /*9a310*/  STL [R1+0x71fc], R192 ;  /* 0x0071fcc001007387 */ /* 0x000fe80000100800 */
[----:B------:R-:W-:Y:S04]  /*9a320*/  STL [R1+0x71f8], R193 ;  /* 0x0071f8c101007387 */ /* 0x000fe80000100800 */
[----:B------:R-:W-:Y:S04]  /*9a330*/  STL [R1+0x71f4], R194 ;  /* 0x0071f4c201007387 */ /* 0x000fe80000100800 */
[----:B------:R-:W-:Y:S04]  /*9a340*/  STL [R1+0x71f0], R195 ;  /* 0x0071f0c301007387 */ /* 0x000fe80000100800 */
        /* <DEDUP_REMOVED lines=73> */
[C---:B--2---:R-:W-:Y:S08]  /*9a7e0*/  HMMA.1688.F32.TF32 R140, R208.reuse, R116, R140 ;  /* 0x00000074d08c723c */ /* 0x044ff0000008108c */
[C---:B---3--:R-:W-:Y:S11]  /*9a7f0*/  HMMA.1688.F32.TF32 R188, R208.reuse, R108, R188 ;  /* 0x0000006cd0bc723c */ /* 0x048ff600000810bc */
[----:B------:R-:W-:Y:S04]  /*9a800*/  @!UPT UIADD3 URZ, URZ, URZ, URZ ;  /* 0x0000003f3f3ff290 */ /* 0x000fe8000fffe03f */
[----:B------:R-:W-:Y:S04]  /*9a810*/  STL.64 [R1+0x340], R140 ;  /* 0x0003408c01007387 */ /* 0x000fe80000100a00 */
[----:B------:R1:W-:Y:S04]  /*9a820*/  STL.64 [R1+0x348], R142 ;  /* 0x0003488e01007387 */ /* 0x0003e80000100a00 */
[----:B-1----:R-:W2:Y:S04]  /*9a830*/  LDL.LU.64 R142, [R1+0x7568] ;  /* 0x00756800018e7983 */ /* 0x002ea80000300a00 */
[----:B------:R-:W3:Y:S01]  /*9a840*/  LDL.LU.64 R140, [R1+0x7560] ;  /* 0x00756000018c7983 */ /* 0x000ee20000300a00 */
[----:B------:R-:W-:Y:S03]  /*9a850*/  HMMA.1688.F32.TF32 R236, R208, R104, R236 ;  /* 0x00000068d0ec723c */ /* 0x000fe600000810ec */
[----:B------:R1:W-:Y:S04]  /*9a860*/  STL.64 [R1+0x330], R192 ;  /* 0x000330c001007387 */ /* 0x0003e80000100a00 */
[----:B------:R4:W-:Y:S01]  /*9a870*/  STL.64 [R1+0x338], R194 ;  /* 0x000338c201007387 */ /* 0x0009e20000100a00 */
[----:B-1----:R-:W-:Y:S01]  /*9a880*/  MOV R192, R188 ;  /* 0x000000bc00c07202 */ /* 0x002fe20000000f00 */
[----:B------:R-:W-:Y:S01]  /*9a890*/  IMAD.MOV.U32 R193, RZ, RZ, R189 ;  /* 0x000000ffffc17224 */ /* 0x000fe200078e00bd */
[----:B----4-:R-:W-:Y:S01]  /*9a8a0*/  MOV R194, R190 ;  /* 0x000000be00c27202 */ /* 0x010fe20000000f00 */
[----:B------:R-:W-:-:S05]  /*9a8b0*/  IMAD.MOV.U32 R195, RZ, RZ, R191 ;  /* 0x000000ffffc37224 */ /* 0x000fca00078e00bf */
[----:B------:R-:W-:Y:S08]  /*9a8c0*/  STL.64 [R1+0x7218], R194 ;  /* 0x007218c201007387 */ /* 0x000ff00000100a00 */
[----:B------:R-:W-:Y:S01]  /*9a8d0*/  MOV R190, R238 ;  /* 0x000000ee00be7202 */ /* 0x000fe20000000f00 */
[----:B------:R-:W-:Y:S01]  /*9a8e0*/  IMAD.MOV.U32 R191, RZ, RZ, R239 ;  /* 0x000000ffffbf7224 */ /* 0x000fe200078e00ef */
[----:B------:R1:W-:Y:S01]  /*9a8f0*/  STL.64 [R1+0x7210], R192 ;  /* 0x007210c001007387 */ /* 0x0003e20000100a00 */
[----:B------:R-:W-:Y:S01]  /*9a900*/  MOV R188, R236 ;  /* 0x000000ec00bc7202 */ /* 0x000fe20000000f00 */
[----:B------:R-:W-:-:S02]  /*9a910*/  IMAD.MOV.U32 R189, RZ, RZ, R237 ;  /* 0x000000ffffbd7224 */ /* 0x000fc400078e00ed */
[----:B-1----:R-:W4:Y:S04]  /*9a920*/  LDL.LU R192, [R1+0x2e0] ;  /* 0x0002e00001c07983 */ /* 0x002f280000300800 */
[----:B------:R-:W4:Y:S04]  /*9a930*/  LDL.LU R193, [R1+0x2e4] ;  /* 0x0002e40001c17983 */ /* 0x000f280000300800 */
[----:B------:R-:W4:Y:S04]  /*9a940*/  LDL.LU R194, [R1+0x2e8] ;  /* 0x0002e80001c27983 */ /* 0x000f280000300800 */
[----:B------:R-:W4:Y:S04]  /*9a950*/  LDL.LU R195, [R1+0x2ec] ;  /* 0x0002ec0001c37983 */ /* 0x000f280000300800 */
[----:B------:R-:W2:Y:S04]  /*9a960*/  LDL.LU.64 R238, [R1+0x7558] ;  /* 0x0075580001ee7983 */ /* 0x000ea80000300a00 */
[----:B------:R-:W2:Y:S04]  /*9a970*/  LDL.LU.64 R236, [R1+0x7550] ;  /* 0x0075500001ec7983 */ /* 0x000ea80000300a00 */
[----:B------:R-:W-:Y:S04]  /*9a980*/  STL.64 [R1+0x7290], R190 ;  /* 0x007290be01007387 */ /* 0x000fe80000100a00 */
[----:B------:R1:W-:Y:S04]  /*9a990*/  STL.64 [R1+0x7288], R188 ;  /* 0x007288bc01007387 */ /* 0x0003e80000100a00 */
[----:B-1----:R-:W2:Y:S04]  /*9a9a0*/  LDL.LU R188, [R1+0x2f0] ;  /* 0x0002f00001bc7983 */ /* 0x002ea80000300800 */
[----:B------:R-:W2:Y:S04]  /*9a9b0*/  LDL.LU R189, [R1+0x2f4] ;  /* 0x0002f40001bd7983 */ /* 0x000ea80000300800 */
[----:B------:R-:W2:Y:S04]  /*9a9c0*/  LDL.LU R190, [R1+0x2f8] ;  /* 0x0002f80001be7983 */ /* 0x000ea80000300800 */
[----:B------:R-:W2:Y:S01]  /*9a9d0*/  LDL.LU R191, [R1+0x2fc] ;  /* 0x0002fc0001bf7983 */ /* 0x000ea20000300800 */
[C---:B------:R-:W-:Y:S08]  /*9a9e0*/  HMMA.1688.F32.TF32 R144, R208.reuse, R100, R144 ;  /* 0x00000064d090723c */ /* 0x040ff00000081090 */
[C---:B------:R-:W-:Y:S11]  /*9a9f0*/  HMMA.1688.F32.TF32 R184, R208.reuse, R88, R184 ;  /* 0x00000058d0b8723c */ /* 0x040ff600000810b8 */
[----:B------:R-:W-:Y:S04]  /*9aa00*/  @!UPT UIADD3 URZ, URZ, URZ, URZ ;  /* 0x0000003f3f3ff290 */ /* 0x000fe8000fffe03f */
[----:B------:R-:W-:Y:S04]  /*9aa10*/  STL.64 [R1+0x300], R144 ;  /* 0x0003009001007387 */ /* 0x000fe80000100a00 */
[----:B------:R1:W-:Y:S04]  /*9aa20*/  STL.64 [R1+0x308], R146 ;  /* 0x0003089201007387 */ /* 0x0003e80000100a00 */
[----:B-1----:R-:W3:Y:S04]  /*9aa30*/  LDL.LU.64 R146, [R1+0x7548] ;  /* 0x0075480001927983 */ /* 0x002ee80000300a00 */
[----:B------:R-:W3:Y:S01]  /*9aa40*/  LDL.LU.64 R144, [R1+0x7540] ;  /* 0x0075400001907983 */ /* 0x000ee20000300a00 */
[C---:B----4-:R-:W-:Y:S08]  /*9aa50*/  HMMA.1688.F32.TF32 R192, R208.reuse, R92, R192 ;  /* 0x0000005cd0c0723c */ /* 0x050ff000000810c0 */
[C---:B--2---:R-:W-:Y:S11]  /*9aa60*/  HMMA.1688.F32.TF32 R188, R208.reuse, R96, R188 ;  /* 0x00000060d0bc723c */ /* 0x044ff600000810bc */
[----:B------:R-:W-:Y:S11]  /*9aa70*/  @!UPT UIADD3 URZ, URZ, URZ, URZ ;  /* 0x0000003f3f3ff290 */ /* 0x000ff6000fffe03f */
[----:B------:R-:W-:Y:S01]  /*9aa80*/  @!UPT UIADD3 URZ, URZ, URZ, URZ ;  /* 0x0000003f3f3ff290 */ /* 0x000fe2000fffe03f */
[----:B------:R-:W-:Y:S04]  /*9aa90*/  STL.64 [R1+0x2f0], R188 ;  /* 0x0002f0bc01007387 */ /* 0x000fe80000100a00 */
[----:B------:R1:W-:Y:S02]  /*9aaa0*/  STL.64 [R1+0x2f8], R190 ;  /* 0x0002f8be01007387 */ /* 0x0003e40000100a00 */
[C---:B-1----:R-:W-:Y:S08]  /*9aab0*/  HMMA.1688.F32.TF32 R188, R208.reuse, R24, R132 ;  /* 0x00000018d0bc723c */ /* 0x042ff00000081084 */
[C---:B------:R-:W-:Y:S01]  /*9aac0*/  HMMA.1688.F32.TF32 R132, R208.reuse, R20, R136 ;  /* 0x00000014d084723c */ /* 0x040fe20000081088 */
[----:B------:R-:W-:Y:S04]  /*9aad0*/  STL.64 [R1+0x2e0], R192 ;  /* 0x0002e0c001007387 */ /* 0x000fe80000100a00 */
[----:B------:R-:W-:Y:S04]  /*9aae0*/  STL.64 [R1+0x2e8], R194 ;  /* 0x0002e8c201007387 */ /* 0x000fe80000100a00 */
        /* <DEDUP_REMOVED lines=46> */
[----:B-1----:R-:W3:Y:S04]  /*9add0*/  LDL.LU R136, [R1+0x160] ;  /* 0x0001600001887983 */ /* 0x002ee80000300800 */
[----:B------:R-:W3:Y:S04]  /*9ade0*/  LDL.LU R137, [R1+0x164] ;  /* 0x0001640001897983 */ /* 0x000ee80000300800 */
[----:B----4-:R-:W3:Y:S04]  /*9adf0*/  LDL.LU R138, [R1+0x168] ;  /* 0x00016800018a7983 */ /* 0x010ee80000300800 */
[----:B------:R-:W3:Y:S04]  /*9ae00*/  LDL.LU R139, [R1+0x16c] ;  /* 0x00016c00018b7983 */ /* 0x000ee80000300800 */
        /* <DEDUP_REMOVED lines=29> */
[----:B------:R-:W2:Y:S11]  /*9afe0*/  LDL.LU R216, [R1+0xec0] ;  /* 0x000ec00001d87983 */ /* 0x000eb60000300800 */
[----:B------:R-:W-:Y:S09]  /*9aff0*/  @!UPT UIADD3 URZ, URZ, URZ, URZ ;  /* 0x0000003f3f3ff290 */ /* 0x000ff2000fffe03f */
        /* <DEDUP_REMOVED lines=11> */
[----:B------:R-:W3:Y:S01]  /*9b0b0*/  LDL.LU R225, [R1+0xea4] ;  /* 0x000ea40001e17983 */ /* 0x000ee20000300800 */
[C---:B----4-:R-:W-:Y:S03]  /*9b0c0*/  HMMA.1688.F32.TF32 R188, R208.reuse, R56, R184 ;  /* 0x00000038d0bc723c */ /* 0x050fe600000810b8 */
[----:B------:R-:W3:Y:S04]  /*9b0d0*/  LDL.LU R226, [R1+0xea8] ;  /* 0x000ea80001e27983 */ /* 0x000ee80000300800 */
[----:B------:R-:W3:Y:S01]  /*9b0e0*/  LDL.LU R227, [R1+0xeac] ;  /* 0x000eac0001e37983 */ /* 0x000ee20000300800 */
[C---:B------:R-:W-:Y:S08]  /*9b0f0*/  HMMA.1688.F32.TF32 R184, R208.reuse, R52, R132 ;  /* 0x00000034d0b8723c */ /* 0x040ff00000081084 */
[C---:B------:R-:W-:Y:S08]  /*9b100*/  HMMA.1688.F32.TF32 R136, R208.reuse, R48, R136 ;  /* 0x00000030d088723c */ /* 0x040ff00000081088 */
[C---:B------:R-:W-:Y:S08]  /*9b110*/  HMMA.1688.F32.TF32 R196, R208.reuse, R40, R196 ;  /* 0x00000028d0c4723c */ /* 0x040ff000000810c4 */
[C---:B------:R-:W-:Y:S08]  /*9b120*/  HMMA.1688.F32.TF32 R132, R208.reuse, R44, R232 ;  /* 0x0000002cd084723c */ /* 0x040ff000000810e8 */
[C---:B------:R-:W-:Y:S08]  /*9b130*/  HMMA.1688.F32.TF32 R200, R208.reuse, R36, R200 ;  /* 0x00000024d0c8723c */ /* 0x040ff000000810c8 */
[C---:B------:R-:W-:Y:S01]  /*9b140*/  HMMA.1688.F32.TF32 R204, R208.reuse, R32, R204 ;  /* 0x00000020d0cc723c */ /* 0x040fe200000810cc */
[----:B------:R-:W-:Y:S07]  /*9b150*/  STL.64 [R1+0x200], R192 ;  /* 0x000200c001007387 */ /* 0x000fee0000100a00 */
[----:B------:R-:W-:Y:S01]  /*9b160*/  HMMA.1688.F32.TF32 R208, R208, R28, R228 ;  /* 0x0000001cd0d0723c */ /* 0x000fe200000810e4 */
[----:B------:R-:W-:Y:S04]  /*9b170*/  STL.64 [R1+0x208], R194 ;  /* 0x000208c201007387 */ /* 0x000fe80000100a00 */
[----:B------:R-:W-:Y:S03]  /*9b180*/  STL.64 [R1+0x1f0], R188 ;  /* 0x0001f0bc01007387 */ /* 0x000fe60000100a00 */
[C---:B------:R-:W-:Y:S01]  /*9b190*/  HMMA.1688.F32.TF32 R212, R240.reuse, R128, R212 ;  /* 0x00000080f0d4723c */ /* 0x040fe200000810d4 */
[----:B------:R-:W-:Y:S04]  /*9b1a0*/  STL.64 [R1+0x1f8], R190 ;  /* 0x0001f8be01007387 */ /* 0x000fe80000100a00 */
[----:B------:R-:W-:Y:S04]  /*9b1b0*/  STL.64 [R1+0x1e0], R184 ;  /* 0x0001e0b801007387 */ /* 0x000fe80000100a00 */
[----:B------:R-:W-:Y:S04]  /*9b1c0*/  STL.64 [R1+0x1e8], R186 ;  /* 0x0001e8ba01007387 */ /* 0x000fe80000100a00 */
[----:B------:R-:W-:Y:S04]  /*9b1d0*/  STL.64 [R1+0x160], R136 ;  /* 0x0001608801007387 */ /* 0x000fe80000100a00 */
[----:B------:R1:W-:Y:S04]  /*9b1e0*/  STL.64 [R1+0x168], R138 ;  /* 0x0001688a01007387 */ /* 0x0003e80000100a00 */
[----:B------:R-:W-:Y:S04]  /*9b1f0*/  STL.64 [R1+0x7108], R198 ;  /* 0x007108c601007387 */ /* 0x000fe80000100a00 */
[----:B------:R4:W-:Y:S04]  /*9b200*/  STL.64 [R1+0x150], R132 ;  /* 0x0001508401007387 */ /* 0x0009e80000100a00 */
        /* <DEDUP_REMOVED lines=8> */
[----:B------:R-:W3:Y:S04]  /*9b290*/  LDL.LU R228, [R1+0xe90] ;  /* 0x000e900001e47983 */ /* 0x000ee80000300800 */
[----:B------:R-:W3:Y:S04]  /*9b2a0*/  LDL.LU R229, [R1+0xe94] ;  /* 0x000e940001e57983 */ /* 0x000ee80000300800 */
[----:B------:R-:W3:Y:S04]  /*9b2b0*/  LDL.LU R230, [R1+0xe98] ;  /* 0x000e980001e67983 */ /* 0x000ee80000300800 */
[----:B------:R-:W3:Y:S04]  /*9b2c0*/  LDL.LU R231, [R1+0xe9c] ;  /* 0x000e9c0001e77983 */ /* 0x000ee80000300800 */
[----:B------:R-:W-:Y:S04]  /*9b2d0*/  STL.64 [R1+0x7148], R214 ;  /* 0x007148d601007387 */ /* 0x000fe80000100a00 */
[----:B------:R-:W-:Y:S01]  /*9b2e0*/  STL.64 [R1+0x7140], R212 ;  /* 0x007140d401007387 */ /* 0x000fe20000100a00 */
[----:B-1----:R-:W-:Y:S01]  /*9b2f0*/  MOV R138, R140 ;  /* 0x0000008c008a7202 */ /* 0x002fe20000000f00 */
[----:B------:R-:W-:Y:S01]  /*9b300*/  IMAD.MOV.U32 R139, RZ, RZ, R141 ;  /* 0x000000ffff8b7224 */ /* 0x000fe200078e008d */
[----:B------:R-:W-:Y:S01]  /*9b310*/  MOV R150, R236 ;  /* 0x000000ec00967202 */ /* 0x000fe20000000f00 */
[----:B------:R-:W-:Y:S01]  /*9b320*/  IMAD.MOV.U32 R151, RZ, RZ, R237 ;  /* 0x000000ffff977224 */ /* 0x000fe200078e00ed */
[----:B------:R-:W-:Y:S01]  /*9b330*/  MOV R154, R238 ;  /* 0x000000ee009a7202 */ /* 0x000fe20000000f00 */
[----:B------:R-:W-:Y:S01]  /*9b340*/  IMAD.MOV.U32 R155, RZ, RZ, R239 ;  /* 0x000000ffff9b7224 */ /* 0x000fe200078e00ef */
[----:B------:R-:W-:Y:S01]  /*9b350*/  MOV R158, R142 ;  /* 0x0000008e009e7202 */ /* 0x000fe20000000f00 */
[----:B------:R-:W-:Y:S01]  /*9b360*/  IMAD.MOV.U32 R159, RZ, RZ, R143 ;  /* 0x000000ffff9f7224 */ /* 0x000fe200078e008f */
[C---:B--2---:R-:W-:Y:S08]  /*9b370*/  HMMA.1688.F32.TF32 R216, R240.reuse, R124, R216 ;  /* 0x0000007cf0d8723c */ /* 0x044ff000000810d8 */
[C---:B------:R-:W-:Y:S11]  /*9b380*/  HMMA.1688.F32.TF32 R220, R240.reuse, R120, R220 ;  /* 0x00000078f0dc723c */ /* 0x040ff600000810dc */
[----:B------:R-:W-:Y:S04]  /*9b390*/  @!UPT UIADD3 URZ, URZ, URZ, URZ ;  /* 0x0000003f3f3ff290 */ /* 0x000fe8000fffe03f */
[----:B------:R-:W-:Y:S04]  /*9b3a0*/  STL.64 [R1+0x7158], R218 ;  /* 0x007158da01007387 */ /* 0x000fe80000100a00 */
[----:B------:R-:W-:Y:S04]  /*9b3b0*/  STL.64 [R1+0x7150], R216 ;  /* 0x007150d801007387 */ /* 0x000fe80000100a00 */
[----:B------:R-:W-:Y:S04]  /*9b3c0*/  STL.64 [R1+0x7168], R222 ;  /* 0x007168de01007387 */ /* 0x000fe80000100a00 */
[----:B------:R1:W-:Y:S04]  /*9b3d0*/  STL.64 [R1+0x7160], R220 ;  /* 0x007160dc01007387 */ /* 0x0003e80000100a00 */
[----:B----4-:R-:W2:Y:S04]  /*9b3e0*/  LDL.LU R132, [R1+0xe80] ;  /* 0x000e800001847983 */ /* 0x010ea80000300800 */
        /* <DEDUP_REMOVED lines=14> */
[C---:B------:R-:W-:Y:S08]  /*9b4d0*/  HMMA.1688.F32.TF32 R144, R240.reuse, R96, R144 ;  /* 0x00000060f090723c */ /* 0x040ff00000081090 */
[C---:B------:R-:W-:Y:S08]  /*9b4e0*/  HMMA.1688.F32.TF32 R148, R240.reuse, R88, R148 ;  /* 0x00000058f094723c */ /* 0x040ff00000081094 */
[C---:B------:R-:W-:Y:S01]  /*9b4f0*/  HMMA.1688.F32.TF32 R152, R240.reuse, R24, R152 ;  /* 0x00000018f098723c */ /* 0x040fe20000081098 */
[----:B------:R-:W-:Y:S04]  /*9b500*/  STL.64 [R1+0x7178], R226 ;  /* 0x007178e201007387 */ /* 0x000fe80000100a00 */
[----:B------:R-:W-:Y:S03]  /*9b510*/  STL.64 [R1+0x7170], R224 ;  /* 0x007170e001007387 */ /* 0x000fe60000100a00 */
[C---:B------:R-:W-:Y:S11]  /*9b520*/  HMMA.1688.F32.TF32 R228, R240.reuse, R112, R228 ;  /* 0x00000070f0e4723c */ /* 0x040ff600000810e4 */
[----:B------:R-:W-:Y:S11]  /*9b530*/  @!UPT UIADD3 URZ, URZ, URZ, URZ ;  /* 0x0000003f3f3ff290 */ /* 0x000ff6000fffe03f */
[----:B------:R-:W-:Y:S01]  /*9b540*/  @!UPT UIADD3 URZ, URZ, URZ, URZ ;  /* 0x0000003f3f3ff290 */ /* 0x000fe2000fffe03f */
        /* <DEDUP_REMOVED lines=17> */
[C---:B--2---:R-:W-:Y:S08]  /*9b660*/  HMMA.1688.F32.TF32 R132, R240.reuse, R100, R132 ;  /* 0x00000064f084723c */ /* 0x044ff00000081084 */
[C---:B----4-:R-:W-:Y:S08]  /*9b670*/  HMMA.1688.F32.TF32 R136, R240.reuse, R92, R136 ;  /* 0x0000005cf088723c */ /* 0x050ff00000081088 */
[C---:B------:R-:W-:Y:S08]  /*9b680*/  HMMA.1688.F32.TF32 R232, R240.reuse, R108, R236 ;  /* 0x0000006cf0e8723c */ /* 0x040ff000000810ec */
[C---:B------:R-:W-:Y:S01]  /*9b690*/  HMMA.1688.F32.TF32 R156, R240.reuse, R20, R156 ;  /* 0x00000014f09c723c */ /* 0x040fe2000008109c */
[----:B------:R-:W-:Y:S01]  /*9b6a0*/  IMAD.MOV.U32 R191, RZ, RZ, R2 ;  /* 0x000000ffffbf7224 */ /* 0x000fe200078e0002 */
[----:B-1----:R-:W-:Y:S01]  /*9b6b0*/  MOV R220, R18 ;  /* 0x0000001200dc7202 */ /* 0x002fe20000000f00 */
[----:B------:R-:W-:Y:S01]  /*9b6c0*/  IMAD.MOV.U32 R221, RZ, RZ, R19 ;  /* 0x000000ffffdd7224 */ /* 0x000fe200078e0013 */
[----:B------:R-:W-:Y:S01]  /*9b6d0*/  MOV R222, R22 ;  /* 0x0000001600de7202 */ /* 0x000fe20000000f00 */
[----:B------:R-:W-:Y:S01]  /*9b6e0*/  IMAD.MOV.U32 R223, RZ, RZ, R23 ;  /* 0x000000ffffdf7224 */ /* 0x000fe200078e0017 */
[----:B------:R-:W-:Y:S02]  /*9b6f0*/  LDS R236, [R3+0x47000] ;  /* 0x0470000003ec7984 */ /* 0x000fe40000000800 */
[C---:B------:R-:W-:Y:S02]  /*9b700*/  HMMA.1688.F32.TF32 R140, R240.reuse, R104, R140 ;  /* 0x00000068f08c723c */ /* 0x040fe4000008108c */
[----:B------:R-:W-:Y:S04]  /*9b710*/  LDS R238, [R3+0x47800] ;  /* 0x0478000003ee7984 */ /* 0x000fe80000000800 */
[----:B------:R-:W-:Y:S04]  /*9b720*/  LDS R237, [R0+0x47000] ;  /* 0x0470000000ed7984 */ /* 0x000fe80000000800 */
[----:B------:R-:W-:Y:S04]  /*9b730*/  STL.64 [R1+0x7198], R234 ;  /* 0x007198ea01007387 */ /* 0x000fe80000100a00 */
[----:B------:R-:W-:Y:S04]  /*9b740*/  STL.64 [R1+0x7190], R232 ;  /* 0x007190e801007387 */ /* 0x000fe80000100a00 */
[----:B------:R-:W1:Y:S05]  /*9b750*/  LDS R239, [R0+0x47800] ;  /* 0x0478000000ef7984 */ /* 0x000e6a0000000800 */
        /* <DEDUP_REMOVED lines=31> */
[----:B------:R-:W-:Y:S04]  /*9b950*/  STL.64 [R1+0x72c0], R158 ;  /* 0x0072c09e01007387 */ /* 0x000fe80000100a00 */
[----:B------:R-:W-:Y:S01]  /*9b960*/  STL.64 [R1+0x72b8], R156 ;  /* 0x0072b89c01007387 */ /* 0x000fe20000100a00 */
[C---:B--2---:R-:W-:Y:S11]  /*9b970*/  HMMA.1688.F32.TF32 R132, R240.reuse, R84, R200 ;  /* 0x00000054f084723c */ /* 0x044ff600000810c8 */
[----:B------:R-:W-:Y:S11]  /*9b980*/  @!UPT UIADD3 URZ, URZ, URZ, URZ ;  /* 0x0000003f3f3ff290 */ /* 0x000ff6000fffe03f */
[----:B------:R-:W-:Y:S02]  /*9b990*/  @!UPT UIADD3 URZ, URZ, URZ, URZ ;  /* 0x0000003f3f3ff290 */ /* 0x000fe4000fffe03f */
[----:B------:R-:W-:Y:S01]  /*9b9a0*/  MOV R24, R132 ;  /* 0x0000008400187202 */ /* 0x000fe20000000f00 */
[----:B------:R-:W-:Y:S01]  /*9b9b0*/  IMAD.MOV.U32 R21, RZ, RZ, R133 ;  /* 0x000000ffff157224 */ /* 0x000fe200078e0085 */
[----:B------:R-:W-:Y:S01]  /*9b9c0*/  MOV R20, R134 ;  /* 0x0000008600147202 */ /* 0x000fe20000000f00 */
[----:B---3--:R-:W-:Y:S07]  /*9b9d0*/  HMMA.1688.F32.TF32 R160, R240, R16, R160 ;  /* 0x00000010f0a0723c */ /* 0x008fee00000810a0 */
[----:B------:R-:W-:-:S02]  /*9b9e0*/  IMAD.MOV.U32 R17, RZ, RZ, R135 ;  /* 0x000000ffff117224 */ /* 0x000fc400078e0087 */
[C---:B------:R-:W-:Y:S08]  /*9b9f0*/  HMMA.1688.F32.TF32 R132, R240.reuse, R80, R196 ;  /* 0x00000050f084723c */ /* 0x040ff000000810c4 */
[C---:B----4-:R-:W-:Y:S11]  /*9ba00*/  HMMA.1688.F32.TF32 R164, R240.reuse, R12, R164 ;  /* 0x0000000cf0a4723c */ /* 0x050ff600000810a4 */
[----:B------:R-:W-:Y:S05]  /*9ba10*/  @!UPT UIADD3 URZ, URZ, URZ, URZ ;  /* 0x0000003f3f3ff290 */ /* 0x000fea000fffe03f */
[----:B------:R-:W-:Y:S01]  /*9ba20*/  MOV R252, R132 ;  /* 0x0000008400fc7202 */ /* 0x000fe20000000f00 */
[----:B------:R-:W-:Y:S01]  /*9ba30*/  IMAD.MOV.U32 R89, RZ, RZ, R133 ;  /* 0x000000ffff597224 */ /* 0x000fe200078e0085 */
[----:B------:R-:W-:Y:S01]  /*9ba40*/  MOV R88, R134 ;  /* 0x0000008600587202 */ /* 0x000fe20000000f00 */
[----:B------:R-:W-:Y:S02]  /*9ba50*/  IMAD.MOV.U32 R25, RZ, RZ, R135 ;  /* 0x000000ffff197224 */ /* 0x000fe400078e0087 */
[C---:B------:R-:W-:Y:S08]  /*9ba60*/  HMMA.1688.F32.TF32 R132, R240.reuse, R76, R188 ;  /* 0x0000004cf084723c */ /* 0x040ff000000810bc */
[C---:B------:R-:W-:Y:S08]  /*9ba70*/  HMMA.1688.F32.TF32 R168, R240.reuse, R8, R168 ;  /* 0x00000008f0a8723c */ /* 0x040ff000000810a8 */
[----:B------:R-:W-:Y:S08]  /*9ba80*/  HMMA.1688.F32.TF32 R172, R240, R4, R172 ;  /* 0x00000004f0ac723c */ /* 0x000ff000000810ac */
[----:B------:R-:W-:Y:S01]  /*9ba90*/  MOV R16, R132 ;  /* 0x0000008400107202 */ /* 0x000fe20000000f00 */
[----:B------:R-:W-:Y:S01]  /*9baa0*/  IMAD.MOV.U32 R13, RZ, RZ, R133 ;  /* 0x000000ffff0d7224 */ /* 0x000fe200078e0085 */
[----:B------:R-:W-:Y:S01]  /*9bab0*/  MOV R12, R134 ;  /* 0x00000086000c7202 */ /* 0x000fe20000000f00 */
[----:B------:R-:W-:-:S02]  /*9bac0*/  IMAD.MOV.U32 R9, RZ, RZ, R135 ;  /* 0x000000ffff097224 */ /* 0x000fc400078e0087 */
        /* <DEDUP_REMOVED lines=11> */
[----:B------:R2:W-:Y:S04]  /*9bb80*/  STL [R1+0x70ac], R24 ;  /* 0x0070ac1801007387 */ /* 0x0005e80000100800 */
[----:B------:R3:W-:Y:S04]  /*9bb90*/  STL [R1+0x70a8], R20 ;  /* 0x0070a81401007387 */ /* 0x0007e80000100800 */
[----:B------:R-:W-:Y:S04]  /*9bba0*/  STL [R1+0x70c4], R25 ;  /* 0x0070c41901007387 */ /* 0x000fe80000100800 */
[----:B------:R-:W-:Y:S01]  /*9bbb0*/  STL [R1+0x70c0], R88 ;  /* 0x0070c05801007387 */ /* 0x000fe20000100800 */
[----:B--2---:R-:W-:Y:S01]  /*9bbc0*/  MOV R24, R132 ;  /* 0x0000008400187202 */ /* 0x004fe20000000f00 */
[----:B---3--:R-:W-:-:S02]  /*9bbd0*/  IMAD.MOV.U32 R20, RZ, RZ, R133 ;  /* 0x000000ffff147224 */ /* 0x008fc400078e0085 */
[----:B------:R-:W-:Y:S04]  /*9bbe0*/  STL [R1+0x70bc], R89 ;  /* 0x0070bc5901007387 */ /* 0x000fe80000100800 */
[----:B------:R-:W-:Y:S04]  /*9bbf0*/  STL [R1+0x70b8], R252 ;  /* 0x0070b8fc01007387 */ /* 0x000fe80000100800 */
[----:B------:R-:W-:Y:S04]  /*9bc00*/  STL [R1+0x70d4], R9 ;  /* 0x0070d40901007387 */ /* 0x000fe80000100800 */
[----:B------:R-:W-:Y:S04]  /*9bc10*/  STL [R1+0x70d0], R12 ;  /* 0x0070d00c01007387 */ /* 0x000fe80000100800 */
[----:B------:R-:W-:Y:S04]  /*9bc20*/  STL [R1+0x70cc], R13 ;  /* 0x0070cc0d01007387 */ /* 0x000fe80000100800 */
[----:B------:R-:W-:Y:S04]  /*9bc30*/  STL [R1+0x70c8], R16 ;  /* 0x0070c81001007387 */ /* 0x000fe80000100800 */
[----:B------:R2:W-:Y:S04]  /*9bc40*/  STL.64 [R1+0xe08], R134 ;  /* 0x000e088601007387 */ /* 0x0005e80000100a00 */
[----:B------:R3:W-:Y:S04]  /*9bc50*/  STL [R1+0x70dc], R20 ;  /* 0x0070dc1401007387 */ /* 0x0007e80000100800 */
[----:B------:R4:W-:Y:S01]  /*9bc60*/  STL [R1+0x70d8], R24 ;  /* 0x0070d81801007387 */ /* 0x0009e20000100800 */
[----:B--2---:R-:W-:Y:S03]  /*9bc70*/  HMMA.1688.F32.TF32 R132, R240, R68, R184 ;  /* 0x00000044f084723c */ /* 0x004fe600000810b8 */
        /* <DEDUP_REMOVED lines=39> */
[----:B------:R-:W-:-:S05]  /*9bef0*/  IMAD.MOV.U32 R2, RZ, RZ, R135 ;  /* 0x000000ffff027224 */ /* 0x000fca00078e0087 */
[----:B------:R1:W-:Y:S04]  /*9bf00*/  STL [R1+0x70ec], R2 ;  /* 0x0070ec0201007387 */ /* 0x0003e80000100800 */
[----:B------:R1:W-:Y:S04]  /*9bf10*/  STL [R1+0x70e8], R4 ;  /* 0x0070e80401007387 */ /* 0x0003e80000100800 */
[----:B------:R1:W-:Y:S04]  /*9bf20*/  STL [R1+0x70e4], R5 ;  /* 0x0070e40501007387 */ /* 0x0003e80000100800 */
[----:B------:R1:W-:Y:S04]  /*9bf30*/  STL [R1+0x70e0], R8 ;  /* 0x0070e00801007387 */ /* 0x0003e80000100800 */
[----:B------:R-:W4:Y:S04]  /*9bf40*/  LDL R128, [R1+0x1ac8] ;  /* 0x001ac80001807983 */ /* 0x000f280000100800 */
[----:B------:R-:W4:Y:S01]  /*9bf50*/  LDL R129, [R1+0x1acc] ;  /* 0x001acc0001817983 */ /* 0x000f220000100800 */
[C---:B--2---:R-:W-:Y:S11]  /*9bf60*/  HMMA.1688.F32.TF32 R132, R240.reuse, R64, R216 ;  /* 0x00000040f084723c */ /* 0x044ff600000810d8 */
        /* <DEDUP_REMOVED lines=20> */
[C---:B------:R-:W-:Y:S01]  /*9c0b0*/  HMMA.1688.F32.TF32 R132, R240.reuse, R52, R204 ;  /* 0x00000034f084723c */ /* 0x040fe200000810cc */
[----:B------:R2:W-:Y:S11]  /*9c0c0*/  STL [R1+0x70fc], R21 ;  /* 0x0070fc1501007387 */ /* 0x0005f60000100800 */
[----:B------:R-:W-:Y:S11]  /*9c0d0*/  @!UPT UIADD3 URZ, URZ, URZ, URZ ;  /* 0x0000003f3f3ff290 */ /* 0x000ff6000fffe03f */
[----:B------:R-:W-:Y:S01]  /*9c0e0*/  @!UPT UIADD3 URZ, URZ, URZ, URZ ;  /* 0x0000003f3f3ff290 */ /* 0x000fe2000fffe03f */
[----:B-1----:R-:W-:Y:S01]  /*9c0f0*/  MOV R2, R132 ;  /* 0x0000008400027202 */ /* 0x002fe20000000f00 */
[----:B------:R-:W-:Y:S01]  /*9c100*/  IMAD.MOV.U32 R4, RZ, RZ, R133 ;  /* 0x000000ffff047224 */ /* 0x000fe200078e0085 */
[----:B------:R-:W-:Y:S01]  /*9c110*/  MOV R5, R134 ;  /* 0x0000008600057202 */ /* 0x000fe20000000f00 */
[----:B------:R-:W-:Y:S02]  /*9c120*/  IMAD.MOV.U32 R8, RZ, RZ, R135 ;  /* 0x000000ffff087224 */ /* 0x000fe400078e0087 */
[C---:B------:R-:W-:Y:S01]  /*9c130*/  HMMA.1688.F32.TF32 R132, R240.reuse, R48, R200 ;  /* 0x00000030f084723c */ /* 0x040fe200000810c8 */
[----:B------:R1:W-:Y:S04]  /*9c140*/  STL [R1+0x70f8], R17 ;  /* 0x0070f81101007387 */ /* 0x0003e80000100800 */
[----:B------:R3:W-:Y:S04]  /*9c150*/  STL [R1+0x70f4], R252 ;  /* 0x0070f4fc01007387 */ /* 0x0007e80000100800 */
[----:B------:R4:W-:Y:S11]  /*9c160*/  STL [R1+0x70f0], R89 ;  /* 0x0070f05901007387 */ /* 0x0009f60000100800 */
[----:B------:R-:W-:Y:S04]  /*9c170*/  @!UPT UIADD3 URZ, URZ, URZ, URZ ;  /* 0x0000003f3f3ff290 */ /* 0x000fe8000fffe03f */
[----:B--2---:R-:W-:Y:S01]  /*9c180*/  MOV R21, R132 ;  /* 0x0000008400157202 */ /* 0x004fe20000000f00 */
[----:B-1----:R-:W-:Y:S01]  /*9c190*/  IMAD.MOV.U32 R17, RZ, RZ, R133 ;  /* 0x000000ffff117224 */ /* 0x002fe200078e0085 */
[----:B---3--:R-:W-:Y:S01]  /*9c1a0*/  MOV R252, R134 ;  /* 0x0000008600fc7202 */ /* 0x008fe20000000f00 */
[----:B----4-:R-:W-:Y:S02]  /*9c1b0*/  IMAD.MOV.U32 R89, RZ, RZ, R135 ;  /* 0x000000ffff597224 */ /* 0x010fe400078e0087 */
[C---:B------:R-:W-:Y:S08]  /*9c1c0*/  HMMA.1688.F32.TF32 R132, R240.reuse, R44, R196 ;  /* 0x0000002cf084723c */ /* 0x040ff000000810c4 */
[C---:B------:R-:W-:Y:S08]  /*9c1d0*/  HMMA.1688.F32.TF32 R140, R240.reuse, R40, R188 ;  /* 0x00000028f08c723c */ /* 0x040ff000000810bc */
[C---:B------:R-:W-:Y:S07]  /*9c1e0*/  HMMA.1688.F32.TF32 R136, R240.reuse, R36, R192 ;  /* 0x00000024f088723c */ /* 0x040fee00000810c0 */
[----:B------:R-:W-:Y:S04]  /*9c1f0*/  STL.64 [R1+0xd90], R132 ;  /* 0x000d908401007387 */ /* 0x000fe80000100a00 */
[----:B------:R1:W-:Y:S02]  /*9c200*/  STL.64 [R1+0xd98], R134 ;  /* 0x000d988601007387 */ /* 0x0003e40000100a00 */
[----:B-1----:R-:W-:Y:S02]  /*9c210*/  HMMA.1688.F32.TF32 R132, R240, R32, R184 ;  /* 0x00000020f084723c */ /* 0x002fe400000810b8 */
[----:B------:R1:W-:Y:S01]  /*9c220*/  STL.64 [R1+0xd80], R140 ;  /* 0x000d808c01007387 */ /* 0x0003e20000100a00 */
[----:B------:R-:W-:-:S03]  /*9c230*/  MOV R192, R107 ;  /* 0x0000006b00c07202 */ /* 0x000fc60000000f00 */
[----:B------:R2:W-:Y:S04]  /*9c240*/  STL.64 [R1+0xd88], R142 ;  /* 0x000d888e01007387 */ /* 0x0005e80000100a00 */
[----:B------:R3:W-:Y:S01]  /*9c250*/  STL.64 [R1+0xd70], R136 ;  /* 0x000d708801007387 */ /* 0x0007e20000100a00 */
[----:B------:R-:W-:-:S03]  /*9c260*/  IMAD.MOV.U32 R193, RZ, RZ, R106 ;  /* 0x000000ffffc17224 */ /* 0x000fc600078e006a */
[----:B------:R4:W-:Y:S01]  /*9c270*/  STL.64 [R1+0xd78], R138 ;  /* 0x000d788a01007387 */ /* 0x0009e20000100a00 */
[----:B------:R-:W-:-:S03]  /*9c280*/  MOV R194, R103 ;  /* 0x0000006700c27202 */ /* 0x000fc60000000f00 */
[----:B------:R-:W2:Y:S01]  /*9c290*/  LDL.LU R107, [R1+0x74dc] ;  /* 0x0074dc00016b7983 */ /* 0x000ea20000300800 */
[----:B------:R-:W-:Y:S01]  /*9c2a0*/  IMAD.MOV.U32 R195, RZ, RZ, R102 ;  /* 0x000000ffffc37224 */ /* 0x000fe200078e0066 */
[----:B------:R-:W-:-:S03]  /*9c2b0*/  MOV R188, R91 ;  /* 0x0000005b00bc7202 */ /* 0x000fc60000000f00 */
[----:B------:R1:W-:Y:S04]  /*9c2c0*/  STL.64 [R1+0xd60], R132 ;  /* 0x000d608401007387 */ /* 0x0003e80000100a00 */
[----:B------:R1:W-:Y:S01]  /*9c2d0*/  STL.64 [R1+0xd68], R134 ;  /* 0x000d688601007387 */ /* 0x0003e20000100a00 */
[----:B------:R-:W-:-:S03]  /*9c2e0*/  IMAD.MOV.U32 R189, RZ, RZ, R90 ;  /* 0x000000ffffbd7224 */ /* 0x000fc600078e005a */
[----:B------:R-:W2:Y:S01]  /*9c2f0*/  LDL.LU R106, [R1+0x74d8] ;  /* 0x0074d800016a7983 */ /* 0x000ea20000300800 */
[----:B------:R-:W-:-:S03]  /*9c300*/  MOV R190, R27 ;  /* 0x0000001b00be7202 */ /* 0x000fc60000000f00 */
[----:B------:R-:W2:Y:S01]  /*9c310*/  LDL.LU R103, [R1+0x74d4] ;  /* 0x0074d40001677983 */ /* 0x000ea20000300800 */
[----:B------:R-:W-:-:S03]  /*9c320*/  IMAD.MOV.U32 R191, RZ, RZ, R26 ;  /* 0x000000ffffbf7224 */ /* 0x000fc600078e001a */
[----:B------:R-:W2:Y:S04]  /*9c330*/  LDL.LU R102, [R1+0x74d0] ;  /* 0x0074d00001667983 */ /* 0x000ea80000300800 */
[----:B------:R-:W2:Y:S04]  /*9c340*/  LDL.LU R91, [R1+0x74cc] ;  /* 0x0074cc00015b7983 */ /* 0x000ea80000300800 */
[----:B------:R-:W3:Y:S04]  /*9c350*/  LDL.LU R90, [R1+0x74c8] ;  /* 0x0074c800015a7983 */ /* 0x000ee80000300800 */
[----:B------:R-:W4:Y:S04]  /*9c360*/  LDL.LU R27, [R1+0x74c4] ;  /* 0x0074c400011b7983 */ /* 0x000f280000300800 */
[----:B------:R-:W4:Y:S01]  /*9c370*/  LDL.LU R26, [R1+0x74c0] ;  /* 0x0074c000011a7983 */ /* 0x000f220000300800 */
[----:B------:R-:W-:Y:S01]  /*9c380*/  MOV R196, R99 ;  /* 0x0000006300c47202 */ /* 0x000fe20000000f00 */
[----:B------:R-:W-:Y:S01]  /*9c390*/  IMAD.MOV.U32 R197, RZ, RZ, R98 ;  /* 0x000000ffffc57224 */ /* 0x000fe200078e0062 */
[----:B------:R-:W-:Y:S01]  /*9c3a0*/  MOV R198, R95 ;  /* 0x0000005f00c67202 */ /* 0x000fe20000000f00 */
        /* <DEDUP_REMOVED lines=8> */
[----:B------:R-:W4:Y:S01]  /*9c430*/  LDL.LU R78, [R1+0x74ac] ;  /* 0x0074ac00014e7983 */ /* 0x000f220000300800 */
[----:B------:R-:W-:Y:S01]  /*9c440*/  IMAD.MOV.U32 R207, RZ, RZ, R83 ;  /* 0x000000ffffcf7224 */ /* 0x000fe200078e0053 */
[----:B------:R-:W-:-:S02]  /*9c450*/  MOV R208, R86 ;  /* 0x0000005600d07202 */ /* 0x000fc40000000f00 */
[----:B------:R-:W4:Y:S01]  /*9c460*/  LDL.LU R79, [R1+0x74a8] ;  /* 0x0074a800014f7983 */ /* 0x000f220000300800 */
[----:B------:R-:W-:-:S03]  /*9c470*/  IMAD.MOV.U32 R209, RZ, RZ, R87 ;  /* 0x000000ffffd17224 */ /* 0x000fc600078e0057 */
        /* <DEDUP_REMOVED lines=34> */
[----:B----4-:R-:W-:Y:S01]  /*9c6a0*/  IMAD.MOV.U32 R229, RZ, RZ, R27 ;  /* 0x000000ffffe57224 */ /* 0x010fe200078e001b */
[----:B------:R-:W-:Y:S02]  /*9c6b0*/  MOV R228, R26 ;  /* 0x0000001a00e47202 */ /* 0x000fe40000000f00 */
[----:B------:R-:W2:Y:S04]  /*9c6c0*/  LDL.LU R26, [R1+0x746c] ;  /* 0x00746c00011a7983 */ /* 0x000ea80000300800 */
[----:B------:R-:W2:Y:S04]  /*9c6d0*/  LDL.LU R27, [R1+0x7468] ;  /* 0x00746800011b7983 */ /* 0x000ea80000300800 */
[----:B------:R-:W3:Y:S04]  /*9c6e0*/  LDL.LU R90, [R1+0x7464] ;  /* 0x00746400015a7983 */ /* 0x000ee80000300800 */
        /* <DEDUP_REMOVED lines=29> */
[----:B------:R-:W-:-:S03]  /*9c8c0*/  MOV R232, R94 ;  /* 0x0000005e00e87202 */ /* 0x000fc60000000f00 */
[----:B------:R-:W3:Y:S01]  /*9c8d0*/  LDL.LU R132, [R1+0xcf0] ;  /* 0x000cf00001847983 */ /* 0x000ee20000300800 */
[----:B------:R-:W-:-:S03]  /*9c8e0*/  IMAD.MOV.U32 R233, RZ, RZ, R95 ;  /* 0x000000ffffe97224 */ /* 0x000fc600078e005f */
        /* <DEDUP_REMOVED lines=12> */
[----:B------:R-:W3:Y:S04]  /*9c9b0*/  LDL.LU R99, [R1+0x7450] ;  /* 0x0074500001637983 */ /* 0x000ee80000300800 */
[----:B------:R-:W3:Y:S04]  /*9c9c0*/  LDL.LU R102, [R1+0x744c] ;  /* 0x00744c0001667983 */ /* 0x000ee80000300800 */
[----:B------:R-:W3:Y:S04]  /*9c9d0*/  LDL.LU R103, [R1+0x7448] ;  /* 0x0074480001677983 */ /* 0x000ee80000300800 */
        /* <DEDUP_REMOVED lines=18> */
[----:B------:R-:W1:Y:S08]  /*9cb00*/  LDS R243, [R129+0x47800] ;  /* 0x0478000081f37984 */ /* 0x000e700000000800 */
[----:B------:R-:W-:Y:S04]  /*9cb10*/  STL.64 [R1+0xd50], R160 ;  /* 0x000d50a001007387 */ /* 0x000fe80000100a00 */
[----:B------:R-:W-:Y:S01]  /*9cb20*/  STL.64 [R1+0xd58], R162 ;  /* 0x000d58a201007387 */ /* 0x000fe20000100a00 */
[C---:B---3--:R-:W-:Y:S08]  /*9cb30*/  HMMA.1688.F32.TF32 R156, R236.reuse, R130, R156 ;  /* 0x00000082ec9c723c */ /* 0x048ff0000008109c */
[C---:B------:R-:W-:Y:S11]  /*9cb40*/  HMMA.1688.F32.TF32 R144, R236.reuse, R114, R144 ;  /* 0x00000072ec90723c */ /* 0x040ff60000081090 */
[----:B------:R-:W-:Y:S04]  /*9cb50*/  @!UPT UIADD3 URZ, URZ, URZ, URZ ;  /* 0x0000003f3f3ff290 */ /* 0x000fe8000fffe03f */
[----:B------:R-:W-:Y:S04]  /*9cb60*/  STL.64 [R1+0xd40], R156 ;  /* 0x000d409c01007387 */ /* 0x000fe80000100a00 */
[----:B------:R4:W-:Y:S02]  /*9cb70*/  STL.64 [R1+0xd48], R158 ;  /* 0x000d489e01007387 */ /* 0x0009e40000100a00 */
[C---:B----4-:R-:W-:Y:S08]  /*9cb80*/  HMMA.1688.F32.TF32 R156, R236.reuse, R126, R152 ;  /* 0x0000007eec9c723c */ /* 0x050ff00000081098 */
[C---:B------:R-:W-:Y:S08]  /*9cb90*/  HMMA.1688.F32.TF32 R152, R236.reuse, R122, R148 ;  /* 0x0000007aec98723c */ /* 0x040ff00000081094 */
[C---:B------:R-:W-:Y:S08]  /*9cba0*/  HMMA.1688.F32.TF32 R148, R236.reuse, R118, R136 ;  /* 0x00000076ec94723c */ /* 0x040ff00000081088 */
[C---:B------:R-:W-:Y:S08]  /*9cbb0*/  HMMA.1688.F32.TF32 R136, R236.reuse, R110, R132 ;  /* 0x0000006eec88723c */ /* 0x040ff00000081084 */
[C---:B------:R-:W-:Y:S01]  /*9cbc0*/  HMMA.1688.F32.TF32 R132, R236.reuse, R106, R140 ;  /* 0x0000006aec84723c */ /* 0x040fe2000008108c */
[----:B------:R-:W-:Y:S04]  /*9cbd0*/  STL.64 [R1+0xd30], R156 ;  /* 0x000d309c01007387 */ /* 0x000fe80000100a00 */
[----:B------:R-:W-:Y:S01]  /*9cbe0*/  STL.64 [R1+0xd38], R158 ;  /* 0x000d389e01007387 */ /* 0x000fe20000100a00 */
[----:B------:R-:W-:Y:S02]  /*9cbf0*/  STL.64 [R1+0xd20], R152 ;  /* 0x000d209801007387 */ /* 0x000fe40000100a00 */
[----:B------:R-:W-:Y:S02]  /*9cc00*/  STL.64 [R1+0xd28], R154 ;  /* 0x000d289a01007387 */ /* 0x000fe40000100a00 */
[----:B------:R-:W-:Y:S01]  /*9cc10*/  STL.64 [R1+0xd10], R148 ;  /* 0x000d109401007387 */ /* 0x000fe20000100a00 */
[----:B------:R-:W-:Y:S01]  /*9cc20*/  STL.64 [R1+0xd18], R150 ;  /* 0x000d189601007387 */ /* 0x000fe20000100a00 */
[----:B------:R-:W-:Y:S02]  /*9cc30*/  STL.64 [R1+0xd00], R144 ;  /* 0x000d009001007387 */ /* 0x000fe40000100a00 */
[----:B------:R-:W-:Y:S01]  /*9cc40*/  STL.64 [R1+0xd08], R146 ;  /* 0x000d089201007387 */ /* 0x000fe20000100a00 */
[----:B------:R-:W-:Y:S01]  /*9cc50*/  STL.64 [R1+0xcf0], R136 ;  /* 0x000cf08801007387 */ /* 0x000fe20000100a00 */
[----:B------:R2:W-:Y:S07]  /*9cc60*/  STL.64 [R1+0xcf8], R138 ;  /* 0x000cf88a01007387 */ /* 0x0005ee0000100a00 */
[----:B------:R3:W-:Y:S01]  /*9cc70*/  STL.64 [R1+0x1ab0], R132 ;  /* 0x001ab08401007387 */ /* 0x0007e20000100a00 */
[----:B------:R-:W-:Y:S01]  /*9cc80*/  MOV R33, R134 ;  /* 0x0000008600217202 */ /* 0x000fe20000000f00 */
[----:B------:R-:W-:Y:S01]  /*9cc90*/  IMAD.MOV.U32 R32, RZ, RZ, R135 ;  /* 0x000000ffff207224 */ /* 0x000fe200078e0087 */
[C---:B--2---:R-:W-:Y:S08]  /*9cca0*/  HMMA.1688.F32.TF32 R136, R236.reuse, R102, R232 ;  /* 0x00000066ec88723c */ /* 0x044ff000000810e8 */
[C---:B---3--:R-:W-:Y:S01]  /*9ccb0*/  HMMA.1688.F32.TF32 R132, R236.reuse, R98, R228 ;  /* 0x00000062ec84723c */ /* 0x048fe200000810e4 */
[----:B------:R2:W-:Y:S01]  /*9ccc0*/  STL [R1+0x70a4], R32 ;  /* 0x0070a42001007387 */ /* 0x0005e20000100800 */
[----:B------:R3:W-:Y:S11]  /*9ccd0*/  STL [R1+0x70a0], R33 ;  /* 0x0070a02101007387 */ /* 0x0007f60000100800 */
[----:B------:R-:W-:Y:S02]  /*9cce0*/  @!UPT UIADD3 URZ, URZ, URZ, URZ ;  /* 0x0000003f3f3ff290 */ /* 0x000fe4000fffe03f */
[----:B------:R-:W-:Y:S01]  /*9ccf0*/  STL.64 [R1+0x1aa0], R136 ;  /* 0x001aa08801007387 */ /* 0x000fe20000100a00 */
[----:B------:R4:W-:Y:S08]  /*9cd00*/  STL.64 [R1+0x1aa8], R138 ;  /* 0x001aa88a01007387 */ /* 0x0009f00000100a00 */
[----:B--2---:R-:W-:Y:S01]  /*9cd10*/  MOV R32, R134 ;  /* 0x0000008600207202 */ /* 0x004fe20000000f00 */
[----:B------:R2:W-:Y:S02]  /*9cd20*/  STL.64 [R1+0x1a90], R132 ;  /* 0x001a908401007387 */ /* 0x0005e40000100a00 */
[----:B---3--:R-:W-:Y:S01]  /*9cd30*/  IMAD.MOV.U32 R33, RZ, RZ, R135 ;  /* 0x000000ffff217224 */ /* 0x008fe200078e0087 */
[C---:B----4-:R-:W-:Y:S08]  /*9cd40*/  HMMA.1688.F32.TF32 R136, R236.reuse, R94, R224 ;  /* 0x0000005eec88723c */ /* 0x050ff000000810e0 */
[C---:B--2---:R-:W-:Y:S08]  /*9cd50*/  HMMA.1688.F32.TF32 R132, R236.reuse, R90, R220 ;  /* 0x0000005aec84723c */ /* 0x044ff000000810dc */
[C---:B------:R-:W-:Y:S07]  /*9cd60*/  HMMA.1688.F32.TF32 R140, R236.reuse, R26, R216 ;  /* 0x0000001aec8c723c */ /* 0x040fee00000810d8 */
[----:B------:R-:W-:Y:S01]  /*9cd70*/  STL.64 [R1+0x1a80], R136 ;  /* 0x001a808801007387 */ /* 0x000fe20000100a00 */
[----:B------:R2:W-:Y:S07]  /*9cd80*/  STL.64 [R1+0x1a88], R138 ;  /* 0x001a888a01007387 */ /* 0x0005ee0000100a00 */
[----:B------:R-:W-:Y:S02]  /*9cd90*/  STL.64 [R1+0x1a70], R132 ;  /* 0x001a708401007387 */ /* 0x000fe40000100a00 */
[----:B------:R3:W-:Y:S01]  /*9cda0*/  STL.64 [R1+0x1a78], R134 ;  /* 0x001a788601007387 */ /* 0x0007e20000100a00 */
[C---:B--2---:R-:W-:Y:S08]  /*9cdb0*/  HMMA.1688.F32.TF32 R136, R236.reuse, R22, R212 ;  /* 0x00000016ec88723c */ /* 0x044ff000000810d4 */
[C---:B---3--:R-:W-:Y:S01]  /*9cdc0*/  HMMA.1688.F32.TF32 R132, R236.reuse, R18, R208 ;  /* 0x00000012ec84723c */ /* 0x048fe200000810d0 */
[----:B------:R-:W-:Y:S01]  /*9cdd0*/  STL.64 [R1+0x1a60], R140 ;  /* 0x001a608c01007387 */ /* 0x000fe20000100a00 */
[----:B------:R2:W-:Y:S06]  /*9cde0*/  STL.64 [R1+0x1a68], R142 ;  /* 0x001a688e01007387 */ /* 0x0005ec0000100a00 */
[C---:B--2---:R-:W-:Y:S07]  /*9cdf0*/  HMMA.1688.F32.TF32 R140, R236.reuse, R14, R204 ;  /* 0x0000000eec8c723c */ /* 0x044fee00000810cc */
        /* <DEDUP_REMOVED lines=14> */
[----:B---3--:R-:W-:Y:S01]  /*9cee0*/  HMMA.1688.F32.TF32 R132, R236, R78, R184 ;  /* 0x0000004eec84723c */ /* 0x008fe200000810b8 */
[----:B------:R2:W-:Y:S01]  /*9cef0*/  STL.64 [R1+0x1a00], R140 ;  /* 0x001a008c01007387 */ /* 0x0005e20000100a00 */
[----:B------:R3:W-:Y:S01]  /*9cf00*/  STL.64 [R1+0x1a08], R142 ;  /* 0x001a088e01007387 */ /* 0x0007e20000100a00 */
[----:B------:R-:W-:Y:S01]  /*9cf10*/  MOV R192, R251 ;  /* 0x000000fb00c07202 */ /* 0x000fe20000000f00 */
[----:B------:R-:W-:Y:S01]  /*9cf20*/  IMAD.MOV.U32 R193, RZ, RZ, R250 ;  /* 0x000000ffffc17224 */ /* 0x000fe200078e00fa */
[----:B------:R-:W-:Y:S01]  /*9cf30*/  MOV R194, R249 ;  /* 0x000000f900c27202 */ /* 0x000fe20000000f00 */
[----:B------:R-:W-:Y:S01]  /*9cf40*/  IMAD.MOV.U32 R195, RZ, RZ, R248 ;  /* 0x000000ffffc37224 */ /* 0x000fe200078e00f8 */
[----:B------:R-:W-:Y:S01]  /*9cf50*/  MOV R196, R30 ;  /* 0x0000001e00c47202 */ /* 0x000fe20000000f00 */
[----:B------:R-:W-:Y:S01]  /*9cf60*/  IMAD.MOV.U32 R197, RZ, RZ, R31 ;  /* 0x000000ffffc57224 */ /* 0x000fe200078e001f */
[----:B------:R-:W-:-:S06]  /*9cf70*/  MOV R198, R34 ;  /* 0x0000002200c67202 */ /* 0x000fcc0000000f00 */
[----:B------:R-:W-:Y:S01]  /*9cf80*/  STL.64 [R1+0x19f0], R136 ;  /* 0x0019f08801007387 */ /* 0x000fe20000100a00 */
[----:B------:R-:W-:Y:S02]  /*9cf90*/  STL.64 [R1+0x19f8], R138 ;  /* 0x0019f88a01007387 */ /* 0x000fe40000100a00 */
[----:B------:R-:W4:Y:S05]  /*9cfa0*/  LDL.LU R251, [R1+0x740c] ;  /* 0x00740c0001fb7983 */ /* 0x000f2a0000300800 */
[----:B------:R1:W-:Y:S01]  /*9cfb0*/  STL.64 [R1+0x19e0], R132 ;  /* 0x0019e08401007387 */ /* 0x0003e20000100a00 */
[----:B------:R1:W-:Y:S01]  /*9cfc0*/  STL.64 [R1+0x19e8], R134 ;  /* 0x0019e88601007387 */ /* 0x0003e20000100a00 */
[----:B------:R-:W2:Y:S02]  /*9cfd0*/  LDL.LU R250, [R1+0x7408] ;  /* 0x0074080001fa7983 */ /* 0x000ea40000300800 */
[----:B------:R-:W3:Y:S02]  /*9cfe0*/  LDL.LU R249, [R1+0x7404] ;  /* 0x0074040001f97983 */ /* 0x000ee40000300800 */
[----:B------:R-:W3:Y:S01]  /*9cff0*/  LDL.LU R248, [R1+0x7400] ;  /* 0x0074000001f87983 */ /* 0x000ee20000300800 */
[----:B------:R-:W3:Y:S01]  /*9d000*/  LDL.LU R30, [R1+0x73fc] ;  /* 0x0073fc00011e7983 */ /* 0x000ee20000300800 */
[----:B------:R-:W3:Y:S02]  /*9d010*/  LDL.LU R31, [R1+0x73f8] ;  /* 0x0073f800011f7983 */ /* 0x000ee40000300800 */
[----:B------:R-:W3:Y:S02]  /*9d020*/  LDL.LU R34, [R1+0x73f4] ;  /* 0x0073f40001227983 */ /* 0x000ee40000300800 */
[----:B------:R-:W-:-:S02]  /*9d030*/  IMAD.MOV.U32 R199, RZ, RZ, R35 ;  /* 0x000000ffffc77224 */ /* 0x000fc400078e0023 */
[----:B------:R-:W3:Y:S01]  /*9d040*/  LDL.LU R35, [R1+0x73f0] ;  /* 0x0073f00001237983 */ /* 0x000ee20000300800 */
[----:B------:R-:W-:Y:S02]  /*9d050*/  MOV R200, R51 ;  /* 0x0000003300c87202 */ /* 0x000fe40000000f00 */
[----:B------:R-:W3:Y:S02]  /*9d060*/  LDL.LU R51, [R1+0x73ec] ;  /* 0x0073ec0001337983 */ /* 0x000ee40000300800 */
[----:B------:R-:W-:Y:S01]  /*9d070*/  IMAD.MOV.U32 R201, RZ, RZ, R50 ;  /* 0x000000ffffc97224 */ /* 0x000fe200078e0032 */
[----:B------:R-:W-:Y:S01]  /*9d080*/  MOV R202, R47 ;  /* 0x0000002f00ca7202 */ /* 0x000fe20000000f00 */
[----:B------:R-:W3:Y:S01]  /*9d090*/  LDL.LU R50, [R1+0x73e8] ;  /* 0x0073e80001327983 */ /* 0x000ee20000300800 */
        /* <DEDUP_REMOVED lines=17> */
[----:B------:R-:W-:-:S02]  /*9d1b0*/  IMAD.MOV.U32 R215, RZ, RZ, R247 ;  /* 0x000000ffffd77224 */ /* 0x000fc400078e00f7 */
[----:B------:R-:W3:Y:S01]  /*9d1c0*/  LDL.LU R247, [R1+0x73c0] ;  /* 0x0073c00001f77983 */ /* 0x000ee20000300800 */
[----:B----4-:R-:W-:Y:S01]  /*9d1d0*/  IMAD.MOV.U32 R219, RZ, RZ, R251 ;  /* 0x000000ffffdb7224 */ /* 0x010fe200078e00fb */
[----:B--2---:R-:W-:Y:S01]  /*9d1e0*/  MOV R218, R250 ;  /* 0x000000fa00da7202 */ /* 0x004fe20000000f00 */
[----:B---3--:R-:W-:Y:S01]  /*9d1f0*/  IMAD.MOV.U32 R217, RZ, RZ, R249 ;  /* 0x000000ffffd97224 */ /* 0x008fe200078e00f9 */
[----:B------:R-:W-:Y:S02]  /*9d200*/  MOV R216, R248 ;  /* 0x000000f800d87202 */ /* 0x000fe40000000f00 */
[----:B------:R-:W2:Y:S01]  /*9d210*/  LDL.LU R248, [R1+0x73bc] ;  /* 0x0073bc0001f87983 */ /* 0x000ea20000300800 */
[----:B------:R-:W2:Y:S02]  /*9d220*/  LDL.LU R249, [R1+0x73b8] ;  /* 0x0073b80001f97983 */ /* 0x000ea40000300800 */
[----:B------:R-:W2:Y:S02]  /*9d230*/  LDL.LU R250, [R1+0x73b4] ;  /* 0x0073b40001fa7983 */ /* 0x000ea40000300800 */
[----:B------:R-:W2:Y:S01]  /*9d240*/  LDL.LU R251, [R1+0x73b0] ;  /* 0x0073b00001fb7983 */ /* 0x000ea20000300800 */
[----:B------:R-:W-:Y:S01]  /*9d250*/  MOV R220, R35 ;  /* 0x0000002300dc7202 */ /* 0x000fe20000000f00 */
[----:B------:R-:W-:Y:S01]  /*9d260*/  IMAD.MOV.U32 R221, RZ, RZ, R34 ;  /* 0x000000ffffdd7224 */ /* 0x000fe200078e0022 */
[----:B------:R-:W3:Y:S01]  /*9d270*/  LDL.LU R35, [R1+0x73ac] ;  /* 0x0073ac0001237983 */ /* 0x000ee20000300800 */
[----:B------:R-:W4:Y:S01]  /*9d280*/  LDL.LU R34, [R1+0x73a8] ;  /* 0x0073a80001227983 */ /* 0x000f220000300800 */
[----:B------:R-:W-:Y:S01]  /*9d290*/  MOV R222, R31 ;  /* 0x0000001f00de7202 */ /* 0x000fe20000000f00 */
[----:B------:R-:W-:Y:S01]  /*9d2a0*/  IMAD.MOV.U32 R223, RZ, RZ, R30 ;  /* 0x000000ffffdf7224 */ /* 0x000fe200078e001e */
[----:B------:R-:W2:Y:S01]  /*9d2b0*/  LDL.LU R31, [R1+0x73a4] ;  /* 0x0073a400011f7983 */ /* 0x000ea20000300800 */
[----:B------:R-:W2:Y:S02]  /*9d2c0*/  LDL.LU R30, [R1+0x73a0] ;  /* 0x0073a000011e7983 */ /* 0x000ea40000300800 */
[----:B------:R-:W2:Y:S02]  /*9d2d0*/  LDL.LU R140, [R1+0xb70] ;  /* 0x000b7000018c7983 */ /* 0x000ea40000300800 */
[----:B------:R-:W2:Y:S01]  /*9d2e0*/  LDL.LU R141, [R1+0xb74] ;  /* 0x000b7400018d7983 */ /* 0x000ea20000300800 */
[----:B------:R-:W2:Y:S01]  /*9d2f0*/  LDL.LU R142, [R1+0xb78] ;  /* 0x000b7800018e7983 */ /* 0x000ea20000300800 */
[----:B------:R-:W2:Y:S02]  /*9d300*/  LDL.LU R143, [R1+0xb7c] ;  /* 0x000b7c00018f7983 */ /* 0x000ea40000300800 */
[----:B-1----:R-:W2:Y:S02]  /*9d310*/  LDL.LU R132, [R1+0xb80] ;  /* 0x000b800001847983 */ /* 0x002ea40000300800 */
[----:B------:R-:W2:Y:S01]  /*9d320*/  LDL.LU R133, [R1+0xb84] ;  /* 0x000b840001857983 */ /* 0x000ea20000300800 */
[----:B------:R-:W2:Y:S01]  /*9d330*/  LDL.LU R134, [R1+0xb88] ;  /* 0x000b880001867983 */ /* 0x000ea20000300800 */
[----:B------:R-:W2:Y:S02]  /*9d340*/  LDL.LU R135, [R1+0xb8c] ;  /* 0x000b8c0001877983 */ /* 0x000ea40000300800 */
[----:B------:R-:W2:Y:S02]  /*9d350*/  LDL.LU R144, [R1+0xb90] ;  /* 0x000b900001907983 */ /* 0x000ea40000300800 */
        /* <DEDUP_REMOVED lines=30> */
[----:B------:R-:W2:Y:S01]  /*9d540*/  LDL.LU R139, [R1+0xbac] ;  /* 0x000bac00018b7983 */ /* 0x000ea20000300800 */
        /* <DEDUP_REMOVED lines=20> */
[----:B---3--:R-:W-:Y:S01]  /*9d690*/  IMAD.MOV.U32 R235, RZ, RZ, R35 ;  /* 0x000000ffffeb7224 */ /* 0x008fe200078e0023 */
[----:B----4-:R-:W-:Y:S01]  /*9d6a0*/  MOV R234, R34 ;  /* 0x0000002200ea7202 */ /* 0x010fe20000000f00 */
[----:B--2---:R-:W-:Y:S01]  /*9d6b0*/  IMAD.MOV.U32 R233, RZ, RZ, R31 ;  /* 0x000000ffffe97224 */ /* 0x004fe200078e001f */
[----:B------:R-:W-:Y:S02]  /*9d6c0*/  MOV R232, R30 ;  /* 0x0000001e00e87202 */ /* 0x000fe40000000f00 */
[----:B------:R-:W2:Y:S01]  /*9d6d0*/  LDL.LU R30, [R1+0x739c] ;  /* 0x00739c00011e7983 */ /* 0x000ea20000300800 */
[----:B------:R-:W2:Y:S02]  /*9d6e0*/  LDL.LU R31, [R1+0x7398] ;  /* 0x00739800011f7983 */ /* 0x000ea40000300800 */
[----:B------:R-:W3:Y:S02]  /*9d6f0*/  LDL.LU R34, [R1+0x7394] ;  /* 0x0073940001227983 */ /* 0x000ee40000300800 */
[----:B------:R-:W3:Y:S01]  /*9d700*/  LDL.LU R35, [R1+0x7390] ;  /* 0x0073900001237983 */ /* 0x000ee20000300800 */
[----:B------:R-:W4:Y:S01]  /*9d710*/  LDL.LU R38, [R1+0x738c] ;  /* 0x00738c0001267983 */ /* 0x000f220000300800 */
[----:B------:R-:W4:Y:S02]  /*9d720*/  LDL.LU R39, [R1+0x7388] ;  /* 0x0073880001277983 */ /* 0x000f240000300800 */
        /* <DEDUP_REMOVED lines=13> */
[----:B------:R-:W3:Y:S01]  /*9d800*/  LDL.LU R67, [R1+0x7350] ;  /* 0x0073500001437983 */ /* 0x000ee20000300800 */
[----:B------:R-:W3:Y:S01]  /*9d810*/  LDL.LU R63, [R1+0x734c] ;  /* 0x00734c00013f7983 */ /* 0x000ee20000300800 */
[----:B------:R-:W4:Y:S02]  /*9d820*/  LDL.LU R58, [R1+0x7348] ;  /* 0x00734800013a7983 */ /* 0x000f240000300800 */
[----:B------:R-:W4:Y:S02]  /*9d830*/  LDL.LU R59, [R1+0x7344] ;  /* 0x00734400013b7983 */ /* 0x000f240000300800 */
[----:B------:R-:W4:Y:S01]  /*9d840*/  LDL.LU R55, [R1+0x7340] ;  /* 0x0073400001377983 */ /* 0x000f220000300800 */
[C---:B--2---:R-:W-:Y:S08]  /*9d850*/  HMMA.1688.F32.TF32 R172, R236.reuse, R74, R168 ;  /* 0x0000004aecac723c */ /* 0x044ff000000810a8 */
[C---:B------:R-:W-:Y:S08]  /*9d860*/  HMMA.1688.F32.TF32 R168, R236.reuse, R70, R164 ;  /* 0x00000046eca8723c */ /* 0x040ff000000810a4 */
[C---:B---3--:R-:W-:Y:S08]  /*9d870*/  HMMA.1688.F32.TF32 R164, R236.reuse, R66, R160 ;  /* 0x00000042eca4723c */ /* 0x048ff000000810a0 */
[C---:B------:R-:W-:Y:S08]  /*9d880*/  HMMA.1688.F32.TF32 R160, R236.reuse, R62, R156 ;  /* 0x0000003eeca0723c */ /* 0x040ff0000008109c */
[C---:B----4-:R-:W-:Y:S08]  /*9d890*/  HMMA.1688.F32.TF32 R156, R236.reuse, R58, R152 ;  /* 0x0000003aec9c723c */ /* 0x050ff00000081098 */
[C---:B------:R-:W-:Y:S08]  /*9d8a0*/  HMMA.1688.F32.TF32 R152, R236.reuse, R54, R148 ;  /* 0x00000036ec98723c */ /* 0x040ff00000081094 */
[C---:B------:R-:W-:Y:S08]  /*9d8b0*/  HMMA.1688.F32.TF32 R148, R236.reuse, R50, R136 ;  /* 0x00000032ec94723c */ /* 0x040ff00000081088 */
[C---:B------:R-:W-:Y:S08]  /*9d8c0*/  HMMA.1688.F32.TF32 R144, R236.reuse, R46, R144 ;  /* 0x0000002eec90723c */ /* 0x040ff00000081090 */
[C---:B------:R-:W-:Y:S08]  /*9d8d0*/  HMMA.1688.F32.TF32 R136, R236.reuse, R42, R132 ;  /* 0x0000002aec88723c */ /* 0x040ff00000081084 */
[C---:B------:R-:W-:Y:S01]  /*9d8e0*/  HMMA.1688.F32.TF32 R132, R236.reuse, R38, R140 ;  /* 0x00000026ec84723c */ /* 0x040fe2000008108c */
[----:B------:R-:W-:Y:S01]  /*9d8f0*/  STL.64 [R1+0x19d0], R172 ;  /* 0x0019d0ac01007387 */ /* 0x000fe20000100a00 */
[----:B------:R-:W-:Y:S02]  /*9d900*/  STL.64 [R1+0x19d8], R174 ;  /* 0x0019d8ae01007387 */ /* 0x000fe40000100a00 */
[----:B------:R-:W-:Y:S02]  /*9d910*/  STL.64 [R1+0x19c0], R168 ;  /* 0x0019c0a801007387 */ /* 0x000fe40000100a00 */
[----:B------:R-:W-:Y:S01]  /*9d920*/  STL.64 [R1+0x19c8], R170 ;  /* 0x0019c8aa01007387 */ /* 0x000fe20000100a00 */
        /* <DEDUP_REMOVED lines=12> */
[C---:B------:R-:W-:Y:S01]  /*9d9f0*/  HMMA.1688.F32.TF32 R140, R236.reuse, R34, R232 ;  /* 0x00000022ec8c723c */ /* 0x040fe200000810e8 */
[----:B------:R-:W-:Y:S01]  /*9da00*/  STL.64 [R1+0x1950], R136 ;  /* 0x0019508801007387 */ /* 0x000fe20000100a00 */
[----:B------:R1:W-:Y:S02]  /*9da10*/  STL.64 [R1+0x1958], R138 ;  /* 0x0019588a01007387 */ /* 0x0003e40000100a00 */
[----:B------:R-:W-:Y:S02]  /*9da20*/  STL.64 [R1+0x1940], R132 ;  /* 0x0019408401007387 */ /* 0x000fe40000100a00 */
[----:B------:R2:W-:Y:S02]  /*9da30*/  STL.64 [R1+0x1948], R134 ;  /* 0x0019488601007387 */ /* 0x0005e40000100a00 */
[----:B-1----:R-:W-:Y:S08]  /*9da40*/  HMMA.1688.F32.TF32 R136, R236, R30, R248 ;  /* 0x0000001eec88723c */ /* 0x002ff000000810f8 */
[C---:B--2---:R-:W-:Y:S01]  /*9da50*/  HMMA.1688.F32.TF32 R132, R240.reuse, R130, R244 ;  /* 0x00000082f084723c */ /* 0x044fe200000810f4 */
[----:B------:R-:W-:Y:S04]  /*9da60*/  LDS R236, [R3+0x47080] ;  /* 0x0470800003ec7984 */ /* 0x000fe80000000800 */
[----:B------:R-:W-:Y:S04]  /*9da70*/  LDS R238, [R3+0x47880] ;  /* 0x0478800003ee7984 */ /* 0x000fe80000000800 */
[----:B------:R-:W-:Y:S04]  /*9da80*/  LDS R237, [R0+0x47080] ;  /* 0x0470800000ed7984 */ /* 0x000fe80000000800 */
[----:B------:R-:W1:Y:S04]  /*9da90*/  LDS R239, [R0+0x47880] ;  /* 0x0478800000ef7984 */ /* 0x000e680000000800 */
[----:B------:R-:W-:Y:S01]  /*9daa0*/  STL.64 [R1+0x1930], R140 ;  /* 0x0019308c01007387 */ /* 0x000fe20000100a00 */
[----:B------:R-:W-:Y:S03]  /*9dab0*/  STL.64 [R1+0x1938], R142 ;  /* 0x0019388e01007387 */ /* 0x000fe60000100a00 */
[----:B------:R-:W-:Y:S01]  /*9dac0*/  STL.64 [R1+0xc80], R136 ;  /* 0x000c808801007387 */ /* 0x000fe20000100a00 */
[----:B------:R-:W-:Y:S02]  /*9dad0*/  STL.64 [R1+0xc88], R138 ;  /* 0x000c888a01007387 */ /* 0x000fe40000100a00 */
[----:B------:R-:W-:Y:S02]  /*9dae0*/  STL.64 [R1+0xc50], R132 ;  /* 0x000c508401007387 */ /* 0x000fe40000100a00 */
[----:B------:R2:W-:Y:S02]  /*9daf0*/  STL.64 [R1+0xc58], R134 ;  /* 0x000c588601007387 */ /* 0x0005e40000100a00 */
[C---:B--2---:R-:W-:Y:S08]  /*9db00*/  HMMA.1688.F32.TF32 R132, R240.reuse, R126, R228 ;  /* 0x0000007ef084723c */ /* 0x044ff000000810e4 */
[C---:B------:R-:W-:Y:S08]  /*9db10*/  HMMA.1688.F32.TF32 R140, R240.reuse, R122, R224 ;  /* 0x0000007af08c723c */ /* 0x040ff000000810e0 */
[C---:B------:R-:W-:Y:S07]  /*9db20*/  HMMA.1688.F32.TF32 R136, R240.reuse, R118, R220 ;  /* 0x00000076f088723c */ /* 0x040fee00000810dc */
[----:B------:R-:W-:Y:S01]  /*9db30*/  STL.64 [R1+0x1920], R132 ;  /* 0x0019208401007387 */ /* 0x000fe20000100a00 */
[----:B------:R2:W-:Y:S02]  /*9db40*/  STL.64 [R1+0x1928], R134 ;  /* 0x0019288601007387 */ /* 0x0005e40000100a00 */
[C---:B--2---:R-:W-:Y:S05]  /*9db50*/  HMMA.1688.F32.TF32 R132, R240.reuse, R114, R216 ;  /* 0x00000072f084723c */ /* 0x044fea00000810d8 */
        /* <DEDUP_REMOVED lines=19> */
[----:B------:R-:W-:Y:S07]  /*9dc90*/  STL.64 [R1+0x18b8], R142 ;  /* 0x0018b88e01007387 */ /* 0x000fee0000100a00 */
[----:B------:R-:W-:Y:S02]  /*9dca0*/  STL.64 [R1+0x18a0], R136 ;  /* 0x0018a08801007387 */ /* 0x000fe40000100a00 */
[----:B------:R2:W-:Y:S02]  /*9dcb0*/  STL.64 [R1+0x18a8], R138 ;  /* 0x0018a88a01007387 */ /* 0x0005e40000100a00 */
[----:B--2---:R-:W-:Y:S04]  /*9dcc0*/  HMMA.1688.F32.TF32 R136, R240, R26, R192 ;  /* 0x0000001af088723c */ /* 0x004fe800000810c0 */
[----:B------:R2:W-:Y:S01]  /*9dcd0*/  STL.64 [R1+0x1890], R132 ;  /* 0x0018908401007387 */ /* 0x0005e20000100a00 */
[----:B------:R-:W-:Y:S01]  /*9dce0*/  MOV R29, R134 ;  /* 0x00000086001d7202 */ /* 0x000fe20000000f00 */
[----:B------:R-:W-:-:S02]  /*9dcf0*/  IMAD.MOV.U32 R28, RZ, RZ, R135 ;  /* 0x000000ffff1c7224 */ /* 0x000fc400078e0087 */
[----:B------:R-:W3:Y:S01]  /*9dd00*/  LDL.LU R192, [R1+0xab0] ;  /* 0x000ab00001c07983 */ /* 0x000ee20000300800 */
[----:B--2---:R-:W-:Y:S11]  /*9dd10*/  HMMA.1688.F32.TF32 R132, R240, R22, R184 ;  /* 0x00000016f084723c */ /* 0x004ff600000810b8 */
[----:B------:R-:W-:Y:S03]  /*9dd20*/  @!UPT UIADD3 URZ, URZ, URZ, URZ ;  /* 0x0000003f3f3ff290 */ /* 0x000fe6000fffe03f */
[----:B------:R-:W-:Y:S01]  /*9dd30*/  STL.64 [R1+0x1880], R136 ;  /* 0x0018808801007387 */ /* 0x000fe20000100a00 */
[----:B------:R-:W-:Y:S08]  /*9dd40*/  STL.64 [R1+0x1888], R138 ;  /* 0x0018888a01007387 */ /* 0x000ff00000100a00 */
[----:B------:R2:W-:Y:S01]  /*9dd50*/  STL.64 [R1+0x1870], R132 ;  /* 0x0018708401007387 */ /* 0x0005e20000100a00 */
[----:B------:R4:W-:Y:S02]  /*9dd60*/  STL.64 [R1+0x1878], R134 ;  /* 0x0018788601007387 */ /* 0x0009e40000100a00 */
[----:B------:R-:W3:Y:S02]  /*9dd70*/  LDL.LU R193, [R1+0xab4] ;  /* 0x000ab40001c17983 */ /* 0x000ee40000300800 */
[----:B------:R-:W3:Y:S01]  /*9dd80*/  LDL.LU R194, [R1+0xab8] ;  /* 0x000ab80001c27983 */ /* 0x000ee20000300800 */
[----:B------:R-:W3:Y:S01]  /*9dd90*/  LDL.LU R195, [R1+0xabc] ;  /* 0x000abc0001c37983 */ /* 0x000ee20000300800 */
[----:B------:R-:W3:Y:S02]  /*9dda0*/  LDL.LU R204, [R1] ;  /* 0x0000000001cc7983 */ /* 0x000ee40000300800 */
[----:B------:R-:W3:Y:S02]  /*9ddb0*/  LDL.LU R205, [R1+0x4] ;  /* 0x0000040001cd7983 */ /* 0x000ee40000300800 */
[----:B------:R-:W3:Y:S01]  /*9ddc0*/  LDL.LU R206, [R1+0x8] ;  /* 0x0000080001ce7983 */ /* 0x000ee20000300800 */
[----:B------:R-:W3:Y:S01]  /*9ddd0*/  LDL.LU R207, [R1+0xc] ;  /* 0x00000c0001cf7983 */ /* 0x000ee20000300800 */
[----:B------:R-:W3:Y:S02]  /*9dde0*/  LDL.LU R208, [R1+0x10] ;  /* 0x0000100001d07983 */ /* 0x000ee40000300800 */
        /* <DEDUP_REMOVED lines=23> */
[----:B--2---:R-:W2:Y:S02]  /*9df60*/  LDL.LU R132, [R1+0x90] ;  /* 0x0000900001847983 */ /* 0x004ea40000300800 */
[----:B------:R-:W2:Y:S02]  /*9df70*/  LDL.LU R133, [R1+0x94] ;  /* 0x0000940001857983 */ /* 0x000ea40000300800 */
[----:B----4-:R-:W2:Y:S01]  /*9df80*/  LDL.LU R134, [R1+0x98] ;  /* 0x0000980001867983 */ /* 0x010ea20000300800 */
[----:B------:R-:W2:Y:S01]  /*9df90*/  LDL.LU R135, [R1+0x9c] ;  /* 0x00009c0001877983 */ /* 0x000ea20000300800 */
[----:B------:R-:W4:Y:S02]  /*9dfa0*/  LDL.LU R144, [R1+0xa0] ;  /* 0x0000a00001907983 */ /* 0x000f240000300800 */
[----:B------:R-:W4:Y:S02]  /*9dfb0*/  LDL.LU R145, [R1+0xa4] ;  /* 0x0000a40001917983 */ /* 0x000f240000300800 */
[----:B------:R-:W4:Y:S01]  /*9dfc0*/  LDL.LU R146, [R1+0xa8] ;  /* 0x0000a80001927983 */ /* 0x000f220000300800 */
[----:B------:R-:W4:Y:S01]  /*9dfd0*/  LDL.LU R147, [R1+0xac] ;  /* 0x0000ac0001937983 */ /* 0x000f220000300800 */
        /* <DEDUP_REMOVED lines=20> */
[----:B------:R-:W3:Y:S02]  /*9e120*/  LDL.LU R160, [R1+0xf0] ;  /* 0x0000f00001a07983 */ /* 0x000ee40000300800 */
[----:B------:R-:W3:Y:S02]  /*9e130*/  LDL.LU R161, [R1+0xf4] ;  /* 0x0000f40001a17983 */ /* 0x000ee40000300800 */
[----:B------:R-:W3:Y:S01]  /*9e140*/  LDL.LU R162, [R1+0xf8] ;  /* 0x0000f80001a27983 */ /* 0x000ee20000300800 */
[----:B------:R-:W3:Y:S01]  /*9e150*/  LDL.LU R163, [R1+0xfc] ;  /* 0x0000fc0001a37983 */ /* 0x000ee20000300800 */
[----:B------:R-:W4:Y:S02]  /*9e160*/  LDL.LU R136, [R1+0xb0] ;  /* 0x0000b00001887983 */ /* 0x000f240000300800 */
[----:B------:R-:W4:Y:S02]  /*9e170*/  LDL.LU R137, [R1+0xb4] ;  /* 0x0000b40001897983 */ /* 0x000f240000300800 */
[----:B------:R-:W4:Y:S01]  /*9e180*/  LDL.LU R138, [R1+0xb8] ;  /* 0x0000b800018a7983 */ /* 0x000f220000300800 */
[----:B------:R-:W4:Y:S01]  /*9e190*/  LDL.LU R139, [R1+0xbc] ;  /* 0x0000bc00018b7983 */ /* 0x000f220000300800 */
        /* <DEDUP_REMOVED lines=16> */
[----:B------:R-:W-:-:S02]  /*9e2a0*/  MOV R188, R180 ;  /* 0x000000b400bc7202 */ /* 0x000fc40000000f00 */
[----:B------:R-:W1:Y:S02]  /*9e2b0*/  LDL.LU R180, [R1+0x733c] ;  /* 0x00733c0001b47983 */ /* 0x000e640000300800 */
[----:B------:R-:W-:Y:S01]  /*9e2c0*/  IMAD.MOV.U32 R189, RZ, RZ, R181 ;  /* 0x000000ffffbd7224 */ /* 0x000fe200078e00b5 */
[----:B------:R-:W-:Y:S01]  /*9e2d0*/  MOV R190, R182 ;  /* 0x000000b600be7202 */ /* 0x000fe20000000f00 */
[----:B------:R-:W1:Y:S01]  /*9e2e0*/  LDL.LU R181, [R1+0x7338] ;  /* 0x0073380001b57983 */ /* 0x000e620000300800 */
[----:B------:R-:W1:Y:S02]  /*9e2f0*/  LDL.LU R182, [R1+0x7334] ;  /* 0x0073340001b67983 */ /* 0x000e640000300800 */
[----:B------:R-:W-:Y:S01]  /*9e300*/  IMAD.MOV.U32 R191, RZ, RZ, R183 ;  /* 0x000000ffffbf7224 */ /* 0x000fe200078e00b7 */
[----:B------:R-:W-:Y:S01]  /*9e310*/  MOV R184, R176 ;  /* 0x000000b000b87202 */ /* 0x000fe20000000f00 */
[----:B------:R-:W1:Y:S01]  /*9e320*/  LDL.LU R183, [R1+0x7330] ;  /* 0x0073300001b77983 */ /* 0x000e620000300800 */
[----:B------:R-:W4:Y:S02]  /*9e330*/  LDL.LU R176, [R1+0x732c] ;  /* 0x00732c0001b07983 */ /* 0x000f240000300800 */
[----:B------:R-:W-:Y:S01]  /*9e340*/  IMAD.MOV.U32 R185, RZ, RZ, R177 ;  /* 0x000000ffffb97224 */ /* 0x000fe200078e00b1 */
[----:B------:R-:W-:Y:S01]  /*9e350*/  MOV R186, R178 ;  /* 0x000000b200ba7202 */ /* 0x000fe20000000f00 */
[----:B------:R-:W4:Y:S01]  /*9e360*/  LDL.LU R177, [R1+0x7328] ;  /* 0x0073280001b17983 */ /* 0x000f220000300800 */
[----:B------:R-:W4:Y:S02]  /*9e370*/  LDL.LU R178, [R1+0x7324] ;  /* 0x0073240001b27983 */ /* 0x000f240000300800 */
[----:B------:R-:W-:-:S02]  /*9e380*/  IMAD.MOV.U32 R187, RZ, RZ, R179 ;  /* 0x000000ffffbb7224 */ /* 0x000fc400078e00b3 */
[----:B------:R-:W4:Y:S01]  /*9e390*/  LDL.LU R179, [R1+0x7320] ;  /* 0x0073200001b37983 */ /* 0x000f220000300800 */
[C---:B--2---:R-:W-:Y:S08]  /*9e3a0*/  HMMA.1688.F32.TF32 R172, R240.reuse, R18, R168 ;  /* 0x00000012f0ac723c */ /* 0x044ff000000810a8 */
[C---:B------:R-:W-:Y:S08]  /*9e3b0*/  HMMA.1688.F32.TF32 R168, R240.reuse, R14, R164 ;  /* 0x0000000ef0a8723c */ /* 0x040ff000000810a4 */
[C---:B---3--:R-:W-:Y:S08]  /*9e3c0*/  HMMA.1688.F32.TF32 R164, R240.reuse, R10, R160 ;  /* 0x0000000af0a4723c */ /* 0x048ff000000810a0 */
[C---:B------:R-:W-:Y:S08]  /*9e3d0*/  HMMA.1688.F32.TF32 R160, R240.reuse, R6, R156 ;  /* 0x00000006f0a0723c */ /* 0x040ff0000008109c */
[C---:B------:R-:W-:Y:S08]  /*9e3e0*/  HMMA.1688.F32.TF32 R156, R240.reuse, R86, R152 ;  /* 0x00000056f09c723c */ /* 0x040ff00000081098 */
[C---:B------:R-:W-:Y:S08]  /*9e3f0*/  HMMA.1688.F32.TF32 R152, R240.reuse, R82, R148 ;  /* 0x00000052f098723c */ /* 0x040ff00000081094 */
[C---:B----4-:R-:W-:Y:S08]  /*9e400*/  HMMA.1688.F32.TF32 R136, R240.reuse, R78, R136 ;  /* 0x0000004ef088723c */ /* 0x050ff00000081088 */
        /* <DEDUP_REMOVED lines=15> */
[----:B------:R2:W-:Y:S01]  /*9e500*/  STL.64 [R1+0x178], R138 ;  /* 0x0001788a01007387 */ /* 0x0005e20000100a00 */
[C---:B------:R-:W-:Y:S08]  /*9e510*/  HMMA.1688.F32.TF32 R132, R240.reuse, R62, R232 ;  /* 0x0000003ef084723c */ /* 0x040ff000000810e8 */
[C---:B--2---:R-:W-:Y:S01]  /*9e520*/  HMMA.1688.F32.TF32 R136, R240.reuse, R66, R140 ;  /* 0x00000042f088723c */ /* 0x044fe2000008108c */
[----:B------:R-:W-:Y:S01]  /*9e530*/  STL.64 [R1+0x1800], R148 ;  /* 0x0018009401007387 */ /* 0x000fe20000100a00 */
[----:B------:R-:W-:Y:S02]  /*9e540*/  STL.64 [R1+0x1808], R150 ;  /* 0x0018089601007387 */ /* 0x000fe40000100a00 */
[----:B------:R-:W-:Y:S02]  /*9e550*/  STL.64 [R1+0x17f0], R144 ;  /* 0x0017f09001007387 */ /* 0x000fe40000100a00 */
[----:B------:R-:W-:Y:S02]  /*9e560*/  STL.64 [R1+0x17f8], R146 ;  /* 0x0017f89201007387 */ /* 0x000fe40000100a00 */
[C---:B------:R-:W-:Y:S11]  /*9e570*/  HMMA.1688.F32.TF32 R140, R240.reuse, R58, R228 ;  /* 0x0000003af08c723c */ /* 0x040ff600000810e4 */
[----:B------:R-:W-:Y:S04]  /*9e580*/  @!UPT UIADD3 URZ, URZ, URZ, URZ ;  /* 0x0000003f3f3ff290 */ /* 0x000fe8000fffe03f */
[----:B------:R-:W-:Y:S01]  /*9e590*/  STL.64 [R1+0x140], R136 ;  /* 0x0001408801007387 */ /* 0x000fe20000100a00 */
[----:B------:R2:W-:Y:S02]  /*9e5a0*/  STL.64 [R1+0x148], R138 ;  /* 0x0001488a01007387 */ /* 0x0005e40000100a00 */
        /* <DEDUP_REMOVED lines=20> */
[----:B--2---:R-:W-:Y:S08]  /*9e6f0*/  HMMA.1688.F32.TF32 R136, R240, R30, R176 ;  /* 0x0000001ef088723c */ /* 0x004ff000000810b0 */
[C---:B-1----:R-:W-:Y:S01]  /*9e700*/  HMMA.1688.F32.TF32 R132, R236.reuse, R130, R180 ;  /* 0x00000082ec84723c */ /* 0x042fe200000810b4 */
[----:B------:R-:W-:Y:S01]  /*9e710*/  STL.64 [R1+0xc0], R140 ;  /* 0x0000c08c01007387 */ /* 0x000fe20000100a00 */
[----:B------:R1:W-:Y:S03]  /*9e720*/  STL.64 [R1+0xc8], R142 ;  /* 0x0000c88e01007387 */ /* 0x0003e60000100a00 */
[----:B------:R-:W-:Y:S04]  /*9e730*/  LDS R176, [R128+0x47080] ;  /* 0x0470800080b07984 */ /* 0x000fe80000000800 */
[----:B------:R-:W-:Y:S04]  /*9e740*/  LDS R178, [R128+0x47880] ;  /* 0x0478800080b27984 */ /* 0x000fe80000000800 */
[----:B------:R-:W-:Y:S04]  /*9e750*/  LDS R177, [R129+0x47080] ;  /* 0x0470800081b17984 */ /* 0x000fe80000000800 */
[----:B------:R-:W2:Y:S04]  /*9e760*/  LDS R179, [R129+0x47880] ;  /* 0x0478800081b37984 */ /* 0x000ea80000000800 */
[----:B------:R-:W-:Y:S04]  /*9e770*/  LDS R180, [R3+0x47100] ;  /* 0x0471000003b47984 */ /* 0x000fe80000000800 */
[----:B------:R-:W-:Y:S04]  /*9e780*/  LDS R182, [R3+0x47900] ;  /* 0x0479000003b67984 */ /* 0x000fe80000000800 */
[----:B------:R-:W-:Y:S04]  /*9e790*/  LDS R181, [R0+0x47100] ;  /* 0x0471000000b57984 */ /* 0x000fe80000000800 */
[----:B------:R-:W3:Y:S01]  /*9e7a0*/  LDS R183, [R0+0x47900] ;  /* 0x0479000000b77984 */ /* 0x000ee20000000800 */
[C---:B-1----:R-:W-:Y:S03]  /*9e7b0*/  HMMA.1688.F32.TF32 R140, R236.reuse, R126, R200 ;  /* 0x0000007eec8c723c */ /* 0x042fe600000810c8 */
[----:B------:R-:W-:Y:S01]  /*9e7c0*/  STL.64 [R1+0xb0], R136 ;  /* 0x0000b08801007387 */ /* 0x000fe20000100a00 */
[----:B------:R1:W-:Y:S02]  /*9e7d0*/  STL.64 [R1+0xb8], R138 ;  /* 0x0000b88a01007387 */ /* 0x0003e40000100a00 */
[----:B------:R-:W-:Y:S02]  /*9e7e0*/  STL.64 [R1+0xa0], R132 ;  /* 0x0000a08401007387 */ /* 0x000fe40000100a00 */
[----:B------:R4:W-:Y:S01]  /*9e7f0*/  STL.64 [R1+0xa8], R134 ;  /* 0x0000a88601007387 */ /* 0x0009e20000100a00 */
[C---:B-1----:R-:W-:Y:S08]  /*9e800*/  HMMA.1688.F32.TF32 R136, R236.reuse, R122, R196 ;  /* 0x0000007aec88723c */ /* 0x042ff000000810c4 */
[C---:B----4-:R-:W-:Y:S06]  /*9e810*/  HMMA.1688.F32.TF32 R132, R236.reuse, R118, R188 ;  /* 0x00000076ec84723c */ /* 0x050fec00000810bc */
[----:B------:R-:W-:Y:S01]  /*9e820*/  STL.64 [R1+0x17e0], R140 ;  /* 0x0017e08c01007387 */ /* 0x000fe20000100a00 */
[----:B------:R-:W-:Y:S02]  /*9e830*/  STL.64 [R1+0x17e8], R142 ;  /* 0x0017e88e01007387 */ /* 0x000fe40000100a00 */
[----:B------:R1:W-:Y:S02]  /*9e840*/  STL.64 [R1+0x7318], R118 ;  /* 0x0073187601007387 */ /* 0x0003e40000100a00 */
[C---:B-1----:R-:W-:Y:S04]  /*9e850*/  HMMA.1688.F32.TF32 R116, R236.reuse, R114, R192 ;  /* 0x00000072ec74723c */ /* 0x042fe800000810c0 */
[----:B------:R-:W-:Y:S01]  /*9e860*/  STL.64 [R1+0x17d0], R136 ;  /* 0x0017d08801007387 */ /* 0x000fe20000100a00 */
[----:B------:R-:W-:Y:S07]  /*9e870*/  STL.64 [R1+0x17d8], R138 ;  /* 0x0017d88a01007387 */ /* 0x000fee0000100a00 */
[----:B------:R-:W-:Y:S02]  /*9e880*/  STL.64 [R1+0x17c0], R132 ;  /* 0x0017c08401007387 */ /* 0x000fe40000100a00 */
[----:B------:R-:W-:Y:S01]  /*9e890*/  STL.64 [R1+0x17c8], R134 ;  /* 0x0017c88601007387 */ /* 0x000fe20000100a00 */
[----:B------:R1:W-:Y:S02]  /*9e8a0*/  STL.64 [R1+0x7310], R114 ;  /* 0x0073107201007387 */ /* 0x0003e40000100a00 */
[C---:B-1----:R-:W-:Y:S06]  /*9e8b0*/  HMMA.1688.F32.TF32 R112, R236.reuse, R110, R184 ;  /* 0x0000006eec70723c */ /* 0x042fec00000810b8 */
[----:B------:R-:W-:Y:S01]  /*9e8c0*/  STL.64 [R1+0x17b0], R116 ;  /* 0x0017b07401007387 */ /* 0x000fe20000100a00 */
[----:B------:R-:W-:Y:S02]  /*9e8d0*/  STL.64 [R1+0x17b8], R118 ;  /* 0x0017b87601007387 */ /* 0x000fe40000100a00 */
[----:B------:R-:W2:Y:S11]  /*9e8e0*/  LDL.LU R192, [R1+0x1b0] ;  /* 0x0001b00001c07983 */ /* 0x000eb60000300800 */
[----:B------:R-:W-:Y:S03]  /*9e8f0*/  @!UPT UIADD3 URZ, URZ, URZ, URZ ;  /* 0x0000003f3f3ff290 */ /* 0x000fe6000fffe03f */
[----:B------:R-:W-:Y:S01]  /*9e900*/  STL.64 [R1+0x17a0], R112 ;  /* 0x0017a07001007387 */ /* 0x000fe20000100a00 */
[----:B------:R-:W-:Y:S02]  /*9e910*/  STL.64 [R1+0x17a8], R114 ;  /* 0x0017a87201007387 */ /* 0x000fe40000100a00 */
[----:B------:R-:W2:Y:S02]  /*9e920*/  LDL.LU R193, [R1+0x1b4] ;  /* 0x0001b40001c17983 */ /* 0x000ea40000300800 */
[----:B------:R-:W2:Y:S01]  /*9e930*/  LDL.LU R194, [R1+0x1b8] ;  /* 0x0001b80001c27983 */ /* 0x000ea20000300800 */
        /* <DEDUP_REMOVED lines=105> */
[----:B------:R2:W-:Y:S02]  /*9efd0*/  STL.64 [R1+0x7308], R110 ;  /* 0x0073086e01007387 */ /* 0x0005e40000100a00 */
[C---:B--2---:R-:W-:Y:S01]  /*9efe0*/  HMMA.1688.F32.TF32 R108, R236.reuse, R106, R184 ;  /* 0x0000006aec6c723c */ /* 0x044fe200000810b8 */
[----:B------:R-:W2:Y:S11]  /*9eff0*/  LDL.LU R184, [R1+0x900] ;  /* 0x0009000001b87983 */ /* 0x000eb60000300800 */
[----:B------:R-:W-:Y:S11]  /*9f000*/  @!UPT UIADD3 URZ, URZ, URZ, URZ ;  /* 0x0000003f3f3ff290 */ /* 0x000ff6000fffe03f */
[----:B------:R-:W-:Y:S01]  /*9f010*/  STL.64 [R1+0x1790], R108 ;  /* 0x0017906c01007387 */ /* 0x000fe20000100a00 */
[----:B------:R1:W-:Y:S02]  /*9f020*/  STL.64 [R1+0x1798], R110 ;  /* 0x0017986e01007387 */ /* 0x0003e40000100a00 */
[----:B------:R-:W2:Y:S02]  /*9f030*/  LDL.LU R185, [R1+0x904] ;  /* 0x0009040001b97983 */ /* 0x000ea40000300800 */
[----:B------:R-:W2:Y:S01]  /*9f040*/  LDL.LU R186, [R1+0x908] ;  /* 0x0009080001ba7983 */ /* 0x000ea20000300800 */
[----:B------:R-:W2:Y:S01]  /*9f050*/  LDL.LU R187, [R1+0x90c] ;  /* 0x00090c0001bb7983 */ /* 0x000ea20000300800 */
[C---:B---3--:R-:W-:Y:S08]  /*9f060*/  HMMA.1688.F32.TF32 R112, R236.reuse, R102, R240 ;  /* 0x00000066ec70723c */ /* 0x048ff000000810f0 */
[C---:B-1----:R-:W-:Y:S08]  /*9f070*/  HMMA.1688.F32.TF32 R108, R236.reuse, R98, R244 ;  /* 0x00000062ec6c723c */ /* 0x042ff000000810f4 */
[C---:B------:R-:W-:Y:S07]  /*9f080*/  HMMA.1688.F32.TF32 R116, R236.reuse, R94, R248 ;  /* 0x0000005eec74723c */ /* 0x040fee00000810f8 */
[----:B------:R-:W-:Y:S01]  /*9f090*/  STL.64 [R1+0x1780], R112 ;  /* 0x0017807001007387 */ /* 0x000fe20000100a00 */
[----:B------:R1:W-:Y:S07]  /*9f0a0*/  STL.64 [R1+0x1788], R114 ;  /* 0x0017887201007387 */ /* 0x0003ee0000100a00 */
[----:B------:R-:W-:Y:S01]  /*9f0b0*/  STL.64 [R1+0x1770], R108 ;  /* 0x0017706c01007387 */ /* 0x000fe20000100a00 */
[----:B------:R3:W-:Y:S01]  /*9f0c0*/  STL.64 [R1+0x1778], R110 ;  /* 0x0017786e01007387 */ /* 0x0007e20000100a00 */
[C---:B-1----:R-:W-:Y:S08]  /*9f0d0*/  HMMA.1688.F32.TF32 R112, R236.reuse, R90, R172 ;  /* 0x0000005aec70723c */ /* 0x042ff000000810ac */
[C---:B---3--:R-:W-:Y:S01]  /*9f0e0*/  HMMA.1688.F32.TF32 R108, R236.reuse, R26, R168 ;  /* 0x0000001aec6c723c */ /* 0x048fe200000810a8 */
[----:B------:R-:W-:Y:S01]  /*9f0f0*/  STL.64 [R1+0x1760], R116 ;  /* 0x0017607401007387 */ /* 0x000fe20000100a00 */
[----:B------:R1:W-:Y:S06]  /*9f100*/  STL.64 [R1+0x1768], R118 ;  /* 0x0017687601007387 */ /* 0x0003ec0000100a00 */
[C---:B-1----:R-:W-:Y:S07]  /*9f110*/  HMMA.1688.F32.TF32 R116, R236.reuse, R22, R164 ;  /* 0x00000016ec74723c */ /* 0x042fee00000810a4 */
        /* <DEDUP_REMOVED lines=53> */
[C---:B----4-:R-:W-:Y:S07]  /*9f470*/  HMMA.1688.F32.TF32 R116, R236.reuse, R34, R196 ;  /* 0x00000022ec74723c */ /* 0x050fee00000810c4 */
[----:B------:R-:W-:Y:S01]  /*9f480*/  STL.64 [R1+0x1630], R112 ;  /* 0x0016307001007387 */ /* 0x000fe20000100a00 */
[----:B------:R1:W-:Y:S07]  /*9f490*/  STL.64 [R1+0x1638], R114 ;  /* 0x0016387201007387 */ /* 0x0003ee0000100a00 */
[----:B------:R-:W-:Y:S01]  /*9f4a0*/  STL.64 [R1+0x1620], R108 ;  /* 0x0016206c01007387 */ /* 0x000fe20000100a00 */
[----:B------:R3:W-:Y:S01]  /*9f4b0*/  STL.64 [R1+0x1628], R110 ;  /* 0x0016286e01007387 */ /* 0x0007e20000100a00 */
[----:B-1----:R-:W-:Y:S08]  /*9f4c0*/  HMMA.1688.F32.TF32 R112, R236, R30, R188 ;  /* 0x0000001eec70723c */ /* 0x002ff000000810bc */
[C---:B---3--:R-:W-:Y:S01]  /*9f4d0*/  HMMA.1688.F32.TF32 R108, R176.reuse, R130, R192 ;  /* 0x00000082b06c723c */ /* 0x048fe200000810c0 */
[----:B------:R-:W-:Y:S01]  /*9f4e0*/  STL.64 [R1+0x1d0], R116 ;  /* 0x0001d07401007387 */ /* 0x000fe20000100a00 */
[----:B------:R-:W-:Y:S11]  /*9f4f0*/  STL.64 [R1+0x1d8], R118 ;  /* 0x0001d87601007387 */ /* 0x000ff60000100a00 */
[----:B------:R-:W-:Y:S02]  /*9f500*/  @!UPT UIADD3 URZ, URZ, URZ, URZ ;  /* 0x0000003f3f3ff290 */ /* 0x000fe4000fffe03f */
[----:B------:R-:W-:Y:S01]  /*9f510*/  STL.64 [R1+0x1c0], R112 ;  /* 0x0001c07001007387 */ /* 0x000fe20000100a00 */
[----:B------:R-:W-:Y:S07]  /*9f520*/  STL.64 [R1+0x1c8], R114 ;  /* 0x0001c87201007387 */ /* 0x000fee0000100a00 */
[----:B------:R-:W-:Y:S01]  /*9f530*/  STL.64 [R1+0x1b0], R108 ;  /* 0x0001b06c01007387 */ /* 0x000fe20000100a00 */
[----:B------:R2:W-:Y:S02]  /*9f540*/  STL.64 [R1+0x1b8], R110 ;  /* 0x0001b86e01007387 */ /* 0x0005e40000100a00 */
[----:B------:R-:W3:Y:S01]  /*9f550*/  LDL.LU R192, [R1+0x1a0] ;  /* 0x0001a00001c07983 */ /* 0x000ee20000300800 */
[C---:B--2---:R-:W-:Y:S11]  /*9f560*/  HMMA.1688.F32.TF32 R108, R176.reuse, R126, R184 ;  /* 0x0000007eb06c723c */ /* 0x044ff600000810b8 */
[----:B------:R-:W-:Y:S11]  /*9f570*/  @!UPT UIADD3 URZ, URZ, URZ, URZ ;  /* 0x0000003f3f3ff290 */ /* 0x000ff6000fffe03f */
[----:B------:R-:W-:Y:S01]  /*9f580*/  @!UPT UIADD3 URZ, URZ, URZ, URZ ;  /* 0x0000003f3f3ff290 */ /* 0x000fe2000fffe03f */
[----:B------:R1:W-:Y:S01]  /*9f590*/  STL.64 [R1+0x1610], R108 ;  /* 0x0016106c01007387 */ /* 0x0003e20000100a00 */
[----:B------:R2:W-:Y:S02]  /*9f5a0*/  STL.64 [R1+0x1618], R110 ;  /* 0x0016186e01007387 */ /* 0x0005e40000100a00 */
[----:B------:R-:W3:Y:S02]  /*9f5b0*/  LDL.LU R193, [R1+0x1a4] ;  /* 0x0001a40001c17983 */ /* 0x000ee40000300800 */
[----:B------:R-:W3:Y:S01]  /*9f5c0*/  LDL.LU R194, [R1+0x1a8] ;  /* 0x0001a80001c27983 */ /* 0x000ee20000300800 */
[----:B------:R-:W3:Y:S01]  /*9f5d0*/  LDL.LU R195, [R1+0x1ac] ;  /* 0x0001ac0001c37983 */ /* 0x000ee20000300800 */
[----:B------:R-:W4:Y:S02]  /*9f5e0*/  LDL.LU R188, [R1+0x730] ;  /* 0x0007300001bc7983 */ /* 0x000f240000300800 */
[----:B------:R-:W4:Y:S02]  /*9f5f0*/  LDL.LU R189, [R1+0x734] ;  /* 0x0007340001bd7983 */ /* 0x000f240000300800 */
[----:B------:R-:W4:Y:S01]  /*9f600*/  LDL.LU R190, [R1+0x738] ;  /* 0x0007380001be7983 */ /* 0x000f220000300800 */
[----:B------:R-:W4:Y:S01]  /*9f610*/  LDL.LU R191, [R1+0x73c] ;  /* 0x00073c0001bf7983 */ /* 0x000f220000300800 */
        /* <DEDUP_REMOVED lines=84> */
[----:B-1----:R-:W4:Y:S02]  /*9fb60*/  LDL.LU R108, [R1+0x8d0] ;  /* 0x0008d000016c7983 */ /* 0x002f240000300800 */
[----:B------:R-:W4:Y:S02]  /*9fb70*/  LDL.LU R109, [R1+0x8d4] ;  /* 0x0008d400016d7983 */ /* 0x000f240000300800 */
[----:B--2---:R-:W4:Y:S01]  /*9fb80*/  LDL.LU R110, [R1+0x8d8] ;  /* 0x0008d800016e7983 */ /* 0x004f220000300800 */
        /* <DEDUP_REMOVED lines=29> */
[C---:B---3--:R-:W-:Y:S11]  /*9fd60*/  HMMA.1688.F32.TF32 R116, R176.reuse, R122, R116 ;  /* 0x0000007ab074723c */ /* 0x048ff60000081074 */
[----:B------:R-:W-:Y:S11]  /*9fd70*/  @!UPT UIADD3 URZ, URZ, URZ, URZ ;  /* 0x0000003f3f3ff290 */ /* 0x000ff6000fffe03f */
[----:B------:R-:W-:Y:S01]  /*9fd80*/  @!UPT UIADD3 URZ, URZ, URZ, URZ ;  /* 0x0000003f3f3ff290 */ /* 0x000fe2000fffe03f */
[----:B------:R-:W-:Y:S01]  /*9fd90*/  STL.64 [R1+0x1600], R116 ;  /* 0x0016007401007387 */ /* 0x000fe20000100a00 */
[----:B------:R1:W-:Y:S03]  /*9fda0*/  STL.64 [R1+0x1608], R118 ;  /* 0x0016087601007387 */ /* 0x0003e60000100a00 */
[----:B-1----:R-:W3:Y:S02]  /*9fdb0*/  LDL.LU.64 R118, [R1+0x7318] ;  /* 0x0073180001767983 */ /* 0x002ee40000300a00 */
[C---:B---3--:R-:W-:Y:S11]  /*9fdc0*/  HMMA.1688.F32.TF32 R112, R176.reuse, R118, R112 ;  /* 0x00000076b070723c */ /* 0x048ff60000081070 */
[----:B------:R-:W-:Y:S11]  /*9fdd0*/  @!UPT UIADD3 URZ, URZ, URZ, URZ ;  /* 0x0000003f3f3ff290 */ /* 0x000ff6000fffe03f */
[----:B------:R-:W-:Y:S01]  /*9fde0*/  @!UPT UIADD3 URZ, URZ, URZ, URZ ;  /* 0x0000003f3f3ff290 */ /* 0x000fe2000fffe03f */
[----:B------:R-:W-:Y:S01]  /*9fdf0*/  STL.64 [R1+0x15f0], R112 ;  /* 0x0015f07001007387 */ /* 0x000fe20000100a00 */
[----:B------:R1:W-:Y:S03]  /*9fe00*/  STL.64 [R1+0x15f8], R114 ;  /* 0x0015f87201007387 */ /* 0x0003e60000100a00 */
[----:B-1----:R-:W4:Y:S02]  /*9fe10*/  LDL.LU.64 R114, [R1+0x7310] ;  /* 0x0073100001727983 */ /* 0x002f240000300a00 */
[C---:B----4-:R-:W-:Y:S11]  /*9fe20*/  HMMA.1688.F32.TF32 R108, R176.reuse, R114, R108 ;  /* 0x00000072b06c723c */ /* 0x050ff6000008106c */
[----:B------:R-:W-:Y:S11]  /*9fe30*/  @!UPT UIADD3 URZ, URZ, URZ, URZ ;  /* 0x0000003f3f3ff290 */ /* 0x000ff6000fffe03f */
[----:B------:R-:W-:Y:S01]  /*9fe40*/  @!UPT UIADD3 URZ, URZ, URZ, URZ ;  /* 0x0000003f3f3ff290 */ /* 0x000fe2000fffe03f */
[----:B------:R-:W-:Y:S01]  /*9fe50*/  STL.64 [R1+0x15e0], R108 ;  /* 0x0015e06c01007387 */ /* 0x000fe20000100a00 */
[----:B------:R1:W-:Y:S03]  /*9fe60*/  STL.64 [R1+0x15e8], R110 ;  /* 0x0015e86e01007387 */ /* 0x0003e60000100a00 */
[----:B-1----:R-:W3:Y:S01]  /*9fe70*/  LDL.LU.64 R110, [R1+0x7308] ;  /* 0x00730800016e7983 */ /* 0x002ee20000300a00 */
[C---:B------:R-:W-:Y:S08]  /*9fe80*/  HMMA.1688.F32.TF32 R236, R176.reuse, R106, R236 ;  /* 0x0000006ab0ec723c */ /* 0x040ff000000810ec */
[C---:B--2---:R-:W-:Y:S08]  /*9fe90*/  HMMA.1688.F32.TF32 R244, R176.reuse, R98, R244 ;  /* 0x00000062b0f4723c */ /* 0x044ff000000810f4 */
[C---:B------:R-:W-:Y:S08]  /*9fea0*/  HMMA.1688.F32.TF32 R136, R176.reuse, R6, R136 ;  /* 0x00000006b088723c */ /* 0x040ff00000081088 */
[C---:B---3--:R-:W-:Y:S11]  /*9feb0*/  HMMA.1688.F32.TF32 R172, R176.reuse, R110, R172 ;  /* 0x0000006eb0ac723c */ /* 0x048ff600000810ac */
[----:B------:R-:W-:Y:S11]  /*9fec0*/  @!UPT UIADD3 URZ, URZ, URZ, URZ ;  /* 0x0000003f3f3ff290 */ /* 0x000ff6000fffe03f */
[----:B------:R-:W-:Y:S01]  /*9fed0*/  @!UPT UIADD3 URZ, URZ, URZ, URZ ;  /* 0x0000003f3f3ff290 */ /* 0x000fe2000fffe03f */
[----:B------:R-:W-:Y:S01]  /*9fee0*/  STL.64 [R1+0x15d0], R172 ;  /* 0x0015d0ac01007387 */ /* 0x000fe20000100a00 */
[----:B------:R1:W-:Y:S03]  /*9fef0*/  STL.64 [R1+0x15d8], R174 ;  /* 0x0015d8ae01007387 */ /* 0x0003e60000100a00 */
[----:B-1----:R-:W2:Y:S01]  /*9ff00*/  LDL.LU.64 R174, [R1+0x7300] ;  /* 0x0073000001ae7983 */ /* 0x002ea20000300a00 */
[----:B------:R-:W2:Y:S02]  /*9ff10*/  LDL.LU.64 R172, [R1+0x72f8] ;  /* 0x0072f80001ac7983 */ /* 0x000ea40000300a00 */
[----:B------:R-:W-:Y:S02]  /*9ff20*/  STL.64 [R1+0x15c0], R236 ;  /* 0x0015c0ec01007387 */ /* 0x000fe40000100a00 */
[----:B------:R1:W-:Y:S02]  /*9ff30*/  STL.64 [R1+0x15c8], R238 ;  /* 0x0015c8ee01007387 */ /* 0x0003e40000100a00 */
[C---:B-1----:R-:W-:Y:S08]  /*9ff40*/  HMMA.1688.F32.TF32 R236, R176.reuse, R102, R240 ;  /* 0x00000066b0ec723c */ /* 0x042ff000000810f0 */
[C---:B------:R-:W-:Y:S11]  /*9ff50*/  HMMA.1688.F32.TF32 R240, R176.reuse, R94, R248 ;  /* 0x0000005eb0f0723c */ /* 0x040ff600000810f8 */
[----:B------:R-:W-:Y:S04]  /*9ff60*/  @!UPT UIADD3 URZ, URZ, URZ, URZ ;  /* 0x0000003f3f3ff290 */ /* 0x000fe8000fffe03f */
[----:B------:R-:W-:Y:S01]  /*9ff70*/  STL.64 [R1+0x15b0], R236 ;  /* 0x0015b0ec01007387 */ /* 0x000fe20000100a00 */
[----:B------:R1:W-:Y:S02]  /*9ff80*/  STL.64 [R1+0x15b8], R238 ;  /* 0x0015b8ee01007387 */ /* 0x0003e40000100a00 */
[C---:B-1----:R-:W-:Y:S08]  /*9ff90*/  HMMA.1688.F32.TF32 R236, R176.reuse, R90, R168 ;  /* 0x0000005ab0ec723c */ /* 0x042ff000000810a8 */
        /* <DEDUP_REMOVED lines=8> */
[----:B------:R-:W-:Y:S02]  /*a0020*/  STL.64 [R1+0x1598], R242 ;  /* 0x001598f201007387 */ /* 0x000fe40000100a00 */
        /* <DEDUP_REMOVED lines=17> */
[C---:B-1----:R-:W-:Y:S01]  /*a0140*/  HMMA.1688.F32.TF32 R136, R176.reuse, R78, R140 ;  /* 0x0000004eb088723c */ /* 0x042fe2000008108c */
        /* <DEDUP_REMOVED lines=37> */
[----:B-1----:R-:W-:Y:S08]  /*a03a0*/  HMMA.1688.F32.TF32 R136, R176, R30, R192 ;  /* 0x0000001eb088723c */ /* 0x002ff000000810c0 */
[C---:B---3--:R-:W-:Y:S01]  /*a03b0*/  HMMA.1688.F32.TF32 R132, R180.reuse, R130, R184 ;  /* 0x00000082b484723c */ /* 0x048fe200000810b8 */
[----:B------:R1:W-:Y:S01]  /*a03c0*/  STL.64 [R1+0x1440], R140 ;  /* 0x0014408c01007387 */ /* 0x0003e20000100a00 */
[----:B------:R3:W-:Y:S02]  /*a03d0*/  STL.64 [R1+0x1448], R142 ;  /* 0x0014488e01007387 */ /* 0x0007e40000100a00 */
[----:B------:R-:W4:Y:S01]  /*a03e0*/  LDL.LU R196, [R1+0x580] ;  /* 0x0005800001c47983 */ /* 0x000f220000300800 */
[----:B------:R-:W-:Y:S04]  /*a03f0*/  LDS R176, [R128+0x47100] ;  /* 0x0471000080b07984 */ /* 0x000fe80000000800 */
[----:B------:R-:W-:Y:S04]  /*a0400*/  LDS R178, [R128+0x47900] ;  /* 0x0479000080b27984 */ /* 0x000fe80000000800 */
[----:B------:R-:W-:Y:S04]  /*a0410*/  LDS R177, [R129+0x47100] ;  /* 0x0471000081b17984 */ /* 0x000fe80000000800 */
[----:B------:R-:W1:Y:S04]  /*a0420*/  LDS R179, [R129+0x47900] ;  /* 0x0479000081b37984 */ /* 0x000e680000000800 */
[----:B------:R-:W-:Y:S01]  /*a0430*/  STL.64 [R1+0x1a0], R136 ;  /* 0x0001a08801007387 */ /* 0x000fe20000100a00 */
[----:B------:R-:W-:Y:S02]  /*a0440*/  STL.64 [R1+0x1a8], R138 ;  /* 0x0001a88a01007387 */ /* 0x000fe40000100a00 */
[----:B------:R1:W-:Y:S02]  /*a0450*/  STL.64 [R1+0x190], R132 ;  /* 0x0001908401007387 */ /* 0x0003e40000100a00 */
[----:B------:R1:W-:Y:S01]  /*a0460*/  STL.64 [R1+0x198], R134 ;  /* 0x0001988601007387 */ /* 0x0003e20000100a00 */
[----:B------:R-:W4:Y:S01]  /*a0470*/  LDL.LU R197, [R1+0x584] ;  /* 0x0005840001c57983 */ /* 0x000f220000300800 */
[----:B------:R-:W4:Y:S02]  /*a0480*/  LDL.LU R198, [R1+0x588] ;  /* 0x0005880001c67983 */ /* 0x000f240000300800 */
[----:B------:R-:W4:Y:S02]  /*a0490*/  LDL.LU R199, [R1+0x58c] ;  /* 0x00058c0001c77983 */ /* 0x000f240000300800 */
        /* <DEDUP_REMOVED lines=28> */
[----:B-1----:R-:W2:Y:S01]  /*a0660*/  LDL.LU R140, [R1+0x620] ;  /* 0x00062000018c7983 */ /* 0x002ea20000300800 */
[----:B------:R-:W2:Y:S01]  /*a0670*/  LDL.LU R141, [R1+0x624] ;  /* 0x00062400018d7983 */ /* 0x000ea20000300800 */
[----:B---3--:R-:W2:Y:S02]  /*a0680*/  LDL.LU R142, [R1+0x628] ;  /* 0x00062800018e7983 */ /* 0x008ea40000300800 */
[----:B------:R-:W2:Y:S02]  /*a0690*/  LDL.LU R143, [R1+0x62c] ;  /* 0x00062c00018f7983 */ /* 0x000ea40000300800 */
[----:B------:R-:W3:Y:S01]  /*a06a0*/  LDL.LU R132, [R1+0x630] ;  /* 0x0006300001847983 */ /* 0x000ee20000300800 */
[----:B------:R-:W3:Y:S01]  /*a06b0*/  LDL.LU R133, [R1+0x634] ;  /* 0x0006340001857983 */ /* 0x000ee20000300800 */
[----:B------:R-:W3:Y:S02]  /*a06c0*/  LDL.LU R134, [R1+0x638] ;  /* 0x0006380001867983 */ /* 0x000ee40000300800 */
[----:B------:R-:W3:Y:S02]  /*a06d0*/  LDL.LU R135, [R1+0x63c] ;  /* 0x00063c0001877983 */ /* 0x000ee40000300800 */
        /* <DEDUP_REMOVED lines=67> */
[----:B------:R-:W4:Y:S01]  /*a0b10*/  LDL.LU R215, [R1+0x5cc] ;  /* 0x0005cc0001d77983 */ /* 0x000f220000300800 */
[C---:B--2---:R-:W-:Y:S08]  /*a0b20*/  HMMA.1688.F32.TF32 R192, R180.reuse, R126, R192 ;  /* 0x0000007eb4c0723c */ /* 0x044ff000000810c0 */
[C---:B---3--:R-:W-:Y:S08]  /*a0b30*/  HMMA.1688.F32.TF32 R168, R180.reuse, R122, R168 ;  /* 0x0000007ab4a8723c */ /* 0x048ff000000810a8 */
[C---:B------:R-:W-:Y:S08]  /*a0b40*/  HMMA.1688.F32.TF32 R164, R180.reuse, R118, R164 ;  /* 0x00000076b4a4723c */ /* 0x040ff000000810a4 */
[C---:B------:R-:W-:Y:S08]  /*a0b50*/  HMMA.1688.F32.TF32 R160, R180.reuse, R114, R160 ;  /* 0x00000072b4a0723c */ /* 0x040ff000000810a0 */
[C---:B------:R-:W-:Y:S08]  /*a0b60*/  HMMA.1688.F32.TF32 R156, R180.reuse, R110, R156 ;  /* 0x0000006eb49c723c */ /* 0x040ff0000008109c */
[C---:B------:R-:W-:Y:S08]  /*a0b70*/  HMMA.1688.F32.TF32 R152, R180.reuse, R106, R152 ;  /* 0x0000006ab498723c */ /* 0x040ff00000081098 */
[C---:B------:R-:W-:Y:S08]  /*a0b80*/  HMMA.1688.F32.TF32 R148, R180.reuse, R102, R148 ;  /* 0x00000066b494723c */ /* 0x040ff00000081094 */
[C---:B------:R-:W-:Y:S08]  /*a0b90*/  HMMA.1688.F32.TF32 R188, R180.reuse, R98, R188 ;  /* 0x00000062b4bc723c */ /* 0x040ff000000810bc */
[C---:B------:R-:W-:Y:S01]  /*a0ba0*/  HMMA.1688.F32.TF32 R184, R180.reuse, R94, R184 ;  /* 0x0000005eb4b8723c */ /* 0x040fe200000810b8 */
[----:B------:R1:W-:Y:S01]  /*a0bb0*/  STL.64 [R1+0x1430], R192 ;  /* 0x001430c001007387 */ /* 0x0003e20000100a00 */
[----:B------:R2:W-:Y:S03]  /*a0bc0*/  STL.64 [R1+0x1438], R194 ;  /* 0x001438c201007387 */ /* 0x0005e60000100a00 */
[----:B-1----:R-:W3:Y:S01]  /*a0bd0*/  LDL.LU R192, [R1+0x570] ;  /* 0x0005700001c07983 */ /* 0x002ee20000300800 */
[----:B------:R-:W3:Y:S02]  /*a0be0*/  LDL.LU R193, [R1+0x574] ;  /* 0x0005740001c17983 */ /* 0x000ee40000300800 */
[----:B--2---:R-:W3:Y:S02]  /*a0bf0*/  LDL.LU R194, [R1+0x578] ;  /* 0x0005780001c27983 */ /* 0x004ee40000300800 */
[----:B------:R-:W3:Y:S01]  /*a0c00*/  LDL.LU R195, [R1+0x57c] ;  /* 0x00057c0001c37983 */ /* 0x000ee20000300800 */
[----:B------:R-:W-:Y:S01]  /*a0c10*/  STL.64 [R1+0x1420], R168 ;  /* 0x001420a801007387 */ /* 0x000fe20000100a00 */
[----:B------:R1:W-:Y:S03]  /*a0c20*/  STL.64 [R1+0x1428], R170 ;  /* 0x001428aa01007387 */ /* 0x0003e60000100a00 */
[----:B-1----:R-:W2:Y:S01]  /*a0c30*/  LDL.LU.64 R170, [R1+0x72f0] ;  /* 0x0072f00001aa7983 */ /* 0x002ea20000300a00 */
[----:B------:R-:W2:Y:S02]  /*a0c40*/  LDL.LU.64 R168, [R1+0x72e8] ;  /* 0x0072e80001a87983 */ /* 0x000ea40000300a00 */
[----:B------:R-:W-:Y:S02]  /*a0c50*/  STL.64 [R1+0x1410], R164 ;  /* 0x001410a401007387 */ /* 0x000fe40000100a00 */
[----:B------:R1:W-:Y:S02]  /*a0c60*/  STL.64 [R1+0x1418], R166 ;  /* 0x001418a601007387 */ /* 0x0003e40000100a00 */
        /* <DEDUP_REMOVED lines=25> */
[----:B------:R-:W2:Y:S01]  /*a0e00*/  LDL.LU.64 R184, [R1+0x7278] ;  /* 0x0072780001b87983 */ /* 0x000ea20000300a00 */
[C---:B------:R-:W-:Y:S08]  /*a0e10*/  HMMA.1688.F32.TF32 R236, R180.reuse, R90, R236 ;  /* 0x0000005ab4ec723c */ /* 0x040ff000000810ec */
[C---:B----4-:R-:W-:Y:S08]  /*a0e20*/  HMMA.1688.F32.TF32 R240, R180.reuse, R26, R240 ;  /* 0x0000001ab4f0723c */ /* 0x050ff000000810f0 */
[C---:B------:R-:W-:Y:S07]  /*a0e30*/  HMMA.1688.F32.TF32 R136, R180.reuse, R14, R136 ;  /* 0x0000000eb488723c */ /* 0x040fee0000081088 */
[----:B------:R-:W-:Y:S01]  /*a0e40*/  STL.64 [R1+0x13a0], R236 ;  /* 0x0013a0ec01007387 */ /* 0x000fe20000100a00 */
[----:B------:R1:W-:Y:S07]  /*a0e50*/  STL.64 [R1+0x13a8], R238 ;  /* 0x0013a8ee01007387 */ /* 0x0003ee0000100a00 */
[----:B------:R-:W-:Y:S02]  /*a0e60*/  STL.64 [R1+0x1390], R240 ;  /* 0x001390f001007387 */ /* 0x000fe40000100a00 */
[----:B------:R4:W-:Y:S01]  /*a0e70*/  STL.64 [R1+0x1398], R242 ;  /* 0x001398f201007387 */ /* 0x0009e20000100a00 */
[C---:B-1----:R-:W-:Y:S08]  /*a0e80*/  HMMA.1688.F32.TF32 R236, R180.reuse, R22, R244 ;  /* 0x00000016b4ec723c */ /* 0x042ff000000810f4 */
[C---:B----4-:R-:W-:Y:S11]  /*a0e90*/  HMMA.1688.F32.TF32 R240, R180.reuse, R18, R248 ;  /* 0x00000012b4f0723c */ /* 0x050ff600000810f8 */
[----:B------:R-:W-:Y:S04]  /*a0ea0*/  @!UPT UIADD3 URZ, URZ, URZ, URZ ;  /* 0x0000003f3f3ff290 */ /* 0x000fe8000fffe03f */
[----:B------:R-:W-:Y:S01]  /*a0eb0*/  STL.64 [R1+0x1380], R236 ;  /* 0x001380ec01007387 */ /* 0x000fe20000100a00 */
[----:B------:R1:W-:Y:S07]  /*a0ec0*/  STL.64 [R1+0x1388], R238 ;  /* 0x001388ee01007387 */ /* 0x0003ee0000100a00 */
[----:B------:R-:W-:Y:S02]  /*a0ed0*/  STL.64 [R1+0x1370], R240 ;  /* 0x001370f001007387 */ /* 0x000fe40000100a00 */
[----:B------:R-:W-:Y:S01]  /*a0ee0*/  STL.64 [R1+0x1378], R242 ;  /* 0x001378f201007387 */ /* 0x000fe20000100a00 */
[----:B------:R-:W-:Y:S01]  /*a0ef0*/  STL.64 [R1+0x1360], R136 ;  /* 0x0013608801007387 */ /* 0x000fe20000100a00 */
[----:B------:R4:W-:Y:S01]  /*a0f00*/  STL.64 [R1+0x1368], R138 ;  /* 0x0013688a01007387 */ /* 0x0009e20000100a00 */
[C---:B-1----:R-:W-:Y:S08]  /*a0f10*/  HMMA.1688.F32.TF32 R236, R180.reuse, R10, R144 ;  /* 0x0000000ab4ec723c */ /* 0x042ff00000081090 */
        /* <DEDUP_REMOVED lines=9> */
[----:B------:R1:W-:Y:S07]  /*a0fb0*/  STL.64 [R1+0x1338], R138 ;  /* 0x0013388a01007387 */ /* 0x0003ee0000100a00 */
[----:B------:R-:W-:Y:S02]  /*a0fc0*/  STL.64 [R1+0x1320], R132 ;  /* 0x0013208401007387 */ /* 0x000fe40000100a00 */
[----:B------:R4:W-:Y:S01]  /*a0fd0*/  STL.64 [R1+0x1328], R134 ;  /* 0x0013288601007387 */ /* 0x0009e20000100a00 */
[C---:B-1----:R-:W-:Y:S08]  /*a0fe0*/  HMMA.1688.F32.TF32 R136, R180.reuse, R74, R224 ;  /* 0x0000004ab488723c */ /* 0x042ff000000810e0 */
[C---:B----4-:R-:W-:Y:S01]  /*a0ff0*/  HMMA.1688.F32.TF32 R132, R180.reuse, R70, R220 ;  /* 0x00000046b484723c */ /* 0x050fe200000810dc */
        /* <DEDUP_REMOVED lines=17> */
[----:B----4-:R-:W-:Y:S01]  /*a1110*/  HMMA.1688.F32.TF32 R132, R180, R46, R196 ;  /* 0x0000002eb484723c */ /* 0x010fe200000810c4 */
[----:B------:R-:W-:Y:S01]  /*a1120*/  STL.64 [R1+0x12b0], R140 ;  /* 0x0012b08c01007387 */ /* 0x000fe20000100a00 */
[----:B------:R-:W-:Y:S11]  /*a1130*/  STL.64 [R1+0x12b8], R142 ;  /* 0x0012b88e01007387 */ /* 0x000ff60000100a00 */
[----:B------:R-:W-:Y:S02]  /*a1140*/  @!UPT UIADD3 URZ, URZ, URZ, URZ ;  /* 0x0000003f3f3ff290 */ /* 0x000fe4000fffe03f */
[----:B------:R-:W-:Y:S01]  /*a1150*/  STL.64 [R1+0x12a0], R136 ;  /* 0x0012a08801007387 */ /* 0x000fe20000100a00 */
[----:B------:R-:W-:Y:S08]  /*a1160*/  STL.64 [R1+0x12a8], R138 ;  /* 0x0012a88a01007387 */ /* 0x000ff00000100a00 */
[----:B------:R-:W-:Y:S01]  /*a1170*/  MOV R85, R134 ;  /* 0x0000008600557202 */ /* 0x000fe20000000f00 */
[----:B------:R3:W-:Y:S02]  /*a1180*/  STL.64 [R1+0x1290], R132 ;  /* 0x0012908401007387 */ /* 0x0007e40000100a00 */
[----:B------:R-:W-:-:S02]  /*a1190*/  IMAD.MOV.U32 R84, RZ, RZ, R135 ;  /* 0x000000ffff547224 */ /* 0x000fc400078e0087 */
[----:B---3--:R-:W-:Y:S03]  /*a11a0*/  HMMA.1688.F32.TF32 R132, R180, R42, R192 ;  /* 0x0000002ab484723c */ /* 0x008fe600000810c0 */
[----:B------:R-:W-:Y:S01]  /*a11b0*/  STL [R1+0x7094], R84 ;  /* 0x0070945401007387 */ /* 0x000fe20000100800 */
[----:B------:R-:W-:Y:S02]  /*a11c0*/  STL [R1+0x7090], R85 ;  /* 0x0070905501007387 */ /* 0x000fe40000100800 */
[----:B------:R-:W3:Y:S11]  /*a11d0*/  LDL.LU R196, [R1+0x440] ;  /* 0x0004400001c47983 */ /* 0x000ef60000300800 */
[----:B------:R-:W-:Y:S06]  /*a11e0*/  @!UPT UIADD3 URZ, URZ, URZ, URZ ;  /* 0x0000003f3f3ff290 */ /* 0x000fec000fffe03f */
[----:B------:R1:W-:Y:S01]  /*a11f0*/  STL.64 [R1+0x1280], R132 ;  /* 0x0012808401007387 */ /* 0x0003e20000100a00 */
[----:B------:R4:W-:Y:S02]  /*a1200*/  STL.64 [R1+0x1288], R134 ;  /* 0x0012888601007387 */ /* 0x0009e40000100a00 */
[----:B------:R-:W3:Y:S02]  /*a1210*/  LDL.LU R197, [R1+0x444] ;  /* 0x0004440001c57983 */ /* 0x000ee40000300800 */
[----:B--2---:R-:W-:Y:S01]  /*a1220*/  IMAD.MOV.U32 R199, RZ, RZ, R186 ;  /* 0x000000ffffc77224 */ /* 0x004fe200078e00ba */
[----:B------:R-:W-:Y:S02]  /*a1230*/  MOV R198, R184 ;  /* 0x000000b800c67202 */ /* 0x000fe40000000f00 */
[----:B------:R-:W-:Y:S01]  /*a1240*/  MOV R200, R187 ;  /* 0x000000bb00c87202 */ /* 0x000fe20000000f00 */
[----:B------:R-:W2:Y:S01]  /*a1250*/  LDL.LU R184, [R1+0x7274] ;  /* 0x0072740001b87983 */ /* 0x000ea20000300800 */
[----:B------:R-:W3:Y:S02]  /*a1260*/  LDL.LU R186, [R1+0x7270] ;  /* 0x0072700001ba7983 */ /* 0x000ee40000300800 */
[----:B------:R-:W4:Y:S02]  /*a1270*/  LDL.LU R187, [R1+0x726c] ;  /* 0x00726c0001bb7983 */ /* 0x000f240000300800 */
[----:B------:R-:W-:-:S02]  /*a1280*/  IMAD.MOV.U32 R201, RZ, RZ, R185 ;  /* 0x000000ffffc97224 */ /* 0x000fc400078e00b9 */
[----:B------:R-:W4:Y:S01]  /*a1290*/  LDL.LU R185, [R1+0x7268] ;  /* 0x0072680001b97983 */ /* 0x000f220000300800 */
[----:B------:R-:W4:Y:S02]  /*a12a0*/  LDL.LU R202, [R1+0x458] ;  /* 0x0004580001ca7983 */ /* 0x000f240000300800 */
[----:B------:R-:W4:Y:S01]  /*a12b0*/  LDL.LU R203, [R1+0x45c] ;  /* 0x00045c0001cb7983 */ /* 0x000f220000300800 */
[----:B--2---:R-:W-:Y:S01]  /*a12c0*/  MOV R208, R184 ;  /* 0x000000b800d07202 */ /* 0x004fe20000000f00 */
[----:B---3--:R-:W-:Y:S01]  /*a12d0*/  IMAD.MOV.U32 R209, RZ, RZ, R186 ;  /* 0x000000ffffd17224 */ /* 0x008fe200078e00ba */
[----:B------:R-:W2:Y:S01]  /*a12e0*/  LDL.LU R184, [R1+0x7264] ;  /* 0x0072640001b87983 */ /* 0x000ea20000300800 */
[----:B------:R-:W3:Y:S01]  /*a12f0*/  LDL.LU R186, [R1+0x7260] ;  /* 0x0072600001ba7983 */ /* 0x000ee20000300800 */
[----:B----4-:R-:W-:Y:S01]  /*a1300*/  MOV R210, R187 ;  /* 0x000000bb00d27202 */ /* 0x010fe20000000f00 */
[----:B------:R-:W-:Y:S01]  /*a1310*/  IMAD.MOV.U32 R211, RZ, RZ, R185 ;  /* 0x000000ffffd37224 */ /* 0x000fe200078e00b9 */
[----:B------:R-:W4:Y:S01]  /*a1320*/  LDL.LU R187, [R1+0x725c] ;  /* 0x00725c0001bb7983 */ /* 0x000f220000300800 */
[----:B------:R-:W2:Y:S02]  /*a1330*/  LDL.LU R185, [R1+0x7258] ;  /* 0x0072580001b97983 */ /* 0x000ea40000300800 */
[----:B------:R-:W3:Y:S02]  /*a1340*/  LDL.LU R212, [R1+0x480] ;  /* 0x0004800001d47983 */ /* 0x000ee40000300800 */
[----:B------:R-:W3:Y:S01]  /*a1350*/  LDL.LU R213, [R1+0x484] ;  /* 0x0004840001d57983 */ /* 0x000ee20000300800 */
[----:B------:R-:W3:Y:S01]  /*a1360*/  LDL.LU R214, [R1+0x488] ;  /* 0x0004880001d67983 */ /* 0x000ee20000300800 */
[----:B------:R-:W3:Y:S01]  /*a1370*/  LDL.LU R215, [R1+0x48c] ;  /* 0x00048c0001d77983 */ /* 0x000ee20000300800 */
[----:B----4-:R-:W-:Y:S01]  /*a1380*/  MOV R216, R187 ;  /* 0x000000bb00d87202 */ /* 0x010fe20000000f00 */
[----:B--2---:R-:W-:Y:S01]  /*a1390*/  IMAD.MOV.U32 R217, RZ, RZ, R185 ;  /* 0x000000ffffd97224 */ /* 0x004fe200078e00b9 */
[----:B------:R-:W2:Y:S01]  /*a13a0*/  LDL.LU R187, [R1+0x7254] ;  /* 0x0072540001bb7983 */ /* 0x000ea20000300800 */
[----:B------:R-:W4:Y:S01]  /*a13b0*/  LDL.LU R185, [R1+0x7250] ;  /* 0x0072500001b97983 */ /* 0x000f220000300800 */
[----:B---3--:R-:W-:Y:S01]  /*a13c0*/  MOV R218, R186 ;  /* 0x000000ba00da7202 */ /* 0x008fe20000000f00 */
[----:B------:R-:W-:Y:S01]  /*a13d0*/  IMAD.MOV.U32 R219, RZ, RZ, R184 ;  /* 0x000000ffffdb7224 */ /* 0x000fe200078e00b8 */
[----:B------:R-:W3:Y:S01]  /*a13e0*/  LDL.LU R186, [R1+0x724c] ;  /* 0x00724c0001ba7983 */ /* 0x000ee20000300800 */
[----:B------:R-:W3:Y:S02]  /*a13f0*/  LDL.LU R184, [R1+0x7248] ;  /* 0x0072480001b87983 */ /* 0x000ee40000300800 */
[----:B------:R-:W3:Y:S02]  /*a1400*/  LDL.LU R224, [R1+0x4b0] ;  /* 0x0004b00001e07983 */ /* 0x000ee40000300800 */
[----:B------:R-:W3:Y:S01]  /*a1410*/  LDL.LU R225, [R1+0x4b4] ;  /* 0x0004b40001e17983 */ /* 0x000ee20000300800 */
[----:B--2---:R-:W-:Y:S01]  /*a1420*/  MOV R226, R187 ;  /* 0x000000bb00e27202 */ /* 0x004fe20000000f00 */
[----:B----4-:R-:W-:Y:S01]  /*a1430*/  IMAD.MOV.U32 R227, RZ, RZ, R185 ;  /* 0x000000ffffe37224 */ /* 0x010fe200078e00b9 */
[----:B------:R-:W2:Y:S01]  /*a1440*/  LDL.LU R187, [R1+0x7244] ;  /* 0x0072440001bb7983 */ /* 0x000ea20000300800 */
[----:B------:R-:W4:Y:S02]  /*a1450*/  LDL.LU R185, [R1+0x7240] ;  /* 0x0072400001b97983 */ /* 0x000f240000300800 */
[----:B------:R-:W4:Y:S02]  /*a1460*/  LDL.LU R228, [R1+0x4c0] ;  /* 0x0004c00001e47983 */ /* 0x000f240000300800 */
[----:B------:R-:W4:Y:S01]  /*a1470*/  LDL.LU R229, [R1+0x4c4] ;  /* 0x0004c40001e57983 */ /* 0x000f220000300800 */
[----:B---3--:R-:W-:Y:S01]  /*a1480*/  MOV R230, R184 ;  /* 0x000000b800e67202 */ /* 0x008fe20000000f00 */
[----:B------:R-:W-:Y:S01]  /*a1490*/  IMAD.MOV.U32 R231, RZ, RZ, R186 ;  /* 0x000000ffffe77224 */ /* 0x000fe200078e00ba */
[----:B------:R-:W1:Y:S01]  /*a14a0*/  LDL.LU R184, [R1+0x723c] ;  /* 0x00723c0001b87983 */ /* 0x000e620000300800 */
[----:B------:R-:W3:Y:S01]  /*a14b0*/  LDL.LU R186, [R1+0x7238] ;  /* 0x0072380001ba7983 */ /* 0x000ee20000300800 */
[----:B--2---:R-:W-:Y:S01]  /*a14c0*/  MOV R232, R187 ;  /* 0x000000bb00e87202 */ /* 0x004fe20000000f00 */
[----:B----4-:R-:W-:Y:S01]  /*a14d0*/  IMAD.MOV.U32 R233, RZ, RZ, R185 ;  /* 0x000000ffffe97224 */ /* 0x010fe200078e00b9 */
[----:B------:R-:W2:Y:S01]  /*a14e0*/  LDL.LU R187, [R1+0x7234] ;  /* 0x0072340001bb7983 */ /* 0x000ea20000300800 */
[----:B------:R-:W4:Y:S02]  /*a14f0*/  LDL.LU R185, [R1+0x7230] ;  /* 0x0072300001b97983 */ /* 0x000f240000300800 */
[----:B------:R-:W4:Y:S02]  /*a1500*/  LDL.LU R234, [R1+0x4d8] ;  /* 0x0004d80001ea7983 */ /* 0x000f240000300800 */
[----:B------:R-:W4:Y:S01]  /*a1510*/  LDL.LU R235, [R1+0x4dc] ;  /* 0x0004dc0001eb7983 */ /* 0x000f220000300800 */
[----:B-1----:R-:W-:Y:S01]  /*a1520*/  MOV R132, R184 ;  /* 0x000000b800847202 */ /* 0x002fe20000000f00 */
[----:B---3--:R-:W-:Y:S01]  /*a1530*/  IMAD.MOV.U32 R133, RZ, RZ, R186 ;  /* 0x000000ffff857224 */ /* 0x008fe200078e00ba */
[----:B------:R-:W3:Y:S01]  /*a1540*/  LDL.LU R184, [R1+0x722c] ;  /* 0x00722c0001b87983 */ /* 0x000ee20000300800 */
[----:B------:R-:W3:Y:S01]  /*a1550*/  LDL.LU R186, [R1+0x7228] ;  /* 0x0072280001ba7983 */ /* 0x000ee20000300800 */
[----:B--2---:R-:W-:Y:S01]  /*a1560*/  MOV R134, R187 ;  /* 0x000000bb00867202 */ /* 0x004fe20000000f00 */
[----:B----4-:R-:W-:Y:S01]  /*a1570*/  IMAD.MOV.U32 R135, RZ, RZ, R185 ;  /* 0x000000ffff877224 */ /* 0x010fe200078e00b9 */
[----:B------:R-:W2:Y:S01]  /*a1580*/  LDL.LU R187, [R1+0x7224] ;  /* 0x0072240001bb7983 */ /* 0x000ea20000300800 */
        /* <DEDUP_REMOVED lines=9> */
[----:B---3--:R-:W-:-:S02]  /*a1620*/  IMAD.MOV.U32 R139, RZ, RZ, R184 ;  /* 0x000000ffff8b7224 */ /* 0x008fc400078e00b8 */
[----:B------:R-:W-:Y:S01]  /*a1630*/  IMAD.MOV.U32 R137, RZ, RZ, R186 ;  /* 0x000000ffff897224 */ /* 0x000fe200078e00ba */
[----:B------:R-:W3:Y:S01]  /*a1640*/  LDL.LU R184, [R1+0x550] ;  /* 0x0005500001b87983 */ /* 0x000ee20000300800 */
[----:B----4-:R-:W-:Y:S02]  /*a1650*/  MOV R138, R185 ;  /* 0x000000b9008a7202 */ /* 0x010fe40000000f00 */
[----:B--2---:R-:W-:Y:S01]  /*a1660*/  MOV R136, R187 ;  /* 0x000000bb00887202 */ /* 0x004fe20000000f00 */
[----:B------:R-:W3:Y:S01]  /*a1670*/  LDL.LU R185, [R1+0x554] ;  /* 0x0005540001b97983 */ /* 0x000ee20000300800 */
[----:B------:R-:W3:Y:S02]  /*a1680*/  LDL.LU R186, [R1+0x558] ;  /* 0x0005580001ba7983 */ /* 0x000ee40000300800 */
[----:B------:R-:W3:Y:S02]  /*a1690*/  LDL.LU R187, [R1+0x55c] ;  /* 0x00055c0001bb7983 */ /* 0x000ee40000300800 */
[----:B------:R-:W2:Y:S01]  /*a16a0*/  LDL.LU R240, [R1+0x180] ;  /* 0x0001800001f07983 */ /* 0x000ea20000300800 */
[----:B------:R-:W2:Y:S01]  /*a16b0*/  LDL.LU R241, [R1+0x184] ;  /* 0x0001840001f17983 */ /* 0x000ea20000300800 */
[----:B------:R-:W2:Y:S01]  /*a16c0*/  LDL.LU R242, [R1+0x188] ;  /* 0x0001880001f27983 */ /* 0x000ea20000300800 */
[C---:B------:R-:W-:Y:S01]  /*a16d0*/  HMMA.1688.F32.TF32 R192, R180.reuse, R38, R192 ;  /* 0x00000026b4c0723c */ /* 0x040fe200000810c0 */
[----:B------:R-:W2:Y:S01]  /*a16e0*/  LDL.LU R243, [R1+0x18c] ;  /* 0x00018c0001f37983 */ /* 0x000ea20000300800 */
[----:B------:R-:W4:Y:S01]  /*a16f0*/  LDL.LU R244, [R1+0x530] ;  /* 0x0005300001f47983 */ /* 0x000f220000300800 */
[----:B------:R-:W4:Y:S02]  /*a1700*/  LDL.LU R245, [R1+0x534] ;  /* 0x0005340001f57983 */ /* 0x000f240000300800 */
[----:B------:R-:W4:Y:S02]  /*a1710*/  LDL.LU R246, [R1+0x538] ;  /* 0x0005380001f67983 */ /* 0x000f240000300800 */
[----:B------:R-:W4:Y:S01]  /*a1720*/  LDL.LU R247, [R1+0x53c] ;  /* 0x00053c0001f77983 */ /* 0x000f220000300800 */
        /* <DEDUP_REMOVED lines=19> */
[----:B------:R-:W-:Y:S01]  /*a1860*/  IMAD.MOV.U32 R85, RZ, RZ, R195 ;  /* 0x000000ffff557224 */ /* 0x000fe200078e00c3 */
[----:B------:R-:W2:Y:S01]  /*a1870*/  LDL.LU R207, [R1+0x46c] ;  /* 0x00046c0001cf7983 */ /* 0x000ea20000300800 */
[----:B------:R-:W-:Y:S01]  /*a1880*/  MOV R84, R194 ;  /* 0x000000c200547202 */ /* 0x000fe20000000f00 */
[----:B------:R1:W-:Y:S02]  /*a1890*/  STL.64 [R1+0x1270], R192 ;  /* 0x001270c001007387 */ /* 0x0003e40000100a00 */
[----:B------:R-:W2:Y:S01]  /*a18a0*/  LDL.LU.64 R194, [R1+0x7218] ;  /* 0x0072180001c27983 */ /* 0x000ea20000300a00 */
[----:B-1----:R-:W4:Y:S01]  /*a18b0*/  LDL.LU.64 R192, [R1+0x7210] ;  /* 0x0072100001c07983 */ /* 0x002f220000300a00 */
[----:B------:R-:W-:Y:S02]  /*a18c0*/  STL [R1+0x709c], R85 ;  /* 0x00709c5501007387 */ /* 0x000fe40000100800 */
[----:B------:R-:W-:Y:S01]  /*a18d0*/  STL [R1+0x7098], R84 ;  /* 0x0070985401007387 */ /* 0x000fe20000100800 */
[C---:B---3--:R-:W-:Y:S11]  /*a18e0*/  HMMA.1688.F32.TF32 R184, R180.reuse, R34, R184 ;  /* 0x00000022b4b8723c */ /* 0x048ff600000810b8 */
[----:B------:R-:W-:Y:S11]  /*a18f0*/  @!UPT UIADD3 URZ, URZ, URZ, URZ ;  /* 0x0000003f3f3ff290 */ /* 0x000ff6000fffe03f */
[----:B------:R-:W-:Y:S01]  /*a1900*/  @!UPT UIADD3 URZ, URZ, URZ, URZ ;  /* 0x0000003f3f3ff290 */ /* 0x000fe2000fffe03f */
[----:B------:R-:W-:Y:S01]  /*a1910*/  STL.64 [R1+0x1260], R184 ;  /* 0x001260b801007387 */ /* 0x000fe20000100a00 */
[----:B------:R1:W-:Y:S03]  /*a1920*/  STL.64 [R1+0x1268], R186 ;  /* 0x001268ba01007387 */ /* 0x0003e60000100a00 */
[----:B-1----:R-:W3:Y:S01]  /*a1930*/  LDL.LU.64 R186, [R1+0x7208] ;  /* 0x0072080001ba7983 */ /* 0x002ee20000300a00 */
[----:B------:R-:W3:Y:S01]  /*a1940*/  LDL.LU.64 R184, [R1+0x7200] ;  /* 0x0072000001b87983 */ /* 0x000ee20000300a00 */
[----:B--2---:R-:W-:Y:S08]  /*a1950*/  HMMA.1688.F32.TF32 R240, R180, R30, R240 ;  /* 0x0000001eb4f0723c */ /* 0x004ff000000810f0 */
[----:B------:R-:W-:Y:S01]  /*a1960*/  HMMA.1688.F32.TF32 R136, R176, R114, R136 ;  /* 0x00000072b088723c */ /* 0x000fe20000081088 */
[----:B------:R-:W-:Y:S04]  /*a1970*/  LDS R180, [R3+0x47180] ;  /* 0x0471800003b47984 */ /* 0x000fe80000000800 */
[----:B------:R-:W-:Y:S04]  /*a1980*/  LDS R182, [R3+0x47980] ;  /* 0x0479800003b67984 */ /* 0x000fe80000000800 */
[----:B------:R-:W-:Y:S04]  /*a1990*/  LDS R181, [R0+0x47180] ;  /* 0x0471800000b57984 */ /* 0x000fe80000000800 */
[----:B------:R-:W1:Y:S04]  /*a19a0*/  LDS R183, [R0+0x47980] ;  /* 0x0479800000b77984 */ /* 0x000e680000000800 */
[----:B------:R3:W-:Y:S01]  /*a19b0*/  STL.64 [R1+0x180], R240 ;  /* 0x000180f001007387 */ /* 0x0007e20000100a00 */
[----:B------:R-:W-:Y:S01]  /*a19c0*/  MOV R85, R242 ;  /* 0x000000f200557202 */ /* 0x000fe20000000f00 */
[----:B------:R-:W-:-:S02]  /*a19d0*/  IMAD.MOV.U32 R84, RZ, RZ, R243 ;  /* 0x000000ffff547224 */ /* 0x000fc400078e00f3 */
[C---:B---3--:R-:W-:Y:S08]  /*a19e0*/  HMMA.1688.F32.TF32 R240, R176.reuse, R130, R184 ;  /* 0x00000082b0f0723c */ /* 0x048ff000000810b8 */
[C---:B----4-:R-:W-:Y:S11]  /*a19f0*/  HMMA.1688.F32.TF32 R184, R176.reuse, R122, R244 ;  /* 0x0000007ab0b8723c */ /* 0x050ff600000810f4 */
[----:B------:R-:W-:Y:S04]  /*a1a00*/  @!UPT UIADD3 URZ, URZ, URZ, URZ ;  /* 0x0000003f3f3ff290 */ /* 0x000fe8000fffe03f */
[----:B------:R-:W-:Y:S01]  /*a1a10*/  STL.64 [R1+0x6ff0], R242 ;  /* 0x006ff0f201007387 */ /* 0x000fe20000100a00 */
[----:B------:R2:W-:Y:S02]  /*a1a20*/  STL.64 [R1+0x6fe8], R240 ;  /* 0x006fe8f001007387 */ /* 0x0005e40000100a00 */
[C---:B--2---:R-:W-:Y:S08]  /*a1a30*/  HMMA.1688.F32.TF32 R240, R176.reuse, R126, R236 ;  /* 0x0000007eb0f0723c */ /* 0x044ff000000810ec */
[C---:B------:R-:W-:Y:S01]  /*a1a40*/  HMMA.1688.F32.TF32 R236, R176.reuse, R118, R248 ;  /* 0x00000076b0ec723c */ /* 0x040fe200000810f8 */
[----:B------:R-:W-:Y:S04]  /*a1a50*/  LDS R248, [R128+0x47180] ;  /* 0x0471800080f87984 */ /* 0x000fe80000000800 */
[----:B------:R-:W-:Y:S04]  /*a1a60*/  LDS R250, [R128+0x47980] ;  /* 0x0479800080fa7984 */ /* 0x000fe80000000800 */
[----:B------:R-:W-:Y:S04]  /*a1a70*/  LDS R249, [R129+0x47180] ;  /* 0x0471800081f97984 */ /* 0x000fe80000000800 */
[----:B------:R-:W2:Y:S04]  /*a1a80*/  LDS R251, [R129+0x47980] ;  /* 0x0479800081fb7984 */ /* 0x000ea80000000800 */
[----:B------:R-:W-:Y:S01]  /*a1a90*/  STL.64 [R1+0x1250], R240 ;  /* 0x001250f001007387 */ /* 0x000fe20000100a00 */
[----:B------:R-:W-:Y:S02]  /*a1aa0*/  STL.64 [R1+0x1258], R242 ;  /* 0x001258f201007387 */ /* 0x000fe40000100a00 */
[----:B------:R-:W-:Y:S02]  /*a1ab0*/  STL.64 [R1+0x1240], R184 ;  /* 0x001240b801007387 */ /* 0x000fe40000100a00 */
[----:B------:R3:W-:Y:S01]  /*a1ac0*/  STL.64 [R1+0x1248], R186 ;  /* 0x001248ba01007387 */ /* 0x0007e20000100a00 */
[----:B------:R-:W-:Y:S01]  /*a1ad0*/  STL.64 [R1+0x1230], R236 ;  /* 0x001230ec01007387 */ /* 0x000fe20000100a00 */
[----:B------:R-:W-:Y:S02]  /*a1ae0*/  STL.64 [R1+0x1238], R238 ;  /* 0x001238ee01007387 */ /* 0x000fe40000100a00 */
[----:B------:R-:W-:Y:S02]  /*a1af0*/  STL.64 [R1+0x1220], R136 ;  /* 0x0012208801007387 */ /* 0x000fe40000100a00 */
[----:B------:R4:W-:Y:S01]  /*a1b00*/  STL.64 [R1+0x1228], R138 ;  /* 0x0012288a01007387 */ /* 0x0009e20000100a00 */
[C---:B---3--:R-:W-:Y:S08]  /*a1b10*/  HMMA.1688.F32.TF32 R184, R176.reuse, R110, R144 ;  /* 0x0000006eb0b8723c */ /* 0x048ff00000081090 */
        /* <DEDUP_REMOVED lines=12> */
[C---:B---3--:R-:W-:Y:S08]  /*a1be0*/  HMMA.1688.F32.TF32 R136, R176.reuse, R90, R224 ;  /* 0x0000005ab088723c */ /* 0x048ff000000810e0 */
[C---:B----4-:R-:W-:Y:S01]  /*a1bf0*/  HMMA.1688.F32.TF32 R132, R176.reuse, R26, R220 ;  /* 0x0000001ab084723c */ /* 0x050fe200000810dc */
[----:B------:R-:W-:Y:S01]  /*a1c00*/  STL.64 [R1+0x11d0], R140 ;  /* 0x0011d08c01007387 */ /* 0x000fe20000100a00 */
[----:B------:R3:W-:Y:S06]  /*a1c10*/  STL.64 [R1+0x11d8], R142 ;  /* 0x0011d88e01007387 */ /* 0x0007ec0000100a00 */
[C---:B---3--:R-:W-:Y:S07]  /*a1c20*/  HMMA.1688.F32.TF32 R140, R176.reuse, R22, R216 ;  /* 0x00000016b08c723c */ /* 0x048fee00000810d8 */
        /* <DEDUP_REMOVED lines=16> */
[----:B------:R-:W-:Y:S02]  /*a1d30*/  STL.64 [R1+0x1178], R142 ;  /* 0x0011788e01007387 */ /* 0x000fe40000100a00 */
[----:B------:R-:W3:Y:S11]  /*a1d40*/  LDL.LU R200, [R1+0x3b0] ;  /* 0x0003b00001c87983 */ /* 0x000ef60000300800 */
[----:B------:R-:W-:Y:S01]  /*a1d50*/  STL.64 [R1+0x1160], R136 ;  /* 0x0011608801007387 */ /* 0x000fe20000100a00 */
[----:B------:R-:W-:Y:S07]  /*a1d60*/  STL.64 [R1+0x1168], R138 ;  /* 0x0011688a01007387 */ /* 0x000fee0000100a00 */
[----:B------:R-:W-:Y:S02]  /*a1d70*/  STL.64 [R1+0x1150], R132 ;  /* 0x0011508401007387 */ /* 0x000fe40000100a00 */
[----:B------:R4:W-:Y:S01]  /*a1d80*/  STL.64 [R1+0x1158], R134 ;  /* 0x0011588601007387 */ /* 0x0009e20000100a00 */
[----:B------:R-:W3:Y:S01]  /*a1d90*/  LDL.LU R201, [R1+0x3b4] ;  /* 0x0003b40001c97983 */ /* 0x000ee20000300800 */
[----:B------:R-:W3:Y:S02]  /*a1da0*/  LDL.LU R202, [R1+0x3b8] ;  /* 0x0003b80001ca7983 */ /* 0x000ee40000300800 */
[----:B------:R-:W3:Y:S02]  /*a1db0*/  LDL.LU R203, [R1+0x3bc] ;  /* 0x0003bc0001cb7983 */ /* 0x000ee40000300800 */
[----:B------:R-:W4:Y:S01]  /*a1dc0*/  LDL.LU R232, [R1+0x430] ;  /* 0x0004300001e87983 */ /* 0x000f220000300800 */
        /* <DEDUP_REMOVED lines=34> */
[----:B------:R-:W2:Y:S01]  /*a1ff0*/  LDL.LU R199, [R1+0x3ac] ;  /* 0x0003ac0001c77983 */ /* 0x000ea20000300800 */
[C---:B----4-:R-:W-:Y:S11]  /*a2000*/  HMMA.1688.F32.TF32 R132, R176.reuse, R82, R232 ;  /* 0x00000052b084723c */ /* 0x050ff600000810e8 */
[----:B------:R-:W-:Y:S11]  /*a2010*/  @!UPT UIADD3 URZ, URZ, URZ, URZ ;  /* 0x0000003f3f3ff290 */ /* 0x000ff6000fffe03f */
[----:B------:R-:W-:Y:S01]  /*a2020*/  @!UPT UIADD3 URZ, URZ, URZ, URZ ;  /* 0x0000003f3f3ff290 */ /* 0x000fe2000fffe03f */
[----:B------:R2:W-:Y:S01]  /*a2030*/  STL.64 [R1+0x1148], R134 ;  /* 0x0011488601007387 */ /* 0x0005e20000100a00 */
[----:B------:R-:W-:Y:S01]  /*a2040*/  MOV R36, R132 ;  /* 0x0000008400247202 */ /* 0x000fe20000000f00 */
[----:B------:R-:W-:Y:S02]  /*a2050*/  IMAD.MOV.U32 R37, RZ, RZ, R133 ;  /* 0x000000ffff257224 */ /* 0x000fe400078e0085 */
[C---:B--2---:R-:W-:Y:S11]  /*a2060*/  HMMA.1688.F32.TF32 R132, R176.reuse, R78, R228 ;  /* 0x0000004eb084723c */ /* 0x044ff600000810e4 */
[----:B------:R-:W-:Y:S11]  /*a2070*/  @!UPT UIADD3 URZ, URZ, URZ, URZ ;  /* 0x0000003f3f3ff290 */ /* 0x000ff6000fffe03f */
[----:B------:R-:W-:Y:S01]  /*a2080*/  @!UPT UIADD3 URZ, URZ, URZ, URZ ;  /* 0x0000003f3f3ff290 */ /* 0x000fe2000fffe03f */
[----:B------:R2:W-:Y:S01]  /*a2090*/  STL.64 [R1+0x1138], R134 ;  /* 0x0011388601007387 */ /* 0x0005e20000100a00 */
[----:B------:R-:W-:Y:S01]  /*a20a0*/  MOV R40, R132 ;  /* 0x0000008400287202 */ /* 0x000fe20000000f00 */
[----:B------:R-:W-:Y:S02]  /*a20b0*/  IMAD.MOV.U32 R41, RZ, RZ, R133 ;  /* 0x000000ffff297224 */ /* 0x000fe400078e0085 */
[C---:B--2---:R-:W-:Y:S03]  /*a20c0*/  HMMA.1688.F32.TF32 R132, R176.reuse, R74, R224 ;  /* 0x0000004ab084723c */ /* 0x044fe600000810e0 */
[----:B------:R-:W-:Y:S01]  /*a20d0*/  STL [R1+0x6fdc], R41 ;  /* 0x006fdc2901007387 */ /* 0x000fe20000100800 */
[----:B------:R-:W-:Y:S11]  /*a20e0*/  STL [R1+0x6fd8], R40 ;  /* 0x006fd82801007387 */ /* 0x000ff60000100800 */
[----:B------:R-:W-:Y:S08]  /*a20f0*/  @!UPT UIADD3 URZ, URZ, URZ, URZ ;  /* 0x0000003f3f3ff290 */ /* 0x000ff0000fffe03f */
        /* <DEDUP_REMOVED lines=19> */
[----:B------:R-:W-:Y:S01]  /*a2230*/  @!UPT UIADD3 URZ, URZ, URZ, URZ ;  /* 0x0000003f3f3ff290 */ /* 0x000fe2000fffe03f */
[----:B------:R2:W-:Y:S01]  /*a2240*/  STL.64 [R1+0x10f8], R134 ;  /* 0x0010f88601007387 */ /* 0x0005e20000100a00 */
[----:B------:R-:W-:Y:S01]  /*a2250*/  MOV R52, R132 ;  /* 0x0000008400347202 */ /* 0x000fe20000000f00 */
[----:B------:R-:W-:Y:S02]  /*a2260*/  IMAD.MOV.U32 R53, RZ, RZ, R133 ;  /* 0x000000ffff357224 */ /* 0x000fe400078e0085 */
[C---:B--2---:R-:W-:Y:S08]  /*a2270*/  HMMA.1688.F32.TF32 R132, R176.reuse, R58, R208 ;  /* 0x0000003ab084723c */ /* 0x044ff000000810d0 */
[C---:B------:R-:W-:Y:S11]  /*a2280*/  HMMA.1688.F32.TF32 R136, R176.reuse, R54, R204 ;  /* 0x00000036b088723c */ /* 0x040ff600000810cc */
[----:B------:R-:W-:Y:S04]  /*a2290*/  @!UPT UIADD3 URZ, URZ, URZ, URZ ;  /* 0x0000003f3f3ff290 */ /* 0x000fe8000fffe03f */
[----:B------:R3:W-:Y:S01]  /*a22a0*/  STL.64 [R1+0x10e8], R134 ;  /* 0x0010e88601007387 */ /* 0x0007e20000100a00 */
[----:B------:R-:W-:Y:S01]  /*a22b0*/  MOV R60, R132 ;  /* 0x00000084003c7202 */ /* 0x000fe20000000f00 */
[----:B------:R-:W-:Y:S02]  /*a22c0*/  IMAD.MOV.U32 R61, RZ, RZ, R133 ;  /* 0x000000ffff3d7224 */ /* 0x000fe400078e0085 */
[C---:B---3--:R-:W-:Y:S04]  /*a22d0*/  HMMA.1688.F32.TF32 R132, R176.reuse, R50, R200 ;  /* 0x00000032b084723c */ /* 0x048fe800000810c8 */
[----:B------:R-:W-:Y:S01]  /*a22e0*/  STL.64 [R1+0x10d0], R136 ;  /* 0x0010d08801007387 */ /* 0x000fe20000100a00 */
[----:B------:R-:W-:Y:S11]  /*a22f0*/  STL.64 [R1+0x10d8], R138 ;  /* 0x0010d88a01007387 */ /* 0x000ff60000100a00 */
[----:B------:R-:W-:Y:S07]  /*a2300*/  @!UPT UIADD3 URZ, URZ, URZ, URZ ;  /* 0x0000003f3f3ff290 */ /* 0x000fee000fffe03f */
[----:B------:R2:W-:Y:S01]  /*a2310*/  STL.64 [R1+0x10c8], R134 ;  /* 0x0010c88601007387 */ /* 0x0005e20000100a00 */
[----:B------:R-:W-:Y:S01]  /*a2320*/  MOV R64, R132 ;  /* 0x0000008400407202 */ /* 0x000fe20000000f00 */
[----:B------:R-:W-:Y:S02]  /*a2330*/  IMAD.MOV.U32 R65, RZ, RZ, R133 ;  /* 0x000000ffff417224 */ /* 0x000fe400078e0085 */
[----:B--2---:R-:W-:Y:S11]  /*a2340*/  HMMA.1688.F32.TF32 R132, R176, R46, R196 ;  /* 0x0000002eb084723c */ /* 0x004ff600000810c4 */
[----:B------:R-:W-:Y:S11]  /*a2350*/  @!UPT UIADD3 URZ, URZ, URZ, URZ ;  /* 0x0000003f3f3ff290 */ /* 0x000ff6000fffe03f */
[----:B------:R-:W-:Y:S01]  /*a2360*/  @!UPT UIADD3 URZ, URZ, URZ, URZ ;  /* 0x0000003f3f3ff290 */ /* 0x000fe2000fffe03f */
[----:B------:R2:W-:Y:S01]  /*a2370*/  STL.64 [R1+0x10b8], R134 ;  /* 0x0010b88601007387 */ /* 0x0005e20000100a00 */
        /* <DEDUP_REMOVED lines=37> */
[----:B------:R-:W3:Y:S02]  /*a25d0*/  LDL.LU R188, [R1+0x71ec] ;  /* 0x0071ec0001bc7983 */ /* 0x000ee40000300800 */
[----:B------:R-:W-:Y:S01]  /*a25e0*/  IMAD.MOV.U32 R197, RZ, RZ, R189 ;  /* 0x000000ffffc57224 */ /* 0x000fe200078e00bd */
[----:B------:R-:W-:Y:S01]  /*a25f0*/  MOV R198, R190 ;  /* 0x000000be00c67202 */ /* 0x000fe20000000f00 */
[----:B------:R-:W4:Y:S01]  /*a2600*/  LDL.LU R189, [R1+0x71e8] ;  /* 0x0071e80001bd7983 */ /* 0x000f220000300800 */
[----:B------:R-:W4:Y:S02]  /*a2610*/  LDL.LU R190, [R1+0x71e4] ;  /* 0x0071e40001be7983 */ /* 0x000f240000300800 */
[----:B------:R-:W-:-:S02]  /*a2620*/  IMAD.MOV.U32 R199, RZ, RZ, R191 ;  /* 0x000000ffffc77224 */ /* 0x000fc400078e00bf */
[----:B------:R-:W4:Y:S01]  /*a2630*/  LDL.LU R191, [R1+0x71e0] ;  /* 0x0071e00001bf7983 */ /* 0x000f220000300800 */
        /* <DEDUP_REMOVED lines=8> */
[C---:B---3--:R-:W-:Y:S11]  /*a26c0*/  HMMA.1688.F32.TF32 R132, R176.reuse, R38, R224 ;  /* 0x00000026b084723c */ /* 0x048ff600000810e0 */
[----:B------:R-:W-:Y:S11]  /*a26d0*/  @!UPT UIADD3 URZ, URZ, URZ, URZ ;  /* 0x0000003f3f3ff290 */ /* 0x000ff6000fffe03f */
[----:B------:R-:W-:Y:S01]  /*a26e0*/  @!UPT UIADD3 URZ, URZ, URZ, URZ ;  /* 0x0000003f3f3ff290 */ /* 0x000fe2000fffe03f */
[----:B------:R4:W-:Y:S01]  /*a26f0*/  STL.64 [R1+0x1098], R134 ;  /* 0x0010988601007387 */ /* 0x0009e20000100a00 */
[----:B------:R-:W-:Y:S01]  /*a2700*/  MOV R76, R132 ;  /* 0x00000084004c7202 */ /* 0x000fe20000000f00 */
[----:B------:R-:W-:Y:S02]  /*a2710*/  IMAD.MOV.U32 R77, RZ, RZ, R133 ;  /* 0x000000ffff4d7224 */ /* 0x000fe400078e0085 */
[C---:B----4-:R-:W-:Y:S11]  /*a2720*/  HMMA.1688.F32.TF32 R132, R176.reuse, R34, R220 ;  /* 0x00000022b084723c */ /* 0x050ff600000810dc */
[----:B------:R-:W-:Y:S11]  /*a2730*/  @!UPT UIADD3 URZ, URZ, URZ, URZ ;  /* 0x0000003f3f3ff290 */ /* 0x000ff6000fffe03f */
[----:B------:R-:W-:Y:S01]  /*a2740*/  @!UPT UIADD3 URZ, URZ, URZ, URZ ;  /* 0x0000003f3f3ff290 */ /* 0x000fe2000fffe03f */
[----:B------:R2:W-:Y:S01]  /*a2750*/  STL.64 [R1+0x1088], R134 ;  /* 0x0010888601007387 */ /* 0x0005e20000100a00 */
[----:B------:R-:W-:Y:S01]  /*a2760*/  MOV R80, R132 ;  /* 0x0000008400507202 */ /* 0x000fe20000000f00 */
[----:B------:R-:W-:Y:S02]  /*a2770*/  IMAD.MOV.U32 R81, RZ, RZ, R133 ;  /* 0x000000ffff517224 */ /* 0x000fe400078e0085 */
[----:B--2---:R-:W-:Y:S11]  /*a2780*/  HMMA.1688.F32.TF32 R132, R176, R30, R188 ;  /* 0x0000001eb084723c */ /* 0x004ff600000810bc */
[----:B------:R-:W-:Y:S11]  /*a2790*/  @!UPT UIADD3 URZ, URZ, URZ, URZ ;  /* 0x0000003f3f3ff290 */ /* 0x000ff6000fffe03f */
[----:B------:R-:W-:Y:S01]  /*a27a0*/  @!UPT UIADD3 URZ, URZ, URZ, URZ ;  /* 0x0000003f3f3ff290 */ /* 0x000fe2000fffe03f */
[----:B------:R1:W-:Y:S01]  /*a27b0*/  STL.64 [R1+0xc20], R132 ;  /* 0x000c208401007387 */ /* 0x0003e20000100a00 */
[----:B------:R-:W-:Y:S01]  /*a27c0*/  MOV R57, R134 ;  /* 0x0000008600397202 */ /* 0x000fe20000000f00 */
[----:B------:R-:W-:Y:S02]  /*a27d0*/  IMAD.MOV.U32 R56, RZ, RZ, R135 ;  /* 0x000000ffff387224 */ /* 0x000fe400078e0087 */
[C---:B-1----:R-:W-:Y:S11]  /*a27e0*/  HMMA.1688.F32.TF32 R132, R180.reuse, R130, R192 ;  /* 0x00000082b484723c */ /* 0x042ff600000810c0 */
[----:B------:R-:W-:Y:S11]  /*a27f0*/  @!UPT UIADD3 URZ, URZ, URZ, URZ ;  /* 0x0000003f3f3ff290 */ /* 0x000ff6000fffe03f */
[----:B------:R-:W-:Y:S01]  /*a2800*/  @!UPT UIADD3 URZ, URZ, URZ, URZ ;  /* 0x0000003f3f3ff290 */ /* 0x000fe2000fffe03f */
[----:B------:R-:W-:Y:S01]  /*a2810*/  STL.64 [R1+0xbd0], R132 ;  /* 0x000bd08401007387 */ /* 0x000fe20000100a00 */
[----:B------:R1:W-:Y:S02]  /*a2820*/  STL.64 [R1+0xbd8], R134 ;  /* 0x000bd88601007387 */ /* 0x0003e40000100a00 */
[C---:B-1----:R-:W-:Y:S08]  /*a2830*/  HMMA.1688.F32.TF32 R132, R180.reuse, R126, R216 ;  /* 0x0000007eb484723c */ /* 0x042ff000000810d8 */
[C---:B------:R-:W-:Y:S11]  /*a2840*/  HMMA.1688.F32.TF32 R136, R180.reuse, R122, R212 ;  /* 0x0000007ab488723c */ /* 0x040ff600000810d4 */
[----:B------:R-:W-:Y:S04]  /*a2850*/  @!UPT UIADD3 URZ, URZ, URZ, URZ ;  /* 0x0000003f3f3ff290 */ /* 0x000fe8000fffe03f */
[----:B------:R1:W-:Y:S01]  /*a2860*/  STL.64 [R1+0x1078], R134 ;  /* 0x0010788601007387 */ /* 0x0003e20000100a00 */
[----:B------:R-:W-:Y:S01]  /*a2870*/  MOV R128, R132 ;  /* 0x0000008400807202 */ /* 0x000fe20000000f00 */
[----:B------:R-:W-:Y:S02]  /*a2880*/  IMAD.MOV.U32 R129, RZ, RZ, R133 ;  /* 0x000000ffff817224 */ /* 0x000fe400078e0085 */
[C---:B-1----:R-:W-:Y:S04]  /*a2890*/  HMMA.1688.F32.TF32 R132, R180.reuse, R118, R208 ;  /* 0x00000076b484723c */ /* 0x042fe800000810d0 */
[----:B------:R-:W-:Y:S01]  /*a28a0*/  STL.64 [R1+0x1060], R136 ;  /* 0x0010608801007387 */ /* 0x000fe20000100a00 */
[----:B------:R-:W-:Y:S11]  /*a28b0*/  STL.64 [R1+0x1068], R138 ;  /* 0x0010688a01007387 */ /* 0x000ff60000100a00 */
[----:B------:R-:W-:Y:S07]  /*a28c0*/  @!UPT UIADD3 URZ, URZ, URZ, URZ ;  /* 0x0000003f3f3ff290 */ /* 0x000fee000fffe03f */
[----:B------:R1:W-:Y:S01]  /*a28d0*/  STL.64 [R1+0x1058], R134 ;  /* 0x0010588601007387 */ /* 0x0003e20000100a00 */
[----:B------:R-:W-:Y:S01]  /*a28e0*/  MOV R124, R132 ;  /* 0x00000084007c7202 */ /* 0x000fe20000000f00 */
[----:B------:R-:W-:Y:S02]  /*a28f0*/  IMAD.MOV.U32 R125, RZ, RZ, R133 ;  /* 0x000000ffff7d7224 */ /* 0x000fe400078e0085 */
[C---:B-1----:R-:W-:Y:S11]  /*a2900*/  HMMA.1688.F32.TF32 R132, R180.reuse, R114, R204 ;  /* 0x00000072b484723c */ /* 0x042ff600000810cc */
        /* <DEDUP_REMOVED lines=11> */
[----:B-1----:R-:W-:Y:S11]  /*a29c0*/  HMMA.1688.F32.TF32 R132, R180, R106, R196 ;  /* 0x0000006ab484723c */ /* 0x002ff600000810c4 */
        /* <DEDUP_REMOVED lines=58> */
[----:B------:R-:W-:Y:S01]  /*a2d70*/  MOV R100, R132 ;  /* 0x0000008400647202 */ /* 0x000fe20000000f00 */
[----:B------:R-:W3:Y:S01]  /*a2d80*/  LDL.LU R147, [R1+0x2fc] ;  /* 0x0002fc0001937983 */ /* 0x000ee20000300800 */
[----:B------:R-:W-:-:S02]  /*a2d90*/  IMAD.MOV.U32 R101, RZ, RZ, R133 ;  /* 0x000000ffff657224 */ /* 0x000fc400078e0085 */
[----:B------:R-:W4:Y:S02]  /*a2da0*/  LDL.LU R132, [R1+0x2e0] ;  /* 0x0002e00001847983 */ /* 0x000f240000300800 */
[----:B------:R-:W4:Y:S01]  /*a2db0*/  LDL.LU R133, [R1+0x2e4] ;  /* 0x0002e40001857983 */ /* 0x000f220000300800 */
[----:B-1----:R-:W4:Y:S01]  /*a2dc0*/  LDL.LU R134, [R1+0x2e8] ;  /* 0x0002e80001867983 */ /* 0x002f220000300800 */
        /* <DEDUP_REMOVED lines=34> */
[C---:B------:R-:W-:Y:S01]  /*a2ff0*/  HMMA.1688.F32.TF32 R216, R180.reuse, R10, R216 ;  /* 0x0000000ab4d8723c */ /* 0x040fe200000810d8 */
[----:B------:R1:W-:Y:S01]  /*a3000*/  STL.64 [R1+0x1018], R138 ;  /* 0x0010188a01007387 */ /* 0x0003e20000100a00 */
[----:B------:R-:W-:Y:S01]  /*a3010*/  MOV R104, R136 ;  /* 0x0000008800687202 */ /* 0x000fe20000000f00 */
[----:B------:R-:W-:Y:S01]  /*a3020*/  IMAD.MOV.U32 R105, RZ, RZ, R137 ;  /* 0x000000ffff697224 */ /* 0x000fe200078e0089 */
[----:B------:R-:W-:Y:S01]  /*a3030*/  MOV R108, R144 ;  /* 0x00000090006c7202 */ /* 0x000fe20000000f00 */
[----:B------:R-:W-:Y:S01]  /*a3040*/  IMAD.MOV.U32 R109, RZ, RZ, R145 ;  /* 0x000000ffff6d7224 */ /* 0x000fe200078e0091 */
[----:B-1----:R-:W2:Y:S01]  /*a3050*/  LDL.LU.64 R138, [R1+0x71d8] ;  /* 0x0071d800018a7983 */ /* 0x002ea20000300a00 */
[----:B------:R-:W2:Y:S02]  /*a3060*/  LDL.LU.64 R136, [R1+0x71d0] ;  /* 0x0071d00001887983 */ /* 0x000ea40000300a00 */
[----:B------:R1:W-:Y:S01]  /*a3070*/  STL.64 [R1+0x1008], R146 ;  /* 0x0010089201007387 */ /* 0x0003e20000100a00 */
[----:B------:R-:W-:Y:S01]  /*a3080*/  MOV R112, R132 ;  /* 0x0000008400707202 */ /* 0x000fe20000000f00 */
[----:B------:R-:W-:Y:S01]  /*a3090*/  IMAD.MOV.U32 R113, RZ, RZ, R133 ;  /* 0x000000ffff717224 */ /* 0x000fe200078e0085 */
[----:B------:R-:W-:Y:S01]  /*a30a0*/  MOV R116, R140 ;  /* 0x0000008c00747202 */ /* 0x000fe20000000f00 */
[----:B------:R-:W-:Y:S01]  /*a30b0*/  IMAD.MOV.U32 R117, RZ, RZ, R141 ;  /* 0x000000ffff757224 */ /* 0x000fe200078e008d */
[----:B-1----:R-:W3:Y:S01]  /*a30c0*/  LDL.LU.64 R146, [R1+0x71c8] ;  /* 0x0071c80001927983 */ /* 0x002ee20000300a00 */
[----:B------:R-:W3:Y:S02]  /*a30d0*/  LDL.LU.64 R144, [R1+0x71c0] ;  /* 0x0071c00001907983 */ /* 0x000ee40000300a00 */
[----:B------:R1:W-:Y:S01]  /*a30e0*/  STL.64 [R1+0xff8], R134 ;  /* 0x000ff88601007387 */ /* 0x0003e20000100a00 */
[C---:B------:R-:W-:Y:S01]  /*a30f0*/  HMMA.1688.F32.TF32 R208, R180.reuse, R86, R208 ;  /* 0x00000056b4d0723c */ /* 0x040fe200000810d0 */
[----:B------:R-:W-:Y:S01]  /*a3100*/  MOV R120, R232 ;  /* 0x000000e800787202 */ /* 0x000fe20000000f00 */
[----:B------:R-:W-:Y:S01]  /*a3110*/  IMAD.MOV.U32 R121, RZ, RZ, R233 ;  /* 0x000000ffff797224 */ /* 0x000fe200078e00e9 */
[----:B-1----:R-:W4:Y:S01]  /*a3120*/  LDL.LU.64 R134, [R1+0x71b8] ;  /* 0x0071b80001867983 */ /* 0x002f220000300a00 */
[----:B------:R-:W4:Y:S02]  /*a3130*/  LDL.LU.64 R132, [R1+0x71b0] ;  /* 0x0071b00001847983 */ /* 0x000f240000300a00 */
[----:B------:R1:W-:Y:S02]  /*a3140*/  STL.64 [R1+0xfe8], R142 ;  /* 0x000fe88e01007387 */ /* 0x0003e40000100a00 */
[C---:B------:R-:W-:Y:S08]  /*a3150*/  HMMA.1688.F32.TF32 R204, R180.reuse, R82, R204 ;  /* 0x00000052b4cc723c */ /* 0x040ff000000810cc */
[C---:B------:R-:W-:Y:S01]  /*a3160*/  HMMA.1688.F32.TF32 R200, R180.reuse, R78, R200 ;  /* 0x0000004eb4c8723c */ /* 0x040fe200000810c8 */
[----:B-1----:R-:W2:Y:S01]  /*a3170*/  LDL.LU.64 R142, [R1+0x71a8] ;  /* 0x0071a800018e7983 */ /* 0x002ea20000300a00 */
[----:B------:R-:W2:Y:S02]  /*a3180*/  LDL.LU.64 R140, [R1+0x71a0] ;  /* 0x0071a000018c7983 */ /* 0x000ea40000300a00 */
[----:B------:R1:W-:Y:S04]  /*a3190*/  STL.64 [R1+0xfd8], R234 ;  /* 0x000fd8ea01007387 */ /* 0x0003e80000100a00 */
[C---:B------:R-:W-:Y:S01]  /*a31a0*/  HMMA.1688.F32.TF32 R196, R180.reuse, R74, R196 ;  /* 0x0000004ab4c4723c */ /* 0x040fe200000810c4 */
        /* <DEDUP_REMOVED lines=32> */
[----:B-1----:R-:W3:Y:S01]  /*a33b0*/  LDL.LU.64 R202, [R1+0x7118] ;  /* 0x0071180001ca7983 */ /* 0x002ee20000300a00 */
[----:B------:R-:W3:Y:S02]  /*a33c0*/  LDL.LU.64 R200, [R1+0x7110] ;  /* 0x0071100001c87983 */ /* 0x000ee40000300a00 */
[----:B------:R-:W-:Y:S02]  /*a33d0*/  STL.64 [R1+0xce0], R196 ;  /* 0x000ce0c401007387 */ /* 0x000fe40000100a00 */
[----:B------:R1:W-:Y:S02]  /*a33e0*/  STL.64 [R1+0xce8], R198 ;  /* 0x000ce8c601007387 */ /* 0x0003e40000100a00 */
[----:B-1----:R-:W3:Y:S01]  /*a33f0*/  LDL.LU.64 R198, [R1+0x7108] ;  /* 0x0071080001c67983 */ /* 0x002ee20000300a00 */
[----:B------:R-:W3:Y:S01]  /*a3400*/  LDL.LU.64 R196, [R1+0x7100] ;  /* 0x0071000001c47983 */ /* 0x000ee20000300a00 */
[C---:B------:R-:W-:Y:S08]  /*a3410*/  HMMA.1688.F32.TF32 R192, R180.reuse, R70, R192 ;  /* 0x00000046b4c0723c */ /* 0x040ff000000810c0 */
[C---:B------:R-:W-:Y:S08]  /*a3420*/  HMMA.1688.F32.TF32 R176, R180.reuse, R66, R176 ;  /* 0x00000042b4b0723c */ /* 0x040ff000000810b0 */
[C---:B------:R-:W-:Y:S07]  /*a3430*/  HMMA.1688.F32.TF32 R188, R180.reuse, R62, R188 ;  /* 0x0000003eb4bc723c */ /* 0x040fee00000810bc */
[----:B------:R-:W-:Y:S01]  /*a3440*/  STL.64 [R1+0xf80], R192 ;  /* 0x000f80c001007387 */ /* 0x000fe20000100a00 */
[----:B------:R1:W-:Y:S07]  /*a3450*/  STL.64 [R1+0xf88], R194 ;  /* 0x000f88c201007387 */ /* 0x0003ee0000100a00 */
[----:B------:R-:W-:Y:S02]  /*a3460*/  STL.64 [R1+0xf70], R176 ;  /* 0x000f70b001007387 */ /* 0x000fe40000100a00 */
[----:B------:R1:W-:Y:S02]  /*a3470*/  STL.64 [R1+0xf78], R178 ;  /* 0x000f78b201007387 */ /* 0x0003e40000100a00 */
[C---:B-1----:R-:W-:Y:S08]  /*a3480*/  HMMA.1688.F32.TF32 R192, R180.reuse, R58, R240 ;  /* 0x0000003ab4c0723c */ /* 0x042ff000000810f0 */
[C---:B------:R-:W-:Y:S01]  /*a3490*/  HMMA.1688.F32.TF32 R176, R180.reuse, R54, R184 ;  /* 0x00000036b4b0723c */ /* 0x040fe200000810b8 */
[----:B------:R-:W-:Y:S01]  /*a34a0*/  STL.64 [R1+0xf60], R188 ;  /* 0x000f60bc01007387 */ /* 0x000fe20000100a00 */
[----:B------:R1:W-:Y:S06]  /*a34b0*/  STL.64 [R1+0xf68], R190 ;  /* 0x000f68be01007387 */ /* 0x0003ec0000100a00 */
[C---:B------:R-:W-:Y:S08]  /*a34c0*/  HMMA.1688.F32.TF32 R184, R180.reuse, R46, R244 ;  /* 0x0000002eb4b8723c */ /* 0x040ff000000810f4 */
[C---:B-1----:R-:W-:Y:S01]  /*a34d0*/  HMMA.1688.F32.TF32 R188, R180.reuse, R50, R236 ;  /* 0x00000032b4bc723c */ /* 0x042fe200000810ec */
[----:B------:R-:W-:Y:S01]  /*a34e0*/  STL.64 [R1+0xf50], R192 ;  /* 0x000f50c001007387 */ /* 0x000fe20000100a00 */
[----:B------:R-:W-:Y:S05]  /*a34f0*/  STL.64 [R1+0xf58], R194 ;  /* 0x000f58c201007387 */ /* 0x000fea0000100a00 */
[----:B------:R-:W-:Y:S02]  /*a3500*/  STL.64 [R1+0xf40], R176 ;  /* 0x000f40b001007387 */ /* 0x000fe40000100a00 */
[----:B------:R-:W-:Y:S11]  /*a3510*/  STL.64 [R1+0xf48], R178 ;  /* 0x000f48b201007387 */ /* 0x000ff60000100a00 */
[----:B------:R-:W-:Y:S03]  /*a3520*/  @!UPT UIADD3 URZ, URZ, URZ, URZ ;  /* 0x0000003f3f3ff290 */ /* 0x000fe6000fffe03f */
[----:B------:R-:W-:Y:S01]  /*a3530*/  STL.64 [R1+0xf30], R188 ;  /* 0x000f30bc01007387 */ /* 0x000fe20000100a00 */
[----:B------:R-:W-:Y:S02]  /*a3540*/  STL.64 [R1+0xf38], R190 ;  /* 0x000f38be01007387 */ /* 0x000fe40000100a00 */
[----:B------:R-:W-:Y:S02]  /*a3550*/  STL.64 [R1+0xf20], R184 ;  /* 0x000f20b801007387 */ /* 0x000fe40000100a00 */
[----:B------:R2:W-:Y:S02]  /*a3560*/  STL.64 [R1+0xf28], R186 ;  /* 0x000f28ba01007387 */ /* 0x0005e40000100a00 */
[C---:B--2---:R-:W-:Y:S08]  /*a3570*/  HMMA.1688.F32.TF32 R184, R180.reuse, R34, R204 ;  /* 0x00000022b4b8723c */ /* 0x044ff000000810cc */
[C---:B---3--:R-:W-:Y:S08]  /*a3580*/  HMMA.1688.F32.TF32 R176, R180.reuse, R42, R196 ;  /* 0x0000002ab4b0723c */ /* 0x048ff000000810c4 */
[C---:B------:R-:W-:Y:S11]  /*a3590*/  HMMA.1688.F32.TF32 R188, R180.reuse, R38, R200 ;  /* 0x00000026b4bc723c */ /* 0x040ff600000810c8 */
[----:B------:R-:W-:Y:S04]  /*a35a0*/  @!UPT UIADD3 URZ, URZ, URZ, URZ ;  /* 0x0000003f3f3ff290 */ /* 0x000fe8000fffe03f */
[----:B------:R-:W-:Y:S01]  /*a35b0*/  STL.64 [R1+0xf10], R176 ;  /* 0x000f10b001007387 */ /* 0x000fe20000100a00 */
[----:B------:R1:W-:Y:S02]  /*a35c0*/  STL.64 [R1+0xf18], R178 ;  /* 0x000f18b201007387 */ /* 0x0003e40000100a00 */
[----:B-1----:R-:W-:Y:S05]  /*a35d0*/  HMMA.1688.F32.TF32 R176, R180, R30, R208 ;  /* 0x0000001eb4b0723c */ /* 0x002fea00000810d0 */
[----:B------:R-:W-:Y:S01]  /*a35e0*/  STL.64 [R1+0xf00], R188 ;  /* 0x000f00bc01007387 */ /* 0x000fe20000100a00 */
[----:B------:R-:W-:Y:S02]  /*a35f0*/  STL.64 [R1+0xf08], R190 ;  /* 0x000f08be01007387 */ /* 0x000fe40000100a00 */
[----:B------:R-:W-:Y:S01]  /*a3600*/  STL.64 [R1+0xef0], R184 ;  /* 0x000ef0b801007387 */ /* 0x000fe20000100a00 */
[C---:B------:R-:W-:Y:S01]  /*a3610*/  HMMA.1688.F32.TF32 R180, R248.reuse, R130, R212 ;  /* 0x00000082f8b4723c */ /* 0x040fe200000810d4 */
[----:B------:R-:W-:Y:S01]  /*a3620*/  STL.64 [R1+0xef8], R186 ;  /* 0x000ef8ba01007387 */ /* 0x000fe20000100a00 */
[----:B------:R-:W-:Y:S11]  /*a3630*/  STL.64 [R1+0x6f68], R128 ;  /* 0x006f688001007387 */ /* 0x000ff60000100a00 */
[----:B------:R-:W-:Y:S01]  /*a3640*/  @!UPT UIADD3 URZ, URZ, URZ, URZ ;  /* 0x0000003f3f3ff290 */ /* 0x000fe2000fffe03f */
[----:B------:R-:W-:Y:S01]  /*a3650*/  STL.64 [R1+0xee0], R176 ;  /* 0x000ee0b001007387 */ /* 0x000fe20000100a00 */
[----:B------:R1:W-:Y:S02]  /*a3660*/  STL.64 [R1+0xee8], R178 ;  /* 0x000ee8b201007387 */ /* 0x0003e40000100a00 */
[C---:B-1----:R-:W-:Y:S06]  /*a3670*/  HMMA.1688.F32.TF32 R176, R248.reuse, R126, R216 ;  /* 0x0000007ef8b0723c */ /* 0x042fec00000810d8 */
[----:B------:R-:W-:Y:S01]  /*a3680*/  STL.64 [R1+0xed0], R180 ;  /* 0x000ed0b401007387 */ /* 0x000fe20000100a00 */
[----:B------:R-:W-:Y:S01]  /*a3690*/  STL.64 [R1+0xed8], R182 ;  /* 0x000ed8b601007387 */ /* 0x000fe20000100a00 */
[C---:B------:R-:W-:Y:S01]  /*a36a0*/  HMMA.1688.F32.TF32 R128, R248.reuse, R122, R220 ;  /* 0x0000007af880723c */ /* 0x040fe200000810dc */
[----:B------:R1:W-:Y:S07]  /*a36b0*/  STL.64 [R1+0x6f70], R124 ;  /* 0x006f707c01007387 */ /* 0x0003ee0000100a00 */
[C---:B-1----:R-:W-:Y:S07]  /*a36c0*/  HMMA.1688.F32.TF32 R124, R248.reuse, R118, R224 ;  /* 0x00000076f87c723c */ /* 0x042fee00000810e0 */
[----:B------:R-:W-:Y:S01]  /*a36d0*/  STL.64 [R1+0xec0], R176 ;  /* 0x000ec0b001007387 */ /* 0x000fe20000100a00 */
[----:B------:R-:W-:Y:S02]  /*a36e0*/  STL.64 [R1+0xec8], R178 ;  /* 0x000ec8b201007387 */ /* 0x000fe40000100a00 */
[----:B------:R1:W-:Y:S02]  /*a36f0*/  STL.64 [R1+0x6f78], R116 ;  /* 0x006f787401007387 */ /* 0x0003e40000100a00 */
[C---:B-1----:R-:W-:Y:S03]  /*a3700*/  HMMA.1688.F32.TF32 R116, R248.reuse, R114, R228 ;  /* 0x00000072f874723c */ /* 0x042fe600000810e4 */
[----:B------:R-:W-:Y:S01]  /*a3710*/  STL.64 [R1+0xeb0], R128 ;  /* 0x000eb08001007387 */ /* 0x000fe20000100a00 */
[----:B------:R-:W-:Y:S07]  /*a3720*/  STL.64 [R1+0xeb8], R130 ;  /* 0x000eb88201007387 */ /* 0x000fee0000100a00 */
[----:B------:R-:W-:Y:S02]  /*a3730*/  STL.64 [R1+0xea0], R124 ;  /* 0x000ea07c01007387 */ /* 0x000fe40000100a00 */
[----:B------:R-:W-:Y:S01]  /*a3740*/  STL.64 [R1+0xea8], R126 ;  /* 0x000ea87e01007387 */ /* 0x000fe20000100a00 */
[----:B------:R-:W2:Y:S01]  /*a3750*/  LDL R115, [R1+0x1ac0] ;  /* 0x001ac00001737983 */ /* 0x000ea20000100800 */
[----:B------:R-:W-:Y:S08]  /*a3760*/  STL.64 [R1+0x6f80], R112 ;  /* 0x006f807001007387 */ /* 0x000ff00000100a00 */
[----:B------:R-:W-:Y:S01]  /*a3770*/  STL.64 [R1+0xe90], R116 ;  /* 0x000e907401007387 */ /* 0x000fe20000100a00 */
[----:B------:R1:W-:Y:S02]  /*a3780*/  STL.64 [R1+0xe98], R118 ;  /* 0x000e987601007387 */ /* 0x0003e40000100a00 */
[----:B------:R3:W-:Y:S01]  /*a3790*/  STL.64 [R1+0x6f88], R108 ;  /* 0x006f886c01007387 */ /* 0x0007e20000100a00 */
[C---:B-1----:R-:W-:Y:S08]  /*a37a0*/  HMMA.1688.F32.TF32 R116, R248.reuse, R110, R232 ;  /* 0x0000006ef874723c */ /* 0x042ff000000810e8 */
[C---:B---3--:R-:W-:Y:S11]  /*a37b0*/  HMMA.1688.F32.TF32 R108, R248.reuse, R106, R140 ;  /* 0x0000006af86c723c */ /* 0x048ff6000008108c */
[----:B------:R-:W-:Y:S04]  /*a37c0*/  @!UPT UIADD3 URZ, URZ, URZ, URZ ;  /* 0x0000003f3f3ff290 */ /* 0x000fe8000fffe03f */
[----:B------:R-:W-:Y:S01]  /*a37d0*/  STL.64 [R1+0xe80], R116 ;  /* 0x000e807401007387 */ /* 0x000fe20000100a00 */
[----:B------:R-:W-:Y:S02]  /*a37e0*/  STL.64 [R1+0xe88], R118 ;  /* 0x000e887601007387 */ /* 0x000fe40000100a00 */
[----:B------:R4:W-:Y:S05]  /*a37f0*/  STL.64 [R1+0x6f90], R104 ;  /* 0x006f906801007387 */ /* 0x0009ea0000100a00 */
[----:B------:R-:W-:Y:S01]  /*a3800*/  STL.64 [R1+0xe70], R108 ;  /* 0x000e706c01007387 */ /* 0x000fe20000100a00 */
[----:B------:R-:W-:Y:S01]  /*a3810*/  STL.64 [R1+0xe78], R110 ;  /* 0x000e786e01007387 */ /* 0x000fe20000100a00 */
[----:B------:R1:W-:Y:S01]  /*a3820*/  STL.64 [R1+0x6f98], R100 ;  /* 0x006f986401007387 */ /* 0x0003e20000100a00 */
[C---:B----4-:R-:W-:Y:S08]  /*a3830*/  HMMA.1688.F32.TF32 R104, R248.reuse, R102, R132 ;  /* 0x00000066f868723c */ /* 0x050ff00000081084 */
[C---:B-1----:R-:W-:Y:S11]  /*a3840*/  HMMA.1688.F32.TF32 R100, R248.reuse, R98, R144 ;  /* 0x00000062f864723c */ /* 0x042ff60000081090 */
[----:B------:R-:W-:Y:S04]  /*a3850*/  @!UPT UIADD3 URZ, URZ, URZ, URZ ;  /* 0x0000003f3f3ff290 */ /* 0x000fe8000fffe03f */
[----:B------:R-:W-:Y:S01]  /*a3860*/  STL.64 [R1+0xe60], R104 ;  /* 0x000e606801007387 */ /* 0x000fe20000100a00 */
[----:B------:R-:W-:Y:S02]  /*a3870*/  STL.64 [R1+0xe68], R106 ;  /* 0x000e686a01007387 */ /* 0x000fe40000100a00 */
[----:B------:R1:W-:Y:S05]  /*a3880*/  STL.64 [R1+0x6fa0], R96 ;  /* 0x006fa06001007387 */ /* 0x0003ea0000100a00 */
[----:B------:R-:W-:Y:S01]  /*a3890*/  STL.64 [R1+0xe50], R100 ;  /* 0x000e506401007387 */ /* 0x000fe20000100a00 */
[----:B------:R-:W-:Y:S01]  /*a38a0*/  STL.64 [R1+0xe58], R102 ;  /* 0x000e586601007387 */ /* 0x000fe20000100a00 */
[----:B------:R3:W-:Y:S01]  /*a38b0*/  STL.64 [R1+0x6fa8], R92 ;  /* 0x006fa85c01007387 */ /* 0x0007e20000100a00 */
[C---:B-1----:R-:W-:Y:S08]  /*a38c0*/  HMMA.1688.F32.TF32 R96, R248.reuse, R94, R136 ;  /* 0x0000005ef860723c */ /* 0x042ff00000081088 */
[C---:B---3--:R-:W-:Y:S08]  /*a38d0*/  HMMA.1688.F32.TF32 R92, R248.reuse, R90, R148 ;  /* 0x0000005af85c723c */ /* 0x048ff00000081094 */
        /* <DEDUP_REMOVED lines=33> */
[----:B---3--:R-:W-:Y:S01]  /*a3af0*/  HMMA.1688.F32.TF32 R92, R248, R6, R172 ;  /* 0x00000006f85c723c */ /* 0x008fe200000810ac */
[----:B------:R-:W-:Y:S01]  /*a3b00*/  STL.64 [R1+0xc30], R100 ;  /* 0x000c306401007387 */ /* 0x000fe20000100a00 */
[----:B------:R-:W-:Y:S11]  /*a3b10*/  STL.64 [R1+0xc38], R102 ;  /* 0x000c386601007387 */ /* 0x000ff60000100a00 */
[----:B------:R-:W-:Y:S02]  /*a3b20*/  @!UPT UIADD3 URZ, URZ, URZ, URZ ;  /* 0x0000003f3f3ff290 */ /* 0x000fe4000fffe03f */
[----:B------:R-:W-:Y:S01]  /*a3b30*/  STL.64 [R1+0xc10], R96 ;  /* 0x000c106001007387 */ /* 0x000fe20000100a00 */
[----:B------:R-:W-:Y:S02]  /*a3b40*/  STL.64 [R1+0xc18], R98 ;  /* 0x000c186201007387 */ /* 0x000fe40000100a00 */
[----:B------:R-:W3:Y:S05]  /*a3b50*/  LDL.LU R21, [R1+0x70fc] ;  /* 0x0070fc0001157983 */ /* 0x000eea0000300800 */
[----:B------:R-:W-:Y:S01]  /*a3b60*/  STL.64 [R1+0xc00], R92 ;  /* 0x000c005c01007387 */ /* 0x000fe20000100a00 */
[----:B------:R1:W-:Y:S01]  /*a3b70*/  STL.64 [R1+0xc08], R94 ;  /* 0x000c085e01007387 */ /* 0x0003e20000100a00 */
        /* <DEDUP_REMOVED lines=15> */
[----:B------:R-:W-:Y:S01]  /*a3c70*/  MOV R130, R32 ;  /* 0x0000002000827202 */ /* 0x000fe20000000f00 */
[----:B------:R-:W-:Y:S01]  /*a3c80*/  IMAD.MOV.U32 R131, RZ, RZ, R33 ;  /* 0x000000ffff837224 */ /* 0x000fe200078e0021 */
[----:B--2---:R-:W-:Y:S04]  /*a3c90*/  LDSM.16.M88.4 R232, [R115+0x7100] ;  /* 0x0071000073e8783b */ /* 0x004fe80000000200 */
        /* <DEDUP_REMOVED lines=16> */
[----:B------:R-:W-:Y:S01]  /*a3da0*/  LDSM.16.M88.4 R136, [R115+0x1f100] ;  /* 0x01f100007388783b */ /* 0x000fe20000000200 */
[----:B---3--:R-:W-:Y:S01]  /*a3db0*/  IMAD.MOV.U32 R191, RZ, RZ, R21 ;  /* 0x000000ffffbf7224 */ /* 0x008fe200078e0015 */
[----:B----4-:R-:W-:Y:S01]  /*a3dc0*/  MOV R190, R17 ;  /* 0x0000001100be7202 */ /* 0x010fe20000000f00 */
[----:B------:R-:W-:Y:S01]  /*a3dd0*/  IMAD.MOV.U32 R189, RZ, RZ, R252 ;  /* 0x000000ffffbd7224 */ /* 0x000fe200078e00fc */
[----:B------:R-:W-:-:S02]  /*a3de0*/  MOV R188, R89 ;  /* 0x0000005900bc7202 */ /* 0x000fc40000000f00 */
[----:B------:R-:W2:Y:S01]  /*a3df0*/  LDL.LU R89, [R1+0x70bc] ;  /* 0x0070bc0001597983 */ /* 0x000ea20000300800 */
[----:B------:R-:W3:Y:S02]  /*a3e00*/  LDL.LU R252, [R1+0x70b8] ;  /* 0x0070b80001fc7983 */ /* 0x000ee40000300800 */
[----:B------:R-:W4:Y:S02]  /*a3e10*/  LDL.LU R17, [R1+0x70b4] ;  /* 0x0070b40001117983 */ /* 0x000f240000300800 */
[----:B------:R-:W2:Y:S01]  /*a3e20*/  LDL.LU R21, [R1+0x70b0] ;  /* 0x0070b00001157983 */ /* 0x000ea20000300800 */
[----:B------:R-:W-:Y:S01]  /*a3e30*/  MOV R192, R24 ;  /* 0x0000001800c07202 */ /* 0x000fe20000000f00 */
[----:B------:R-:W-:Y:S01]  /*a3e40*/  IMAD.MOV.U32 R193, RZ, RZ, R20 ;  /* 0x000000ffffc17224 */ /* 0x000fe200078e0014 */
[----:B------:R-:W3:Y:S01]  /*a3e50*/  LDL.LU R24, [R1+0x70ac] ;  /* 0x0070ac0001187983 */ /* 0x000ee20000300800 */
[----:B------:R-:W4:Y:S02]  /*a3e60*/  LDL.LU R20, [R1+0x70a8] ;  /* 0x0070a80001147983 */ /* 0x000f240000300800 */
[----:B------:R-:W4:Y:S02]  /*a3e70*/  LDL.LU R194, [R1+0xe08] ;  /* 0x000e080001c27983 */ /* 0x000f240000300800 */
[----:B------:R-:W4:Y:S02]  /*a3e80*/  LDL.LU R195, [R1+0xe0c] ;  /* 0x000e0c0001c37983 */ /* 0x000f240000300800 */
[----:B------:R-:W-:Y:S01]  /*a3e90*/  IMAD.MOV.U32 R203, RZ, RZ, R25 ;  /* 0x000000ffffcb7224 */ /* 0x000fe200078e0019 */
[----:B------:R-:W-:Y:S01]  /*a3ea0*/  MOV R196, R16 ;  /* 0x0000001000c47202 */ /* 0x000fe20000000f00 */
[----:B------:R-:W-:Y:S01]  /*a3eb0*/  IMAD.MOV.U32 R197, RZ, RZ, R13 ;  /* 0x000000ffffc57224 */ /* 0x000fe200078e000d */
[----:B------:R-:W-:Y:S01]  /*a3ec0*/  MOV R198, R12 ;  /* 0x0000000c00c67202 */ /* 0x000fe20000000f00 */
[----:B------:R-:W-:Y:S01]  /*a3ed0*/  IMAD.MOV.U32 R199, RZ, RZ, R9 ;  /* 0x000000ffffc77224 */ /* 0x000fe200078e0009 */
[----:B------:R-:W-:Y:S01]  /*a3ee0*/  LDSM.16.M88.4 R12, [R115+0x3100] ;  /* 0x00310000730c783b */ /* 0x000fe20000000200 */
[----:B------:R-:W-:-:S02]  /*a3ef0*/  MOV R176, R8 ;  /* 0x0000000800b07202 */ /* 0x000fc40000000f00 */
[----:B------:R-:W-:Y:S04]  /*a3f00*/  LDSM.16.M88.4 R8, [R115+0x4100] ;  /* 0x004100007308783b */ /* 0x000fe80000000200 */
[----:B------:R-:W-:Y:S01]  /*a3f10*/  IMAD.MOV.U32 R177, RZ, RZ, R5 ;  /* 0x000000ffffb17224 */ /* 0x000fe200078e0005 */
[----:B------:R-:W-:Y:S02]  /*a3f20*/  MOV R178, R4 ;  /* 0x0000000400b27202 */ /* 0x000fe40000000f00 */
[----:B------:R-:W-:Y:S01]  /*a3f30*/  LDSM.16.M88.4 R4, [R115+0x5100] ;  /* 0x005100007304783b */ /* 0x000fe20000000200 */
[----:B------:R-:W-:Y:S01]  /*a3f40*/  MOV R202, R88 ;  /* 0x0000005800ca7202 */ /* 0x000fe20000000f00 */
[----:B------:R-:W-:Y:S02]  /*a3f50*/  IMAD.MOV.U32 R179, RZ, RZ, R2 ;  /* 0x000000ffffb37224 */ /* 0x000fe400078e0002 */
[----:B------:R-:W-:Y:S04]  /*a3f60*/  LDS R88, [R3+0x48000] ;  /* 0x0480000003587984 */ /* 0x000fe80000000800 */
[----:B--2---:R-:W-:Y:S01]  /*a3f70*/  IMAD.MOV.U32 R205, RZ, RZ, R21 ;  /* 0x000000ffffcd7224 */ /* 0x004fe200078e0015 */
[----:B---3--:R-:W-:-:S02]  /*a3f80*/  MOV R204, R24 ;  /* 0x0000001800cc7202 */ /* 0x008fc40000000f00 */
[----:B----4-:R-:W-:Y:S01]  /*a3f90*/  MOV R206, R20 ;  /* 0x0000001400ce7202 */ /* 0x010fe20000000f00 */
[----:B------:R-:W2:Y:S04]  /*a3fa0*/  LDSM.16.M88.4 R24, [R115+0x100] ;  /* 0x000100007318783b */ /* 0x000ea80000000200 */
[----:B------:R-:W3:Y:S01]  /*a3fb0*/  LDSM.16.M88.4 R20, [R115+0x1100] ;  /* 0x001100007314783b */ /* 0x000ee20000000200 */
[----:B------:R-:W-:Y:S02]  /*a3fc0*/  IMAD.MOV.U32 R207, RZ, RZ, R17 ;  /* 0x000000ffffcf7224 */ /* 0x000fe400078e0011 */
[----:B------:R-:W4:Y:S05]  /*a3fd0*/  LDSM.16.M88.4 R16, [R115+0x2100] ;  /* 0x002100007310783b */ /* 0x000f2a0000000200 */
[C---:B-1----:R-:W-:Y:S01]  /*a3fe0*/  HMMA.1688.F32.TF32 R92, R248.reuse, R86, R204 ;  /* 0x00000056f85c723c */ /* 0x042fe200000810cc */
[----:B------:R-:W-:Y:S01]  /*a3ff0*/  MOV R200, R252 ;  /* 0x000000fc00c87202 */ /* 0x000fe20000000f00 */
[----:B------:R-:W-:Y:S01]  /*a4000*/  IMAD.MOV.U32 R201, RZ, RZ, R89 ;  /* 0x000000ffffc97224 */ /* 0x000fe200078e0059 */
[----:B------:R-:W-:Y:S04]  /*a4010*/  LDSM.16.M88.4 R204, [R115+0xe100] ;  /* 0x00e1000073cc783b */ /* 0x000fe80000000200 */
[----:B------:R-:W1:Y:S02]  /*a4020*/  LDS R89, [R0+0x48000] ;  /* 0x0480000000597984 */ /* 0x000e640000000800 */
[C---:B------:R-:W-:Y:S02]  /*a4030*/  HMMA.1688.F32.TF32 R96, R248.reuse, R82, R200 ;  /* 0x00000052f860723c */ /* 0x040fe400000810c8 */
[----:B--2---:R-:W-:Y:S01]  /*a4040*/  STL [R1+0x6f20], R26 ;  /* 0x006f201a01007387 */ /* 0x004fe20000100800 */
[----:B------:R-:W-:Y:S02]  /*a4050*/  STL [R1+0x6f1c], R27 ;  /* 0x006f1c1b01007387 */ /* 0x000fe40000100800 */
[----:B---3--:R-:W-:Y:S02]  /*a4060*/  STL [R1+0x6f28], R22 ;  /* 0x006f281601007387 */ /* 0x008fe40000100800 */
[----:B------:R-:W-:Y:S01]  /*a4070*/  STL [R1+0x6f24], R23 ;  /* 0x006f241701007387 */ /* 0x000fe20000100800 */
[----:B----4-:R-:W-:Y:S01]  /*a4080*/  STL [R1+0x6f30], R18 ;  /* 0x006f301201007387 */ /* 0x010fe20000100800 */
[----:B------:R-:W-:Y:S02]  /*a4090*/  STL [R1+0x6f2c], R19 ;  /* 0x006f2c1301007387 */ /* 0x000fe40000100800 */
[----:B------:R-:W-:Y:S02]  /*a40a0*/  STL [R1+0x6f38], R14 ;  /* 0x006f380e01007387 */ /* 0x000fe40000100800 */
[----:B------:R-:W-:Y:S01]  /*a40b0*/  STL [R1+0x6f34], R15 ;  /* 0x006f340f01007387 */ /* 0x000fe20000100800 */
[----:B------:R-:W-:Y:S01]  /*a40c0*/  STL [R1+0x6f40], R10 ;  /* 0x006f400a01007387 */ /* 0x000fe20000100800 */
[----:B------:R-:W-:Y:S02]  /*a40d0*/  STL [R1+0x6f3c], R11 ;  /* 0x006f3c0b01007387 */ /* 0x000fe40000100800 */
[----:B------:R-:W-:Y:S02]  /*a40e0*/  STL [R1+0x6f48], R6 ;  /* 0x006f480601007387 */ /* 0x000fe40000100800 */
[----:B------:R-:W-:Y:S01]  /*a40f0*/  STL [R1+0x6f44], R7 ;  /* 0x006f440701007387 */ /* 0x000fe20000100800 */
[----:B------:R-:W-:Y:S01]  /*a4100*/  STL.64 [R1+0xbf0], R92 ;  /* 0x000bf05c01007387 */ /* 0x000fe20000100a00 */
[----:B------:R2:W-:Y:S01]  /*a4110*/  STL [R1+0xbf8], R94 ;  /* 0x000bf85e01007387 */ /* 0x0005e20000100800 */
[----:B------:R-:W-:Y:S01]  /*a4120*/  MOV R252, R95 ;  /* 0x0000005f00fc7202 */ /* 0x000fe20000000f00 */
[----:B------:R3:W-:Y:S01]  /*a4130*/  STL.64 [R1+0x6fb0], R80 ;  /* 0x006fb05001007387 */ /* 0x0007e20000100a00 */
[C---:B--2---:R-:W-:Y:S08]  /*a4140*/  HMMA.1688.F32.TF32 R92, R248.reuse, R78, R196 ;  /* 0x0000004ef85c723c */ /* 0x044ff000000810c4 */
[C---:B---3--:R-:W-:Y:S01]  /*a4150*/  HMMA.1688.F32.TF32 R80, R248.reuse, R74, R192 ;  /* 0x0000004af850723c */ /* 0x048fe200000810c0 */
[----:B------:R-:W-:Y:S01]  /*a4160*/  STL.64 [R1+0xbe0], R96 ;  /* 0x000be06001007387 */ /* 0x000fe20000100a00 */
[----:B------:R-:W-:Y:S02]  /*a4170*/  STL.64 [R1+0xbe8], R98 ;  /* 0x000be86201007387 */ /* 0x000fe40000100a00 */
[----:B------:R2:W-:Y:S04]  /*a4180*/  STL.64 [R1+0x6fb8], R76 ;  /* 0x006fb84c01007387 */ /* 0x0005e80000100a00 */
[C---:B--2---:R-:W-:Y:S07]  /*a4190*/  HMMA.1688.F32.TF32 R76, R248.reuse, R70, R176 ;  /* 0x00000046f84c723c */ /* 0x044fee00000810b0 */
[----:B------:R-:W-:Y:S01]  /*a41a0*/  STL.64 [R1+0xbc0], R92 ;  /* 0x000bc05c01007387 */ /* 0x000fe20000100a00 */
[----:B------:R-:W-:Y:S07]  /*a41b0*/  STL.64 [R1+0xbc8], R94 ;  /* 0x000bc85e01007387 */ /* 0x000fee0000100a00 */
[----:B------:R-:W-:Y:S02]  /*a41c0*/  STL.64 [R1+0xbb0], R80 ;  /* 0x000bb05001007387 */ /* 0x000fe40000100a00 */
[----:B------:R-:W-:Y:S01]  /*a41d0*/  STL [R1+0xbb8], R82 ;  /* 0x000bb85201007387 */ /* 0x000fe20000100800 */
[----:B------:R2:W-:Y:S02]  /*a41e0*/  STL.64 [R1+0x6fc0], R72 ;  /* 0x006fc04801007387 */ /* 0x0005e40000100a00 */
[----:B--2---:R-:W-:Y:S01]  /*a41f0*/  HMMA.1688.F32.TF32 R72, R248, R66, R188 ;  /* 0x00000042f848723c */ /* 0x004fe200000810bc */
[----:B------:R-:W-:-:S05]  /*a4200*/  IMAD.MOV.U32 R2, RZ, RZ, R83 ;  /* 0x000000ffff027224 */ /* 0x000fca00078e0053 */
[----:B------:R-:W-:Y:S01]  /*a4210*/  STL [R1+0x6f5c], R2 ;  /* 0x006f5c0201007387 */ /* 0x000fe20000100800 */
[----:B------:R2:W-:Y:S02]  /*a4220*/  STL.64 [R1+0x6fc8], R68 ;  /* 0x006fc84401007387 */ /* 0x0005e40000100a00 */
[----:B------:R-:W-:Y:S02]  /*a4230*/  STL.64 [R1+0xba0], R76 ;  /* 0x000ba04c01007387 */ /* 0x000fe40000100a00 */
[----:B------:R-:W-:Y:S01]  /*a4240*/  STL.64 [R1+0xba8], R78 ;  /* 0x000ba84e01007387 */ /* 0x000fe20000100a00 */
[C---:B--2---:R-:W-:Y:S11]  /*a4250*/  HMMA.1688.F32.TF32 R68, R248.reuse, R62, R184 ;  /* 0x0000003ef844723c */ /* 0x044ff600000810b8 */
[----:B------:R-:W-:Y:S01]  /*a4260*/  STL.64 [R1+0xb90], R72 ;  /* 0x000b904801007387 */ /* 0x000fe20000100a00 */
[----:B------:R-:W-:Y:S02]  /*a4270*/  STL [R1+0xb98], R74 ;  /* 0x000b984a01007387 */ /* 0x000fe40000100800 */
[----:B------:R2:W-:Y:S02]  /*a4280*/  STL.64 [R1+0x6fd0], R64 ;  /* 0x006fd04001007387 */ /* 0x0005e40000100a00 */
[----:B--2---:R-:W-:Y:S01]  /*a4290*/  HMMA.1688.F32.TF32 R64, R248, R58, R236 ;  /* 0x0000003af840723c */ /* 0x004fe200000810ec */
[----:B------:R-:W-:-:S05]  /*a42a0*/  MOV R2, R75 ;  /* 0x0000004b00027202 */ /* 0x000fca0000000f00 */
[----:B------:R-:W-:Y:S01]  /*a42b0*/  STL [R1+0x6f60], R2 ;  /* 0x006f600201007387 */ /* 0x000fe20000100800 */
[----:B------:R-:W-:Y:S02]  /*a42c0*/  STL.64 [R1+0x6ff8], R60 ;  /* 0x006ff83c01007387 */ /* 0x000fe40000100a00 */
[----:B------:R-:W-:Y:S02]  /*a42d0*/  STL.64 [R1+0xb80], R68 ;  /* 0x000b804401007387 */ /* 0x000fe40000100a00 */
[----:B------:R-:W-:Y:S11]  /*a42e0*/  STL.64 [R1+0xb88], R70 ;  /* 0x000b884601007387 */ /* 0x000ff60000100a00 */
[----:B------:R-:W-:Y:S01]  /*a42f0*/  @!UPT UIADD3 URZ, URZ, URZ, URZ ;  /* 0x0000003f3f3ff290 */ /* 0x000fe2000fffe03f */
[----:B------:R-:W-:Y:S01]  /*a4300*/  STL.64 [R1+0xb70], R64 ;  /* 0x000b704001007387 */ /* 0x000fe20000100a00 */
[----:B------:R-:W-:Y:S02]  /*a4310*/  STL [R1+0xb78], R66 ;  /* 0x000b784201007387 */ /* 0x000fe40000100800 */
[----:B------:R-:W2:Y:S02]  /*a4320*/  LDL.LU R184, [R1+0xd90] ;  /* 0x000d900001b87983 */ /* 0x000ea40000300800 */
[----:B------:R-:W2:Y:S01]  /*a4330*/  LDL.LU R185, [R1+0xd94] ;  /* 0x000d940001b97983 */ /* 0x000ea20000300800 */
[----:B------:R-:W2:Y:S01]  /*a4340*/  LDL.LU R186, [R1+0xd98] ;  /* 0x000d980001ba7983 */ /* 0x000ea20000300800 */
[----:B------:R-:W2:Y:S02]  /*a4350*/  LDL.LU R187, [R1+0xd9c] ;  /* 0x000d9c0001bb7983 */ /* 0x000ea40000300800 */
[----:B------:R-:W3:Y:S02]  /*a4360*/  LDL.LU R236, [R1+0xd80] ;  /* 0x000d800001ec7983 */ /* 0x000ee40000300800 */
[----:B------:R-:W3:Y:S01]  /*a4370*/  LDL.LU R237, [R1+0xd84] ;  /* 0x000d840001ed7983 */ /* 0x000ee20000300800 */
[----:B------:R-:W3:Y:S01]  /*a4380*/  LDL.LU R238, [R1+0xd88] ;  /* 0x000d880001ee7983 */ /* 0x000ee20000300800 */
[----:B------:R-:W3:Y:S02]  /*a4390*/  LDL.LU R239, [R1+0xd8c] ;  /* 0x000d8c0001ef7983 */ /* 0x000ee40000300800 */
[----:B------:R4:W-:Y:S02]  /*a43a0*/  STL.64 [R1+0x7000], R56 ;  /* 0x0070003801007387 */ /* 0x0009e40000100a00 */
[----:B------:R1:W-:Y:S01]  /*a43b0*/  STL.64 [R1+0x7008], R52 ;  /* 0x0070083401007387 */ /* 0x0003e20000100a00 */
[C---:B----4-:R-:W-:Y:S08]  /*a43c0*/  HMMA.1688.F32.TF32 R56, R248.reuse, R54, R240 ;  /* 0x00000036f838723c */ /* 0x050ff000000810f0 */
[C---:B-1----:R-:W-:Y:S11]  /*a43d0*/  HMMA.1688.F32.TF32 R52, R248.reuse, R50, R244 ;  /* 0x00000032f834723c */ /* 0x042ff600000810f4 */
[----:B------:R-:W-:Y:S04]  /*a43e0*/  @!UPT UIADD3 URZ, URZ, URZ, URZ ;  /* 0x0000003f3f3ff290 */ /* 0x000fe8000fffe03f */
[----:B------:R-:W-:Y:S01]  /*a43f0*/  STL.64 [R1+0xb60], R56 ;  /* 0x000b603801007387 */ /* 0x000fe20000100a00 */
[----:B------:R-:W-:Y:S02]  /*a4400*/  STL.64 [R1+0xb68], R58 ;  /* 0x000b683a01007387 */ /* 0x000fe40000100a00 */
[----:B------:R-:W4:Y:S05]  /*a4410*/  LDL.LU R188, [R1+0xd20] ;  /* 0x000d200001bc7983 */ /* 0x000f2a0000300800 */
[----:B------:R-:W-:Y:S01]  /*a4420*/  STL.64 [R1+0xb50], R52 ;  /* 0x000b503401007387 */ /* 0x000fe20000100a00 */
[----:B------:R-:W-:Y:S01]  /*a4430*/  STL.64 [R1+0xb58], R54 ;  /* 0x000b583601007387 */ /* 0x000fe20000100a00 */
        /* <DEDUP_REMOVED lines=23> */
[----:B------:R2:W-:Y:S01]  /*a45b0*/  STL.64 [R1+0x7010], R48 ;  /* 0x0070103001007387 */ /* 0x0005e20000100a00 */
[----:B------:R3:W-:Y:S01]  /*a45c0*/  STL.64 [R1+0x7018], R44 ;  /* 0x0070182c01007387 */ /* 0x0007e20000100a00 */
[C---:B--2---:R-:W-:Y:S08]  /*a45d0*/  HMMA.1688.F32.TF32 R48, R248.reuse, R46, R184 ;  /* 0x0000002ef830723c */ /* 0x044ff000000810b8 */
[C---:B---3--:R-:W-:Y:S11]  /*a45e0*/  HMMA.1688.F32.TF32 R44, R248.reuse, R42, R236 ;  /* 0x0000002af82c723c */ /* 0x048ff600000810ec */
[----:B------:R-:W-:Y:S04]  /*a45f0*/  @!UPT UIADD3 URZ, URZ, URZ, URZ ;  /* 0x0000003f3f3ff290 */ /* 0x000fe8000fffe03f */
[----:B------:R-:W-:Y:S01]  /*a4600*/  STL.64 [R1+0xb40], R48 ;  /* 0x000b403001007387 */ /* 0x000fe20000100a00 */
[----:B------:R-:W-:Y:S02]  /*a4610*/  STL.64 [R1+0xb48], R50 ;  /* 0x000b483201007387 */ /* 0x000fe40000100a00 */
[----:B------:R-:W2:Y:S05]  /*a4620*/  LDL.LU R240, [R1+0xd10] ;  /* 0x000d100001f07983 */ /* 0x000eaa0000300800 */
[----:B------:R-:W-:Y:S01]  /*a4630*/  STL.64 [R1+0xb30], R44 ;  /* 0x000b302c01007387 */ /* 0x000fe20000100a00 */
[----:B------:R-:W-:Y:S01]  /*a4640*/  STL.64 [R1+0xb38], R46 ;  /* 0x000b382e01007387 */ /* 0x000fe20000100a00 */
[----:B------:R-:W2:Y:S02]  /*a4650*/  LDL.LU R241, [R1+0xd14] ;  /* 0x000d140001f17983 */ /* 0x000ea40000300800 */
[----:B------:R-:W2:Y:S02]  /*a4660*/  LDL.LU R242, [R1+0xd18] ;  /* 0x000d180001f27983 */ /* 0x000ea40000300800 */
[----:B------:R-:W2:Y:S01]  /*a4670*/  LDL.LU R243, [R1+0xd1c] ;  /* 0x000d1c0001f37983 */ /* 0x000ea20000300800 */
        /* <DEDUP_REMOVED lines=8> */
[----:B------:R4:W-:Y:S01]  /*a4700*/  STL.64 [R1+0x7020], R40 ;  /* 0x0070202801007387 */ /* 0x0009e20000100a00 */
[----:B------:R-:W3:Y:S02]  /*a4710*/  LDL R122, [R1+0x1ac8] ;  /* 0x001ac800017a7983 */ /* 0x000ee40000100800 */
[----:B------:R1:W-:Y:S02]  /*a4720*/  STL.64 [R1+0x7028], R36 ;  /* 0x0070282401007387 */ /* 0x0003e40000100a00 */
[----:B------:R-:W3:Y:S01]  /*a4730*/  LDL R123, [R1+0x1acc] ;  /* 0x001acc00017b7983 */ /* 0x000ee20000100800 */
[C---:B----4-:R-:W-:Y:S08]  /*a4740*/  HMMA.1688.F32.TF32 R40, R248.reuse, R38, R200 ;  /* 0x00000026f828723c */ /* 0x050ff000000810c8 */
[C---:B-1----:R-:W-:Y:S08]  /*a4750*/  HMMA.1688.F32.TF32 R36, R248.reuse, R34, R196 ;  /* 0x00000022f824723c */ /* 0x042ff000000810c4 */
[----:B------:R-:W-:Y:S08]  /*a4760*/  HMMA.1688.F32.TF32 R248, R248, R30, R192 ;  /* 0x0000001ef8f8723c */ /* 0x000ff000000810c0 */
[----:B------:R-:W-:Y:S01]  /*a4770*/  HMMA.1688.F32.TF32 R244, R88, R24, R244 ;  /* 0x0000001858f4723c */ /* 0x000fe200000810f4 */
[----:B------:R-:W-:Y:S04]  /*a4780*/  LDSM.16.M88.4 R200, [R115+0xf100] ;  /* 0x00f1000073c8783b */ /* 0x000fe80000000200 */
[----:B------:R-:W-:Y:S04]  /*a4790*/  LDSM.16.M88.4 R196, [R115+0x10100] ;  /* 0x0101000073c4783b */ /* 0x000fe80000000200 */
[----:B------:R-:W-:Y:S01]  /*a47a0*/  LDSM.16.M88.4 R192, [R115+0x11100] ;  /* 0x0111000073c0783b */ /* 0x000fe20000000200 */
[----:B------:R-:W-:-:S03]  /*a47b0*/  IMAD.MOV.U32 R2, RZ, RZ, R67 ;  /* 0x000000ffff027224 */ /* 0x000fc600078e0043 */
[----:B------:R-:W-:Y:S04]  /*a47c0*/  LDS R30, [R3+0x48880] ;  /* 0x04888000031e7984 */ /* 0x000fe80000000800 */
[----:B------:R-:W-:Y:S04]  /*a47d0*/  LDS R31, [R0+0x48880] ;  /* 0x04888000001f7984 */ /* 0x000fe80000000800 */
[----:B------:R-:W-:Y:S01]  /*a47e0*/  STL.64 [R1+0xb20], R40 ;  /* 0x000b202801007387 */ /* 0x000fe20000100a00 */
[----:B------:R-:W-:Y:S02]  /*a47f0*/  STL.64 [R1+0xb28], R42 ;  /* 0x000b282a01007387 */ /* 0x000fe40000100a00 */
[----:B------:R-:W-:Y:S02]  /*a4800*/  STL [R1+0x6f58], R248 ;  /* 0x006f58f801007387 */ /* 0x000fe40000100800 */
[----:B------:R-:W-:Y:S01]  /*a4810*/  STL.64 [R1+0xb10], R36 ;  /* 0x000b102401007387 */ /* 0x000fe20000100a00 */
[----:B------:R1:W-:Y:S02]  /*a4820*/  STL.64 [R1+0xb18], R38 ;  /* 0x000b182601007387 */ /* 0x0003e40000100a00 */
[C---:B-1----:R-:W-:Y:S08]  /*a4830*/  HMMA.1688.F32.TF32 R36, R88.reuse, R16, R188 ;  /* 0x000000105824723c */ /* 0x042ff000000810bc */
[----:B------:R-:W-:Y:S01]  /*a4840*/  HMMA.1688.F32.TF32 R40, R88, R20, R176 ;  /* 0x000000145828723c */ /* 0x000fe200000810b0 */
[----:B------:R-:W-:Y:S01]  /*a4850*/  STL [R1+0x6f54], R249 ;  /* 0x006f54f901007387 */ /* 0x000fe20000100800 */
[----:B------:R1:W-:Y:S02]  /*a4860*/  STL [R1+0x6f50], R250 ;  /* 0x006f50fa01007387 */ /* 0x0003e40000100800 */
[----:B------:R4:W-:Y:S02]  /*a4870*/  STL [R1+0x6f4c], R251 ;  /* 0x006f4cfb01007387 */ /* 0x0009e40000100800 */
[----:B------:R-:W-:Y:S01]  /*a4880*/  STL.64 [R1+0x7038], R246 ;  /* 0x007038f601007387 */ /* 0x000fe20000100a00 */
[----:B------:R-:W-:Y:S04]  /*a4890*/  STL.64 [R1+0x7030], R244 ;  /* 0x007030f401007387 */ /* 0x000fe80000100a00 */
[----:B------:R-:W-:Y:S04]  /*a48a0*/  LDSM.16.M88.4 R188, [R115+0x12100] ;  /* 0x0121000073bc783b */ /* 0x000fe80000000200 */
[----:B------:R-:W-:Y:S01]  /*a48b0*/  LDSM.16.M88.4 R176, [R115+0x15100] ;  /* 0x0151000073b0783b */ /* 0x000fe20000000200 */
[----:B-1----:R-:W-:Y:S01]  /*a48c0*/  MOV R250, R38 ;  /* 0x0000002600fa7202 */ /* 0x002fe20000000f00 */
[----:B----4-:R-:W-:Y:S01]  /*a48d0*/  IMAD.MOV.U32 R251, RZ, RZ, R39 ;  /* 0x000000fffffb7224 */ /* 0x010fe200078e0027 */
[----:B------:R-:W-:Y:S01]  /*a48e0*/  MOV R248, R36 ;  /* 0x0000002400f87202 */ /* 0x000fe20000000f00 */
[----:B------:R-:W-:-:S04]  /*a48f0*/  IMAD.MOV.U32 R249, RZ, RZ, R37 ;  /* 0x000000fffff97224 */ /* 0x000fc800078e0025 */
[----:B------:R-:W-:Y:S01]  /*a4900*/  STL.64 [R1+0xb00], R40 ;  /* 0x000b002801007387 */ /* 0x000fe20000100a00 */
[----:B------:R-:W-:Y:S02]  /*a4910*/  STL.64 [R1+0xb08], R42 ;  /* 0x000b082a01007387 */ /* 0x000fe40000100a00 */
        /* <DEDUP_REMOVED lines=10> */
[----:B--2---:R-:W-:Y:S03]  /*a49c0*/  HMMA.1688.F32.TF32 R36, R88, R12, R240 ;  /* 0x0000000c5824723c */ /* 0x004fe600000810f0 */
[----:B------:R-:W2:Y:S01]  /*a49d0*/  LDL.LU R240, [R1+0x1aa0] ;  /* 0x001aa00001f07983 */ /* 0x000ea20000300800 */
[----:B------:R-:W2:Y:S02]  /*a49e0*/  LDL.LU R241, [R1+0x1aa4] ;  /* 0x001aa40001f17983 */ /* 0x000ea40000300800 */
[----:B------:R-:W2:Y:S02]  /*a49f0*/  LDL.LU R242, [R1+0x1aa8] ;  /* 0x001aa80001f27983 */ /* 0x000ea40000300800 */
[----:B------:R-:W2:Y:S01]  /*a4a00*/  LDL.LU R243, [R1+0x1aac] ;  /* 0x001aac0001f37983 */ /* 0x000ea20000300800 */
[----:B------:R-:W2:Y:S01]  /*a4a10*/  LDL.LU R116, [R1+0x1ab0] ;  /* 0x001ab00001747983 */ /* 0x000ea20000300800 */
[----:B------:R-:W2:Y:S03]  /*a4a20*/  LDL.LU R117, [R1+0x1ab4] ;  /* 0x001ab40001757983 */ /* 0x000ea60000300800 */
[----:B---3--:R-:W-:Y:S04]  /*a4a30*/  LDS R34, [R122+0x48800] ;  /* 0x048800007a227984 */ /* 0x008fe80000000800 */
[----:B------:R-:W-:Y:S04]  /*a4a40*/  LDS R35, [R123+0x48800] ;  /* 0x048800007b237984 */ /* 0x000fe80000000800 */
[----:B------:R-:W-:Y:S04]  /*a4a50*/  LDS R86, [R122+0x48900] ;  /* 0x048900007a567984 */ /* 0x000fe80000000800 */
[----:B------:R-:W-:Y:S01]  /*a4a60*/  LDS R87, [R123+0x48900] ;  /* 0x048900007b577984 */ /* 0x000fe20000000800 */
[----:B------:R-:W-:Y:S01]  /*a4a70*/  MOV R6, R36 ;  /* 0x0000002400067202 */ /* 0x000fe20000000f00 */
[----:B------:R-:W-:Y:S01]  /*a4a80*/  IMAD.MOV.U32 R7, RZ, RZ, R37 ;  /* 0x000000ffff077224 */ /* 0x000fe200078e0025 */
[----:B------:R-:W-:Y:S01]  /*a4a90*/  MOV R10, R38 ;  /* 0x00000026000a7202 */ /* 0x000fe20000000f00 */
[----:B------:R-:W-:-:S02]  /*a4aa0*/  IMAD.MOV.U32 R11, RZ, RZ, R39 ;  /* 0x000000ffff0b7224 */ /* 0x000fc400078e0027 */
        /* <DEDUP_REMOVED lines=9> */
[----:B------:R-:W1:Y:S04]  /*a4b40*/  LDSM.16.M88.4 R236, [R115+0x6100] ;  /* 0x0061000073ec783b */ /* 0x000e680000000200 */
[----:B-1----:R-:W-:Y:S01]  /*a4b50*/  STL [R1+0x6de4], R238 ;  /* 0x006de4ee01007387 */ /* 0x002fe20000100800 */
[----:B------:R-:W-:Y:S02]  /*a4b60*/  STL [R1+0x6de0], R239 ;  /* 0x006de0ef01007387 */ /* 0x000fe40000100800 */
[----:B------:R-:W-:Y:S02]  /*a4b70*/  STL [R1+0x6ddc], R234 ;  /* 0x006ddcea01007387 */ /* 0x000fe40000100800 */
[----:B------:R-:W-:Y:S01]  /*a4b80*/  STL [R1+0x6dd8], R235 ;  /* 0x006dd8eb01007387 */ /* 0x000fe20000100800 */
[----:B------:R-:W-:Y:S01]  /*a4b90*/  STL [R1+0x6dd0], R230 ;  /* 0x006dd0e601007387 */ /* 0x000fe20000100800 */
        /* <DEDUP_REMOVED lines=16> */
[----:B------:R-:W-:Y:S01]  /*a4ca0*/  STL [R1+0x6e1c], R199 ;  /* 0x006e1cc701007387 */ /* 0x000fe20000100800 */
[----:B----4-:R-:W-:Y:S01]  /*a4cb0*/  MOV R118, R33 ;  /* 0x0000002100767202 */ /* 0x010fe20000000f00 */
[----:B------:R-:W-:Y:S01]  /*a4cc0*/  IMAD.MOV.U32 R119, RZ, RZ, R32 ;  /* 0x000000ffff777224 */ /* 0x000fe200078e0020 */
[----:B------:R-:W-:Y:S01]  /*a4cd0*/  STL [R1+0x6e28], R194 ;  /* 0x006e28c201007387 */ /* 0x000fe20000100800 */
[----:B------:R-:W-:Y:S02]  /*a4ce0*/  STL [R1+0x6e24], R195 ;  /* 0x006e24c301007387 */ /* 0x000fe40000100800 */
[----:B------:R-:W-:Y:S02]  /*a4cf0*/  STL [R1+0x6e30], R190 ;  /* 0x006e30be01007387 */ /* 0x000fe40000100800 */
[----:B------:R-:W-:Y:S01]  /*a4d00*/  STL [R1+0x6e2c], R191 ;  /* 0x006e2cbf01007387 */ /* 0x000fe20000100800 */
[----:B------:R-:W-:Y:S01]  /*a4d10*/  STL [R1+0x6e38], R186 ;  /* 0x006e38ba01007387 */ /* 0x000fe20000100800 */
[----:B------:R-:W-:Y:S02]  /*a4d20*/  STL [R1+0x6e34], R187 ;  /* 0x006e34bb01007387 */ /* 0x000fe40000100800 */
[----:B------:R-:W-:Y:S02]  /*a4d30*/  STL [R1+0x6e40], R182 ;  /* 0x006e40b601007387 */ /* 0x000fe40000100800 */
[----:B------:R1:W-:Y:S01]  /*a4d40*/  STL [R1+0x6e3c], R183 ;  /* 0x006e3cb701007387 */ /* 0x0003e20000100800 */
[----:B------:R-:W-:Y:S01]  /*a4d50*/  STL [R1+0x6e48], R178 ;  /* 0x006e48b201007387 */ /* 0x000fe20000100800 */
[----:B------:R3:W-:Y:S02]  /*a4d60*/  STL [R1+0x6e44], R179 ;  /* 0x006e44b301007387 */ /* 0x0007e40000100800 */
        /* <DEDUP_REMOVED lines=9> */
[----:B------:R-:W-:Y:S01]  /*a4e00*/  STL [R1+0x6e6c], R159 ;  /* 0x006e6c9f01007387 */ /* 0x000fe20000100800 */
[----:B------:R1:W-:Y:S01]  /*a4e10*/  STL [R1+0x6e78], R154 ;  /* 0x006e789a01007387 */ /* 0x0003e20000100800 */
[----:B------:R1:W-:Y:S02]  /*a4e20*/  STL [R1+0x6e74], R155 ;  /* 0x006e749b01007387 */ /* 0x0003e40000100800 */
        /* <DEDUP_REMOVED lines=8> */
[----:B------:R-:W-:Y:S01]  /*a4eb0*/  MOV R22, R36 ;  /* 0x0000002400167202 */ /* 0x000fe20000000f00 */
[----:B------:R-:W-:Y:S01]  /*a4ec0*/  IMAD.MOV.U32 R23, RZ, RZ, R37 ;  /* 0x000000ffff177224 */ /* 0x000fe200078e0025 */
[----:B------:R-:W-:Y:S01]  /*a4ed0*/  MOV R26, R38 ;  /* 0x00000026001a7202 */ /* 0x000fe20000000f00 */
[----:B------:R-:W-:Y:S01]  /*a4ee0*/  IMAD.MOV.U32 R27, RZ, RZ, R39 ;  /* 0x000000ffff1b7224 */ /* 0x000fe200078e0027 */
[----:B------:R-:W-:Y:S04]  /*a4ef0*/  LDS R32, [R122+0x48000] ;  /* 0x048000007a207984 */ /* 0x000fe80000000800 */
[----:B------:R-:W1:Y:S01]  /*a4f00*/  LDS R33, [R123+0x48000] ;  /* 0x048000007b217984 */ /* 0x000e620000000800 */
[C---:B--2---:R-:W-:Y:S08]  /*a4f10*/  HMMA.1688.F32.TF32 R40, R88.reuse, R236, R116 ;  /* 0x000000ec5828723c */ /* 0x044ff00000081074 */
[----:B------:R-:W-:Y:S11]  /*a4f20*/  HMMA.1688.F32.TF32 R36, R88, R232, R240 ;  /* 0x000000e85824723c */ /* 0x000ff600000810f0 */
[----:B------:R-:W-:Y:S04]  /*a4f30*/  @!UPT UIADD3 URZ, URZ, URZ, URZ ;  /* 0x0000003f3f3ff290 */ /* 0x000fe8000fffe03f */
[----:B------:R-:W-:Y:S01]  /*a4f40*/  STL.64 [R1+0xab0], R40 ;  /* 0x000ab02801007387 */ /* 0x000fe20000100a00 */
[----:B------:R-:W-:Y:S02]  /*a4f50*/  STL.64 [R1+0xab8], R42 ;  /* 0x000ab82a01007387 */ /* 0x000fe40000100a00 */
[----:B------:R-:W2:Y:S02]  /*a4f60*/  LDL.LU R240, [R1+0x1a70] ;  /* 0x001a700001f07983 */ /* 0x000ea40000300800 */
[----:B------:R-:W2:Y:S01]  /*a4f70*/  LDL.LU R241, [R1+0x1a74] ;  /* 0x001a740001f17983 */ /* 0x000ea20000300800 */
[----:B------:R-:W2:Y:S01]  /*a4f80*/  LDL.LU R242, [R1+0x1a78] ;  /* 0x001a780001f27983 */ /* 0x000ea20000300800 */
[----:B------:R-:W2:Y:S02]  /*a4f90*/  LDL.LU R243, [R1+0x1a7c] ;  /* 0x001a7c0001f37983 */ /* 0x000ea40000300800 */
[----:B-1----:R-:W-:Y:S01]  /*a4fa0*/  IMAD.MOV.U32 R183, RZ, RZ, R39 ;  /* 0x000000ffffb77224 */ /* 0x002fe200078e0027 */
[----:B------:R-:W-:Y:S01]  /*a4fb0*/  MOV R182, R38 ;  /* 0x0000002600b67202 */ /* 0x000fe20000000f00 */
[----:B---3--:R-:W-:Y:S01]  /*a4fc0*/  IMAD.MOV.U32 R179, RZ, RZ, R37 ;  /* 0x000000ffffb37224 */ /* 0x008fe200078e0025 */
[----:B------:R-:W-:-:S02]  /*a4fd0*/  MOV R178, R36 ;  /* 0x0000002400b27202 */ /* 0x000fc40000000f00 */
[----:B------:R-:W-:Y:S01]  /*a4fe0*/  STL [R1+0x6e88], R183 ;  /* 0x006e88b701007387 */ /* 0x000fe20000100800 */
[----:B------:R-:W-:Y:S02]  /*a4ff0*/  STL [R1+0x6e84], R182 ;  /* 0x006e84b601007387 */ /* 0x000fe40000100800 */
[----:B------:R-:W-:Y:S02]  /*a5000*/  STL [R1+0x6e80], R179 ;  /* 0x006e80b301007387 */ /* 0x000fe40000100800 */
[----:B------:R1:W-:Y:S01]  /*a5010*/  STL [R1+0x6e7c], R178 ;  /* 0x006e7cb201007387 */ /* 0x0003e20000100800 */
[C---:B------:R-:W-:Y:S01]  /*a5020*/  HMMA.1688.F32.TF32 R36, R88.reuse, R228, R128 ;  /* 0x000000e45824723c */ /* 0x040fe20000081080 */
[----:B------:R-:W3:Y:S01]  /*a5030*/  LDL.LU R128, [R1+0x1a60] ;  /* 0x001a600001807983 */ /* 0x000ee20000300800 */
[----:B------:R-:W3:Y:S02]  /*a5040*/  LDL.LU R129, [R1+0x1a64] ;  /* 0x001a640001817983 */ /* 0x000ee40000300800 */
[----:B------:R-:W3:Y:S02]  /*a5050*/  LDL.LU R130, [R1+0x1a68] ;  /* 0x001a680001827983 */ /* 0x000ee40000300800 */
[----:B------:R-:W3:Y:S11]  /*a5060*/  LDL.LU R131, [R1+0x1a6c] ;  /* 0x001a6c0001837983 */ /* 0x000ef60000300800 */
[----:B------:R-:W-:Y:S07]  /*a5070*/  @!UPT UIADD3 URZ, URZ, URZ, URZ ;  /* 0x0000003f3f3ff290 */ /* 0x000fee000fffe03f */
[----:B------:R-:W-:Y:S01]  /*a5080*/  IMAD.MOV.U32 R199, RZ, RZ, R39 ;  /* 0x000000ffffc77224 */ /* 0x000fe200078e0027 */
[----:B------:R-:W-:Y:S01]  /*a5090*/  MOV R198, R38 ;  /* 0x0000002600c67202 */ /* 0x000fe20000000f00 */
[----:B------:R-:W-:Y:S01]  /*a50a0*/  IMAD.MOV.U32 R195, RZ, RZ, R37 ;  /* 0x000000ffffc37224 */ /* 0x000fe200078e0025 */
[----:B------:R-:W-:Y:S02]  /*a50b0*/  MOV R194, R36 ;  /* 0x0000002400c27202 */ /* 0x000fe40000000f00 */
[----:B------:R1:W-:Y:S01]  /*a50c0*/  STL [R1+0x6e98], R199 ;  /* 0x006e98c701007387 */ /* 0x0003e20000100800 */
[----:B------:R1:W-:Y:S02]  /*a50d0*/  STL [R1+0x6e94], R198 ;  /* 0x006e94c601007387 */ /* 0x0003e40000100800 */
[----:B------:R1:W-:Y:S02]  /*a50e0*/  STL [R1+0x6e90], R195 ;  /* 0x006e90c301007387 */ /* 0x0003e40000100800 */
[----:B------:R1:W-:Y:S01]  /*a50f0*/  STL [R1+0x6e8c], R194 ;  /* 0x006e8cc201007387 */ /* 0x0003e20000100800 */
[C---:B------:R-:W-:Y:S01]  /*a5100*/  HMMA.1688.F32.TF32 R36, R88.reuse, R224, R124 ;  /* 0x000000e05824723c */ /* 0x040fe2000008107c */
[----:B------:R-:W4:Y:S01]  /*a5110*/  LDL.LU R124, [R1+0x1a50] ;  /* 0x001a5000017c7983 */ /* 0x000f220000300800 */
[----:B------:R-:W4:Y:S02]  /*a5120*/  LDL.LU R125, [R1+0x1a54] ;  /* 0x001a5400017d7983 */ /* 0x000f240000300800 */
[----:B------:R-:W4:Y:S02]  /*a5130*/  LDL.LU R126, [R1+0x1a58] ;  /* 0x001a5800017e7983 */ /* 0x000f240000300800 */
[----:B------:R-:W4:Y:S11]  /*a5140*/  LDL.LU R127, [R1+0x1a5c] ;  /* 0x001a5c00017f7983 */ /* 0x000f360000300800 */
        /* <DEDUP_REMOVED lines=9> */
[C---:B--2---:R-:W-:Y:S01]  /*a51e0*/  HMMA.1688.F32.TF32 R36, R88.reuse, R220, R240 ;  /* 0x000000dc5824723c */ /* 0x044fe200000810f0 */
[----:B------:R-:W2:Y:S01]  /*a51f0*/  LDL.LU R240, [R1+0x1a40] ;  /* 0x001a400001f07983 */ /* 0x000ea20000300800 */
[----:B------:R-:W2:Y:S02]  /*a5200*/  LDL.LU R241, [R1+0x1a44] ;  /* 0x001a440001f17983 */ /* 0x000ea40000300800 */
[----:B------:R-:W2:Y:S02]  /*a5210*/  LDL.LU R242, [R1+0x1a48] ;  /* 0x001a480001f27983 */ /* 0x000ea40000300800 */
[----:B------:R-:W2:Y:S11]  /*a5220*/  LDL.LU R243, [R1+0x1a4c] ;  /* 0x001a4c0001f37983 */ /* 0x000eb60000300800 */
        /* <DEDUP_REMOVED lines=9> */
[C---:B---3--:R-:W-:Y:S01]  /*a52c0*/  HMMA.1688.F32.TF32 R36, R88.reuse, R216, R128 ;  /* 0x000000d85824723c */ /* 0x048fe20000081080 */
[----:B------:R-:W3:Y:S01]  /*a52d0*/  LDL.LU R128, [R1+0x1a30] ;  /* 0x001a300001807983 */ /* 0x000ee20000300800 */
[----:B------:R-:W3:Y:S02]  /*a52e0*/  LDL.LU R129, [R1+0x1a34] ;  /* 0x001a340001817983 */ /* 0x000ee40000300800 */
[----:B------:R-:W3:Y:S02]  /*a52f0*/  LDL.LU R130, [R1+0x1a38] ;  /* 0x001a380001827983 */ /* 0x000ee40000300800 */
[----:B------:R-:W3:Y:S11]  /*a5300*/  LDL.LU R131, [R1+0x1a3c] ;  /* 0x001a3c0001837983 */ /* 0x000ef60000300800 */
[----:B------:R-:W-:Y:S07]  /*a5310*/  @!UPT UIADD3 URZ, URZ, URZ, URZ ;  /* 0x0000003f3f3ff290 */ /* 0x000fee000fffe03f */
[----:B----4-:R-:W-:Y:S01]  /*a5320*/  IMAD.MOV.U32 R175, RZ, RZ, R39 ;  /* 0x000000ffffaf7224 */ /* 0x010fe200078e0027 */
        /* <DEDUP_REMOVED lines=35> */
[----:B------:R-:W2:Y:S01]  /*a5560*/  LDL.LU R124, [R1+0x1a00] ;  /* 0x001a0000017c7983 */ /* 0x000ea20000300800 */
[----:B------:R-:W2:Y:S02]  /*a5570*/  LDL.LU R125, [R1+0x1a04] ;  /* 0x001a0400017d7983 */ /* 0x000ea40000300800 */
[----:B------:R-:W2:Y:S02]  /*a5580*/  LDL.LU R126, [R1+0x1a08] ;  /* 0x001a0800017e7983 */ /* 0x000ea40000300800 */
[----:B------:R-:W2:Y:S01]  /*a5590*/  LDL.LU R127, [R1+0x1a0c] ;  /* 0x001a0c00017f7983 */ /* 0x000ea20000300800 */
[C---:B---3--:R-:W-:Y:S01]  /*a55a0*/  HMMA.1688.F32.TF32 R36, R88.reuse, R204, R128 ;  /* 0x000000cc5824723c */ /* 0x048fe20000081080 */
[----:B------:R-:W3:Y:S01]  /*a55b0*/  LDL.LU R128, [R1+0x19f0] ;  /* 0x0019f00001807983 */ /* 0x000ee20000300800 */
[----:B------:R-:W3:Y:S02]  /*a55c0*/  LDL.LU R129, [R1+0x19f4] ;  /* 0x0019f40001817983 */ /* 0x000ee40000300800 */
[----:B------:R-:W3:Y:S02]  /*a55d0*/  LDL.LU R130, [R1+0x19f8] ;  /* 0x0019f80001827983 */ /* 0x000ee40000300800 */
[----:B------:R-:W3:Y:S11]  /*a55e0*/  LDL.LU R131, [R1+0x19fc] ;  /* 0x0019fc0001837983 */ /* 0x000ef60000300800 */
[----:B------:R-:W-:Y:S07]  /*a55f0*/  @!UPT UIADD3 URZ, URZ, URZ, URZ ;  /* 0x0000003f3f3ff290 */ /* 0x000fee000fffe03f */
[----:B------:R-:W-:Y:S01]  /*a5600*/  MOV R154, R36 ;  /* 0x00000024009a7202 */ /* 0x000fe20000000f00 */
[----:B------:R-:W-:Y:S01]  /*a5610*/  IMAD.MOV.U32 R155, RZ, RZ, R37 ;  /* 0x000000ffff9b7224 */ /* 0x000fe200078e0025 */
[----:B------:R-:W-:Y:S01]  /*a5620*/  MOV R158, R38 ;  /* 0x00000026009e7202 */ /* 0x000fe20000000f00 */
[----:B------:R-:W-:Y:S02]  /*a5630*/  IMAD.MOV.U32 R159, RZ, RZ, R39 ;  /* 0x000000ffff9f7224 */ /* 0x000fe400078e0027 */
[C---:B----4-:R-:W-:Y:S03]  /*a5640*/  HMMA.1688.F32.TF32 R36, R88.reuse, R200, R116 ;  /* 0x000000c85824723c */ /* 0x050fe60000081074 */
[----:B------:R4:W-:Y:S01]  /*a5650*/  STL [R1+0x6ef8], R159 ;  /* 0x006ef89f01007387 */ /* 0x0009e20000100800 */
[----:B------:R1:W-:Y:S02]  /*a5660*/  STL [R1+0x6ef4], R158 ;  /* 0x006ef49e01007387 */ /* 0x0003e40000100800 */
[----:B------:R1:W-:Y:S02]  /*a5670*/  STL [R1+0x6ef0], R155 ;  /* 0x006ef09b01007387 */ /* 0x0003e40000100800 */
[----:B------:R1:W-:Y:S11]  /*a5680*/  STL [R1+0x6eec], R154 ;  /* 0x006eec9a01007387 */ /* 0x0003f60000100800 */
[----:B------:R-:W-:Y:S05]  /*a5690*/  @!UPT UIADD3 URZ, URZ, URZ, URZ ;  /* 0x0000003f3f3ff290 */ /* 0x000fea000fffe03f */
[----:B-1----:R-:W-:Y:S01]  /*a56a0*/  IMAD.MOV.U32 R178, RZ, RZ, R39 ;  /* 0x000000ffffb27224 */ /* 0x002fe200078e0027 */
        /* <DEDUP_REMOVED lines=37> */
[C---:B------:R-:W-:Y:S01]  /*a5900*/  HMMA.1688.F32.TF32 R36, R88.reuse, R192, R124 ;  /* 0x000000c05824723c */ /* 0x040fe2000008107c */
[----:B------:R-:W4:Y:S01]  /*a5910*/  LDL.LU R124, [R1+0x1990] ;  /* 0x00199000017c7983 */ /* 0x000f220000300800 */
[----:B------:R-:W4:Y:S02]  /*a5920*/  LDL.LU R125, [R1+0x1994] ;  /* 0x00199400017d7983 */ /* 0x000f240000300800 */
[----:B------:R-:W4:Y:S02]  /*a5930*/  LDL.LU R126, [R1+0x1998] ;  /* 0x00199800017e7983 */ /* 0x000f240000300800 */
[----:B------:R-:W4:Y:S11]  /*a5940*/  LDL.LU R127, [R1+0x199c] ;  /* 0x00199c00017f7983 */ /* 0x000f360000300800 */
[----:B------:R-:W-:Y:S07]  /*a5950*/  @!UPT UIADD3 URZ, URZ, URZ, URZ ;  /* 0x0000003f3f3ff290 */ /* 0x000fee000fffe03f */
[----:B------:R-:W-:Y:S01]  /*a5960*/  MOV R199, R36 ;  /* 0x0000002400c77202 */ /* 0x000fe20000000f00 */
[----:B------:R-:W-:Y:S01]  /*a5970*/  IMAD.MOV.U32 R198, RZ, RZ, R37 ;  /* 0x000000ffffc67224 */ /* 0x000fe200078e0025 */
[----:B------:R-:W-:Y:S01]  /*a5980*/  MOV R195, R38 ;  /* 0x0000002600c37202 */ /* 0x000fe20000000f00 */
[----:B------:R-:W-:Y:S02]  /*a5990*/  IMAD.MOV.U32 R194, RZ, RZ, R39 ;  /* 0x000000ffffc27224 */ /* 0x000fe400078e0027 */
        /* <DEDUP_REMOVED lines=10> */
[C---:B--2---:R-:W-:Y:S01]  /*a5a40*/  HMMA.1688.F32.TF32 R36, R88.reuse, R184, R240 ;  /* 0x000000b85824723c */ /* 0x044fe200000810f0 */
[----:B------:R-:W2:Y:S01]  /*a5a50*/  LDL.LU R240, [R1+0x1970] ;  /* 0x0019700001f07983 */ /* 0x000ea20000300800 */
[----:B------:R-:W2:Y:S02]  /*a5a60*/  LDL.LU R241, [R1+0x1974] ;  /* 0x0019740001f17983 */ /* 0x000ea40000300800 */
[----:B------:R-:W2:Y:S02]  /*a5a70*/  LDL.LU R242, [R1+0x1978] ;  /* 0x0019780001f27983 */ /* 0x000ea40000300800 */
[----:B------:R-:W2:Y:S11]  /*a5a80*/  LDL.LU R243, [R1+0x197c] ;  /* 0x00197c0001f37983 */ /* 0x000eb60000300800 */
[----:B------:R-:W-:Y:S07]  /*a5a90*/  @!UPT UIADD3 URZ, URZ, URZ, URZ ;  /* 0x0000003f3f3ff290 */ /* 0x000fee000fffe03f */
        /* <DEDUP_REMOVED lines=25> */
[----:B------:R-:W-:Y:S01]  /*a5c30*/  HMMA.1688.F32.TF32 R36, R88, R168, R116 ;  /* 0x000000a85824723c */ /* 0x000fe20000081074 */
        /* <DEDUP_REMOVED lines=11> */
[----:B------:R-:W4:Y:S06]  /*a5cf0*/  LDL.LU R111, [R1+0x18cc] ;  /* 0x0018cc00016f7983 */ /* 0x000f2c0000300800 */
[----:B------:R-:W-:Y:S01]  /*a5d00*/  MOV R167, R36 ;  /* 0x0000002400a77202 */ /* 0x000fe20000000f00 */
[----:B------:R-:W-:Y:S01]  /*a5d10*/  IMAD.MOV.U32 R166, RZ, RZ, R37 ;  /* 0x000000ffffa67224 */ /* 0x000fe200078e0025 */
[----:B------:R-:W-:Y:S01]  /*a5d20*/  MOV R163, R38 ;  /* 0x0000002600a37202 */ /* 0x000fe20000000f00 */
[----:B------:R-:W-:-:S02]  /*a5d30*/  IMAD.MOV.U32 R162, RZ, RZ, R39 ;  /* 0x000000ffffa27224 */ /* 0x000fc400078e0027 */
        /* <DEDUP_REMOVED lines=42> */
[----:B------:R-:W-:Y:S01]  /*a5fe0*/  MOV R159, R36 ;  /* 0x00000024009f7202 */ /* 0x000fe20000000f00 */
[----:B------:R-:W-:Y:S01]  /*a5ff0*/  IMAD.MOV.U32 R158, RZ, RZ, R37 ;  /* 0x000000ffff9e7224 */ /* 0x000fe200078e0025 */
[----:B------:R-:W-:Y:S01]  /*a6000*/  MOV R155, R38 ;  /* 0x00000026009b7202 */ /* 0x000fe20000000f00 */
[----:B------:R-:W-:Y:S01]  /*a6010*/  IMAD.MOV.U32 R154, RZ, RZ, R39 ;  /* 0x000000ffff9a7224 */ /* 0x000fe200078e0027 */
[----:B------:R-:W4:Y:S01]  /*a6020*/  LDL.LU R98, [R1+0x1908] ;  /* 0x0019080001627983 */ /* 0x000f220000300800 */
[----:B------:R-:W4:Y:S01]  /*a6030*/  LDL.LU R99, [R1+0x190c] ;  /* 0x00190c0001637983 */ /* 0x000f220000300800 */
[----:B--2---:R-:W-:Y:S02]  /*a6040*/  HMMA.1688.F32.TF32 R36, R88, R156, R240 ;  /* 0x0000009c5824723c */ /* 0x004fe400000810f0 */
        /* <DEDUP_REMOVED lines=11> */
[----:B------:R-:W2:Y:S05]  /*a6100*/  LDL.LU R135, [R1+0x18ec] ;  /* 0x0018ec0001877983 */ /* 0x000eaa0000300800 */
[----:B-1----:R-:W-:Y:S01]  /*a6110*/  MOV R178, R36 ;  /* 0x0000002400b27202 */ /* 0x002fe20000000f00 */
[----:B------:R-:W-:Y:S01]  /*a6120*/  IMAD.MOV.U32 R179, RZ, RZ, R37 ;  /* 0x000000ffffb37224 */ /* 0x000fe200078e0025 */
[----:B------:R-:W-:Y:S01]  /*a6130*/  MOV R182, R38 ;  /* 0x0000002600b67202 */ /* 0x000fe20000000f00 */
[----:B------:R-:W-:-:S02]  /*a6140*/  IMAD.MOV.U32 R183, RZ, RZ, R39 ;  /* 0x000000ffffb77224 */ /* 0x000fc400078e0027 */
[C---:B---3--:R-:W-:Y:S08]  /*a6150*/  HMMA.1688.F32.TF32 R36, R88.reuse, R152, R68 ;  /* 0x000000985824723c */ /* 0x048ff00000081044 */
[C---:B----4-:R-:W-:Y:S08]  /*a6160*/  HMMA.1688.F32.TF32 R40, R88.reuse, R148, R72 ;  /* 0x000000945828723c */ /* 0x050ff00000081048 */
[----:B------:R-:W-:Y:S08]  /*a6170*/  HMMA.1688.F32.TF32 R44, R88, R140, R80 ;  /* 0x0000008c582c723c */ /* 0x000ff00000081050 */
[----:B------:R-:W-:Y:S01]  /*a6180*/  MOV R223, R36 ;  /* 0x0000002400df7202 */ /* 0x000fe20000000f00 */
[----:B------:R-:W-:Y:S01]  /*a6190*/  IMAD.MOV.U32 R222, RZ, RZ, R37 ;  /* 0x000000ffffde7224 */ /* 0x000fe200078e0025 */
[----:B------:R-:W-:Y:S01]  /*a61a0*/  MOV R219, R38 ;  /* 0x0000002600db7202 */ /* 0x000fe20000000f00 */
[----:B------:R-:W-:-:S02]  /*a61b0*/  IMAD.MOV.U32 R218, RZ, RZ, R39 ;  /* 0x000000ffffda7224 */ /* 0x000fc400078e0027 */
[C---:B------:R-:W-:Y:S02]  /*a61c0*/  HMMA.1688.F32.TF32 R36, R88.reuse, R144, R76 ;  /* 0x000000905824723c */ /* 0x040fe4000008104c */
[----:B------:R-:W-:Y:S01]  /*a61d0*/  STL.64 [R1+0x40], R40 ;  /* 0x0000402801007387 */ /* 0x000fe20000100a00 */
[----:B------:R1:W-:Y:S05]  /*a61e0*/  STL.64 [R1+0x48], R42 ;  /* 0x0000482a01007387 */ /* 0x0003ea0000100a00 */
[----:B-1----:R-:W-:Y:S11]  /*a61f0*/  HMMA.1688.F32.TF32 R40, R88, R136, R124 ;  /* 0x000000885828723c */ /* 0x002ff6000008107c */
[----:B------:R-:W-:Y:S04]  /*a6200*/  @!UPT UIADD3 URZ, URZ, URZ, URZ ;  /* 0x0000003f3f3ff290 */ /* 0x000fe8000fffe03f */
[----:B------:R-:W-:Y:S01]  /*a6210*/  STL.64 [R1+0x30], R36 ;  /* 0x0000302401007387 */ /* 0x000fe20000100a00 */
[----:B------:R1:W-:Y:S02]  /*a6220*/  STL.64 [R1+0x38], R38 ;  /* 0x0000382601007387 */ /* 0x0003e40000100a00 */
[C---:B-1----:R-:W-:Y:S01]  /*a6230*/  HMMA.1688.F32.TF32 R36, R32.reuse, R24, R128 ;  /* 0x000000182024723c */ /* 0x042fe20000081080 */
[----:B------:R-:W-:Y:S01]  /*a6240*/  STL.64 [R1+0x20], R44 ;  /* 0x0000202c01007387 */ /* 0x000fe20000100a00 */
[----:B------:R-:W-:Y:S02]  /*a6250*/  STL.64 [R1+0x28], R46 ;  /* 0x0000282e01007387 */ /* 0x000fe40000100a00 */
[----:B------:R-:W3:Y:S01]  /*a6260*/  LDL.LU R128, [R1+0x1880] ;  /* 0x0018800001807983 */ /* 0x000ee20000300800 */
[----:B------:R-:W-:Y:S04]  /*a6270*/  STL.64 [R1+0x10], R40 ;  /* 0x0000102801007387 */ /* 0x000fe80000100a00 */
[----:B------:R-:W-:Y:S11]  /*a6280*/  STL.64 [R1+0x18], R42 ;  /* 0x0000182a01007387 */ /* 0x000ff60000100a00 */
[----:B------:R-:W-:Y:S03]  /*a6290*/  @!UPT UIADD3 URZ, URZ, URZ, URZ ;  /* 0x0000003f3f3ff290 */ /* 0x000fe6000fffe03f */
[----:B------:R-:W-:Y:S01]  /*a62a0*/  STL.64 [R1], R36 ;  /* 0x0000002401007387 */ /* 0x000fe20000100a00 */
[----:B------:R2:W-:Y:S02]  /*a62b0*/  STL.64 [R1+0x8], R38 ;  /* 0x0000082601007387 */ /* 0x0005e40000100a00 */
[----:B------:R-:W3:Y:S02]  /*a62c0*/  LDL.LU R129, [R1+0x1884] ;  /* 0x0018840001817983 */ /* 0x000ee40000300800 */
[----:B------:R-:W3:Y:S01]  /*a62d0*/  LDL.LU R130, [R1+0x1888] ;  /* 0x0018880001827983 */ /* 0x000ee20000300800 */
[----:B------:R-:W3:Y:S01]  /*a62e0*/  LDL.LU R131, [R1+0x188c] ;  /* 0x00188c0001837983 */ /* 0x000ee20000300800 */
[----:B------:R-:W4:Y:S02]  /*a62f0*/  LDL.LU R124, [R1+0x1890] ;  /* 0x00189000017c7983 */ /* 0x000f240000300800 */
[----:B------:R-:W4:Y:S01]  /*a6300*/  LDL.LU R125, [R1+0x1894] ;  /* 0x00189400017d7983 */ /* 0x000f220000300800 */
        /* <DEDUP_REMOVED lines=8> */
[C---:B------:R-:W-:Y:S08]  /*a6390*/  HMMA.1688.F32.TF32 R40, R32.reuse, R16, R92 ;  /* 0x000000102028723c */ /* 0x040ff0000008105c */
[C---:B-1----:R-:W-:Y:S08]  /*a63a0*/  HMMA.1688.F32.TF32 R36, R32.reuse, R12, R96 ;  /* 0x0000000c2024723c */ /* 0x042ff00000081060 */
[C---:B------:R-:W-:Y:S07]  /*a63b0*/  HMMA.1688.F32.TF32 R44, R32.reuse, R8, R100 ;  /* 0x00000008202c723c */ /* 0x040fee0000081064 */
[----:B------:R-:W-:Y:S01]  /*a63c0*/  STL.64 [R1+0x990], R40 ;  /* 0x0009902801007387 */ /* 0x000fe20000100a00 */
[----:B------:R1:W-:Y:S07]  /*a63d0*/  STL.64 [R1+0x998], R42 ;  /* 0x0009982a01007387 */ /* 0x0003ee0000100a00 */
[----:B------:R-:W-:Y:S01]  /*a63e0*/  STL.64 [R1+0x980], R36 ;  /* 0x0009802401007387 */ /* 0x000fe20000100a00 */
[----:B------:R1:W-:Y:S02]  /*a63f0*/  STL.64 [R1+0x988], R38 ;  /* 0x0009882601007387 */ /* 0x0003e40000100a00 */
[C---:B-1----:R-:W-:Y:S08]  /*a6400*/  HMMA.1688.F32.TF32 R40, R32.reuse, R4, R132 ;  /* 0x000000042028723c */ /* 0x042ff00000081084 */
[C---:B------:R-:W-:Y:S01]  /*a6410*/  HMMA.1688.F32.TF32 R36, R32.reuse, R236, R104 ;  /* 0x000000ec2024723c */ /* 0x040fe20000081068 */
[----:B------:R-:W-:Y:S01]  /*a6420*/  STL.64 [R1+0x970], R44 ;  /* 0x0009702c01007387 */ /* 0x000fe20000100a00 */
[----:B------:R1:W-:Y:S06]  /*a6430*/  STL.64 [R1+0x978], R46 ;  /* 0x0009782e01007387 */ /* 0x0003ec0000100a00 */
[C---:B-1----:R-:W-:Y:S07]  /*a6440*/  HMMA.1688.F32.TF32 R44, R32.reuse, R232, R108 ;  /* 0x000000e8202c723c */ /* 0x042fee000008106c */
[----:B------:R-:W-:Y:S01]  /*a6450*/  STL.64 [R1+0x960], R40 ;  /* 0x0009602801007387 */ /* 0x000fe20000100a00 */
[----:B------:R1:W-:Y:S07]  /*a6460*/  STL.64 [R1+0x968], R42 ;  /* 0x0009682a01007387 */ /* 0x0003ee0000100a00 */
[----:B------:R-:W-:Y:S01]  /*a6470*/  STL.64 [R1+0x950], R36 ;  /* 0x0009502401007387 */ /* 0x000fe20000100a00 */
[----:B------:R1:W-:Y:S02]  /*a6480*/  STL.64 [R1+0x958], R38 ;  /* 0x0009582601007387 */ /* 0x0003e40000100a00 */
[C---:B-1----:R-:W-:Y:S08]  /*a6490*/  HMMA.1688.F32.TF32 R40, R32.reuse, R228, R112 ;  /* 0x000000e42028723c */ /* 0x042ff00000081070 */
[----:B------:R-:W-:Y:S01]  /*a64a0*/  HMMA.1688.F32.TF32 R36, R32, R224, R116 ;  /* 0x000000e02024723c */ /* 0x000fe20000081074 */
[----:B------:R-:W-:Y:S01]  /*a64b0*/  STL.64 [R1+0x940], R44 ;  /* 0x0009402c01007387 */ /* 0x000fe20000100a00 */
[----:B------:R-:W-:Y:S02]  /*a64c0*/  STL.64 [R1+0x948], R46 ;  /* 0x0009482e01007387 */ /* 0x000fe40000100a00 */
[----:B------:R-:W2:Y:S11]  /*a64d0*/  LDL.LU R104, [R1+0x1860] ;  /* 0x0018600001687983 */ /* 0x000eb60000300800 */
[----:B------:R-:W-:Y:S01]  /*a64e0*/  STL.64 [R1+0x930], R40 ;  /* 0x0009302801007387 */ /* 0x000fe20000100a00 */
[----:B------:R-:W-:Y:S07]  /*a64f0*/  STL.64 [R1+0x938], R42 ;  /* 0x0009382a01007387 */ /* 0x000fee0000100a00 */
[----:B------:R-:W-:Y:S01]  /*a6500*/  STL.64 [R1+0x920], R36 ;  /* 0x0009202401007387 */ /* 0x000fe20000100a00 */
[----:B------:R3:W-:Y:S02]  /*a6510*/  STL.64 [R1+0x928], R38 ;  /* 0x0009282601007387 */ /* 0x0007e40000100a00 */
[----:B------:R-:W2:Y:S02]  /*a6520*/  LDL.LU R105, [R1+0x1864] ;  /* 0x0018640001697983 */ /* 0x000ea40000300800 */
[----:B------:R-:W2:Y:S01]  /*a6530*/  LDL.LU R106, [R1+0x1868] ;  /* 0x00186800016a7983 */ /* 0x000ea20000300800 */
[----:B------:R-:W2:Y:S01]  /*a6540*/  LDL.LU R107, [R1+0x186c] ;  /* 0x00186c00016b7983 */ /* 0x000ea20000300800 */
[----:B------:R-:W2:Y:S02]  /*a6550*/  LDL.LU R108, [R1+0x1850] ;  /* 0x00185000016c7983 */ /* 0x000ea40000300800 */
[----:B------:R-:W2:Y:S02]  /*a6560*/  LDL.LU R109, [R1+0x1854] ;  /* 0x00185400016d7983 */ /* 0x000ea40000300800 */
[----:B------:R-:W2:Y:S01]  /*a6570*/  LDL.LU R110, [R1+0x1858] ;  /* 0x00185800016e7983 */ /* 0x000ea20000300800 */
[----:B------:R-:W2:Y:S01]  /*a6580*/  LDL.LU R111, [R1+0x185c] ;  /* 0x00185c00016f7983 */ /* 0x000ea20000300800 */
[----:B------:R-:W-:Y:S01]  /*a6590*/  MOV R126, R29 ;  /* 0x0000001d007e7202 */ /* 0x000fe20000000f00 */
[----:B------:R-:W-:-:S02]  /*a65a0*/  IMAD.MOV.U32 R127, RZ, RZ, R28 ;  /* 0x000000ffff7f7224 */ /* 0x000fc400078e001c */
        /* <DEDUP_REMOVED lines=8> */
[----:B------:R-:W-:Y:S04]  /*a6630*/  LDS R28, [R3+0x48080] ;  /* 0x04808000031c7984 */ /* 0x000fe80000000800 */
[----:B------:R-:W1:Y:S01]  /*a6640*/  LDS R29, [R0+0x48080] ;  /* 0x04808000001d7984 */ /* 0x000e620000000800 */
[C---:B---3--:R-:W-:Y:S08]  /*a6650*/  HMMA.1688.F32.TF32 R36, R32.reuse, R216, R128 ;  /* 0x000000d82024723c */ /* 0x048ff00000081080 */
[C---:B----4-:R-:W-:Y:S01]  /*a6660*/  HMMA.1688.F32.TF32 R40, R32.reuse, R220, R124 ;  /* 0x000000dc2028723c */ /* 0x050fe2000008107c */
[----:B------:R-:W3:Y:S11]  /*a6670*/  LDL.LU R124, [R1+0x1820] ;  /* 0x00182000017c7983 */ /* 0x000ef60000300800 */
[----:B------:R-:W-:Y:S11]  /*a6680*/  @!UPT UIADD3 URZ, URZ, URZ, URZ ;  /* 0x0000003f3f3ff290 */ /* 0x000ff6000fffe03f */
[----:B------:R-:W-:Y:S01]  /*a6690*/  STL.64 [R1+0x910], R40 ;  /* 0x0009102801007387 */ /* 0x000fe20000100a00 */
[----:B------:R-:W-:Y:S02]  /*a66a0*/  STL.64 [R1+0x918], R42 ;  /* 0x0009182a01007387 */ /* 0x000fe40000100a00 */
[----:B------:R-:W-:Y:S02]  /*a66b0*/  STL.64 [R1+0x900], R36 ;  /* 0x0009002401007387 */ /* 0x000fe40000100a00 */
[----:B------:R2:W-:Y:S01]  /*a66c0*/  STL.64 [R1+0x908], R38 ;  /* 0x0009082601007387 */ /* 0x0005e20000100a00 */
[----:B------:R-:W3:Y:S01]  /*a66d0*/  LDL.LU R125, [R1+0x1824] ;  /* 0x00182400017d7983 */ /* 0x000ee20000300800 */
[----:B------:R-:W3:Y:S02]  /*a66e0*/  LDL.LU R126, [R1+0x1828] ;  /* 0x00182800017e7983 */ /* 0x000ee40000300800 */
[----:B------:R-:W3:Y:S01]  /*a66f0*/  LDL.LU R127, [R1+0x182c] ;  /* 0x00182c00017f7983 */ /* 0x000ee20000300800 */
[----:B--2---:R-:W-:Y:S11]  /*a6700*/  HMMA.1688.F32.TF32 R36, R32, R212, R240 ;  /* 0x000000d42024723c */ /* 0x004ff600000810f0 */
[----:B------:R-:W-:Y:S11]  /*a6710*/  @!UPT UIADD3 URZ, URZ, URZ, URZ ;  /* 0x0000003f3f3ff290 */ /* 0x000ff6000fffe03f */
[----:B------:R-:W-:Y:S01]  /*a6720*/  @!UPT UIADD3 URZ, URZ, URZ, URZ ;  /* 0x0000003f3f3ff290 */ /* 0x000fe2000fffe03f */
[----:B------:R2:W-:Y:S01]  /*a6730*/  STL [R1+0x8f0], R36 ;  /* 0x0008f02401007387 */ /* 0x0005e20000100800 */
        /* <DEDUP_REMOVED lines=8> */
[----:B------:R-:W-:Y:S01]  /*a67c0*/  MOV R138, R37 ;  /* 0x00000025008a7202 */ /* 0x000fe20000000f00 */
[----:B------:R-:W-:Y:S01]  /*a67d0*/  IMAD.MOV.U32 R142, RZ, RZ, R38 ;  /* 0x000000ffff8e7224 */ /* 0x000fe200078e0026 */
[----:B------:R-:W-:-:S05]  /*a67e0*/  MOV R146, R39 ;  /* 0x0000002700927202 */ /* 0x000fca0000000f00 */
[----:B------:R1:W-:Y:S01]  /*a67f0*/  STL [R1+0x6da0], R146 ;  /* 0x006da09201007387 */ /* 0x0003e20000100800 */
[----:B------:R1:W-:Y:S02]  /*a6800*/  STL [R1+0x6d9c], R142 ;  /* 0x006d9c8e01007387 */ /* 0x0003e40000100800 */
[----:B------:R1:W-:Y:S01]  /*a6810*/  STL [R1+0x6d98], R138 ;  /* 0x006d988a01007387 */ /* 0x0003e20000100800 */
[C---:B------:R-:W-:Y:S08]  /*a6820*/  HMMA.1688.F32.TF32 R40, R32.reuse, R208, R104 ;  /* 0x000000d02028723c */ /* 0x040ff00000081068 */
[----:B--2---:R-:W-:Y:S11]  /*a6830*/  HMMA.1688.F32.TF32 R36, R32, R204, R108 ;  /* 0x000000cc2024723c */ /* 0x004ff6000008106c */
[----:B------:R-:W-:Y:S04]  /*a6840*/  @!UPT UIADD3 URZ, URZ, URZ, URZ ;  /* 0x0000003f3f3ff290 */ /* 0x000fe8000fffe03f */
[----:B------:R-:W-:Y:S01]  /*a6850*/  STL.64 [R1+0x8e0], R40 ;  /* 0x0008e02801007387 */ /* 0x000fe20000100a00 */
[----:B------:R-:W-:Y:S08]  /*a6860*/  STL.64 [R1+0x8e8], R42 ;  /* 0x0008e82a01007387 */ /* 0x000ff00000100a00 */
[----:B-1----:R-:W-:Y:S01]  /*a6870*/  IMAD.MOV.U32 R146, RZ, RZ, R37 ;  /* 0x000000ffff927224 */ /* 0x002fe200078e0025 */
[----:B------:R-:W-:Y:S01]  /*a6880*/  MOV R142, R38 ;  /* 0x00000026008e7202 */ /* 0x000fe20000000f00 */
[----:B------:R1:W-:Y:S01]  /*a6890*/  STL [R1+0x8d0], R36 ;  /* 0x0008d02401007387 */ /* 0x0003e20000100800 */
[----:B------:R-:W-:-:S02]  /*a68a0*/  IMAD.MOV.U32 R138, RZ, RZ, R39 ;  /* 0x000000ffff8a7224 */ /* 0x000fc400078e0027 */
[C---:B-1----:R-:W-:Y:S08]  /*a68b0*/  HMMA.1688.F32.TF32 R36, R32.reuse, R196, R116 ;  /* 0x000000c42024723c */ /* 0x042ff00000081074 */
[----:B------:R-:W-:Y:S01]  /*a68c0*/  HMMA.1688.F32.TF32 R40, R32, R200, R112 ;  /* 0x000000c82028723c */ /* 0x000fe20000081070 */
[----:B------:R1:W-:Y:S01]  /*a68d0*/  STL [R1+0x6dac], R138 ;  /* 0x006dac8a01007387 */ /* 0x0003e20000100800 */
[----:B------:R2:W-:Y:S02]  /*a68e0*/  STL [R1+0x6da8], R142 ;  /* 0x006da88e01007387 */ /* 0x0005e40000100800 */
[----:B------:R1:W-:Y:S11]  /*a68f0*/  STL [R1+0x6da4], R146 ;  /* 0x006da49201007387 */ /* 0x0003f60000100800 */
[----:B------:R-:W-:Y:S01]  /*a6900*/  @!UPT UIADD3 URZ, URZ, URZ, URZ ;  /* 0x0000003f3f3ff290 */ /* 0x000fe2000fffe03f */
[----:B------:R-:W-:Y:S01]  /*a6910*/  MOV R147, R36 ;  /* 0x0000002400937202 */ /* 0x000fe20000000f00 */
[----:B------:R-:W-:Y:S01]  /*a6920*/  IMAD.MOV.U32 R150, RZ, RZ, R37 ;  /* 0x000000ffff967224 */ /* 0x000fe200078e0025 */
[----:B------:R-:W-:Y:S01]  /*a6930*/  MOV R151, R38 ;  /* 0x0000002600977202 */ /* 0x000fe20000000f00 */
[----:B------:R-:W-:-:S04]  /*a6940*/  IMAD.MOV.U32 R143, RZ, RZ, R39 ;  /* 0x000000ffff8f7224 */ /* 0x000fc800078e0027 */
[----:B------:R-:W-:Y:S01]  /*a6950*/  STL.64 [R1+0x8c0], R40 ;  /* 0x0008c02801007387 */ /* 0x000fe20000100a00 */
[----:B------:R-:W-:Y:S03]  /*a6960*/  STL.64 [R1+0x8c8], R42 ;  /* 0x0008c82a01007387 */ /* 0x000fe60000100a00 */
[----:B------:R-:W-:Y:S01]  /*a6970*/  STL [R1+0x6dbc], R143 ;  /* 0x006dbc8f01007387 */ /* 0x000fe20000100800 */
[----:B------:R-:W-:Y:S02]  /*a6980*/  STL [R1+0x6db8], R151 ;  /* 0x006db89701007387 */ /* 0x000fe40000100800 */
[----:B------:R-:W-:Y:S02]  /*a6990*/  STL [R1+0x6db4], R150 ;  /* 0x006db49601007387 */ /* 0x000fe40000100800 */
[----:B------:R-:W-:Y:S01]  /*a69a0*/  STL [R1+0x6db0], R147 ;  /* 0x006db09301007387 */ /* 0x000fe20000100800 */
[C---:B---3--:R-:W-:Y:S11]  /*a69b0*/  HMMA.1688.F32.TF32 R36, R32.reuse, R192, R124 ;  /* 0x000000c02024723c */ /* 0x048ff6000008107c */
[----:B------:R-:W-:Y:S11]  /*a69c0*/  @!UPT UIADD3 URZ, URZ, URZ, URZ ;  /* 0x0000003f3f3ff290 */ /* 0x000ff6000fffe03f */
[----:B------:R-:W-:Y:S01]  /*a69d0*/  @!UPT UIADD3 URZ, URZ, URZ, URZ ;  /* 0x0000003f3f3ff290 */ /* 0x000fe2000fffe03f */
[----:B------:R4:W-:Y:S01]  /*a69e0*/  STL [R1+0x1f0], R36 ;  /* 0x0001f02401007387 */ /* 0x0009e20000100800 */
[----:B-1----:R-:W-:Y:S01]  /*a69f0*/  MOV R138, R37 ;  /* 0x00000025008a7202 */ /* 0x002fe20000000f00 */
[----:B--2---:R-:W-:Y:S01]  /*a6a00*/  IMAD.MOV.U32 R142, RZ, RZ, R38 ;  /* 0x000000ffff8e7224 */ /* 0x004fe200078e0026 */
[----:B------:R-:W-:Y:S02]  /*a6a10*/  MOV R146, R39 ;  /* 0x0000002700927202 */ /* 0x000fe40000000f00 */
[C---:B----4-:R-:W-:Y:S03]  /*a6a20*/  HMMA.1688.F32.TF32 R36, R32.reuse, R188, R128 ;  /* 0x000000bc2024723c */ /* 0x050fe60000081080 */
[----:B------:R1:W-:Y:S01]  /*a6a30*/  STL [R1+0x6dc8], R146 ;  /* 0x006dc89201007387 */ /* 0x0003e20000100800 */
[----:B------:R-:W-:Y:S11]  /*a6a40*/  STL [R1+0x6dc4], R142 ;  /* 0x006dc48e01007387 */ /* 0x000ff60000100800 */
[----:B------:R-:W-:Y:S09]  /*a6a50*/  @!UPT UIADD3 URZ, URZ, URZ, URZ ;  /* 0x0000003f3f3ff290 */ /* 0x000ff2000fffe03f */
[----:B------:R-:W-:Y:S01]  /*a6a60*/  IMAD.MOV.U32 R143, RZ, RZ, R36 ;  /* 0x000000ffff8f7224 */ /* 0x000fe200078e0024 */
[----:B------:R-:W-:Y:S01]  /*a6a70*/  MOV R151, R37 ;  /* 0x0000002500977202 */ /* 0x000fe20000000f00 */
[----:B------:R-:W-:Y:S01]  /*a6a80*/  IMAD.MOV.U32 R150, RZ, RZ, R38 ;  /* 0x000000ffff967224 */ /* 0x000fe200078e0026 */
[----:B------:R-:W-:Y:S02]  /*a6a90*/  MOV R147, R39 ;  /* 0x0000002700937202 */ /* 0x000fe40000000f00 */
[----:B------:R-:W-:Y:S01]  /*a6aa0*/  HMMA.1688.F32.TF32 R36, R32, R184, R240 ;  /* 0x000000b82024723c */ /* 0x000fe200000810f0 */
[----:B------:R-:W-:Y:S11]  /*a6ab0*/  STL [R1+0x6dc0], R138 ;  /* 0x006dc08a01007387 */ /* 0x000ff60000100800 */
[----:B------:R-:W-:Y:S11]  /*a6ac0*/  @!UPT UIADD3 URZ, URZ, URZ, URZ ;  /* 0x0000003f3f3ff290 */ /* 0x000ff6000fffe03f */
[----:B------:R2:W-:Y:S01]  /*a6ad0*/  STL [R1+0x170], R36 ;  /* 0x0001702401007387 */ /* 0x0005e20000100800 */
        /* <DEDUP_REMOVED lines=60> */
[----:B-1----:R-:W-:-:S02]  /*a6ea0*/  IMAD.MOV.U32 R146, RZ, RZ, R37 ;  /* 0x000000ffff927224 */ /* 0x002fc400078e0025 */
[----:B--2---:R-:W2:Y:S01]  /*a6eb0*/  LDL.LU R36, [R1+0x130] ;  /* 0x0001300001247983 */ /* 0x004ea20000300800 */
[----:B------:R-:W-:Y:S01]  /*a6ec0*/  MOV R142, R38 ;  /* 0x00000026008e7202 */ /* 0x000fe20000000f00 */
[----:B------:R-:W2:Y:S01]  /*a6ed0*/  LDL.LU R37, [R1+0x134] ;  /* 0x0001340001257983 */ /* 0x000ea20000300800 */
[----:B------:R-:W-:Y:S02]  /*a6ee0*/  IMAD.MOV.U32 R138, RZ, RZ, R39 ;  /* 0x000000ffff8a7224 */ /* 0x000fe400078e0027 */
        /* <DEDUP_REMOVED lines=42> */
[C---:B--2---:R-:W-:Y:S08]  /*a7190*/  HMMA.1688.F32.TF32 R88, R32.reuse, R180, R88 ;  /* 0x000000b42058723c */ /* 0x044ff00000081058 */
[C---:B------:R-:W-:Y:S08]  /*a71a0*/  HMMA.1688.F32.TF32 R244, R32.reuse, R172, R244 ;  /* 0x000000ac20f4723c */ /* 0x040ff000000810f4 */
[----:B------:R-:W-:Y:S07]  /*a71b0*/  HMMA.1688.F32.TF32 R36, R32, R168, R36 ;  /* 0x000000a82024723c */ /* 0x000fee0000081024 */
[----:B------:R-:W-:Y:S01]  /*a71c0*/  STL [R1+0x164], R89 ;  /* 0x0001645901007387 */ /* 0x000fe20000100800 */
[----:B------:R3:W-:Y:S01]  /*a71d0*/  STL.64 [R1+0x168], R90 ;  /* 0x0001685a01007387 */ /* 0x0007e20000100a00 */
[----:B------:R-:W-:-:S02]  /*a71e0*/  MOV R139, R88 ;  /* 0x00000058008b7202 */ /* 0x000fc40000000f00 */
[C---:B---3--:R-:W-:Y:S11]  /*a71f0*/  HMMA.1688.F32.TF32 R88, R32.reuse, R176, R248 ;  /* 0x000000b02058723c */ /* 0x048ff600000810f8 */
[----:B------:R-:W-:Y:S11]  /*a7200*/  @!UPT UIADD3 URZ, URZ, URZ, URZ ;  /* 0x0000003f3f3ff290 */ /* 0x000ff6000fffe03f */
[----:B------:R-:W-:Y:S01]  /*a7210*/  @!UPT UIADD3 URZ, URZ, URZ, URZ ;  /* 0x0000003f3f3ff290 */ /* 0x000fe2000fffe03f */
[----:B------:R-:W-:Y:S01]  /*a7220*/  STL.64 [R1+0x150], R88 ;  /* 0x0001505801007387 */ /* 0x000fe20000100a00 */
[----:B------:R1:W-:Y:S02]  /*a7230*/  STL.64 [R1+0x158], R90 ;  /* 0x0001585a01007387 */ /* 0x0003e40000100a00 */
[----:B------:R-:W-:Y:S02]  /*a7240*/  STL.64 [R1+0x140], R244 ;  /* 0x000140f401007387 */ /* 0x000fe40000100a00 */
[----:B------:R-:W-:Y:S01]  /*a7250*/  STL.64 [R1+0x148], R246 ;  /* 0x000148f601007387 */ /* 0x000fe20000100a00 */
[----:B------:R-:W-:Y:S01]  /*a7260*/  STL.64 [R1+0x130], R36 ;  /* 0x0001302401007387 */ /* 0x000fe20000100a00 */
[----:B------:R2:W-:Y:S01]  /*a7270*/  STL.64 [R1+0x138], R38 ;  /* 0x0001382601007387 */ /* 0x0005e20000100a00 */
[C---:B-1----:R-:W-:Y:S08]  /*a7280*/  HMMA.1688.F32.TF32 R88, R32.reuse, R164, R40 ;  /* 0x000000a42058723c */ /* 0x042ff00000081028 */
[C---:B------:R-:W-:Y:S08]  /*a7290*/  HMMA.1688.F32.TF32 R40, R32.reuse, R160, R44 ;  /* 0x000000a02028723c */ /* 0x040ff0000008102c */
[C---:B--2---:R-:W-:Y:S08]  /*a72a0*/  HMMA.1688.F32.TF32 R36, R32.reuse, R156, R48 ;  /* 0x0000009c2024723c */ /* 0x044ff00000081030 */
[C---:B------:R-:W-:Y:S01]  /*a72b0*/  HMMA.1688.F32.TF32 R44, R32.reuse, R152, R52 ;  /* 0x00000098202c723c */ /* 0x040fe20000081034 */
[----:B------:R-:W-:Y:S01]  /*a72c0*/  STL.64 [R1+0x120], R88 ;  /* 0x0001205801007387 */ /* 0x000fe20000100a00 */
[----:B------:R-:W-:Y:S05]  /*a72d0*/  STL.64 [R1+0x128], R90 ;  /* 0x0001285a01007387 */ /* 0x000fea0000100a00 */
[----:B------:R-:W-:Y:S02]  /*a72e0*/  STL.64 [R1+0x110], R40 ;  /* 0x0001102801007387 */ /* 0x000fe40000100a00 */
[----:B------:R1:W-:Y:S06]  /*a72f0*/  STL.64 [R1+0x118], R42 ;  /* 0x0001182a01007387 */ /* 0x0003ec0000100a00 */
[----:B------:R-:W-:Y:S01]  /*a7300*/  STL.64 [R1+0x100], R36 ;  /* 0x0001002401007387 */ /* 0x000fe20000100a00 */
[----:B------:R2:W-:Y:S01]  /*a7310*/  STL.64 [R1+0x108], R38 ;  /* 0x0001082601007387 */ /* 0x0005e20000100a00 */
[C---:B-1----:R-:W-:Y:S08]  /*a7320*/  HMMA.1688.F32.TF32 R40, R32.reuse, R148, R56 ;  /* 0x000000942028723c */ /* 0x042ff00000081038 */
[C---:B--2---:R-:W-:Y:S01]  /*a7330*/  HMMA.1688.F32.TF32 R36, R32.reuse, R144, R60 ;  /* 0x000000902024723c */ /* 0x044fe2000008103c */
        /* <DEDUP_REMOVED lines=8> */
[C---:B--2---:R-:W-:Y:S01]  /*a73c0*/  HMMA.1688.F32.TF32 R36, R28.reuse, R24, R72 ;  /* 0x000000181c24723c */ /* 0x044fe20000081048 */
[----:B------:R-:W-:Y:S01]  /*a73d0*/  STL.64 [R1+0xc0], R44 ;  /* 0x0000c02c01007387 */ /* 0x000fe20000100a00 */
[----:B------:R-:W-:Y:S03]  /*a73e0*/  STL.64 [R1+0xc8], R46 ;  /* 0x0000c82e01007387 */ /* 0x000fe60000100a00 */
[----:B------:R-:W-:Y:S04]  /*a73f0*/  LDS R32, [R122+0x48080] ;  /* 0x048080007a207984 */ /* 0x000fe80000000800 */
[----:B------:R-:W-:Y:S04]  /*a7400*/  LDS R34, [R122+0x48880] ;  /* 0x048880007a227984 */ /* 0x000fe80000000800 */
[----:B------:R-:W-:Y:S04]  /*a7410*/  LDS R33, [R123+0x48080] ;  /* 0x048080007b217984 */ /* 0x000fe80000000800 */
[----:B------:R-:W1:Y:S04]  /*a7420*/  LDS R35, [R123+0x48880] ;  /* 0x048880007b237984 */ /* 0x000e680000000800 */
        /* <DEDUP_REMOVED lines=32> */
[C---:B----4-:R-:W-:Y:S08]  /*a7630*/  HMMA.1688.F32.TF32 R44, R28.reuse, R216, R124 ;  /* 0x000000d81c2c723c */ /* 0x050ff0000008107c */
[C---:B--2---:R-:W-:Y:S01]  /*a7640*/  HMMA.1688.F32.TF32 R40, R28.reuse, R212, R128 ;  /* 0x000000d41c28723c */ /* 0x044fe20000081080 */
[----:B------:R-:W-:Y:S01]  /*a7650*/  STL.64 [R1+0x810], R36 ;  /* 0x0008102401007387 */ /* 0x000fe20000100a00 */
[----:B------:R2:W-:Y:S06]  /*a7660*/  STL.64 [R1+0x818], R38 ;  /* 0x0008182601007387 */ /* 0x0005ec0000100a00 */
[C---:B--2---:R-:W-:Y:S07]  /*a7670*/  HMMA.1688.F32.TF32 R36, R28.reuse, R208, R240 ;  /* 0x000000d01c24723c */ /* 0x044fee00000810f0 */
[----:B------:R-:W-:Y:S01]  /*a7680*/  STL.64 [R1+0x800], R44 ;  /* 0x0008002c01007387 */ /* 0x000fe20000100a00 */
[----:B------:R-:W-:Y:S02]  /*a7690*/  STL.64 [R1+0x808], R46 ;  /* 0x0008082e01007387 */ /* 0x000fe40000100a00 */
[----:B------:R-:W2:Y:S05]  /*a76a0*/  LDL.LU R124, [R1+0x1600] ;  /* 0x00160000017c7983 */ /* 0x000eaa0000300800 */
[----:B------:R3:W-:Y:S01]  /*a76b0*/  STL.64 [R1+0x7f0], R40 ;  /* 0x0007f02801007387 */ /* 0x0007e20000100a00 */
[----:B------:R4:W-:Y:S07]  /*a76c0*/  STL.64 [R1+0x7f8], R42 ;  /* 0x0007f82a01007387 */ /* 0x0009ee0000100a00 */
[----:B------:R1:W-:Y:S01]  /*a76d0*/  STL.64 [R1+0x7e0], R36 ;  /* 0x0007e02401007387 */ /* 0x0003e20000100a00 */
        /* <DEDUP_REMOVED lines=52> */
[----:B---3--:R-:W3:Y:S02]  /*a7a20*/  LDL.LU R40, [R1+0x1700] ;  /* 0x0017000001287983 */ /* 0x008ee40000300800 */
[----:B------:R-:W3:Y:S02]  /*a7a30*/  LDL.LU R41, [R1+0x1704] ;  /* 0x0017040001297983 */ /* 0x000ee40000300800 */
[----:B----4-:R-:W3:Y:S01]  /*a7a40*/  LDL.LU R42, [R1+0x1708] ;  /* 0x00170800012a7983 */ /* 0x010ee20000300800 */
[----:B------:R-:W3:Y:S01]  /*a7a50*/  LDL.LU R43, [R1+0x170c] ;  /* 0x00170c00012b7983 */ /* 0x000ee20000300800 */
[----:B-1----:R-:W4:Y:S02]  /*a7a60*/  LDL.LU R36, [R1+0x1710] ;  /* 0x0017100001247983 */ /* 0x002f240000300800 */
        /* <DEDUP_REMOVED lines=35> */
[C---:B----4-:R-:W-:Y:S08]  /*a7ca0*/  HMMA.1688.F32.TF32 R36, R28.reuse, R204, R36 ;  /* 0x000000cc1c24723c */ /* 0x050ff00000081024 */
[C---:B---3--:R-:W-:Y:S08]  /*a7cb0*/  HMMA.1688.F32.TF32 R88, R28.reuse, R200, R40 ;  /* 0x000000c81c58723c */ /* 0x048ff00000081028 */
[C---:B--2---:R-:W-:Y:S07]  /*a7cc0*/  HMMA.1688.F32.TF32 R40, R28.reuse, R196, R44 ;  /* 0x000000c41c28723c */ /* 0x044fee000008102c */
[----:B------:R-:W-:Y:S01]  /*a7cd0*/  STL.64 [R1+0x7d0], R36 ;  /* 0x0007d02401007387 */ /* 0x000fe20000100a00 */
[----:B------:R1:W-:Y:S02]  /*a7ce0*/  STL.64 [R1+0x7d8], R38 ;  /* 0x0007d82601007387 */ /* 0x0003e40000100a00 */
[C---:B-1----:R-:W-:Y:S05]  /*a7cf0*/  HMMA.1688.F32.TF32 R36, R28.reuse, R192, R48 ;  /* 0x000000c01c24723c */ /* 0x042fea0000081030 */
[----:B------:R-:W-:Y:S01]  /*a7d00*/  STL.64 [R1+0x7c0], R88 ;  /* 0x0007c05801007387 */ /* 0x000fe20000100a00 */
[----:B------:R-:W-:Y:S02]  /*a7d10*/  STL.64 [R1+0x7c8], R90 ;  /* 0x0007c85a01007387 */ /* 0x000fe40000100a00 */
[C---:B------:R-:W-:Y:S05]  /*a7d20*/  HMMA.1688.F32.TF32 R44, R28.reuse, R188, R52 ;  /* 0x000000bc1c2c723c */ /* 0x040fea0000081034 */
[----:B------:R-:W-:Y:S04]  /*a7d30*/  STL.64 [R1+0x7b0], R40 ;  /* 0x0007b02801007387 */ /* 0x000fe80000100a00 */
[----:B------:R1:W-:Y:S02]  /*a7d40*/  STL.64 [R1+0x7b8], R42 ;  /* 0x0007b82a01007387 */ /* 0x0003e40000100a00 */
[C---:B-1----:R-:W-:Y:S04]  /*a7d50*/  HMMA.1688.F32.TF32 R40, R28.reuse, R184, R56 ;  /* 0x000000b81c28723c */ /* 0x042fe80000081038 */
[----:B------:R-:W-:Y:S01]  /*a7d60*/  STL.64 [R1+0x7a0], R36 ;  /* 0x0007a02401007387 */ /* 0x000fe20000100a00 */
[----:B------:R1:W-:Y:S03]  /*a7d70*/  STL.64 [R1+0x7a8], R38 ;  /* 0x0007a82601007387 */ /* 0x0003e60000100a00 */
[C---:B-1----:R-:W-:Y:S04]  /*a7d80*/  HMMA.1688.F32.TF32 R36, R28.reuse, R180, R60 ;  /* 0x000000b41c24723c */ /* 0x042fe8000008103c */
[----:B------:R-:W-:Y:S01]  /*a7d90*/  STL.64 [R1+0x790], R44 ;  /* 0x0007902c01007387 */ /* 0x000fe20000100a00 */
[----:B------:R1:W-:Y:S10]  /*a7da0*/  STL.64 [R1+0x798], R46 ;  /* 0x0007982e01007387 */ /* 0x0003f40000100a00 */
        /* <DEDUP_REMOVED lines=30> */
[----:B--2---:R-:W-:Y:S01]  /*a7f90*/  HMMA.1688.F32.TF32 R40, R28, R136, R108 ;  /* 0x000000881c28723c */ /* 0x004fe2000008106c */
[----:B------:R-:W-:Y:S04]  /*a7fa0*/  LDS R28, [R3+0x48100] ;  /* 0x04810000031c7984 */ /* 0x000fe80000000800 */
[----:B------:R-:W-:Y:S04]  /*a7fb0*/  LDS R30, [R3+0x48900] ;  /* 0x04890000031e7984 */ /* 0x000fe80000000800 */
[----:B------:R-:W-:Y:S04]  /*a7fc0*/  LDS R29, [R0+0x48100] ;  /* 0x04810000001d7984 */ /* 0x000fe80000000800 */
[----:B------:R-:W1:Y:S04]  /*a7fd0*/  LDS R31, [R0+0x48900] ;  /* 0x04890000001f7984 */ /* 0x000e680000000800 */
[----:B------:R-:W-:Y:S01]  /*a7fe0*/  STL.64 [R1+0x6e0], R36 ;  /* 0x0006e02401007387 */ /* 0x000fe20000100a00 */
[----:B------:R2:W-:Y:S02]  /*a7ff0*/  STL.64 [R1+0x6e8], R38 ;  /* 0x0006e82601007387 */ /* 0x0005e40000100a00 */
[C---:B--2---:R-:W-:Y:S01]  /*a8000*/  HMMA.1688.F32.TF32 R36, R32.reuse, R24, R112 ;  /* 0x000000182024723c */ /* 0x044fe20000081070 */
[----:B------:R-:W-:Y:S01]  /*a8010*/  STL.64 [R1+0x6d0], R44 ;  /* 0x0006d02c01007387 */ /* 0x000fe20000100a00 */
[----:B------:R-:W-:Y:S03]  /*a8020*/  STL.64 [R1+0x6d8], R46 ;  /* 0x0006d82e01007387 */ /* 0x000fe60000100a00 */
[----:B------:R-:W-:Y:S01]  /*a8030*/  STL.64 [R1+0x1d0], R40 ;  /* 0x0001d02801007387 */ /* 0x000fe20000100a00 */
[----:B------:R2:W-:Y:S02]  /*a8040*/  STL.64 [R1+0x1d8], R42 ;  /* 0x0001d82a01007387 */ /* 0x0005e40000100a00 */
[C---:B--2---:R-:W-:Y:S11]  /*a8050*/  HMMA.1688.F32.TF32 R40, R32.reuse, R20, R116 ;  /* 0x000000142028723c */ /* 0x044ff60000081074 */
[----:B------:R-:W-:Y:S04]  /*a8060*/  @!UPT UIADD3 URZ, URZ, URZ, URZ ;  /* 0x0000003f3f3ff290 */ /* 0x000fe8000fffe03f */
[----:B------:R-:W-:Y:S01]  /*a8070*/  STL.64 [R1+0x1c0], R36 ;  /* 0x0001c02401007387 */ /* 0x000fe20000100a00 */
[----:B------:R2:W-:Y:S02]  /*a8080*/  STL.64 [R1+0x1c8], R38 ;  /* 0x0001c82601007387 */ /* 0x0005e40000100a00 */
[C---:B--2---:R-:W-:Y:S01]  /*a8090*/  HMMA.1688.F32.TF32 R36, R32.reuse, R16, R124 ;  /* 0x000000102024723c */ /* 0x044fe2000008107c */
[----:B------:R-:W-:Y:S04]  /*a80a0*/  STL.64 [R1+0x7088], R18 ;  /* 0x0070881201007387 */ /* 0x000fe80000100a00 */
[----:B------:R-:W-:Y:S01]  /*a80b0*/  STL.64 [R1+0x6c0], R40 ;  /* 0x0006c02801007387 */ /* 0x000fe20000100a00 */
[----:B------:R-:W-:Y:S02]  /*a80c0*/  STL.64 [R1+0x6c8], R42 ;  /* 0x0006c82a01007387 */ /* 0x000fe40000100a00 */
[----:B------:R2:W-:Y:S02]  /*a80d0*/  STL.64 [R1+0x7080], R16 ;  /* 0x0070801001007387 */ /* 0x0005e40000100a00 */
[C---:B--2---:R-:W-:Y:S11]  /*a80e0*/  HMMA.1688.F32.TF32 R16, R32.reuse, R12, R128 ;  /* 0x0000000c2010723c */ /* 0x044ff60000081080 */
[----:B------:R-:W-:Y:S02]  /*a80f0*/  @!UPT UIADD3 URZ, URZ, URZ, URZ ;  /* 0x0000003f3f3ff290 */ /* 0x000fe4000fffe03f */
[----:B------:R-:W-:Y:S01]  /*a8100*/  STL.64 [R1+0x6b0], R36 ;  /* 0x0006b02401007387 */ /* 0x000fe20000100a00 */
[----:B------:R-:W-:Y:S02]  /*a8110*/  STL.64 [R1+0x6b8], R38 ;  /* 0x0006b82601007387 */ /* 0x000fe40000100a00 */
[----:B------:R-:W-:Y:S02]  /*a8120*/  STL.64 [R1+0x7078], R14 ;  /* 0x0070780e01007387 */ /* 0x000fe40000100a00 */
[----:B------:R2:W-:Y:S02]  /*a8130*/  STL.64 [R1+0x7070], R12 ;  /* 0x0070700c01007387 */ /* 0x0005e40000100a00 */
[C---:B--2---:R-:W-:Y:S03]  /*a8140*/  HMMA.1688.F32.TF32 R12, R32.reuse, R8, R240 ;  /* 0x00000008200c723c */ /* 0x044fe600000810f0 */
[----:B------:R2:W-:Y:S01]  /*a8150*/  STL.64 [R1+0x6a0], R16 ;  /* 0x0006a01001007387 */ /* 0x0005e20000100a00 */
[----:B------:R3:W-:Y:S02]  /*a8160*/  STL.64 [R1+0x6a8], R18 ;  /* 0x0006a81201007387 */ /* 0x0007e40000100a00 */
[----:B------:R-:W1:Y:S11]  /*a8170*/  LDL.LU R240, [R1+0x190] ;  /* 0x0001900001f07983 */ /* 0x000e760000300800 */
[----:B------:R-:W-:Y:S06]  /*a8180*/  @!UPT UIADD3 URZ, URZ, URZ, URZ ;  /* 0x0000003f3f3ff290 */ /* 0x000fec000fffe03f */
[----:B------:R2:W-:Y:S01]  /*a8190*/  STL.64 [R1+0x690], R12 ;  /* 0x0006900c01007387 */ /* 0x0005e20000100a00 */
[----:B------:R2:W-:Y:S02]  /*a81a0*/  STL.64 [R1+0x698], R14 ;  /* 0x0006980e01007387 */ /* 0x0005e40000100a00 */
[----:B------:R-:W1:Y:S02]  /*a81b0*/  LDL.LU R241, [R1+0x194] ;  /* 0x0001940001f17983 */ /* 0x000e640000300800 */
[----:B------:R-:W1:Y:S01]  /*a81c0*/  LDL.LU R242, [R1+0x198] ;  /* 0x0001980001f27983 */ /* 0x000e620000300800 */
[----:B------:R-:W1:Y:S01]  /*a81d0*/  LDL.LU R243, [R1+0x19c] ;  /* 0x00019c0001f37983 */ /* 0x000e620000300800 */
        /* <DEDUP_REMOVED lines=72> */
[----:B--2---:R-:W2:Y:S02]  /*a8660*/  LDL.LU R16, [R1+0x15c0] ;  /* 0x0015c00001107983 */ /* 0x004ea40000300800 */
[----:B------:R-:W2:Y:S02]  /*a8670*/  LDL.LU R17, [R1+0x15c4] ;  /* 0x0015c40001117983 */ /* 0x000ea40000300800 */
[----:B---3--:R-:W2:Y:S01]  /*a8680*/  LDL.LU R18, [R1+0x15c8] ;  /* 0x0015c80001127983 */ /* 0x008ea20000300800 */
[----:B------:R-:W2:Y:S01]  /*a8690*/  LDL.LU R19, [R1+0x15cc] ;  /* 0x0015cc0001137983 */ /* 0x000ea20000300800 */
[----:B------:R-:W3:Y:S02]  /*a86a0*/  LDL.LU R12, [R1+0x15d0] ;  /* 0x0015d000010c7983 */ /* 0x000ee40000300800 */
[----:B------:R-:W3:Y:S02]  /*a86b0*/  LDL.LU R13, [R1+0x15d4] ;  /* 0x0015d400010d7983 */ /* 0x000ee40000300800 */
[----:B------:R-:W3:Y:S01]  /*a86c0*/  LDL.LU R14, [R1+0x15d8] ;  /* 0x0015d800010e7983 */ /* 0x000ee20000300800 */
[----:B------:R-:W3:Y:S01]  /*a86d0*/  LDL.LU R15, [R1+0x15dc] ;  /* 0x0015dc00010f7983 */ /* 0x000ee20000300800 */
[----:B------:R-:W2:Y:S02]  /*a86e0*/  LDL.LU R88, [R1+0x15b0] ;  /* 0x0015b00001587983 */ /* 0x000ea40000300800 */
        /* <DEDUP_REMOVED lines=27> */
[----:B------:R-:W-:Y:S02]  /*a88a0*/  STL.64 [R1+0x7068], R10 ;  /* 0x0070680a01007387 */ /* 0x000fe40000100a00 */
[----:B------:R3:W-:Y:S02]  /*a88b0*/  STL.64 [R1+0x7060], R8 ;  /* 0x0070600801007387 */ /* 0x0007e40000100a00 */
[----:B------:R-:W-:Y:S01]  /*a88c0*/  STL.64 [R1+0x7058], R6 ;  /* 0x0070580601007387 */ /* 0x000fe20000100a00 */
[----:B------:R4:W-:Y:S01]  /*a88d0*/  STL.64 [R1+0x7050], R4 ;  /* 0x0070500401007387 */ /* 0x0009e20000100a00 */
[C---:B---3--:R-:W-:Y:S08]  /*a88e0*/  HMMA.1688.F32.TF32 R8, R32.reuse, R4, R12 ;  /* 0x000000042008723c */ /* 0x048ff0000008100c */
[C---:B--2---:R-:W-:Y:S08]  /*a88f0*/  HMMA.1688.F32.TF32 R12, R32.reuse, R236, R16 ;  /* 0x000000ec200c723c */ /* 0x044ff00000081010 */
[C---:B----4-:R-:W-:Y:S07]  /*a8900*/  HMMA.1688.F32.TF32 R4, R32.reuse, R228, R248 ;  /* 0x000000e42004723c */ /* 0x050fee00000810f8 */
[----:B------:R-:W-:Y:S01]  /*a8910*/  STL.64 [R1+0x680], R8 ;  /* 0x0006800801007387 */ /* 0x000fe20000100a00 */
[----:B------:R2:W-:Y:S02]  /*a8920*/  STL.64 [R1+0x688], R10 ;  /* 0x0006880a01007387 */ /* 0x0005e40000100a00 */
[C---:B--2---:R-:W-:Y:S05]  /*a8930*/  HMMA.1688.F32.TF32 R8, R32.reuse, R232, R88 ;  /* 0x000000e82008723c */ /* 0x044fea0000081058 */
[----:B------:R-:W-:Y:S01]  /*a8940*/  STL.64 [R1+0x670], R12 ;  /* 0x0006700c01007387 */ /* 0x000fe20000100a00 */
[----:B------:R2:W-:Y:S02]  /*a8950*/  STL.64 [R1+0x678], R14 ;  /* 0x0006780e01007387 */ /* 0x0005e40000100a00 */
[C---:B--2---:R-:W-:Y:S11]  /*a8960*/  HMMA.1688.F32.TF32 R12, R32.reuse, R224, R244 ;  /* 0x000000e0200c723c */ /* 0x044ff600000810f4 */
        /* <DEDUP_REMOVED lines=69> */
[----:B-1----:R-:W-:Y:S01]  /*a8dc0*/  HMMA.1688.F32.TF32 R4, R28, R24, R240 ;  /* 0x000000181c04723c */ /* 0x002fe200000810f0 */
[----:B------:R-:W-:Y:S01]  /*a8dd0*/  STL.64 [R1+0x4f0], R12 ;  /* 0x0004f00c01007387 */ /* 0x000fe20000100a00 */
[----:B------:R-:W-:Y:S02]  /*a8de0*/  STL.64 [R1+0x4f8], R14 ;  /* 0x0004f80e01007387 */ /* 0x000fe40000100a00 */
[----:B------:R-:W2:Y:S02]  /*a8df0*/  LDL.LU R128, [R1+0x180] ;  /* 0x0001800001807983 */ /* 0x000ea40000300800 */
[----:B------:R-:W-:Y:S01]  /*a8e00*/  IMAD.MOV.U32 R130, RZ, RZ, R85 ;  /* 0x000000ffff827224 */ /* 0x000fe200078e0055 */
[----:B------:R-:W-:-:S08]  /*a8e10*/  MOV R131, R84 ;  /* 0x0000005400837202 */ /* 0x000fd00000000f00 */
[----:B------:R-:W-:Y:S01]  /*a8e20*/  STL.64 [R1+0x1b0], R8 ;  /* 0x0001b00801007387 */ /* 0x000fe20000100a00 */
[----:B------:R-:W-:Y:S07]  /*a8e30*/  STL.64 [R1+0x1b8], R10 ;  /* 0x0001b80a01007387 */ /* 0x000fee0000100a00 */
[----:B------:R1:W-:Y:S02]  /*a8e40*/  STL.64 [R1+0x1a0], R4 ;  /* 0x0001a00401007387 */ /* 0x0003e40000100a00 */
[----:B------:R3:W-:Y:S01]  /*a8e50*/  STL.64 [R1+0x1a8], R6 ;  /* 0x0001a80601007387 */ /* 0x0007e20000100a00 */
[----:B------:R-:W2:Y:S01]  /*a8e60*/  LDL.LU R129, [R1+0x184] ;  /* 0x0001840001817983 */ /* 0x000ea20000300800 */
[----:B------:R-:W4:Y:S02]  /*a8e70*/  LDL.LU R85, [R1+0x709c] ;  /* 0x00709c0001557983 */ /* 0x000f240000300800 */
[----:B------:R-:W2:Y:S02]  /*a8e80*/  LDL.LU R84, [R1+0x7098] ;  /* 0x0070980001547983 */ /* 0x000ea40000300800 */
[----:B------:R-:W3:Y:S01]  /*a8e90*/  LDL.LU R124, [R1+0x1260] ;  /* 0x00126000017c7983 */ /* 0x000ee20000300800 */
[----:B------:R-:W3:Y:S01]  /*a8ea0*/  LDL.LU R125, [R1+0x1264] ;  /* 0x00126400017d7983 */ /* 0x000ee20000300800 */
[----:B------:R-:W3:Y:S02]  /*a8eb0*/  LDL.LU R126, [R1+0x1268] ;  /* 0x00126800017e7983 */ /* 0x000ee40000300800 */
[----:B------:R-:W3:Y:S02]  /*a8ec0*/  LDL.LU R127, [R1+0x126c] ;  /* 0x00126c00017f7983 */ /* 0x000ee40000300800 */
[----:B------:R-:W3:Y:S01]  /*a8ed0*/  LDL.LU R116, [R1+0x1270] ;  /* 0x0012700001747983 */ /* 0x000ee20000300800 */
[----:B------:R-:W3:Y:S01]  /*a8ee0*/  LDL.LU R117, [R1+0x1274] ;  /* 0x0012740001757983 */ /* 0x000ee20000300800 */
[----:B----4-:R-:W-:Y:S01]  /*a8ef0*/  MOV R119, R85 ;  /* 0x0000005500777202 */ /* 0x010fe20000000f00 */
[----:B--2---:R-:W-:-:S02]  /*a8f00*/  IMAD.MOV.U32 R118, RZ, RZ, R84 ;  /* 0x000000ffff767224 */ /* 0x004fc400078e0054 */
        /* <DEDUP_REMOVED lines=76> */
[----:B---3--:R-:W2:Y:S01]  /*a93d0*/  LDL.LU R6, [R1+0x1408] ;  /* 0x0014080001067983 */ /* 0x008ea20000300800 */
[----:B------:R-:W2:Y:S02]  /*a93e0*/  LDL.LU R7, [R1+0x140c] ;  /* 0x00140c0001077983 */ /* 0x000ea40000300800 */
[----:B------:R-:W3:Y:S02]  /*a93f0*/  LDL.LU R12, [R1+0x1420] ;  /* 0x00142000010c7983 */ /* 0x000ee40000300800 */
[----:B------:R-:W3:Y:S01]  /*a9400*/  LDL.LU R13, [R1+0x1424] ;  /* 0x00142400010d7983 */ /* 0x000ee20000300800 */
[----:B------:R-:W3:Y:S01]  /*a9410*/  LDL.LU R14, [R1+0x1428] ;  /* 0x00142800010e7983 */ /* 0x000ee20000300800 */
[----:B------:R-:W3:Y:S02]  /*a9420*/  LDL.LU R15, [R1+0x142c] ;  /* 0x00142c00010f7983 */ /* 0x000ee40000300800 */
        /* <DEDUP_REMOVED lines=30> */
[C---:B--2---:R-:W-:Y:S11]  /*a9610*/  HMMA.1688.F32.TF32 R16, R28.reuse, R20, R16 ;  /* 0x000000141c10723c */ /* 0x044ff60000081010 */
[----:B------:R-:W-:Y:S11]  /*a9620*/  @!UPT UIADD3 URZ, URZ, URZ, URZ ;  /* 0x0000003f3f3ff290 */ /* 0x000ff6000fffe03f */
[----:B------:R-:W-:Y:S01]  /*a9630*/  @!UPT UIADD3 URZ, URZ, URZ, URZ ;  /* 0x0000003f3f3ff290 */ /* 0x000fe2000fffe03f */
[----:B------:R-:W-:Y:S01]  /*a9640*/  STL.64 [R1+0x4e0], R16 ;  /* 0x0004e01001007387 */ /* 0x000fe20000100a00 */
[----:B------:R1:W-:Y:S03]  /*a9650*/  STL.64 [R1+0x4e8], R18 ;  /* 0x0004e81201007387 */ /* 0x0003e60000100a00 */
[----:B-1----:R-:W2:Y:S01]  /*a9660*/  LDL.LU.64 R18, [R1+0x7088] ;  /* 0x0070880001127983 */ /* 0x002ea20000300a00 */
[----:B------:R-:W3:Y:S02]  /*a9670*/  LDL.LU.64 R16, [R1+0x7080] ;  /* 0x0070800001107983 */ /* 0x000ee40000300a00 */
[C---:B---3--:R-:W-:Y:S11]  /*a9680*/  HMMA.1688.F32.TF32 R12, R28.reuse, R16, R12 ;  /* 0x000000101c0c723c */ /* 0x048ff6000008100c */
[----:B------:R-:W-:Y:S11]  /*a9690*/  @!UPT UIADD3 URZ, URZ, URZ, URZ ;  /* 0x0000003f3f3ff290 */ /* 0x000ff6000fffe03f */
[----:B------:R-:W-:Y:S01]  /*a96a0*/  @!UPT UIADD3 URZ, URZ, URZ, URZ ;  /* 0x0000003f3f3ff290 */ /* 0x000fe2000fffe03f */
[----:B------:R-:W-:Y:S01]  /*a96b0*/  STL.64 [R1+0x4d0], R12 ;  /* 0x0004d00c01007387 */ /* 0x000fe20000100a00 */
[----:B------:R1:W-:Y:S03]  /*a96c0*/  STL.64 [R1+0x4d8], R14 ;  /* 0x0004d80e01007387 */ /* 0x0003e60000100a00 */
[----:B-1----:R-:W3:Y:S01]  /*a96d0*/  LDL.LU.64 R14, [R1+0x7078] ;  /* 0x00707800010e7983 */ /* 0x002ee20000300a00 */
[----:B------:R-:W2:Y:S02]  /*a96e0*/  LDL.LU.64 R12, [R1+0x7070] ;  /* 0x00707000010c7983 */ /* 0x000ea40000300a00 */
[C---:B--2---:R-:W-:Y:S11]  /*a96f0*/  HMMA.1688.F32.TF32 R8, R28.reuse, R12, R8 ;  /* 0x0000000c1c08723c */ /* 0x044ff60000081008 */
[----:B------:R-:W-:Y:S11]  /*a9700*/  @!UPT UIADD3 URZ, URZ, URZ, URZ ;  /* 0x0000003f3f3ff290 */ /* 0x000ff6000fffe03f */
[----:B------:R-:W-:Y:S01]  /*a9710*/  @!UPT UIADD3 URZ, URZ, URZ, URZ ;  /* 0x0000003f3f3ff290 */ /* 0x000fe2000fffe03f */
[----:B------:R-:W-:Y:S01]  /*a9720*/  STL.64 [R1+0x4c0], R8 ;  /* 0x0004c00801007387 */ /* 0x000fe20000100a00 */
[----:B------:R1:W-:Y:S03]  /*a9730*/  STL.64 [R1+0x4c8], R10 ;  /* 0x0004c80a01007387 */ /* 0x0003e60000100a00 */
[----:B-1----:R-:W2:Y:S01]  /*a9740*/  LDL.LU.64 R10, [R1+0x7068] ;  /* 0x00706800010a7983 */ /* 0x002ea20000300a00 */
[----:B------:R-:W2:Y:S02]  /*a9750*/  LDL.LU.64 R8, [R1+0x7060] ;  /* 0x0070600001087983 */ /* 0x000ea40000300a00 */
[C---:B--2---:R-:W-:Y:S11]  /*a9760*/  HMMA.1688.F32.TF32 R4, R28.reuse, R8, R4 ;  /* 0x000000081c04723c */ /* 0x044ff60000081004 */
[----:B------:R-:W-:Y:S11]  /*a9770*/  @!UPT UIADD3 URZ, URZ, URZ, URZ ;  /* 0x0000003f3f3ff290 */ /* 0x000ff6000fffe03f */
[----:B------:R-:W-:Y:S01]  /*a9780*/  @!UPT UIADD3 URZ, URZ, URZ, URZ ;  /* 0x0000003f3f3ff290 */ /* 0x000fe2000fffe03f */
[----:B------:R-:W-:Y:S01]  /*a9790*/  STL.64 [R1+0x4b0], R4 ;  /* 0x0004b00401007387 */ /* 0x000fe20000100a00 */
[----:B------:R1:W-:Y:S03]  /*a97a0*/  STL.64 [R1+0x4b8], R6 ;  /* 0x0004b80601007387 */ /* 0x0003e60000100a00 */
[----:B-1----:R-:W2:Y:S01]  /*a97b0*/  LDL.LU.64 R6, [R1+0x7058] ;  /* 0x0070580001067983 */ /* 0x002ea20000300a00 */
[----:B------:R-:W2:Y:S01]  /*a97c0*/  LDL.LU.64 R4, [R1+0x7050] ;  /* 0x0070500001047983 */ /* 0x000ea20000300a00 */
        /* <DEDUP_REMOVED lines=10> */
[C---:B--2---:R-:W-:Y:S11]  /*a9870*/  HMMA.1688.F32.TF32 R248, R28.reuse, R4, R248 ;  /* 0x000000041cf8723c */ /* 0x044ff600000810f8 */
        /* <DEDUP_REMOVED lines=10> */
[----:B------:R1:W-:Y:S02]  /*a9920*/  STL.64 [R1+0x480], R36 ;  /* 0x0004802401007387 */ /* 0x0003e40000100a00 */
[----:B------:R-:W-:Y:S01]  /*a9930*/  STL.64 [R1+0x488], R38 ;  /* 0x0004882601007387 */ /* 0x000fe20000100a00 */
[----:B-1----:R-:W2:Y:S01]  /*a9940*/  LDL.LU.64 R36, [R1+0x7028] ;  /* 0x0070280001247983 */ /* 0x002ea20000300a00 */
[----:B------:R1:W-:Y:S02]  /*a9950*/  STL.64 [R1+0x470], R40 ;  /* 0x0004702801007387 */ /* 0x0003e40000100a00 */
[----:B------:R-:W-:Y:S01]  /*a9960*/  STL.64 [R1+0x478], R42 ;  /* 0x0004782a01007387 */ /* 0x000fe20000100a00 */
[----:B-1----:R-:W2:Y:S01]  /*a9970*/  LDL.LU.64 R40, [R1+0x7020] ;  /* 0x0070200001287983 */ /* 0x002ea20000300a00 */
[----:B------:R1:W-:Y:S02]  /*a9980*/  STL.64 [R1+0x460], R44 ;  /* 0x0004602c01007387 */ /* 0x0003e40000100a00 */
[----:B------:R-:W-:Y:S01]  /*a9990*/  STL.64 [R1+0x468], R46 ;  /* 0x0004682e01007387 */ /* 0x000fe20000100a00 */
[----:B-1----:R-:W3:Y:S01]  /*a99a0*/  LDL.LU.64 R44, [R1+0x7018] ;  /* 0x00701800012c7983 */ /* 0x002ee20000300a00 */
        /* <DEDUP_REMOVED lines=12> */
[----:B------:R-:W-:Y:S02]  /*a9a70*/  STL.64 [R1+0x410], R240 ;  /* 0x000410f001007387 */ /* 0x000fe40000100a00 */
[----:B------:R1:W-:Y:S02]  /*a9a80*/  STL.64 [R1+0x418], R242 ;  /* 0x000418f201007387 */ /* 0x0003e40000100a00 */
[----:B-1----:R-:W3:Y:S01]  /*a9a90*/  LDL.LU.64 R242, [R1+0x6ff0] ;  /* 0x006ff00001f27983 */ /* 0x002ee20000300a00 */
[----:B------:R-:W3:Y:S02]  /*a9aa0*/  LDL.LU.64 R240, [R1+0x6fe8] ;  /* 0x006fe80001f07983 */ /* 0x000ee40000300a00 */
[----:B------:R-:W-:Y:S02]  /*a9ab0*/  STL.64 [R1+0x400], R32 ;  /* 0x0004002001007387 */ /* 0x000fe40000100a00 */
[----:B------:R1:W-:Y:S02]  /*a9ac0*/  STL.64 [R1+0x408], R34 ;  /* 0x0004082201007387 */ /* 0x0003e40000100a00 */
[C---:B-1----:R-:W-:Y:S08]  /*a9ad0*/  HMMA.1688.F32.TF32 R32, R28.reuse, R196, R88 ;  /* 0x000000c41c20723c */ /* 0x042ff00000081058 */
[C---:B------:R-:W-:Y:S08]  /*a9ae0*/  HMMA.1688.F32.TF32 R88, R28.reuse, R192, R64 ;  /* 0x000000c01c58723c */ /* 0x040ff00000081040 */
[C---:B------:R-:W-:Y:S07]  /*a9af0*/  HMMA.1688.F32.TF32 R64, R28.reuse, R188, R68 ;  /* 0x000000bc1c40723c */ /* 0x040fee0000081044 */
[----:B------:R-:W-:Y:S01]  /*a9b00*/  STL.64 [R1+0x3f0], R32 ;  /* 0x0003f02001007387 */ /* 0x000fe20000100a00 */
[----:B------:R1:W-:Y:S02]  /*a9b10*/  STL.64 [R1+0x3f8], R34 ;  /* 0x0003f82201007387 */ /* 0x0003e40000100a00 */
[C---:B-1----:R-:W-:Y:S05]  /*a9b20*/  HMMA.1688.F32.TF32 R32, R28.reuse, R184, R72 ;  /* 0x000000b81c20723c */ /* 0x042fea0000081048 */
[----:B------:R-:W-:Y:S01]  /*a9b30*/  STL.64 [R1+0x3e0], R88 ;  /* 0x0003e05801007387 */ /* 0x000fe20000100a00 */
[----:B------:R-:W-:Y:S02]  /*a9b40*/  STL.64 [R1+0x3e8], R90 ;  /* 0x0003e85a01007387 */ /* 0x000fe40000100a00 */
[C---:B------:R-:W-:Y:S05]  /*a9b50*/  HMMA.1688.F32.TF32 R68, R28.reuse, R180, R76 ;  /* 0x000000b41c44723c */ /* 0x040fea000008104c */
[----:B------:R-:W-:Y:S01]  /*a9b60*/  STL.64 [R1+0x3d0], R64 ;  /* 0x0003d04001007387 */ /* 0x000fe20000100a00 */
[----:B------:R1:W-:Y:S02]  /*a9b70*/  STL.64 [R1+0x3d8], R66 ;  /* 0x0003d84201007387 */ /* 0x0003e40000100a00 */
[C---:B-1----:R-:W-:Y:S07]  /*a9b80*/  HMMA.1688.F32.TF32 R64, R28.reuse, R176, R80 ;  /* 0x000000b01c40723c */ /* 0x042fee0000081050 */
[----:B------:R-:W-:Y:S01]  /*a9b90*/  STL.64 [R1+0x3c0], R32 ;  /* 0x0003c02001007387 */ /* 0x000fe20000100a00 */
[----:B------:R1:W-:Y:S02]  /*a9ba0*/  STL.64 [R1+0x3c8], R34 ;  /* 0x0003c82201007387 */ /* 0x0003e40000100a00 */
[C---:B-1----:R-:W-:Y:S05]  /*a9bb0*/  HMMA.1688.F32.TF32 R32, R28.reuse, R172, R92 ;  /* 0x000000ac1c20723c */ /* 0x042fea000008105c */
        /* <DEDUP_REMOVED lines=8> */
[C---:B-1----:R-:W-:Y:S01]  /*a9c40*/  HMMA.1688.F32.TF32 R32, R28.reuse, R160, R132 ;  /* 0x000000a01c20723c */ /* 0x042fe20000081084 */
[----:B------:R-:W-:Y:S01]  /*a9c50*/  IMAD.MOV.U32 R110, RZ, RZ, R85 ;  /* 0x000000ffff6e7224 */ /* 0x000fe200078e0055 */
[----:B------:R-:W-:Y:S01]  /*a9c60*/  MOV R111, R84 ;  /* 0x00000054006f7202 */ /* 0x000fe20000000f00 */
[----:B------:R-:W-:Y:S04]  /*a9c70*/  LDS R85, [R123+0x48100] ;  /* 0x048100007b557984 */ /* 0x000fe80000000800 */
[----:B------:R-:W1:Y:S04]  /*a9c80*/  LDS R84, [R122+0x48100] ;  /* 0x048100007a547984 */ /* 0x000e680000000800 */
[----:B------:R-:W-:Y:S01]  /*a9c90*/  STL.64 [R1+0x380], R68 ;  /* 0x0003804401007387 */ /* 0x000fe20000100a00 */
[----:B------:R4:W-:Y:S03]  /*a9ca0*/  STL.64 [R1+0x388], R70 ;  /* 0x0003884601007387 */ /* 0x0009e60000100a00 */
[----:B------:R-:W-:Y:S02]  /*a9cb0*/  STL.64 [R1+0x370], R64 ;  /* 0x0003704001007387 */ /* 0x000fe40000100a00 */
[----:B------:R4:W-:Y:S02]  /*a9cc0*/  STL.64 [R1+0x378], R66 ;  /* 0x0003784201007387 */ /* 0x0009e40000100a00 */
[C---:B----4-:R-:W-:Y:S08]  /*a9cd0*/  HMMA.1688.F32.TF32 R68, R28.reuse, R156, R104 ;  /* 0x0000009c1c44723c */ /* 0x050ff00000081068 */
[C---:B------:R-:W-:Y:S01]  /*a9ce0*/  HMMA.1688.F32.TF32 R64, R28.reuse, R152, R108 ;  /* 0x000000981c40723c */ /* 0x040fe2000008106c */
[----:B------:R-:W-:Y:S01]  /*a9cf0*/  STL.64 [R1+0x360], R32 ;  /* 0x0003602001007387 */ /* 0x000fe20000100a00 */
[----:B------:R4:W-:Y:S06]  /*a9d00*/  STL.64 [R1+0x368], R34 ;  /* 0x0003682201007387 */ /* 0x0009ec0000100a00 */
[C---:B----4-:R-:W-:Y:S07]  /*a9d10*/  HMMA.1688.F32.TF32 R32, R28.reuse, R148, R112 ;  /* 0x000000941c20723c */ /* 0x050fee0000081070 */
[----:B------:R-:W-:Y:S01]  /*a9d20*/  STL.64 [R1+0x350], R68 ;  /* 0x0003504401007387 */ /* 0x000fe20000100a00 */
[----:B------:R4:W-:Y:S07]  /*a9d30*/  STL.64 [R1+0x358], R70 ;  /* 0x0003584601007387 */ /* 0x0009ee0000100a00 */
[----:B------:R-:W-:Y:S02]  /*a9d40*/  STL.64 [R1+0x340], R64 ;  /* 0x0003404001007387 */ /* 0x000fe40000100a00 */
[----:B------:R1:W-:Y:S01]  /*a9d50*/  STL.64 [R1+0x348], R66 ;  /* 0x0003484201007387 */ /* 0x0003e20000100a00 */
[C---:B----4-:R-:W-:Y:S08]  /*a9d60*/  HMMA.1688.F32.TF32 R68, R28.reuse, R144, R116 ;  /* 0x000000901c44723c */ /* 0x050ff00000081074 */
[C---:B-1----:R-:W-:Y:S01]  /*a9d70*/  HMMA.1688.F32.TF32 R64, R28.reuse, R140, R124 ;  /* 0x0000008c1c40723c */ /* 0x042fe2000008107c */
[----:B------:R-:W-:Y:S01]  /*a9d80*/  STL.64 [R1+0x330], R32 ;  /* 0x0003302001007387 */ /* 0x000fe20000100a00 */
[----:B------:R1:W-:Y:S06]  /*a9d90*/  STL.64 [R1+0x338], R34 ;  /* 0x0003382201007387 */ /* 0x0003ec0000100a00 */
[----:B-1----:R-:W-:Y:S07]  /*a9da0*/  HMMA.1688.F32.TF32 R32, R28, R136, R128 ;  /* 0x000000881c20723c */ /* 0x002fee0000081080 */
[----:B------:R-:W-:Y:S01]  /*a9db0*/  STL.64 [R1+0x320], R68 ;  /* 0x0003204401007387 */ /* 0x000fe20000100a00 */
[----:B------:R-:W-:Y:S07]  /*a9dc0*/  STL.64 [R1+0x328], R70 ;  /* 0x0003284601007387 */ /* 0x000fee0000100a00 */
[----:B------:R-:W-:Y:S02]  /*a9dd0*/  STL.64 [R1+0x310], R64 ;  /* 0x0003104001007387 */ /* 0x000fe40000100a00 */
[----:B------:R-:W-:Y:S06]  /*a9de0*/  STL.64 [R1+0x318], R66 ;  /* 0x0003184201007387 */ /* 0x000fec0000100a00 */
[----:B------:R1:W-:Y:S01]  /*a9df0*/  STL.64 [R1+0x190], R32 ;  /* 0x0001902001007387 */ /* 0x0003e20000100a00 */
[----:B------:R4:W-:Y:S02]  /*a9e00*/  STL.64 [R1+0x198], R34 ;  /* 0x0001982201007387 */ /* 0x0009e40000100a00 */
[----:B--2---:R-:W-:Y:S01]  /*a9e10*/  IMAD.MOV.U32 R134, RZ, RZ, R41 ;  /* 0x000000ffff867224 */ /* 0x004fe200078e0029 */
[----:B------:R-:W-:Y:S01]  /*a9e20*/  MOV R135, R40 ;  /* 0x0000002800877202 */ /* 0x000fe20000000f00 */
[----:B---3--:R-:W-:-:S02]  /*a9e30*/  IMAD.MOV.U32 R132, RZ, RZ, R45 ;  /* 0x000000ffff847224 */ /* 0x008fc400078e002d */
[----:B------:R-:W2:Y:S01]  /*a9e40*/  LDL.LU R45, [R1+0x6fe4] ;  /* 0x006fe400012d7983 */ /* 0x000ea20000300800 */
[----:B------:R-:W-:Y:S01]  /*a9e50*/  MOV R133, R44 ;  /* 0x0000002c00857202 */ /* 0x000fe20000000f00 */
[C---:B------:R-:W-:Y:S02]  /*a9e60*/  HMMA.1688.F32.TF32 R28, R84.reuse, R24, R240 ;  /* 0x00000018541c723c */ /* 0x040fe400000810f0 */
[----:B------:R-:W-:Y:S04]  /*a9e70*/  LDS R240, [R3+0x48180] ;  /* 0x0481800003f07984 */ /* 0x000fe80000000800 */
[----:B------:R-:W-:Y:S04]  /*a9e80*/  LDS R242, [R3+0x48980] ;  /* 0x0489800003f27984 */ /* 0x000fe80000000800 */
[----:B------:R-:W-:Y:S04]  /*a9e90*/  LDS R241, [R0+0x48180] ;  /* 0x0481800000f17984 */ /* 0x000fe80000000800 */
[----:B------:R-:W3:Y:S09]  /*a9ea0*/  LDS R243, [R0+0x48980] ;  /* 0x0489800000f37984 */ /* 0x000ef20000000800 */
        /* <DEDUP_REMOVED lines=13> */
[----:B----4-:R-:W2:Y:S02]  /*a9f80*/  LDL.LU R34, [R1+0x1168] ;  /* 0x0011680001227983 */ /* 0x010ea40000300800 */
[----:B------:R-:W2:Y:S02]  /*a9f90*/  LDL.LU R35, [R1+0x116c] ;  /* 0x00116c0001237983 */ /* 0x000ea40000300800 */
        /* <DEDUP_REMOVED lines=56> */
[----:B---3--:R-:W3:Y:S01]  /*aa320*/  LDL.LU R28, [R1+0x1170] ;  /* 0x00117000011c7983 */ /* 0x008ee20000300800 */
        /* <DEDUP_REMOVED lines=9> */
[C---:B----4-:R-:W-:Y:S08]  /*aa3c0*/  HMMA.1688.F32.TF32 R128, R84.reuse, R204, R128 ;  /* 0x000000cc5480723c */ /* 0x050ff00000081080 */
        /* <DEDUP_REMOVED lines=14> */
[----:B------:R-:W-:Y:S03]  /*aa4b0*/  STL.64 [R1+0x308], R66 ;  /* 0x0003084201007387 */ /* 0x000fe60000100a00 */
[----:B-1----:R-:W2:Y:S01]  /*aa4c0*/  LDL.LU.64 R64, [R1+0x6fd0] ;  /* 0x006fd00001407983 */ /* 0x002ea20000300a00 */
[----:B------:R1:W-:Y:S02]  /*aa4d0*/  STL.64 [R1+0x2f0], R68 ;  /* 0x0002f04401007387 */ /* 0x0003e40000100a00 */
[----:B------:R-:W-:Y:S01]  /*aa4e0*/  STL.64 [R1+0x2f8], R70 ;  /* 0x0002f84601007387 */ /* 0x000fe20000100a00 */
[----:B-1----:R-:W4:Y:S01]  /*aa4f0*/  LDL.LU.64 R68, [R1+0x6fc8] ;  /* 0x006fc80001447983 */ /* 0x002f220000300a00 */
[----:B------:R1:W-:Y:S02]  /*aa500*/  STL.64 [R1+0x2e0], R72 ;  /* 0x0002e04801007387 */ /* 0x0003e40000100a00 */
[----:B------:R-:W-:Y:S01]  /*aa510*/  STL.64 [R1+0x2e8], R74 ;  /* 0x0002e84a01007387 */ /* 0x000fe20000100a00 */
[----:B-1----:R-:W2:Y:S01]  /*aa520*/  LDL.LU.64 R72, [R1+0x6fc0] ;  /* 0x006fc00001487983 */ /* 0x002ea20000300a00 */
[----:B------:R1:W-:Y:S02]  /*aa530*/  STL.64 [R1+0x2d0], R76 ;  /* 0x0002d04c01007387 */ /* 0x0003e40000100a00 */
[----:B------:R-:W-:Y:S01]  /*aa540*/  STL.64 [R1+0x2d8], R78 ;  /* 0x0002d84e01007387 */ /* 0x000fe20000100a00 */
[C---:B---3--:R-:W-:Y:S01]  /*aa550*/  HMMA.1688.F32.TF32 R28, R84.reuse, R200, R28 ;  /* 0x000000c8541c723c */ /* 0x048fe2000008101c */
[----:B-1----:R-:W3:Y:S01]  /*aa560*/  LDL.LU.64 R76, [R1+0x6fb8] ;  /* 0x006fb800014c7983 */ /* 0x002ee20000300a00 */
[----:B------:R1:W-:Y:S02]  /*aa570*/  STL.64 [R1+0x2c0], R80 ;  /* 0x0002c05001007387 */ /* 0x0003e40000100a00 */
[----:B------:R-:W-:Y:S04]  /*aa580*/  STL.64 [R1+0x2c8], R82 ;  /* 0x0002c85201007387 */ /* 0x000fe80000100a00 */
[C---:B------:R-:W-:Y:S01]  /*aa590*/  HMMA.1688.F32.TF32 R32, R84.reuse, R196, R32 ;  /* 0x000000c45420723c */ /* 0x040fe20000081020 */
[----:B-1----:R-:W2:Y:S01]  /*aa5a0*/  LDL.LU.64 R80, [R1+0x6fb0] ;  /* 0x006fb00001507983 */ /* 0x002ea20000300a00 */
        /* <DEDUP_REMOVED lines=27> */
[----:B------:R-:W-:Y:S02]  /*aa760*/  STL.64 [R1+0x220], R28 ;  /* 0x0002201c01007387 */ /* 0x000fe40000100a00 */
[----:B------:R1:W-:Y:S02]  /*aa770*/  STL.64 [R1+0x228], R30 ;  /* 0x0002281e01007387 */ /* 0x0003e40000100a00 */
[----:B------:R-:W-:Y:S01]  /*aa780*/  STL.64 [R1+0x210], R32 ;  /* 0x0002102001007387 */ /* 0x000fe20000100a00 */
[----:B------:R1:W-:Y:S02]  /*aa790*/  STL.64 [R1+0x218], R34 ;  /* 0x0002182201007387 */ /* 0x0003e40000100a00 */
[C---:B-1----:R-:W-:Y:S08]  /*aa7a0*/  HMMA.1688.F32.TF32 R28, R84.reuse, R192, R88 ;  /* 0x000000c0541c723c */ /* 0x042ff00000081058 */
[C---:B------:R-:W-:Y:S08]  /*aa7b0*/  HMMA.1688.F32.TF32 R32, R84.reuse, R188, R36 ;  /* 0x000000bc5420723c */ /* 0x040ff00000081024 */
[C---:B------:R-:W-:Y:S08]  /*aa7c0*/  HMMA.1688.F32.TF32 R36, R84.reuse, R184, R40 ;  /* 0x000000b85424723c */ /* 0x040ff00000081028 */
[C---:B------:R-:W-:Y:S08]  /*aa7d0*/  HMMA.1688.F32.TF32 R40, R84.reuse, R180, R44 ;  /* 0x000000b45428723c */ /* 0x040ff0000008102c */
[C---:B------:R-:W-:Y:S01]  /*aa7e0*/  HMMA.1688.F32.TF32 R44, R84.reuse, R176, R48 ;  /* 0x000000b0542c723c */ /* 0x040fe20000081030 */
[----:B------:R-:W-:Y:S01]  /*aa7f0*/  STL.64 [R1+0x6bc0], R34 ;  /* 0x006bc02201007387 */ /* 0x000fe20000100a00 */
[----:B------:R1:W-:Y:S02]  /*aa800*/  STL.64 [R1+0x200], R28 ;  /* 0x0002001c01007387 */ /* 0x0003e40000100a00 */
[----:B------:R1:W-:Y:S02]  /*aa810*/  STL.64 [R1+0x208], R30 ;  /* 0x0002081e01007387 */ /* 0x0003e40000100a00 */
[----:B------:R-:W-:Y:S01]  /*aa820*/  STL.64 [R1+0x6bb8], R32 ;  /* 0x006bb82001007387 */ /* 0x000fe20000100a00 */
[----:B------:R-:W-:Y:S01]  /*aa830*/  STL.64 [R1+0x6bd0], R38 ;  /* 0x006bd02601007387 */ /* 0x000fe20000100a00 */
[----:B------:R-:W-:Y:S07]  /*aa840*/  STL.64 [R1+0x6bc8], R36 ;  /* 0x006bc82401007387 */ /* 0x000fee0000100a00 */
[----:B------:R-:W-:Y:S02]  /*aa850*/  STL.64 [R1+0x6be0], R42 ;  /* 0x006be02a01007387 */ /* 0x000fe40000100a00 */
[----:B------:R-:W-:Y:S06]  /*aa860*/  STL.64 [R1+0x6bd8], R40 ;  /* 0x006bd82801007387 */ /* 0x000fec0000100a00 */
[----:B------:R-:W-:Y:S01]  /*aa870*/  STL.64 [R1+0x6bf0], R46 ;  /* 0x006bf02e01007387 */ /* 0x000fe20000100a00 */
[----:B------:R-:W-:Y:S02]  /*aa880*/  STL.64 [R1+0x6be8], R44 ;  /* 0x006be82c01007387 */ /* 0x000fe40000100a00 */
[----:B------:R-:W2:Y:S02]  /*aa890*/  LDL.LU R54, [R1+0x10f8] ;  /* 0x0010f80001367983 */ /* 0x000ea40000300800 */
[----:B------:R-:W2:Y:S01]  /*aa8a0*/  LDL.LU R55, [R1+0x10fc] ;  /* 0x0010fc0001377983 */ /* 0x000ea20000300800 */
[----:B------:R-:W3:Y:S01]  /*aa8b0*/  LDL.LU R62, [R1+0x10e8] ;  /* 0x0010e800013e7983 */ /* 0x000ee20000300800 */
[----:B------:R-:W3:Y:S01]  /*aa8c0*/  LDL.LU R63, [R1+0x10ec] ;  /* 0x0010ec00013f7983 */ /* 0x000ee20000300800 */
[C---:B------:R-:W-:Y:S01]  /*aa8d0*/  HMMA.1688.F32.TF32 R48, R84.reuse, R172, R132 ;  /* 0x000000ac5430723c */ /* 0x040fe20000081084 */
        /* <DEDUP_REMOVED lines=13> */
[----:B------:R-:W4:Y:S04]  /*aa9b0*/  LDL.LU R83, [R1+0x108c] ;  /* 0x00108c0001537983 */ /* 0x000f280000300800 */
[----:B------:R-:W-:Y:S01]  /*aa9c0*/  STL.64 [R1+0x6c00], R50 ;  /* 0x006c003201007387 */ /* 0x000fe20000100a00 */
[----:B------:R-:W-:Y:S02]  /*aa9d0*/  STL.64 [R1+0x6bf8], R48 ;  /* 0x006bf83001007387 */ /* 0x000fe40000100a00 */
[----:B------:R-:W4:Y:S02]  /*aa9e0*/  LDL.LU R88, [R1+0xc20] ;  /* 0x000c200001587983 */ /* 0x000f240000300800 */
[----:B------:R-:W4:Y:S02]  /*aa9f0*/  LDL.LU R89, [R1+0xc24] ;  /* 0x000c240001597983 */ /* 0x000f240000300800 */
[----:B------:R-:W-:Y:S01]  /*aaa00*/  IMAD.MOV.U32 R90, RZ, RZ, R57 ;  /* 0x000000ffff5a7224 */ /* 0x000fe200078e0039 */
[----:B------:R-:W-:Y:S01]  /*aaa10*/  MOV R91, R56 ;  /* 0x00000038005b7202 */ /* 0x000fe20000000f00 */
[C---:B--2---:R-:W-:Y:S08]  /*aaa20*/  HMMA.1688.F32.TF32 R52, R84.reuse, R168, R52 ;  /* 0x000000a85434723c */ /* 0x044ff00000081034 */
[C---:B---3--:R-:W-:Y:S08]  /*aaa30*/  HMMA.1688.F32.TF32 R56, R84.reuse, R164, R60 ;  /* 0x000000a45438723c */ /* 0x048ff0000008103c */
[C---:B------:R-:W-:Y:S07]  /*aaa40*/  HMMA.1688.F32.TF32 R60, R84.reuse, R160, R132 ;  /* 0x000000a0543c723c */ /* 0x040fee0000081084 */
[----:B------:R-:W-:Y:S01]  /*aaa50*/  STL.64 [R1+0x6c10], R54 ;  /* 0x006c103601007387 */ /* 0x000fe20000100a00 */
[----:B------:R-:W-:Y:S07]  /*aaa60*/  STL.64 [R1+0x6c08], R52 ;  /* 0x006c083401007387 */ /* 0x000fee0000100a00 */
[----:B------:R-:W-:Y:S01]  /*aaa70*/  STL.64 [R1+0x6c20], R58 ;  /* 0x006c203a01007387 */ /* 0x000fe20000100a00 */
[----:B------:R-:W-:Y:S03]  /*aaa80*/  STL.64 [R1+0x6c18], R56 ;  /* 0x006c183801007387 */ /* 0x000fe60000100a00 */
[----:B------:R-:W2:Y:S01]  /*aaa90*/  LDL.LU R132, [R1+0xbd0] ;  /* 0x000bd00001847983 */ /* 0x000ea20000300800 */
[----:B------:R-:W2:Y:S02]  /*aaaa0*/  LDL.LU R133, [R1+0xbd4] ;  /* 0x000bd40001857983 */ /* 0x000ea40000300800 */
[----:B------:R-:W2:Y:S02]  /*aaab0*/  LDL.LU R134, [R1+0xbd8] ;  /* 0x000bd80001867983 */ /* 0x000ea40000300800 */
[----:B------:R-:W2:Y:S01]  /*aaac0*/  LDL.LU R135, [R1+0xbdc] ;  /* 0x000bdc0001877983 */ /* 0x000ea20000300800 */
[C---:B----4-:R-:W-:Y:S08]  /*aaad0*/  HMMA.1688.F32.TF32 R64, R84.reuse, R156, R64 ;  /* 0x0000009c5440723c */ /* 0x050ff00000081040 */
[C---:B------:R-:W-:Y:S08]  /*aaae0*/  HMMA.1688.F32.TF32 R68, R84.reuse, R152, R68 ;  /* 0x000000985444723c */ /* 0x040ff00000081044 */
[C---:B------:R-:W-:Y:S08]  /*aaaf0*/  HMMA.1688.F32.TF32 R72, R84.reuse, R148, R72 ;  /* 0x000000945448723c */ /* 0x040ff00000081048 */
[C---:B------:R-:W-:Y:S08]  /*aab00*/  HMMA.1688.F32.TF32 R76, R84.reuse, R144, R76 ;  /* 0x00000090544c723c */ /* 0x040ff0000008104c */
[C---:B------:R-:W-:Y:S08]  /*aab10*/  HMMA.1688.F32.TF32 R80, R84.reuse, R140, R80 ;  /* 0x0000008c5450723c */ /* 0x040ff00000081050 */
[----:B------:R-:W-:Y:S01]  /*aab20*/  HMMA.1688.F32.TF32 R84, R84, R136, R88 ;  /* 0x000000885454723c */ /* 0x000fe20000081058 */
[----:B------:R-:W-:Y:S01]  /*aab30*/  STL.64 [R1+0x6c30], R62 ;  /* 0x006c303e01007387 */ /* 0x000fe20000100a00 */
[----:B------:R-:W-:Y:S03]  /*aab40*/  STL.64 [R1+0x6c28], R60 ;  /* 0x006c283c01007387 */ /* 0x000fe60000100a00 */
        /* <DEDUP_REMOVED lines=8> */
[----:B------:R-:W3:Y:S01]  /*aabd0*/  LDL.LU R130, [R1+0x1078] ;  /* 0x0010780001827983 */ /* 0x000ee20000300800 */
[----:B------:R-:W3:Y:S02]  /*aabe0*/  LDL.LU R131, [R1+0x107c] ;  /* 0x00107c0001837983 */ /* 0x000ee40000300800 */
[----:B------:R-:W-:Y:S02]  /*aabf0*/  STL.64 [R1+0x6c80], R82 ;  /* 0x006c805201007387 */ /* 0x000fe40000100a00 */
[----:B------:R-:W-:Y:S01]  /*aac00*/  STL.64 [R1+0x6c78], R80 ;  /* 0x006c785001007387 */ /* 0x000fe20000100a00 */
[----:B-1----:R-:W4:Y:S01]  /*aac10*/  LDL.LU R28, [R1+0x1060] ;  /* 0x00106000011c7983 */ /* 0x002f220000300800 */
[----:B------:R-:W4:Y:S02]  /*aac20*/  LDL.LU R29, [R1+0x1064] ;  /* 0x00106400011d7983 */ /* 0x000f240000300800 */
[----:B------:R-:W4:Y:S02]  /*aac30*/  LDL.LU R30, [R1+0x1068] ;  /* 0x00106800011e7983 */ /* 0x000f240000300800 */
[----:B------:R-:W4:Y:S01]  /*aac40*/  LDL.LU R31, [R1+0x106c] ;  /* 0x00106c00011f7983 */ /* 0x000f220000300800 */
[----:B------:R-:W-:Y:S01]  /*aac50*/  STL [R1+0x6b04], R84 ;  /* 0x006b045401007387 */ /* 0x000fe20000100800 */
[----:B------:R-:W-:Y:S02]  /*aac60*/  STL [R1+0x6b00], R85 ;  /* 0x006b005501007387 */ /* 0x000fe40000100800 */
[----:B------:R-:W-:Y:S02]  /*aac70*/  STL [R1+0x6afc], R86 ;  /* 0x006afc5601007387 */ /* 0x000fe40000100800 */
[----:B------:R-:W-:Y:S01]  /*aac80*/  STL [R1+0x6af8], R87 ;  /* 0x006af85701007387 */ /* 0x000fe20000100800 */
[----:B------:R-:W4:Y:S01]  /*aac90*/  LDL.LU R94, [R1+0x1048] ;  /* 0x00104800015e7983 */ /* 0x000f220000300800 */
[----:B------:R-:W4:Y:S02]  /*aaca0*/  LDL.LU R95, [R1+0x104c] ;  /* 0x00104c00015f7983 */ /* 0x000f240000300800 */
[----:B------:R-:W4:Y:S02]  /*aacb0*/  LDL.LU R126, [R1+0x1058] ;  /* 0x00105800017e7983 */ /* 0x000f240000300800 */
[----:B------:R-:W4:Y:S01]  /*aacc0*/  LDL.LU R127, [R1+0x105c] ;  /* 0x00105c00017f7983 */ /* 0x000f220000300800 */
[C---:B--2---:R-:W-:Y:S01]  /*aacd0*/  HMMA.1688.F32.TF32 R88, R240.reuse, R24, R132 ;  /* 0x00000018f058723c */ /* 0x044fe20000081084 */
[----:B------:R-:W-:Y:S04]  /*aace0*/  LDS R132, [R122+0x48180] ;  /* 0x048180007a847984 */ /* 0x000fe80000000800 */
[----:B------:R1:W-:Y:S04]  /*aacf0*/  LDS R134, [R122+0x48980] ;  /* 0x048980007a867984 */ /* 0x0003e80000000800 */
[----:B------:R-:W-:Y:S04]  /*aad00*/  LDS R133, [R123+0x48180] ;  /* 0x048180007b857984 */ /* 0x000fe80000000800 */
[----:B------:R2:W1:Y:S10]  /*aad10*/  LDS R135, [R123+0x48980] ;  /* 0x048980007b877984 */ /* 0x0004740000000800 */
[----:B------:R-:W-:Y:S01]  /*aad20*/  STL [R1+0x6af0], R88 ;  /* 0x006af05801007387 */ /* 0x000fe20000100800 */
[----:B------:R-:W-:Y:S02]  /*aad30*/  STL [R1+0x6aec], R89 ;  /* 0x006aec5901007387 */ /* 0x000fe40000100800 */
[----:B------:R-:W-:Y:S02]  /*aad40*/  STL [R1+0x6ae8], R90 ;  /* 0x006ae85a01007387 */ /* 0x000fe40000100800 */
[----:B------:R-:W-:Y:S01]  /*aad50*/  STL [R1+0x6ae4], R91 ;  /* 0x006ae45b01007387 */ /* 0x000fe20000100800 */
[----:B------:R-:W2:Y:S01]  /*aad60*/  LDL.LU R98, [R1+0x1038] ;  /* 0x0010380001627983 */ /* 0x000ea20000300800 */
[----:B------:R-:W2:Y:S02]  /*aad70*/  LDL.LU R99, [R1+0x103c] ;  /* 0x00103c0001637983 */ /* 0x000ea40000300800 */
[----:B------:R-:W2:Y:S02]  /*aad80*/  LDL.LU R102, [R1+0x1028] ;  /* 0x0010280001667983 */ /* 0x000ea40000300800 */
[----:B------:R-:W2:Y:S01]  /*aad90*/  LDL.LU R103, [R1+0x102c] ;  /* 0x00102c0001677983 */ /* 0x000ea20000300800 */
[C---:B---3--:R-:W-:Y:S08]  /*aada0*/  HMMA.1688.F32.TF32 R128, R240.reuse, R20, R128 ;  /* 0x00000014f080723c */ /* 0x048ff00000081080 */
[C---:B----4-:R-:W-:Y:S08]  /*aadb0*/  HMMA.1688.F32.TF32 R28, R240.reuse, R16, R28 ;  /* 0x00000010f01c723c */ /* 0x050ff0000008101c */
[C---:B------:R-:W-:Y:S08]  /*aadc0*/  HMMA.1688.F32.TF32 R124, R240.reuse, R12, R124 ;  /* 0x0000000cf07c723c */ /* 0x040ff0000008107c */
[C---:B------:R-:W-:Y:S01]  /*aadd0*/  HMMA.1688.F32.TF32 R92, R240.reuse, R8, R92 ;  /* 0x00000008f05c723c */ /* 0x040fe2000008105c */
[----:B------:R-:W-:Y:S01]  /*aade0*/  STL [R1+0x6b10], R128 ;  /* 0x006b108001007387 */ /* 0x000fe20000100800 */
[----:B------:R-:W-:Y:S02]  /*aadf0*/  STL [R1+0x6b0c], R129 ;  /* 0x006b0c8101007387 */ /* 0x000fe40000100800 */
[----:B------:R-:W-:Y:S02]  /*aae00*/  STL [R1+0x6b08], R130 ;  /* 0x006b088201007387 */ /* 0x000fe40000100800 */
[----:B------:R-:W-:Y:S01]  /*aae10*/  STL [R1+0x6af4], R131 ;  /* 0x006af48301007387 */ /* 0x000fe20000100800 */
[----:B------:R-:W3:Y:S01]  /*aae20*/  LDL.LU R106, [R1+0x1018] ;  /* 0x00101800016a7983 */ /* 0x000ee20000300800 */
[----:B------:R-:W3:Y:S03]  /*aae30*/  LDL.LU R107, [R1+0x101c] ;  /* 0x00101c00016b7983 */ /* 0x000ee60000300800 */
[----:B------:R-:W-:Y:S01]  /*aae40*/  STL [R1+0x6b20], R28 ;  /* 0x006b201c01007387 */ /* 0x000fe20000100800 */
[----:B------:R-:W-:Y:S03]  /*aae50*/  STL [R1+0x6b1c], R29 ;  /* 0x006b1c1d01007387 */ /* 0x000fe60000100800 */
[----:B------:R-:W-:Y:S01]  /*aae60*/  STL [R1+0x6b18], R30 ;  /* 0x006b181e01007387 */ /* 0x000fe20000100800 */
[----:B------:R4:W-:Y:S03]  /*aae70*/  STL [R1+0x6b14], R31 ;  /* 0x006b141f01007387 */ /* 0x0009e60000100800 */
        /* <DEDUP_REMOVED lines=8> */
[----:B------:R-:W4:Y:S01]  /*aaf00*/  LDL.LU R110, [R1+0x1008] ;  /* 0x00100800016e7983 */ /* 0x000f220000300800 */
[----:B------:R-:W4:Y:S01]  /*aaf10*/  LDL.LU R111, [R1+0x100c] ;  /* 0x00100c00016f7983 */ /* 0x000f220000300800 */
[C---:B--2---:R-:W-:Y:S08]  /*aaf20*/  HMMA.1688.F32.TF32 R96, R240.reuse, R4, R96 ;  /* 0x00000004f060723c */ /* 0x044ff00000081060 */
[C---:B------:R-:W-:Y:S11]  /*aaf30*/  HMMA.1688.F32.TF32 R100, R240.reuse, R236, R100 ;  /* 0x000000ecf064723c */ /* 0x040ff60000081064 */
[----:B------:R-:W-:Y:S04]  /*aaf40*/  @!UPT UIADD3 URZ, URZ, URZ, URZ ;  /* 0x0000003f3f3ff290 */ /* 0x000fe8000fffe03f */
[----:B------:R-:W-:Y:S01]  /*aaf50*/  STL [R1+0x6b50], R96 ;  /* 0x006b506001007387 */ /* 0x000fe20000100800 */
[----:B------:R-:W-:Y:S02]  /*aaf60*/  STL [R1+0x6b4c], R97 ;  /* 0x006b4c6101007387 */ /* 0x000fe40000100800 */
[----:B------:R-:W-:Y:S02]  /*aaf70*/  STL [R1+0x6b48], R98 ;  /* 0x006b486201007387 */ /* 0x000fe40000100800 */
[----:B------:R-:W-:Y:S01]  /*aaf80*/  STL [R1+0x6b44], R99 ;  /* 0x006b446301007387 */ /* 0x000fe20000100800 */
[----:B------:R-:W2:Y:S01]  /*aaf90*/  LDL.LU R114, [R1+0xff8] ;  /* 0x000ff80001727983 */ /* 0x000ea20000300800 */
[----:B------:R-:W2:Y:S02]  /*aafa0*/  LDL.LU R115, [R1+0xffc] ;  /* 0x000ffc0001737983 */ /* 0x000ea40000300800 */
[----:B------:R-:W-:Y:S02]  /*aafb0*/  STL [R1+0x6b60], R100 ;  /* 0x006b606401007387 */ /* 0x000fe40000100800 */
[----:B------:R-:W-:Y:S01]  /*aafc0*/  STL [R1+0x6b5c], R101 ;  /* 0x006b5c6501007387 */ /* 0x000fe20000100800 */
[----:B------:R-:W-:Y:S01]  /*aafd0*/  STL [R1+0x6b58], R102 ;  /* 0x006b586601007387 */ /* 0x000fe20000100800 */
[----:B------:R-:W-:Y:S02]  /*aafe0*/  STL [R1+0x6b54], R103 ;  /* 0x006b546701007387 */ /* 0x000fe40000100800 */
[----:B------:R-:W2:Y:S02]  /*aaff0*/  LDL.LU R118, [R1+0xfe8] ;  /* 0x000fe80001767983 */ /* 0x000ea40000300800 */
[----:B------:R-:W2:Y:S01]  /*ab000*/  LDL.LU R119, [R1+0xfec] ;  /* 0x000fec0001777983 */ /* 0x000ea20000300800 */
[----:B-1----:R-:W2:Y:S01]  /*ab010*/  LDL.LU R122, [R1+0xfd8] ;  /* 0x000fd800017a7983 */ /* 0x002ea20000300800 */
        /* <DEDUP_REMOVED lines=9> */
[C---:B---3--:R-:W-:Y:S08]  /*ab0b0*/  HMMA.1688.F32.TF32 R104, R240.reuse, R232, R104 ;  /* 0x000000e8f068723c */ /* 0x048ff00000081068 */
[C---:B----4-:R-:W-:Y:S11]  /*ab0c0*/  HMMA.1688.F32.TF32 R108, R240.reuse, R228, R108 ;  /* 0x000000e4f06c723c */ /* 0x050ff6000008106c */
[----:B------:R-:W-:Y:S04]  /*ab0d0*/  @!UPT UIADD3 URZ, URZ, URZ, URZ ;  /* 0x0000003f3f3ff290 */ /* 0x000fe8000fffe03f */
[----:B------:R-:W-:Y:S01]  /*ab0e0*/  STL [R1+0x6b70], R104 ;  /* 0x006b706801007387 */ /* 0x000fe20000100800 */
[----:B------:R-:W-:Y:S02]  /*ab0f0*/  STL [R1+0x6b6c], R105 ;  /* 0x006b6c6901007387 */ /* 0x000fe40000100800 */
[----:B------:R-:W-:Y:S02]  /*ab100*/  STL [R1+0x6b68], R106 ;  /* 0x006b686a01007387 */ /* 0x000fe40000100800 */
[----:B------:R-:W-:Y:S03]  /*ab110*/  STL [R1+0x6b64], R107 ;  /* 0x006b646b01007387 */ /* 0x000fe60000100800 */
[----:B------:R-:W-:Y:S01]  /*ab120*/  STL [R1+0x6b80], R108 ;  /* 0x006b806c01007387 */ /* 0x000fe20000100800 */
[----:B------:R-:W-:Y:S02]  /*ab130*/  STL [R1+0x6b7c], R109 ;  /* 0x006b7c6d01007387 */ /* 0x000fe40000100800 */
[----:B------:R-:W-:Y:S02]  /*ab140*/  STL [R1+0x6b78], R110 ;  /* 0x006b786e01007387 */ /* 0x000fe40000100800 */
[----:B------:R-:W-:Y:S01]  /*ab150*/  STL [R1+0x6b74], R111 ;  /* 0x006b746f01007387 */ /* 0x000fe20000100800 */
[----:B------:R-:W3:Y:S01]  /*ab160*/  LDL.LU R40, [R1+0xfa0] ;  /* 0x000fa00001287983 */ /* 0x000ee20000300800 */
[----:B------:R-:W3:Y:S02]  /*ab170*/  LDL.LU R41, [R1+0xfa4] ;  /* 0x000fa40001297983 */ /* 0x000ee40000300800 */
[----:B------:R-:W3:Y:S02]  /*ab180*/  LDL.LU R42, [R1+0xfa8] ;  /* 0x000fa800012a7983 */ /* 0x000ee40000300800 */
[----:B------:R-:W3:Y:S01]  /*ab190*/  LDL.LU R43, [R1+0xfac] ;  /* 0x000fac00012b7983 */ /* 0x000ee20000300800 */
[C---:B--2---:R-:W-:Y:S08]  /*ab1a0*/  HMMA.1688.F32.TF32 R112, R240.reuse, R224, R112 ;  /* 0x000000e0f070723c */ /* 0x044ff00000081070 */
[C---:B------:R-:W-:Y:S08]  /*ab1b0*/  HMMA.1688.F32.TF32 R116, R240.reuse, R220, R116 ;  /* 0x000000dcf074723c */ /* 0x040ff00000081074 */
[C---:B------:R-:W-:Y:S08]  /*ab1c0*/  HMMA.1688.F32.TF32 R120, R240.reuse, R216, R120 ;  /* 0x000000d8f078723c */ /* 0x040ff00000081078 */
[C---:B------:R-:W-:Y:S01]  /*ab1d0*/  HMMA.1688.F32.TF32 R28, R240.reuse, R212, R36 ;  /* 0x000000d4f01c723c */ /* 0x040fe20000081024 */
[----:B------:R-:W-:Y:S01]  /*ab1e0*/  STL [R1+0x6b90], R112 ;  /* 0x006b907001007387 */ /* 0x000fe20000100800 */
[----:B------:R-:W-:Y:S02]  /*ab1f0*/  STL [R1+0x6b8c], R113 ;  /* 0x006b8c7101007387 */ /* 0x000fe40000100800 */
[----:B------:R-:W-:Y:S02]  /*ab200*/  STL [R1+0x6b88], R114 ;  /* 0x006b887201007387 */ /* 0x000fe40000100800 */
[----:B------:R-:W-:Y:S01]  /*ab210*/  STL [R1+0x6b84], R115 ;  /* 0x006b847301007387 */ /* 0x000fe20000100800 */
        /* <DEDUP_REMOVED lines=8> */
[----:B------:R-:W2:Y:S02]  /*ab2a0*/  LDL.LU R36, [R1+0xf90] ;  /* 0x000f900001247983 */ /* 0x000ea40000300800 */
[----:B------:R1:W-:Y:S02]  /*ab2b0*/  STL.64 [R1+0xbd0], R28 ;  /* 0x000bd01c01007387 */ /* 0x0003e40000100a00 */
[----:B------:R4:W-:Y:S02]  /*ab2c0*/  STL.64 [R1+0xbd8], R30 ;  /* 0x000bd81e01007387 */ /* 0x0009e40000100a00 */
[----:B------:R-:W2:Y:S01]  /*ab2d0*/  LDL.LU R37, [R1+0xf94] ;  /* 0x000f940001257983 */ /* 0x000ea20000300800 */
[----:B------:R-:W2:Y:S01]  /*ab2e0*/  LDL.LU R38, [R1+0xf98] ;  /* 0x000f980001267983 */ /* 0x000ea20000300800 */
[----:B------:R-:W2:Y:S01]  /*ab2f0*/  LDL.LU R39, [R1+0xf9c] ;  /* 0x000f9c0001277983 */ /* 0x000ea20000300800 */
[C---:B------:R-:W-:Y:S11]  /*ab300*/  HMMA.1688.F32.TF32 R32, R240.reuse, R208, R32 ;  /* 0x000000d0f020723c */ /* 0x040ff60000081020 */
[----:B------:R-:W-:Y:S11]  /*ab310*/  @!UPT UIADD3 URZ, URZ, URZ, URZ ;  /* 0x0000003f3f3ff290 */ /* 0x000ff6000fffe03f */
[----:B------:R-:W-:Y:S02]  /*ab320*/  @!UPT UIADD3 URZ, URZ, URZ, URZ ;  /* 0x0000003f3f3ff290 */ /* 0x000fe4000fffe03f */
[----:B-1----:R-:W-:Y:S01]  /*ab330*/  IMAD.MOV.U32 R28, RZ, RZ, R32 ;  /* 0x000000ffff1c7224 */ /* 0x002fe200078e0020 */
[----:B------:R-:W-:Y:S01]  /*ab340*/  MOV R29, R33 ;  /* 0x00000021001d7202 */ /* 0x000fe20000000f00 */
[----:B------:R-:W2:Y:S01]  /*ab350*/  LDL.LU R32, [R1+0xca0] ;  /* 0x000ca00001207983 */ /* 0x000ea20000300800 */
[----:B----4-:R-:W-:Y:S02]  /*ab360*/  IMAD.MOV.U32 R30, RZ, RZ, R34 ;  /* 0x000000ffff1e7224 */ /* 0x010fe400078e0022 */
[----:B------:R-:W4:Y:S01]  /*ab370*/  LDL.LU R33, [R1+0xca4] ;  /* 0x000ca40001217983 */ /* 0x000f220000300800 */
[----:B------:R-:W-:Y:S01]  /*ab380*/  MOV R31, R35 ;  /* 0x00000023001f7202 */ /* 0x000fe20000000f00 */
[----:B------:R-:W4:Y:S01]  /*ab390*/  LDL.LU R34, [R1+0xca8] ;  /* 0x000ca80001227983 */ /* 0x000f220000300800 */
[----:B------:R-:W4:Y:S03]  /*ab3a0*/  LDL.LU R35, [R1+0xcac] ;  /* 0x000cac0001237983 */ /* 0x000f260000300800 */
[----:B------:R-:W-:Y:S01]  /*ab3b0*/  STL.64 [R1+0x6c90], R30 ;  /* 0x006c901e01007387 */ /* 0x000fe20000100a00 */
[----:B------:R2:W-:Y:S02]  /*ab3c0*/  STL.64 [R1+0x6c88], R28 ;  /* 0x006c881c01007387 */ /* 0x0005e40000100a00 */
[----:B------:R-:W4:Y:S02]  /*ab3d0*/  LDL.LU R48, [R1+0xcb0] ;  /* 0x000cb00001307983 */ /* 0x000f240000300800 */
[----:B------:R-:W4:Y:S01]  /*ab3e0*/  LDL.LU R49, [R1+0xcb4] ;  /* 0x000cb40001317983 */ /* 0x000f220000300800 */
[----:B------:R-:W4:Y:S01]  /*ab3f0*/  LDL.LU R50, [R1+0xcb8] ;  /* 0x000cb80001327983 */ /* 0x000f220000300800 */
[----:B------:R-:W4:Y:S01]  /*ab400*/  LDL.LU R51, [R1+0xcbc] ;  /* 0x000cbc0001337983 */ /* 0x000f220000300800 */
[C---:B---3--:R-:W-:Y:S01]  /*ab410*/  HMMA.1688.F32.TF32 R40, R240.reuse, R204, R40 ;  /* 0x000000ccf028723c */ /* 0x048fe20000081028 */
[----:B------:R-:W3:Y:S01]  /*ab420*/  LDL.LU R44, [R1+0xcc0] ;  /* 0x000cc000012c7983 */ /* 0x000ee20000300800 */
[----:B------:R-:W3:Y:S01]  /*ab430*/  LDL.LU R45, [R1+0xcc4] ;  /* 0x000cc400012d7983 */ /* 0x000ee20000300800 */
[----:B------:R-:W3:Y:S02]  /*ab440*/  LDL.LU R46, [R1+0xcc8] ;  /* 0x000cc800012e7983 */ /* 0x000ee40000300800 */
[----:B------:R-:W3:Y:S11]  /*ab450*/  LDL.LU R47, [R1+0xccc] ;  /* 0x000ccc00012f7983 */ /* 0x000ef60000300800 */
[----:B------:R-:W-:Y:S08]  /*ab460*/  @!UPT UIADD3 URZ, URZ, URZ, URZ ;  /* 0x0000003f3f3ff290 */ /* 0x000ff0000fffe03f */
[----:B------:R-:W-:Y:S01]  /*ab470*/  IMAD.MOV.U32 R124, RZ, RZ, R40 ;  /* 0x000000ffff7c7224 */ /* 0x000fe200078e0028 */
[----:B------:R-:W-:Y:S01]  /*ab480*/  MOV R125, R41 ;  /* 0x00000029007d7202 */ /* 0x000fe20000000f00 */
[----:B------:R-:W3:Y:S01]  /*ab490*/  LDL.LU R40, [R1+0xcd0] ;  /* 0x000cd00001287983 */ /* 0x000ee20000300800 */
[----:B------:R-:W-:Y:S02]  /*ab4a0*/  IMAD.MOV.U32 R126, RZ, RZ, R42 ;  /* 0x000000ffff7e7224 */ /* 0x000fe400078e002a */
[----:B------:R-:W3:Y:S01]  /*ab4b0*/  LDL.LU R41, [R1+0xcd4] ;  /* 0x000cd40001297983 */ /* 0x000ee20000300800 */
[----:B------:R-:W-:Y:S01]  /*ab4c0*/  MOV R127, R43 ;  /* 0x0000002b007f7202 */ /* 0x000fe20000000f00 */
[----:B------:R-:W3:Y:S01]  /*ab4d0*/  LDL.LU R42, [R1+0xcd8] ;  /* 0x000cd800012a7983 */ /* 0x000ee20000300800 */
[----:B------:R-:W3:Y:S03]  /*ab4e0*/  LDL.LU R43, [R1+0xcdc] ;  /* 0x000cdc00012b7983 */ /* 0x000ee60000300800 */
[----:B------:R-:W-:Y:S01]  /*ab4f0*/  STL.64 [R1+0x6ca0], R126 ;  /* 0x006ca07e01007387 */ /* 0x000fe20000100a00 */
[----:B------:R-:W-:Y:S01]  /*ab500*/  STL.64 [R1+0x6c98], R124 ;  /* 0x006c987c01007387 */ /* 0x000fe20000100a00 */
[----:B--2---:R-:W-:Y:S02]  /*ab510*/  HMMA.1688.F32.TF32 R28, R240, R200, R36 ;  /* 0x000000c8f01c723c */ /* 0x004fe40000081024 */
[----:B------:R-:W2:Y:S01]  /*ab520*/  LDL.LU R36, [R1+0xce0] ;  /* 0x000ce00001247983 */ /* 0x000ea20000300800 */
[----:B------:R-:W2:Y:S02]  /*ab530*/  LDL.LU R37, [R1+0xce4] ;  /* 0x000ce40001257983 */ /* 0x000ea40000300800 */
[----:B------:R-:W2:Y:S02]  /*ab540*/  LDL.LU R38, [R1+0xce8] ;  /* 0x000ce80001267983 */ /* 0x000ea40000300800 */
[----:B------:R-:W2:Y:S11]  /*ab550*/  LDL.LU R39, [R1+0xcec] ;  /* 0x000cec0001277983 */ /* 0x000eb60000300800 */
[----:B------:R-:W-:Y:S06]  /*ab560*/  @!UPT UIADD3 URZ, URZ, URZ, URZ ;  /* 0x0000003f3f3ff290 */ /* 0x000fec000fffe03f */
[----:B------:R-:W-:Y:S01]  /*ab570*/  IMAD.MOV.U32 R94, RZ, RZ, R30 ;  /* 0x000000ffff5e7224 */ /* 0x000fe200078e001e */
[----:B------:R-:W-:Y:S01]  /*ab580*/  MOV R95, R31 ;  /* 0x0000001f005f7202 */ /* 0x000fe20000000f00 */
[----:B------:R-:W-:Y:S01]  /*ab590*/  IMAD.MOV.U32 R92, RZ, RZ, R28 ;  /* 0x000000ffff5c7224 */ /* 0x000fe200078e001c */
[----:B------:R-:W-:-:S03]  /*ab5a0*/  MOV R93, R29 ;  /* 0x0000001d005d7202 */ /* 0x000fc60000000f00 */
[----:B------:R-:W-:Y:S02]  /*ab5b0*/  STL.64 [R1+0x6cb0], R94 ;  /* 0x006cb05e01007387 */ /* 0x000fe40000100a00 */
[----:B------:R-:W-:Y:S01]  /*ab5c0*/  STL.64 [R1+0x6ca8], R92 ;  /* 0x006ca85c01007387 */ /* 0x000fe20000100a00 */
[C---:B----4-:R-:W-:Y:S01]  /*ab5d0*/  HMMA.1688.F32.TF32 R28, R240.reuse, R196, R32 ;  /* 0x000000c4f01c723c */ /* 0x050fe20000081020 */
[----:B------:R-:W4:Y:S01]  /*ab5e0*/  LDL.LU R32, [R1+0xf80] ;  /* 0x000f800001207983 */ /* 0x000f220000300800 */
[----:B------:R-:W4:Y:S01]  /*ab5f0*/  LDL.LU R33, [R1+0xf84] ;  /* 0x000f840001217983 */ /* 0x000f220000300800 */
[----:B------:R-:W4:Y:S02]  /*ab600*/  LDL.LU R34, [R1+0xf88] ;  /* 0x000f880001227983 */ /* 0x000f240000300800 */
[----:B------:R-:W4:Y:S11]  /*ab610*/  LDL.LU R35, [R1+0xf8c] ;  /* 0x000f8c0001237983 */ /* 0x000f360000300800 */
[----:B------:R-:W-:Y:S08]  /*ab620*/  @!UPT UIADD3 URZ, URZ, URZ, URZ ;  /* 0x0000003f3f3ff290 */ /* 0x000ff0000fffe03f */
[----:B------:R-:W-:Y:S01]  /*ab630*/  IMAD.MOV.U32 R96, RZ, RZ, R28 ;  /* 0x000000ffff607224 */ /* 0x000fe200078e001c */
[----:B------:R-:W-:Y:S01]  /*ab640*/  MOV R97, R29 ;  /* 0x0000001d00617202 */ /* 0x000fe20000000f00 */
[----:B------:R-:W-:Y:S01]  /*ab650*/  IMAD.MOV.U32 R98, RZ, RZ, R30 ;  /* 0x000000ffff627224 */ /* 0x000fe200078e001e */
[----:B------:R-:W-:Y:S02]  /*ab660*/  MOV R99, R31 ;  /* 0x0000001f00637202 */ /* 0x000fe40000000f00 */
[C---:B------:R-:W-:Y:S11]  /*ab670*/  HMMA.1688.F32.TF32 R28, R240.reuse, R192, R48 ;  /* 0x000000c0f01c723c */ /* 0x040ff60000081030 */
[----:B------:R-:W-:Y:S11]  /*ab680*/  @!UPT UIADD3 URZ, URZ, URZ, URZ ;  /* 0x0000003f3f3ff290 */ /* 0x000ff6000fffe03f */
[----:B------:R-:W-:Y:S02]  /*ab690*/  @!UPT UIADD3 URZ, URZ, URZ, URZ ;  /* 0x0000003f3f3ff290 */ /* 0x000fe4000fffe03f */
[----:B------:R-:W-:Y:S01]  /*ab6a0*/  IMAD.MOV.U32 R128, RZ, RZ, R28 ;  /* 0x000000ffff807224 */ /* 0x000fe200078e001c */
[----:B------:R-:W-:Y:S01]  /*ab6b0*/  MOV R129, R29 ;  /* 0x0000001d00817202 */ /* 0x000fe20000000f00 */
[----:B------:R-:W-:Y:S01]  /*ab6c0*/  IMAD.MOV.U32 R130, RZ, RZ, R30 ;  /* 0x000000ffff827224 */ /* 0x000fe200078e001e */
[----:B------:R-:W-:Y:S02]  /*ab6d0*/  MOV R84, R31 ;  /* 0x0000001f00547202 */ /* 0x000fe40000000f00 */
[C---:B---3--:R-:W-:Y:S11]  /*ab6e0*/  HMMA.1688.F32.TF32 R28, R240.reuse, R188, R44 ;  /* 0x000000bcf01c723c */ /* 0x048ff6000008102c */
[----:B------:R-:W-:Y:S11]  /*ab6f0*/  @!UPT UIADD3 URZ, URZ, URZ, URZ ;  /* 0x0000003f3f3ff290 */ /* 0x000ff6000fffe03f */
[----:B------:R-:W-:Y:S02]  /*ab700*/  @!UPT UIADD3 URZ, URZ, URZ, URZ ;  /* 0x0000003f3f3ff290 */ /* 0x000fe4000fffe03f */
[----:B------:R-:W-:Y:S01]  /*ab710*/  IMAD.MOV.U32 R100, RZ, RZ, R28 ;  /* 0x000000ffff647224 */ /* 0x000fe200078e001c */
[----:B------:R-:W-:Y:S01]  /*ab720*/  MOV R101, R29 ;  /* 0x0000001d00657202 */ /* 0x000fe20000000f00 */
[----:B------:R-:W-:Y:S01]  /*ab730*/  IMAD.MOV.U32 R102, RZ, RZ, R30 ;  /* 0x000000ffff667224 */ /* 0x000fe200078e001e */
[----:B------:R-:W-:Y:S02]  /*ab740*/  MOV R103, R31 ;  /* 0x0000001f00677202 */ /* 0x000fe40000000f00 */
[----:B------:R-:W-:Y:S01]  /*ab750*/  HMMA.1688.F32.TF32 R28, R240, R184, R40 ;  /* 0x000000b8f01c723c */ /* 0x000fe20000081028 */
[----:B------:R-:W-:Y:S01]  /*ab760*/  STL.64 [R1+0x6cc0], R98 ;  /* 0x006cc06201007387 */ /* 0x000fe20000100a00 */
[----:B------:R-:W-:Y:S02]  /*ab770*/  STL.64 [R1+0x6cb8], R96 ;  /* 0x006cb86001007387 */ /* 0x000fe40000100a00 */
[----:B------:R-:W-:Y:S02]  /*ab780*/  STL.64 [R1+0x6cd0], R102 ;  /* 0x006cd06601007387 */ /* 0x000fe40000100a00 */
[----:B------:R-:W-:Y:S11]  /*ab790*/  STL.64 [R1+0x6cc8], R100 ;  /* 0x006cc86401007387 */ /* 0x000ff60000100a00 */
[----:B------:R-:W-:Y:S07]  /*ab7a0*/  @!UPT UIADD3 URZ, URZ, URZ, URZ ;  /* 0x0000003f3f3ff290 */ /* 0x000fee000fffe03f */
[----:B------:R-:W-:Y:S01]  /*ab7b0*/  IMAD.MOV.U32 R104, RZ, RZ, R28 ;  /* 0x000000ffff687224 */ /* 0x000fe200078e001c */
[----:B------:R-:W-:Y:S01]  /*ab7c0*/  MOV R105, R29 ;  /* 0x0000001d00697202 */ /* 0x000fe20000000f00 */
[----:B------:R-:W-:Y:S01]  /*ab7d0*/  IMAD.MOV.U32 R106, RZ, RZ, R30 ;  /* 0x000000ffff6a7224 */ /* 0x000fe200078e001e */
[----:B------:R-:W-:-:S05]  /*ab7e0*/  MOV R107, R31 ;  /* 0x0000001f006b7202 */ /* 0x000fca0000000f00 */
[----:B------:R-:W-:Y:S01]  /*ab7f0*/  STL.64 [R1+0x6ce0], R106 ;  /* 0x006ce06a01007387 */ /* 0x000fe20000100a00 */
[----:B------:R-:W-:Y:S02]  /*ab800*/  STL.64 [R1+0x6cd8], R104 ;  /* 0x006cd86801007387 */ /* 0x000fe40000100a00 */
[----:B------:R-:W3:Y:S02]  /*ab810*/  LDL.LU R56, [R1+0xf70] ;  /* 0x000f700001387983 */ /* 0x000ee40000300800 */
[----:B------:R-:W3:Y:S01]  /*ab820*/  LDL.LU R57, [R1+0xf74] ;  /* 0x000f740001397983 */ /* 0x000ee20000300800 */
[----:B------:R-:W3:Y:S01]  /*ab830*/  LDL.LU R58, [R1+0xf78] ;  /* 0x000f7800013a7983 */ /* 0x000ee20000300800 */
[----:B------:R-:W3:Y:S01]  /*ab840*/  LDL.LU R59, [R1+0xf7c] ;  /* 0x000f7c00013b7983 */ /* 0x000ee20000300800 */
[----:B--2---:R-:W-:Y:S11]  /*ab850*/  HMMA.1688.F32.TF32 R28, R240, R180, R36 ;  /* 0x000000b4f01c723c */ /* 0x004ff60000081024 */
[----:B------:R-:W-:Y:S11]  /*ab860*/  @!UPT UIADD3 URZ, URZ, URZ, URZ ;  /* 0x0000003f3f3ff290 */ /* 0x000ff6000fffe03f */
[----:B------:R-:W-:Y:S02]  /*ab870*/  @!UPT UIADD3 URZ, URZ, URZ, URZ ;  /* 0x0000003f3f3ff290 */ /* 0x000fe4000fffe03f */
[----:B------:R-:W-:Y:S01]  /*ab880*/  IMAD.MOV.U32 R110, RZ, RZ, R30 ;  /* 0x000000ffff6e7224 */ /* 0x000fe200078e001e */
[----:B------:R-:W-:Y:S01]  /*ab890*/  MOV R111, R31 ;  /* 0x0000001f006f7202 */ /* 0x000fe20000000f00 */
[----:B------:R-:W-:Y:S01]  /*ab8a0*/  IMAD.MOV.U32 R108, RZ, RZ, R28 ;  /* 0x000000ffff6c7224 */ /* 0x000fe200078e001c */
[----:B------:R-:W-:-:S03]  /*ab8b0*/  MOV R109, R29 ;  /* 0x0000001d006d7202 */ /* 0x000fc60000000f00 */
[----:B------:R-:W-:Y:S02]  /*ab8c0*/  STL.64 [R1+0x6cf0], R110 ;  /* 0x006cf06e01007387 */ /* 0x000fe40000100a00 */
[----:B------:R-:W-:Y:S02]  /*ab8d0*/  STL.64 [R1+0x6ce8], R108 ;  /* 0x006ce86c01007387 */ /* 0x000fe40000100a00 */
[----:B------:R-:W2:Y:S02]  /*ab8e0*/  LDL.LU R52, [R1+0xf60] ;  /* 0x000f600001347983 */ /* 0x000ea40000300800 */
[----:B------:R-:W2:Y:S01]  /*ab8f0*/  LDL.LU R53, [R1+0xf64] ;  /* 0x000f640001357983 */ /* 0x000ea20000300800 */
[----:B------:R-:W2:Y:S01]  /*ab900*/  LDL.LU R54, [R1+0xf68] ;  /* 0x000f680001367983 */ /* 0x000ea20000300800 */
[----:B------:R-:W2:Y:S01]  /*ab910*/  LDL.LU R55, [R1+0xf6c] ;  /* 0x000f6c0001377983 */ /* 0x000ea20000300800 */
[----:B----4-:R-:W-:Y:S01]  /*ab920*/  HMMA.1688.F32.TF32 R28, R240, R176, R32 ;  /* 0x000000b0f01c723c */ /* 0x010fe20000081020 */
        /* <DEDUP_REMOVED lines=20> */
[----:B------:R-:W-:Y:S01]  /*aba70*/  IMAD.MOV.U32 R85, RZ, RZ, R28 ;  /* 0x000000ffff557224 */ /* 0x000fe200078e001c */
[----:B------:R-:W-:Y:S01]  /*aba80*/  MOV R86, R29 ;  /* 0x0000001d00567202 */ /* 0x000fe20000000f00 */
[----:B------:R-:W-:Y:S01]  /*aba90*/  IMAD.MOV.U32 R87, RZ, RZ, R30 ;  /* 0x000000ffff577224 */ /* 0x000fe200078e001e */
[----:B------:R-:W-:-:S02]  /*abaa0*/  MOV R131, R31 ;  /* 0x0000001f00837202 */ /* 0x000fc40000000f00 */
[C---:B---3--:R-:W-:Y:S11]  /*abab0*/  HMMA.1688.F32.TF32 R28, R240.reuse, R172, R56 ;  /* 0x000000acf01c723c */ /* 0x048ff60000081038 */
[----:B------:R-:W-:Y:S11]  /*abac0*/  @!UPT UIADD3 URZ, URZ, URZ, URZ ;  /* 0x0000003f3f3ff290 */ /* 0x000ff6000fffe03f */
[----:B------:R-:W-:Y:S02]  /*abad0*/  @!UPT UIADD3 URZ, URZ, URZ, URZ ;  /* 0x0000003f3f3ff290 */ /* 0x000fe4000fffe03f */
[----:B------:R-:W-:Y:S01]  /*abae0*/  IMAD.MOV.U32 R112, RZ, RZ, R28 ;  /* 0x000000ffff707224 */ /* 0x000fe200078e001c */
[----:B------:R-:W-:Y:S01]  /*abaf0*/  MOV R113, R29 ;  /* 0x0000001d00717202 */ /* 0x000fe20000000f00 */
[----:B------:R-:W-:Y:S01]  /*abb00*/  IMAD.MOV.U32 R114, RZ, RZ, R30 ;  /* 0x000000ffff727224 */ /* 0x000fe200078e001e */
[----:B------:R-:W-:Y:S01]  /*abb10*/  MOV R115, R31 ;  /* 0x0000001f00737202 */ /* 0x000fe20000000f00 */
[----:B------:R-:W-:Y:S01]  /*abb20*/  STL.64 [R1+0x6d10], R130 ;  /* 0x006d108201007387 */ /* 0x000fe20000100a00 */
[----:B------:R-:W-:Y:S02]  /*abb30*/  STL.64 [R1+0x6d08], R128 ;  /* 0x006d088001007387 */ /* 0x000fe40000100a00 */
[----:B------:R-:W-:Y:S02]  /*abb40*/  STL.64 [R1+0x6d00], R86 ;  /* 0x006d005601007387 */ /* 0x000fe40000100a00 */
[----:B------:R-:W-:Y:S01]  /*abb50*/  STL.64 [R1+0x6cf8], R84 ;  /* 0x006cf85401007387 */ /* 0x000fe20000100a00 */
[----:B------:R-:W-:Y:S01]  /*abb60*/  STL.64 [R1+0x6d20], R114 ;  /* 0x006d207201007387 */ /* 0x000fe20000100a00 */
[----:B------:R-:W-:Y:S01]  /*abb70*/  STL.64 [R1+0x6d18], R112 ;  /* 0x006d187001007387 */ /* 0x000fe20000100a00 */
[C---:B--2---:R-:W-:Y:S11]  /*abb80*/  HMMA.1688.F32.TF32 R28, R240.reuse, R168, R52 ;  /* 0x000000a8f01c723c */ /* 0x044ff60000081034 */
[----:B------:R-:W-:Y:S11]  /*abb90*/  @!UPT UIADD3 URZ, URZ, URZ, URZ ;  /* 0x0000003f3f3ff290 */ /* 0x000ff6000fffe03f */
[----:B------:R-:W-:Y:S02]  /*abba0*/  @!UPT UIADD3 URZ, URZ, URZ, URZ ;  /* 0x0000003f3f3ff290 */ /* 0x000fe4000fffe03f */
[----:B------:R-:W-:Y:S01]  /*abbb0*/  IMAD.MOV.U32 R116, RZ, RZ, R28 ;  /* 0x000000ffff747224 */ /* 0x000fe200078e001c */
[----:B------:R-:W-:Y:S01]  /*abbc0*/  MOV R117, R29 ;  /* 0x0000001d00757202 */ /* 0x000fe20000000f00 */
[----:B------:R-:W-:Y:S01]  /*abbd0*/  IMAD.MOV.U32 R118, RZ, RZ, R30 ;  /* 0x000000ffff767224 */ /* 0x000fe200078e001e */
[----:B------:R-:W-:Y:S02]  /*abbe0*/  MOV R119, R31 ;  /* 0x0000001f00777202 */ /* 0x000fe40000000f00 */
[C---:B----4-:R-:W-:Y:S08]  /*abbf0*/  HMMA.1688.F32.TF32 R28, R240.reuse, R164, R48 ;  /* 0x000000a4f01c723c */ /* 0x050ff00000081030 */
[C---:B------:R-:W-:Y:S11]  /*abc00*/  HMMA.1688.F32.TF32 R40, R240.reuse, R156, R40 ;  /* 0x0000009cf028723c */ /* 0x040ff60000081028 */
[----:B------:R-:W-:Y:S05]  /*abc10*/  @!UPT UIADD3 URZ, URZ, URZ, URZ ;  /* 0x0000003f3f3ff290 */ /* 0x000fea000fffe03f */
[----:B------:R-:W-:Y:S01]  /*abc20*/  IMAD.MOV.U32 R120, RZ, RZ, R28 ;  /* 0x000000ffff787224 */ /* 0x000fe200078e001c */
[----:B------:R-:W-:Y:S01]  /*abc30*/  MOV R121, R29 ;  /* 0x0000001d00797202 */ /* 0x000fe20000000f00 */
[----:B------:R-:W-:Y:S01]  /*abc40*/  IMAD.MOV.U32 R122, RZ, RZ, R30 ;  /* 0x000000ffff7a7224 */ /* 0x000fe200078e001e */
[----:B------:R-:W-:Y:S02]  /*abc50*/  MOV R123, R31 ;  /* 0x0000001f007b7202 */ /* 0x000fe40000000f00 */
[C---:B------:R-:W-:Y:S08]  /*abc60*/  HMMA.1688.F32.TF32 R28, R240.reuse, R160, R44 ;  /* 0x000000a0f01c723c */ /* 0x040ff0000008102c */
[----:B------:R-:W-:Y:S01]  /*abc70*/  HMMA.1688.F32.TF32 R36, R240, R152, R36 ;  /* 0x00000098f024723c */ /* 0x000fe20000081024 */
[----:B------:R-:W-:Y:S01]  /*abc80*/  STL.64 [R1+0x6d30], R118 ;  /* 0x006d307601007387 */ /* 0x000fe20000100a00 */
[----:B------:R-:W-:Y:S02]  /*abc90*/  STL.64 [R1+0x6d28], R116 ;  /* 0x006d287401007387 */ /* 0x000fe40000100a00 */
[----:B------:R-:W-:Y:S02]  /*abca0*/  STL.64 [R1+0x6d40], R122 ;  /* 0x006d407a01007387 */ /* 0x000fe40000100a00 */
[----:B------:R-:W-:Y:S10]  /*abcb0*/  STL.64 [R1+0x6d38], R120 ;  /* 0x006d387801007387 */ /* 0x000ff40000100a00 */
[----:B------:R-:W-:Y:S01]  /*abcc0*/  IMAD.MOV.U32 R88, RZ, RZ, R28 ;  /* 0x000000ffff587224 */ /* 0x000fe200078e001c */
[----:B------:R-:W-:Y:S01]  /*abcd0*/  MOV R89, R29 ;  /* 0x0000001d00597202 */ /* 0x000fe20000000f00 */
[----:B------:R-:W-:Y:S01]  /*abce0*/  IMAD.MOV.U32 R90, RZ, RZ, R30 ;  /* 0x000000ffff5a7224 */ /* 0x000fe200078e001e */
[----:B------:R-:W-:-:S02]  /*abcf0*/  MOV R91, R31 ;  /* 0x0000001f005b7202 */ /* 0x000fc40000000f00 */
[C---:B------:R-:W-:Y:S03]  /*abd00*/  HMMA.1688.F32.TF32 R28, R240.reuse, R148, R32 ;  /* 0x00000094f01c723c */ /* 0x040fe60000081020 */
[----:B------:R-:W-:Y:S01]  /*abd10*/  STL.64 [R1+0x6d50], R90 ;  /* 0x006d505a01007387 */ /* 0x000fe20000100a00 */
[----:B------:R-:W-:Y:S02]  /*abd20*/  STL.64 [R1+0x6d48], R88 ;  /* 0x006d485801007387 */ /* 0x000fe40000100a00 */
[----:B------:R1:W-:Y:S02]  /*abd30*/  STL.64 [R1+0xe30], R40 ;  /* 0x000e302801007387 */ /* 0x0003e40000100a00 */
[----:B------:R2:W-:Y:S01]  /*abd40*/  STL.64 [R1+0xe38], R42 ;  /* 0x000e382a01007387 */ /* 0x0005e20000100a00 */
[----:B------:R-:W3:Y:S01]  /*abd50*/  LDL.LU R44, [R1+0xc30] ;  /* 0x000c3000012c7983 */ /* 0x000ee20000300800 */
[----:B------:R-:W-:Y:S02]  /*abd60*/  STL.64 [R1+0xf20], R36 ;  /* 0x000f202401007387 */ /* 0x000fe40000100a00 */
[----:B------:R-:W-:Y:S11]  /*abd70*/  STL.64 [R1+0xf28], R38 ;  /* 0x000f282601007387 */ /* 0x000ff60000100a00 */
[----:B------:R4:W-:Y:S01]  /*abd80*/  STL.64 [R1+0xf10], R28 ;  /* 0x000f101c01007387 */ /* 0x0009e20000100a00 */
[----:B------:R1:W-:Y:S02]  /*abd90*/  STL.64 [R1+0xf18], R30 ;  /* 0x000f181e01007387 */ /* 0x0003e40000100a00 */
        /* <DEDUP_REMOVED lines=23> */
[----:B-1----:R-:W3:Y:S02]  /*abf10*/  LDL.LU R40, [R1+0xe90] ;  /* 0x000e900001287983 */ /* 0x002ee40000300800 */
[----:B------:R-:W3:Y:S02]  /*abf20*/  LDL.LU R41, [R1+0xe94] ;  /* 0x000e940001297983 */ /* 0x000ee40000300800 */
[----:B--2---:R-:W2:Y:S01]  /*abf30*/  LDL.LU R42, [R1+0xe98] ;  /* 0x000e9800012a7983 */ /* 0x004ea20000300800 */
        /* <DEDUP_REMOVED lines=25> */
[----:B----4-:R-:W4:Y:S02]  /*ac0d0*/  LDL.LU R28, [R1+0xea0] ;  /* 0x000ea000011c7983 */ /* 0x010f240000300800 */
        /* <DEDUP_REMOVED lines=23> */
[C---:B--2---:R-:W-:Y:S08]  /*ac250*/  HMMA.1688.F32.TF32 R88, R240.reuse, R140, R100 ;  /* 0x0000008cf058723c */ /* 0x044ff00000081064 */
[C---:B---3--:R-:W-:Y:S08]  /*ac260*/  HMMA.1688.F32.TF32 R104, R240.reuse, R144, R104 ;  /* 0x00000090f068723c */ /* 0x048ff00000081068 */
[----:B------:R-:W-:Y:S08]  /*ac270*/  HMMA.1688.F32.TF32 R84, R240, R136, R32 ;  /* 0x00000088f054723c */ /* 0x000ff00000081020 */
[C---:B------:R-:W-:Y:S08]  /*ac280*/  HMMA.1688.F32.TF32 R92, R132.reuse, R20, R92 ;  /* 0x00000014845c723c */ /* 0x040ff0000008105c */
[C---:B------:R-:W-:Y:S08]  /*ac290*/  HMMA.1688.F32.TF32 R68, R132.reuse, R228, R68 ;  /* 0x000000e48444723c */ /* 0x040ff00000081044 */
[C---:B------:R-:W-:Y:S08]  /*ac2a0*/  HMMA.1688.F32.TF32 R60, R132.reuse, R220, R60 ;  /* 0x000000dc843c723c */ /* 0x040ff0000008103c */
[C---:B------:R-:W-:Y:S08]  /*ac2b0*/  HMMA.1688.F32.TF32 R48, R132.reuse, R208, R48 ;  /* 0x000000d08430723c */ /* 0x040ff00000081030 */
[C---:B------:R-:W-:Y:S01]  /*ac2c0*/  HMMA.1688.F32.TF32 R44, R132.reuse, R204, R44 ;  /* 0x000000cc842c723c */ /* 0x040fe2000008102c */
[----:B------:R-:W-:Y:S04]  /*ac2d0*/  LDS R240, [R3+0x49000] ;  /* 0x0490000003f07984 */ /* 0x000fe80000000800 */
[----:B------:R-:W-:Y:S04]  /*ac2e0*/  LDS R242, [R3+0x49800] ;  /* 0x0498000003f27984 */ /* 0x000fe80000000800 */
[----:B------:R-:W-:Y:S04]  /*ac2f0*/  LDS R241, [R0+0x49000] ;  /* 0x0490000000f17984 */ /* 0x000fe80000000800 */
[----:B------:R-:W1:Y:S04]  /*ac300*/  LDS R243, [R0+0x49800] ;  /* 0x0498000000f37984 */ /* 0x000e680000000800 */
[----:B------:R-:W-:Y:S01]  /*ac310*/  STL.64 [R1+0xf00], R104 ;  /* 0x000f006801007387 */ /* 0x000fe20000100a00 */
[----:B------:R-:W-:Y:S02]  /*ac320*/  STL.64 [R1+0xf08], R106 ;  /* 0x000f086a01007387 */ /* 0x000fe40000100a00 */
[----:B------:R-:W2:Y:S02]  /*ac330*/  LDL.LU R32, [R1+0xc00] ;  /* 0x000c000001207983 */ /* 0x000ea40000300800 */
[----:B------:R-:W-:Y:S01]  /*ac340*/  STL.64 [R1+0xef0], R88 ;  /* 0x000ef05801007387 */ /* 0x000fe20000100a00 */
[----:B------:R-:W-:Y:S01]  /*ac350*/  STL.64 [R1+0xef8], R90 ;  /* 0x000ef85a01007387 */ /* 0x000fe20000100a00 */
[----:B------:R-:W-:Y:S02]  /*ac360*/  STL.64 [R1+0xe20], R84 ;  /* 0x000e205401007387 */ /* 0x000fe40000100a00 */
[----:B------:R3:W-:Y:S02]  /*ac370*/  STL.64 [R1+0xe28], R86 ;  /* 0x000e285601007387 */ /* 0x0007e40000100a00 */
[----:B------:R-:W2:Y:S01]  /*ac380*/  LDL.LU R33, [R1+0xc04] ;  /* 0x000c040001217983 */ /* 0x000ea20000300800 */
[----:B------:R-:W2:Y:S01]  /*ac390*/  LDL.LU R34, [R1+0xc08] ;  /* 0x000c080001227983 */ /* 0x000ea20000300800 */
[----:B------:R-:W2:Y:S01]  /*ac3a0*/  LDL.LU R35, [R1+0xc0c] ;  /* 0x000c0c0001237983 */ /* 0x000ea20000300800 */
[C---:B---3--:R-:W-:Y:S08]  /*ac3b0*/  HMMA.1688.F32.TF32 R84, R132.reuse, R24, R96 ;  /* 0x000000188454723c */ /* 0x048ff00000081060 */
[C---:B------:R-:W-:Y:S11]  /*ac3c0*/  HMMA.1688.F32.TF32 R88, R132.reuse, R16, R124 ;  /* 0x000000108458723c */ /* 0x040ff6000008107c */
[----:B------:R-:W-:Y:S04]  /*ac3d0*/  @!UPT UIADD3 URZ, URZ, URZ, URZ ;  /* 0x0000003f3f3ff290 */ /* 0x000fe8000fffe03f */
[----:B------:R-:W-:Y:S01]  /*ac3e0*/  STL.64 [R1+0xe10], R84 ;  /* 0x000e105401007387 */ /* 0x000fe20000100a00 */
[----:B------:R4:W-:Y:S02]  /*ac3f0*/  STL.64 [R1+0xe18], R86 ;  /* 0x000e185601007387 */ /* 0x0009e40000100a00 */
[C---:B----4-:R-:W-:Y:S08]  /*ac400*/  HMMA.1688.F32.TF32 R84, R132.reuse, R12, R28 ;  /* 0x0000000c8454723c */ /* 0x050ff0000008101c */
[C---:B------:R-:W-:Y:S01]  /*ac410*/  HMMA.1688.F32.TF32 R28, R132.reuse, R8, R40 ;  /* 0x00000008841c723c */ /* 0x040fe20000081028 */
[----:B------:R-:W-:Y:S01]  /*ac420*/  STL.64 [R1+0xe00], R92 ;  /* 0x000e005c01007387 */ /* 0x000fe20000100a00 */
[----:B------:R-:W-:Y:S02]  /*ac430*/  STL.64 [R1+0xe08], R94 ;  /* 0x000e085e01007387 */ /* 0x000fe40000100a00 */
[----:B------:R-:W-:Y:S02]  /*ac440*/  STL.64 [R1+0xdf0], R88 ;  /* 0x000df05801007387 */ /* 0x000fe40000100a00 */
[----:B------:R-:W-:Y:S01]  /*ac450*/  STL.64 [R1+0xdf8], R90 ;  /* 0x000df85a01007387 */ /* 0x000fe20000100a00 */
[----:B------:R-:W3:Y:S08]  /*ac460*/  LDL.LU R40, [R1+0xbf0] ;  /* 0x000bf00001287983 */ /* 0x000ef00000300800 */
[----:B------:R-:W-:Y:S01]  /*ac470*/  STL.64 [R1+0xde0], R84 ;  /* 0x000de05401007387 */ /* 0x000fe20000100a00 */
[----:B------:R-:W-:Y:S07]  /*ac480*/  STL.64 [R1+0xde8], R86 ;  /* 0x000de85601007387 */ /* 0x000fee0000100a00 */
[----:B------:R-:W-:Y:S02]  /*ac490*/  STL.64 [R1+0xdd0], R28 ;  /* 0x000dd01c01007387 */ /* 0x000fe40000100a00 */
[----:B------:R4:W-:Y:S01]  /*ac4a0*/  STL.64 [R1+0xdd8], R30 ;  /* 0x000dd81e01007387 */ /* 0x0009e20000100a00 */
[----:B------:R-:W3:Y:S01]  /*ac4b0*/  LDL.LU R41, [R1+0xbf4] ;  /* 0x000bf40001297983 */ /* 0x000ee20000300800 */
[----:B------:R-:W3:Y:S01]  /*ac4c0*/  LDL.LU R42, [R1+0xbf8] ;  /* 0x000bf800012a7983 */ /* 0x000ee20000300800 */
[C---:B----4-:R-:W-:Y:S11]  /*ac4d0*/  HMMA.1688.F32.TF32 R28, R132.reuse, R4, R80 ;  /* 0x00000004841c723c */ /* 0x050ff60000081050 */
[----:B------:R-:W-:Y:S11]  /*ac4e0*/  @!UPT UIADD3 URZ, URZ, URZ, URZ ;  /* 0x0000003f3f3ff290 */ /* 0x000ff6000fffe03f */
[----:B------:R-:W-:Y:S01]  /*ac4f0*/  @!UPT UIADD3 URZ, URZ, URZ, URZ ;  /* 0x0000003f3f3ff290 */ /* 0x000fe2000fffe03f */
[----:B------:R-:W-:Y:S01]  /*ac500*/  STL.64 [R1+0xdc0], R28 ;  /* 0x000dc01c01007387 */ /* 0x000fe20000100a00 */
[----:B------:R4:W-:Y:S02]  /*ac510*/  STL.64 [R1+0xdc8], R30 ;  /* 0x000dc81e01007387 */ /* 0x0009e40000100a00 */
[C---:B----4-:R-:W-:Y:S08]  /*ac520*/  HMMA.1688.F32.TF32 R28, R132.reuse, R236, R76 ;  /* 0x000000ec841c723c */ /* 0x050ff0000008104c */
[C---:B------:R-:W-:Y:S11]  /*ac530*/  HMMA.1688.F32.TF32 R72, R132.reuse, R232, R72 ;  /* 0x000000e88448723c */ /* 0x040ff60000081048 */
[----:B------:R-:W-:Y:S04]  /*ac540*/  @!UPT UIADD3 URZ, URZ, URZ, URZ ;  /* 0x0000003f3f3ff290 */ /* 0x000fe8000fffe03f */
[----:B------:R-:W-:Y:S01]  /*ac550*/  STL.64 [R1+0xdb0], R28 ;  /* 0x000db01c01007387 */ /* 0x000fe20000100a00 */
[----:B------:R4:W-:Y:S02]  /*ac560*/  STL.64 [R1+0xdb8], R30 ;  /* 0x000db81e01007387 */ /* 0x0009e40000100a00 */
[C---:B----4-:R-:W-:Y:S05]  /*ac570*/  HMMA.1688.F32.TF32 R28, R132.reuse, R224, R64 ;  /* 0x000000e0841c723c */ /* 0x050fea0000081040 */
[----:B------:R-:W-:Y:S01]  /*ac580*/  STL.64 [R1+0xda0], R72 ;  /* 0x000da04801007387 */ /* 0x000fe20000100a00 */
[----:B------:R-:W-:Y:S02]  /*ac590*/  STL.64 [R1+0xda8], R74 ;  /* 0x000da84a01007387 */ /* 0x000fe40000100a00 */
[----:B------:R-:W-:Y:S02]  /*ac5a0*/  STL.64 [R1+0xd90], R68 ;  /* 0x000d904401007387 */ /* 0x000fe40000100a00 */
[----:B------:R-:W-:Y:S01]  /*ac5b0*/  STL.64 [R1+0xd98], R70 ;  /* 0x000d984601007387 */ /* 0x000fe20000100a00 */
[C---:B------:R-:W-:Y:S11]  /*ac5c0*/  HMMA.1688.F32.TF32 R56, R132.reuse, R216, R56 ;  /* 0x000000d88438723c */ /* 0x040ff60000081038 */
[----:B------:R-:W-:Y:S01]  /*ac5d0*/  @!UPT UIADD3 URZ, URZ, URZ, URZ ;  /* 0x0000003f3f3ff290 */ /* 0x000fe2000fffe03f */
[----:B------:R-:W-:Y:S01]  /*ac5e0*/  STL.64 [R1+0xd80], R28 ;  /* 0x000d801c01007387 */ /* 0x000fe20000100a00 */
[----:B------:R4:W-:Y:S02]  /*ac5f0*/  STL.64 [R1+0xd88], R30 ;  /* 0x000d881e01007387 */ /* 0x0009e40000100a00 */
[C---:B----4-:R-:W-:Y:S01]  /*ac600*/  HMMA.1688.F32.TF32 R28, R132.reuse, R212, R52 ;  /* 0x000000d4841c723c */ /* 0x050fe20000081034 */
[----:B------:R-:W-:Y:S01]  /*ac610*/  STL.64 [R1+0xd70], R60 ;  /* 0x000d703c01007387 */ /* 0x000fe20000100a00 */
[----:B------:R-:W-:Y:S06]  /*ac620*/  STL.64 [R1+0xd78], R62 ;  /* 0x000d783e01007387 */ /* 0x000fec0000100a00 */
[----:B------:R-:W-:Y:S02]  /*ac630*/  STL.64 [R1+0xd60], R56 ;  /* 0x000d603801007387 */ /* 0x000fe40000100a00 */
[----:B------:R-:W-:Y:S11]  /*ac640*/  STL.64 [R1+0xd68], R58 ;  /* 0x000d683a01007387 */ /* 0x000ff60000100a00 */
[----:B------:R-:W-:Y:S02]  /*ac650*/  @!UPT UIADD3 URZ, URZ, URZ, URZ ;  /* 0x0000003f3f3ff290 */ /* 0x000fe4000fffe03f */
[----:B------:R-:W-:Y:S01]  /*ac660*/  STL.64 [R1+0xd50], R28 ;  /* 0x000d501c01007387 */ /* 0x000fe20000100a00 */
[----:B------:R4:W-:Y:S02]  /*ac670*/  STL.64 [R1+0xd58], R30 ;  /* 0x000d581e01007387 */ /* 0x0009e40000100a00 */
[C---:B----4-:R-:W-:Y:S01]  /*ac680*/  HMMA.1688.F32.TF32 R28, R132.reuse, R200, R36 ;  /* 0x000000c8841c723c */ /* 0x050fe20000081024 */
[----:B------:R-:W-:Y:S01]  /*ac690*/  STL.64 [R1+0xd40], R48 ;  /* 0x000d403001007387 */ /* 0x000fe20000100a00 */
[----:B------:R-:W-:Y:S02]  /*ac6a0*/  STL.64 [R1+0xd48], R50 ;  /* 0x000d483201007387 */ /* 0x000fe40000100a00 */
[----:B------:R-:W-:Y:S02]  /*ac6b0*/  STL.64 [R1+0xc90], R44 ;  /* 0x000c902c01007387 */ /* 0x000fe40000100a00 */
[----:B------:R-:W-:Y:S01]  /*ac6c0*/  IMAD.MOV.U32 R43, RZ, RZ, R252 ;  /* 0x000000ffff2b7224 */ /* 0x000fe200078e00fc */
[----:B------:R-:W-:Y:S11]  /*ac6d0*/  STL.64 [R1+0xc98], R46 ;  /* 0x000c982e01007387 */ /* 0x000ff60000100a00 */
[----:B------:R-:W-:Y:S05]  /*ac6e0*/  @!UPT UIADD3 URZ, URZ, URZ, URZ ;  /* 0x0000003f3f3ff290 */ /* 0x000fea000fffe03f */
[----:B------:R2:W-:Y:S01]  /*ac6f0*/  STL.64 [R1+0xc70], R28 ;  /* 0x000c701c01007387 */ /* 0x0005e20000100a00 */
[----:B------:R-:W-:Y:S01]  /*ac700*/  MOV R252, R30 ;  /* 0x0000001e00fc7202 */ /* 0x000fe20000000f00 */
[----:B------:R-:W-:Y:S02]  /*ac710*/  IMAD.MOV.U32 R25, RZ, RZ, R31 ;  /* 0x000000ffff197224 */ /* 0x000fe400078e001f */
[----:B------:R-:W4:Y:S01]  /*ac720*/  LDL.LU R36, [R1+0xbe0] ;  /* 0x000be00001247983 */ /* 0x000f220000300800 */
[----:B------:R-:W4:Y:S01]  /*ac730*/  LDL.LU R37, [R1+0xbe4] ;  /* 0x000be40001257983 */ /* 0x000f220000300800 */
[----:B------:R-:W4:Y:S02]  /*ac740*/  LDL.LU R38, [R1+0xbe8] ;  /* 0x000be80001267983 */ /* 0x000f240000300800 */
[----:B------:R-:W4:Y:S01]  /*ac750*/  LDL.LU R39, [R1+0xbec] ;  /* 0x000bec0001277983 */ /* 0x000f220000300800 */
        /* <DEDUP_REMOVED lines=10> */
[----:B---3--:R-:W-:Y:S01]  /*ac800*/  HMMA.1688.F32.TF32 R28, R132, R192, R40 ;  /* 0x000000c0841c723c */ /* 0x008fe20000081028 */
[----:B------:R-:W3:Y:S01]  /*ac810*/  LDL.LU R40, [R1+0xb70] ;  /* 0x000b700001287983 */ /* 0x000ee20000300800 */
[----:B------:R-:W3:Y:S02]  /*ac820*/  LDL.LU R41, [R1+0xb74] ;  /* 0x000b740001297983 */ /* 0x000ee40000300800 */
[----:B------:R-:W3:Y:S03]  /*ac830*/  LDL.LU R42, [R1+0xb78] ;  /* 0x000b7800012a7983 */ /* 0x000ee60000300800 */
[----:B------:R-:W-:-:S02]  /*ac840*/  MOV R43, R2 ;  /* 0x00000002002b7202 */ /* 0x000fc40000000f00 */
[----:B------:R-:W2:Y:S01]  /*ac850*/  LDL.LU R2, [R1+0x6f60] ;  /* 0x006f600001027983 */ /* 0x000ea20000300800 */
[----:B------:R-:W3:Y:S02]  /*ac860*/  LDL.LU R44, [R1+0xb80] ;  /* 0x000b8000012c7983 */ /* 0x000ee40000300800 */
[----:B------:R-:W3:Y:S02]  /*ac870*/  LDL.LU R45, [R1+0xb84] ;  /* 0x000b8400012d7983 */ /* 0x000ee40000300800 */
[----:B------:R-:W3:Y:S01]  /*ac880*/  LDL.LU R46, [R1+0xb88] ;  /* 0x000b8800012e7983 */ /* 0x000ee20000300800 */
[----:B------:R-:W3:Y:S01]  /*ac890*/  LDL.LU R47, [R1+0xb8c] ;  /* 0x000b8c00012f7983 */ /* 0x000ee20000300800 */
[----:B------:R-:W3:Y:S02]  /*ac8a0*/  LDL.LU R48, [R1+0xb90] ;  /* 0x000b900001307983 */ /* 0x000ee40000300800 */
[----:B------:R-:W3:Y:S02]  /*ac8b0*/  LDL.LU R49, [R1+0xb94] ;  /* 0x000b940001317983 */ /* 0x000ee40000300800 */
[----:B------:R-:W3:Y:S04]  /*ac8c0*/  LDL.LU R50, [R1+0xb98] ;  /* 0x000b980001327983 */ /* 0x000ee80000300800 */
[----:B------:R-:W-:Y:S01]  /*ac8d0*/  MOV R16, R28 ;  /* 0x0000001c00107202 */ /* 0x000fe20000000f00 */
[----:B------:R-:W-:Y:S01]  /*ac8e0*/  IMAD.MOV.U32 R13, RZ, RZ, R29 ;  /* 0x000000ffff0d7224 */ /* 0x000fe200078e001d */
[----:B------:R-:W-:Y:S01]  /*ac8f0*/  MOV R12, R30 ;  /* 0x0000001e000c7202 */ /* 0x000fe20000000f00 */
[----:B------:R-:W-:-:S02]  /*ac900*/  IMAD.MOV.U32 R9, RZ, RZ, R31 ;  /* 0x000000ffff097224 */ /* 0x000fc400078e001f */
[----:B--2---:R-:W-:Y:S02]  /*ac910*/  IMAD.MOV.U32 R51, RZ, RZ, R2 ;  /* 0x000000ffff337224 */ /* 0x004fe400078e0002 */
[----:B------:R-:W2:Y:S01]  /*ac920*/  LDL.LU R2, [R1+0x6f5c] ;  /* 0x006f5c0001027983 */ /* 0x000ea20000300800 */
[C---:B----4-:R-:W-:Y:S01]  /*ac930*/  HMMA.1688.F32.TF32 R28, R132.reuse, R188, R36 ;  /* 0x000000bc841c723c */ /* 0x050fe20000081024 */
[----:B------:R-:W4:Y:S02]  /*ac940*/  LDL.LU R68, [R1+0xba0] ;  /* 0x000ba00001447983 */ /* 0x000f240000300800 */
[----:B------:R-:W4:Y:S01]  /*ac950*/  LDL.LU R69, [R1+0xba4] ;  /* 0x000ba40001457983 */ /* 0x000f220000300800 */
[----:B------:R-:W4:Y:S01]  /*ac960*/  LDL.LU R70, [R1+0xba8] ;  /* 0x000ba80001467983 */ /* 0x000f220000300800 */
[----:B------:R-:W4:Y:S02]  /*ac970*/  LDL.LU R71, [R1+0xbac] ;  /* 0x000bac0001477983 */ /* 0x000f240000300800 */
[----:B------:R-:W3:Y:S02]  /*ac980*/  LDL.LU R72, [R1+0xbb0] ;  /* 0x000bb00001487983 */ /* 0x000ee40000300800 */
[----:B------:R-:W3:Y:S01]  /*ac990*/  LDL.LU R73, [R1+0xbb4] ;  /* 0x000bb40001497983 */ /* 0x000ee20000300800 */
[----:B------:R-:W3:Y:S01]  /*ac9a0*/  LDL.LU R74, [R1+0xbb8] ;  /* 0x000bb800014a7983 */ /* 0x000ee20000300800 */
[----:B------:R-:W3:Y:S11]  /*ac9b0*/  LDL.LU R36, [R1+0xb40] ;  /* 0x000b400001247983 */ /* 0x000ef60000300800 */
[----:B------:R-:W-:Y:S02]  /*ac9c0*/  @!UPT UIADD3 URZ, URZ, URZ, URZ ;  /* 0x0000003f3f3ff290 */ /* 0x000fe4000fffe03f */
[----:B------:R-:W-:Y:S01]  /*ac9d0*/  IMAD.MOV.U32 R8, RZ, RZ, R28 ;  /* 0x000000ffff087224 */ /* 0x000fe200078e001c */
[----:B------:R-:W-:Y:S01]  /*ac9e0*/  MOV R5, R29 ;  /* 0x0000001d00057202 */ /* 0x000fe20000000f00 */
[----:B------:R-:W-:Y:S01]  /*ac9f0*/  IMAD.MOV.U32 R4, RZ, RZ, R30 ;  /* 0x000000ffff047224 */ /* 0x000fe200078e001e */
[----:B--2---:R-:W-:Y:S01]  /*aca00*/  MOV R75, R2 ;  /* 0x00000002004b7202 */ /* 0x004fe20000000f00 */
[----:B------:R-:W-:Y:S02]  /*aca10*/  MOV R2, R31 ;  /* 0x0000001f00027202 */ /* 0x000fe40000000f00 */
[C---:B------:R-:W-:Y:S11]  /*aca20*/  HMMA.1688.F32.TF32 R28, R132.reuse, R184, R32 ;  /* 0x000000b8841c723c */ /* 0x040ff60000081020 */
[----:B------:R-:W-:Y:S11]  /*aca30*/  @!UPT UIADD3 URZ, URZ, URZ, URZ ;  /* 0x0000003f3f3ff290 */ /* 0x000ff6000fffe03f */
[----:B------:R-:W-:Y:S01]  /*aca40*/  @!UPT UIADD3 URZ, URZ, URZ, URZ ;  /* 0x0000003f3f3ff290 */ /* 0x000fe2000fffe03f */
        /* <DEDUP_REMOVED lines=17> */
[C---:B---3--:R-:W-:Y:S08]  /*acb60*/  HMMA.1688.F32.TF32 R72, R132.reuse, R180, R72 ;  /* 0x000000b48448723c */ /* 0x048ff00000081048 */
[C---:B----4-:R-:W-:Y:S01]  /*acb70*/  HMMA.1688.F32.TF32 R28, R132.reuse, R176, R68 ;  /* 0x000000b0841c723c */ /* 0x050fe20000081044 */
[----:B------:R-:W3:Y:S01]  /*acb80*/  LDL.LU R56, [R1+0xb20] ;  /* 0x000b200001387983 */ /* 0x000ee20000300800 */
[----:B------:R-:W3:Y:S01]  /*acb90*/  LDL.LU R57, [R1+0xb24] ;  /* 0x000b240001397983 */ /* 0x000ee20000300800 */
[----:B------:R-:W3:Y:S02]  /*acba0*/  LDL.LU R58, [R1+0xb28] ;  /* 0x000b2800013a7983 */ /* 0x000ee40000300800 */
[----:B------:R-:W3:Y:S02]  /*acbb0*/  LDL.LU R59, [R1+0xb2c] ;  /* 0x000b2c00013b7983 */ /* 0x000ee40000300800 */
[----:B------:R-:W4:Y:S01]  /*acbc0*/  LDL.LU R52, [R1+0xb10] ;  /* 0x000b100001347983 */ /* 0x000f220000300800 */
[----:B------:R-:W4:Y:S01]  /*acbd0*/  LDL.LU R53, [R1+0xb14] ;  /* 0x000b140001357983 */ /* 0x000f220000300800 */
[----:B------:R-:W4:Y:S02]  /*acbe0*/  LDL.LU R54, [R1+0xb18] ;  /* 0x000b180001367983 */ /* 0x000f240000300800 */
[----:B------:R-:W4:Y:S01]  /*acbf0*/  LDL.LU R55, [R1+0xb1c] ;  /* 0x000b1c0001377983 */ /* 0x000f220000300800 */
[C---:B------:R-:W-:Y:S08]  /*acc00*/  HMMA.1688.F32.TF32 R68, R132.reuse, R172, R48 ;  /* 0x000000ac8444723c */ /* 0x040ff00000081030 */
[C---:B------:R-:W-:Y:S01]  /*acc10*/  HMMA.1688.F32.TF32 R48, R132.reuse, R168, R44 ;  /* 0x000000a88430723c */ /* 0x040fe2000008102c */
[----:B------:R-:W-:Y:S01]  /*acc20*/  STL.64 [R1+0xff0], R72 ;  /* 0x000ff04801007387 */ /* 0x000fe20000100a00 */
[----:B------:R-:W-:Y:S02]  /*acc30*/  STL.64 [R1+0xff8], R74 ;  /* 0x000ff84a01007387 */ /* 0x000fe40000100a00 */
[----:B------:R-:W-:Y:S02]  /*acc40*/  STL.64 [R1+0xfe0], R28 ;  /* 0x000fe01c01007387 */ /* 0x000fe40000100a00 */
[----:B------:R1:W-:Y:S02]  /*acc50*/  STL.64 [R1+0xfe8], R30 ;  /* 0x000fe81e01007387 */ /* 0x0003e40000100a00 */
[----:B-1----:R-:W-:Y:S07]  /*acc60*/  HMMA.1688.F32.TF32 R28, R132, R164, R40 ;  /* 0x000000a4841c723c */ /* 0x002fee0000081028 */
[----:B------:R-:W-:Y:S01]  /*acc70*/  STL.64 [R1+0xfd0], R68 ;  /* 0x000fd04401007387 */ /* 0x000fe20000100a00 */
[----:B------:R-:W-:Y:S07]  /*acc80*/  STL.64 [R1+0xfd8], R70 ;  /* 0x000fd84601007387 */ /* 0x000fee0000100a00 */
[----:B------:R1:W-:Y:S02]  /*acc90*/  STL.64 [R1+0xfc0], R48 ;  /* 0x000fc03001007387 */ /* 0x0003e40000100a00 */
[----:B------:R-:W-:Y:S01]  /*acca0*/  IMAD.MOV.U32 R44, RZ, RZ, R248 ;  /* 0x000000ffff2c7224 */ /* 0x000fe200078e00f8 */
[----:B------:R1:W-:Y:S01]  /*accb0*/  STL.64 [R1+0xfc8], R50 ;  /* 0x000fc83201007387 */ /* 0x0003e20000100a00 */
[----:B------:R-:W3:Y:S01]  /*accc0*/  LDL.LU R248, [R1+0x6f58] ;  /* 0x006f580001f87983 */ /* 0x000ee20000300800 */
[----:B------:R-:W-:Y:S01]  /*accd0*/  MOV R45, R249 ;  /* 0x000000f9002d7202 */ /* 0x000fe20000000f00 */
[----:B------:R-:W-:Y:S01]  /*acce0*/  IMAD.MOV.U32 R46, RZ, RZ, R250 ;  /* 0x000000ffff2e7224 */ /* 0x000fe200078e00fa */
[----:B------:R-:W-:Y:S01]  /*accf0*/  MOV R47, R251 ;  /* 0x000000fb002f7202 */ /* 0x000fe20000000f00 */
[----:B------:R-:W-:Y:S01]  /*acd00*/  STL.64 [R1+0xfb0], R28 ;  /* 0x000fb01c01007387 */ /* 0x000fe20000100a00 */
[----:B------:R2:W-:Y:S02]  /*acd10*/  STL.64 [R1+0xfb8], R30 ;  /* 0x000fb81e01007387 */ /* 0x0005e40000100a00 */
[----:B------:R-:W4:Y:S02]  /*acd20*/  LDL.LU R249, [R1+0x6f54] ;  /* 0x006f540001f97983 */ /* 0x000f240000300800 */
[----:B------:R-:W4:Y:S01]  /*acd30*/  LDL.LU R250, [R1+0x6f50] ;  /* 0x006f500001fa7983 */ /* 0x000f220000300800 */
[----:B------:R-:W4:Y:S01]  /*acd40*/  LDL.LU R251, [R1+0x6f4c] ;  /* 0x006f4c0001fb7983 */ /* 0x000f220000300800 */
[----:B-1----:R-:W4:Y:S02]  /*acd50*/  LDL.LU R48, [R1+0xb00] ;  /* 0x000b000001307983 */ /* 0x002f240000300800 */
[----:B------:R-:W4:Y:S02]  /*acd60*/  LDL.LU R49, [R1+0xb04] ;  /* 0x000b040001317983 */ /* 0x000f240000300800 */
[----:B------:R-:W4:Y:S01]  /*acd70*/  LDL.LU R50, [R1+0xb08] ;  /* 0x000b080001327983 */ /* 0x000f220000300800 */
[----:B------:R-:W4:Y:S01]  /*acd80*/  LDL.LU R51, [R1+0xb0c] ;  /* 0x000b0c0001337983 */ /* 0x000f220000300800 */
[----:B------:R-:W-:-:S02]  /*acd90*/  IMAD.MOV.U32 R40, RZ, RZ, R6 ;  /* 0x000000ffff287224 */ /* 0x000fc400078e0006 */
[----:B------:R-:W4:Y:S01]  /*acda0*/  LDL.LU R6, [R1+0x6f48] ;  /* 0x006f480001067983 */ /* 0x000f220000300800 */
[----:B------:R-:W-:Y:S01]  /*acdb0*/  MOV R41, R7 ;  /* 0x0000000700297202 */ /* 0x000fe20000000f00 */
[----:B------:R-:W-:Y:S01]  /*acdc0*/  IMAD.MOV.U32 R42, RZ, RZ, R10 ;  /* 0x000000ffff2a7224 */ /* 0x000fe200078e000a */
[----:B------:R-:W4:Y:S01]  /*acdd0*/  LDL.LU R7, [R1+0x6f44] ;  /* 0x006f440001077983 */ /* 0x000f220000300800 */
[----:B------:R-:W4:Y:S01]  /*acde0*/  LDL.LU R10, [R1+0x6f40] ;  /* 0x006f4000010a7983 */ /* 0x000f220000300800 */
[----:B------:R-:W-:Y:S02]  /*acdf0*/  MOV R43, R11 ;  /* 0x0000000b002b7202 */ /* 0x000fe40000000f00 */
[----:B------:R-:W4:Y:S01]  /*ace00*/  LDL.LU R11, [R1+0x6f3c] ;  /* 0x006f3c00010b7983 */ /* 0x000f220000300800 */
[C---:B--2---:R-:W-:Y:S08]  /*ace10*/  HMMA.1688.F32.TF32 R64, R132.reuse, R160, R64 ;  /* 0x000000a08440723c */ /* 0x044ff00000081040 */
[C---:B------:R-:W-:Y:S08]  /*ace20*/  HMMA.1688.F32.TF32 R60, R132.reuse, R156, R60 ;  /* 0x0000009c843c723c */ /* 0x040ff0000008103c */
[C---:B------:R-:W-:Y:S07]  /*ace30*/  HMMA.1688.F32.TF32 R28, R132.reuse, R152, R36 ;  /* 0x00000098841c723c */ /* 0x040fee0000081024 */
[----:B------:R-:W-:Y:S01]  /*ace40*/  IMAD.MOV.U32 R36, RZ, RZ, R14 ;  /* 0x000000ffff247224 */ /* 0x000fe200078e000e */
[----:B------:R-:W-:Y:S01]  /*ace50*/  STL.64 [R1+0xfa0], R64 ;  /* 0x000fa04001007387 */ /* 0x000fe20000100a00 */
[----:B------:R-:W-:Y:S06]  /*ace60*/  STL.64 [R1+0xfa8], R66 ;  /* 0x000fa84201007387 */ /* 0x000fec0000100a00 */
[----:B------:R-:W-:Y:S02]  /*ace70*/  STL.64 [R1+0xf90], R60 ;  /* 0x000f903c01007387 */ /* 0x000fe40000100a00 */
[----:B------:R-:W-:Y:S01]  /*ace80*/  STL.64 [R1+0xf98], R62 ;  /* 0x000f983e01007387 */ /* 0x000fe20000100a00 */
[----:B------:R-:W2:Y:S05]  /*ace90*/  LDL.LU R14, [R1+0x6f38] ;  /* 0x006f3800010e7983 */ /* 0x000eaa0000300800 */
[----:B------:R-:W-:Y:S02]  /*acea0*/  STL.64 [R1+0xf80], R28 ;  /* 0x000f801c01007387 */ /* 0x000fe40000100a00 */
[----:B------:R1:W-:Y:S02]  /*aceb0*/  STL.64 [R1+0xf88], R30 ;  /* 0x000f881e01007387 */ /* 0x0003e40000100a00 */
[----:B-1----:R-:W-:Y:S01]  /*acec0*/  HMMA.1688.F32.TF32 R28, R132, R148, R32 ;  /* 0x00000094841c723c */ /* 0x002fe20000081020 */
[----:B------:R-:W-:Y:S01]  /*aced0*/  MOV R37, R15 ;  /* 0x0000000f00257202 */ /* 0x000fe20000000f00 */
[----:B------:R-:W-:Y:S01]  /*acee0*/  IMAD.MOV.U32 R38, RZ, RZ, R18 ;  /* 0x000000ffff267224 */ /* 0x000fe200078e0012 */
[----:B------:R-:W2:Y:S01]  /*acef0*/  LDL.LU R15, [R1+0x6f34] ;  /* 0x006f3400010f7983 */ /* 0x000ea20000300800 */
[----:B------:R-:W2:Y:S01]  /*acf00*/  LDL.LU R18, [R1+0x6f30] ;  /* 0x006f300001127983 */ /* 0x000ea20000300800 */
[----:B------:R-:W-:-:S02]  /*acf10*/  MOV R39, R19 ;  /* 0x0000001300277202 */ /* 0x000fc40000000f00 */
[----:B------:R-:W2:Y:S01]  /*acf20*/  LDL.LU R19, [R1+0x6f2c] ;  /* 0x006f2c0001137983 */ /* 0x000ea20000300800 */
[----:B------:R-:W-:Y:S02]  /*acf30*/  IMAD.MOV.U32 R32, RZ, RZ, R22 ;  /* 0x000000ffff207224 */ /* 0x000fe400078e0016 */
[----:B------:R-:W2:Y:S01]  /*acf40*/  LDL.LU R22, [R1+0x6f28] ;  /* 0x006f280001167983 */ /* 0x000ea20000300800 */
[----:B------:R-:W-:Y:S01]  /*acf50*/  MOV R33, R23 ;  /* 0x0000001700217202 */ /* 0x000fe20000000f00 */
[----:B------:R-:W-:Y:S01]  /*acf60*/  IMAD.MOV.U32 R34, RZ, RZ, R26 ;  /* 0x000000ffff227224 */ /* 0x000fe200078e001a */
[----:B------:R-:W-:-:S10]  /*acf70*/  MOV R35, R27 ;  /* 0x0000001b00237202 */ /* 0x000fd40000000f00 */
[----:B------:R-:W-:Y:S01]  /*acf80*/  STL.64 [R1+0xf70], R28 ;  /* 0x000f701c01007387 */ /* 0x000fe20000100a00 */
[----:B------:R1:W-:Y:S02]  /*acf90*/  STL.64 [R1+0xf78], R30 ;  /* 0x000f781e01007387 */ /* 0x0003e40000100a00 */
[----:B------:R-:W2:Y:S02]  /*acfa0*/  LDL.LU R23, [R1+0x6f24] ;  /* 0x006f240001177983 */ /* 0x000ea40000300800 */
[----:B------:R-:W2:Y:S01]  /*acfb0*/  LDL.LU R26, [R1+0x6f20] ;  /* 0x006f2000011a7983 */ /* 0x000ea20000300800 */
[----:B------:R-:W2:Y:S01]  /*acfc0*/  LDL.LU R27, [R1+0x6f1c] ;  /* 0x006f1c00011b7983 */ /* 0x000ea20000300800 */
[C---:B---3--:R-:W-:Y:S08]  /*acfd0*/  HMMA.1688.F32.TF32 R56, R132.reuse, R144, R56 ;  /* 0x000000908438723c */ /* 0x048ff00000081038 */
[C---:B----4-:R-:W-:Y:S08]  /*acfe0*/  HMMA.1688.F32.TF32 R52, R132.reuse, R140, R52 ;  /* 0x0000008c8434723c */ /* 0x050ff00000081034 */
[----:B-1----:R-:W-:Y:S07]  /*acff0*/  HMMA.1688.F32.TF32 R28, R132, R136, R248 ;  /* 0x00000088841c723c */ /* 0x002fee00000810f8 */
[----:B------:R-:W-:Y:S01]  /*ad000*/  STL.64 [R1+0xf60], R56 ;  /* 0x000f603801007387 */ /* 0x000fe20000100a00 */
[----:B------:R-:W-:Y:S02]  /*ad010*/  STL.64 [R1+0xf68], R58 ;  /* 0x000f683a01007387 */ /* 0x000fe40000100a00 */
[----:B------:R-:W3:Y:S05]  /*ad020*/  LDL R250, [R1+0x1ac8] ;  /* 0x001ac80001fa7983 */ /* 0x000eea0000100800 */
[----:B------:R-:W-:Y:S04]  /*ad030*/  STL.64 [R1+0xf50], R52 ;  /* 0x000f503401007387 */ /* 0x000fe80000100a00 */
[----:B------:R-:W-:Y:S01]  /*ad040*/  STL.64 [R1+0xf58], R54 ;  /* 0x000f583601007387 */ /* 0x000fe20000100a00 */
[----:B------:R-:W4:Y:S03]  /*ad050*/  LDL R251, [R1+0x1acc] ;  /* 0x001acc0001fb7983 */ /* 0x000f260000100800 */
[----:B------:R-:W-:Y:S02]  /*ad060*/  STL.64 [R1+0xf30], R28 ;  /* 0x000f301c01007387 */ /* 0x000fe40000100a00 */
[----:B------:R2:W-:Y:S02]  /*ad070*/  STL.64 [R1+0xf38], R30 ;  /* 0x000f381e01007387 */ /* 0x0005e40000100a00 */
[C---:B--2---:R-:W-:Y:S08]  /*ad080*/  HMMA.1688.F32.TF32 R28, R240.reuse, R18, R44 ;  /* 0x00000012f01c723c */ /* 0x044ff0000008102c */
[C---:B------:R-:W-:Y:S08]  /*ad090*/  HMMA.1688.F32.TF32 R244, R240.reuse, R26, R244 ;  /* 0x0000001af0f4723c */ /* 0x040ff000000810f4 */
[----:B------:R-:W-:Y:S11]  /*ad0a0*/  HMMA.1688.F32.TF32 R48, R240, R22, R48 ;  /* 0x00000016f030723c */ /* 0x000ff60000081030 */
[----:B------:R-:W-:Y:S04]  /*ad0b0*/  @!UPT UIADD3 URZ, URZ, URZ, URZ ;  /* 0x0000003f3f3ff290 */ /* 0x000fe8000fffe03f */
[----:B------:R1:W-:Y:S01]  /*ad0c0*/  STL [R1+0x6adc], R244 ;  /* 0x006adcf401007387 */ /* 0x0003e20000100800 */
[----:B------:R2:W-:Y:S02]  /*ad0d0*/  STL [R1+0x6ad8], R245 ;  /* 0x006ad8f501007387 */ /* 0x0005e40000100800 */
[----:B------:R-:W-:Y:S02]  /*ad0e0*/  STL [R1+0x6ad4], R246 ;  /* 0x006ad4f601007387 */ /* 0x000fe40000100800 */
[----:B------:R-:W-:Y:S03]  /*ad0f0*/  STL [R1+0x6ad0], R247 ;  /* 0x006ad0f701007387 */ /* 0x000fe60000100800 */
[----:B------:R-:W-:Y:S01]  /*ad100*/  STL.64 [R1+0xee0], R48 ;  /* 0x000ee03001007387 */ /* 0x000fe20000100a00 */
[----:B------:R-:W-:Y:S02]  /*ad110*/  STL.64 [R1+0xee8], R50 ;  /* 0x000ee83201007387 */ /* 0x000fe40000100a00 */
[----:B------:R3:W-:Y:S02]  /*ad120*/  STL.64 [R1+0xed0], R28 ;  /* 0x000ed01c01007387 */ /* 0x0007e40000100a00 */
[----:B------:R-:W-:Y:S01]  /*ad130*/  IMAD.MOV.U32 R52, RZ, RZ, R215 ;  /* 0x000000ffff347224 */ /* 0x000fe200078e00d7 */
[----:B------:R-:W-:Y:S01]  /*ad140*/  MOV R53, R214 ;  /* 0x000000d600357202 */ /* 0x000fe20000000f00 */
[----:B------:R-:W-:-:S02]  /*ad150*/  IMAD.MOV.U32 R54, RZ, RZ, R211 ;  /* 0x000000ffff367224 */ /* 0x000fc400078e00d3 */
[----:B-1----:R-:W-:Y:S01]  /*ad160*/  IMAD.MOV.U32 R244, RZ, RZ, R30 ;  /* 0x000000fffff47224 */ /* 0x002fe200078e001e */
[----:B--2---:R-:W-:Y:S02]  /*ad170*/  MOV R245, R31 ;  /* 0x0000001f00f57202 */ /* 0x004fe40000000f00 */
[----:B------:R-:W-:Y:S01]  /*ad180*/  MOV R55, R210 ;  /* 0x000000d200377202 */ /* 0x000fe20000000f00 */
[----:B------:R-:W-:Y:S01]  /*ad190*/  IMAD.MOV.U32 R56, RZ, RZ, R175 ;  /* 0x000000ffff387224 */ /* 0x000fe200078e00af */
[----:B------:R-:W-:Y:S01]  /*ad1a0*/  MOV R57, R174 ;  /* 0x000000ae00397202 */ /* 0x000fe20000000f00 */
[----:B------:R-:W-:Y:S01]  /*ad1b0*/  IMAD.MOV.U32 R58, RZ, RZ, R171 ;  /* 0x000000ffff3a7224 */ /* 0x000fe200078e00ab */
[----:B------:R-:W-:Y:S01]  /*ad1c0*/  MOV R59, R170 ;  /* 0x000000aa003b7202 */ /* 0x000fe20000000f00 */
[----:B------:R-:W-:Y:S01]  /*ad1d0*/  IMAD.MOV.U32 R64, RZ, RZ, R191 ;  /* 0x000000ffff407224 */ /* 0x000fe200078e00bf */
[----:B---3--:R-:W-:Y:S01]  /*ad1e0*/  HMMA.1688.F32.TF32 R28, R240, R14, R40 ;  /* 0x0000000ef01c723c */ /* 0x008fe20000081028 */
        /* <DEDUP_REMOVED lines=15> */
[----:B------:R-:W-:Y:S04]  /*ad2e0*/  LDS R132, [R250+0x49000] ;  /* 0x04900000fa847984 */ /* 0x000fe80000000800 */
[----:B------:R-:W-:Y:S04]  /*ad2f0*/  LDS R134, [R250+0x49800] ;  /* 0x04980000fa867984 */ /* 0x000fe80000000800 */
[----:B----4-:R-:W-:Y:S04]  /*ad300*/  LDS R133, [R251+0x49000] ;  /* 0x04900000fb857984 */ /* 0x010fe80000000800 */
[----:B------:R-:W1:Y:S04]  /*ad310*/  LDS R135, [R251+0x49800] ;  /* 0x04980000fb877984 */ /* 0x000e680000000800 */
[----:B------:R-:W-:Y:S04]  /*ad320*/  LDS R248, [R250+0x49180] ;  /* 0x04918000faf87984 */ /* 0x000fe80000000800 */
[----:B------:R-:W-:Y:S01]  /*ad330*/  LDS R249, [R251+0x49180] ;  /* 0x04918000fbf97984 */ /* 0x000fe20000000800 */
[----:B------:R-:W-:Y:S01]  /*ad340*/  IMAD.MOV.U32 R246, RZ, RZ, R28 ;  /* 0x000000fffff67224 */ /* 0x000fe200078e001c */
[----:B------:R-:W-:Y:S01]  /*ad350*/  MOV R247, R29 ;  /* 0x0000001d00f77202 */ /* 0x000fe20000000f00 */
[----:B------:R-:W-:Y:S01]  /*ad360*/  IMAD.MOV.U32 R233, RZ, RZ, R30 ;  /* 0x000000ffffe97224 */ /* 0x000fe200078e001e */
[----:B------:R-:W-:-:S02]  /*ad370*/  MOV R232, R31 ;  /* 0x0000001f00e87202 */ /* 0x000fc40000000f00 */
[C---:B------:R-:W-:Y:S01]  /*ad380*/  HMMA.1688.F32.TF32 R28, R240.reuse, R10, R36 ;  /* 0x0000000af01c723c */ /* 0x040fe20000081024 */
[----:B------:R-:W-:Y:S01]  /*ad390*/  STL.64 [R1+0x6d60], R246 ;  /* 0x006d60f601007387 */ /* 0x000fe20000100a00 */
[----:B------:R-:W-:Y:S05]  /*ad3a0*/  STL.64 [R1+0x6d58], R244 ;  /* 0x006d58f401007387 */ /* 0x000fea0000100a00 */
[----:B------:R-:W-:Y:S01]  /*ad3b0*/  IMAD.MOV.U32 R36, RZ, RZ, R178 ;  /* 0x000000ffff247224 */ /* 0x000fe200078e00b2 */
[----:B------:R-:W-:Y:S01]  /*ad3c0*/  MOV R37, R179 ;  /* 0x000000b300257202 */ /* 0x000fe20000000f00 */
[----:B------:R-:W-:Y:S01]  /*ad3d0*/  IMAD.MOV.U32 R38, RZ, RZ, R182 ;  /* 0x000000ffff267224 */ /* 0x000fe200078e00b6 */
[----:B------:R-:W-:Y:S11]  /*ad3e0*/  MOV R39, R183 ;  /* 0x000000b700277202 */ /* 0x000ff60000000f00 */
[----:B------:R-:W-:Y:S03]  /*ad3f0*/  @!UPT UIADD3 URZ, URZ, URZ, URZ ;  /* 0x0000003f3f3ff290 */ /* 0x000fe6000fffe03f */
[----:B------:R-:W-:Y:S01]  /*ad400*/  IMAD.MOV.U32 R229, RZ, RZ, R28 ;  /* 0x000000ffffe57224 */ /* 0x000fe200078e001c */
[----:B------:R-:W-:Y:S01]  /*ad410*/  MOV R228, R29 ;  /* 0x0000001d00e47202 */ /* 0x000fe20000000f00 */
[----:B------:R-:W-:Y:S01]  /*ad420*/  IMAD.MOV.U32 R225, RZ, RZ, R30 ;  /* 0x000000ffffe17224 */ /* 0x000fe200078e001e */
[----:B------:R-:W-:Y:S02]  /*ad430*/  MOV R224, R31 ;  /* 0x0000001f00e07202 */ /* 0x000fe40000000f00 */
[----:B------:R-:W-:Y:S07]  /*ad440*/  HMMA.1688.F32.TF32 R28, R240, R6, R32 ;  /* 0x00000006f01c723c */ /* 0x000fee0000081020 */
[----:B------:R-:W-:Y:S01]  /*ad450*/  IMAD.MOV.U32 R32, RZ, RZ, R223 ;  /* 0x000000ffff207224 */ /* 0x000fe200078e00df */
[----:B------:R-:W-:Y:S01]  /*ad460*/  MOV R33, R222 ;  /* 0x000000de00217202 */ /* 0x000fe20000000f00 */
[----:B------:R-:W2:Y:S01]  /*ad470*/  LDL.LU R223, [R1+0x6f18] ;  /* 0x006f180001df7983 */ /* 0x000ea20000300800 */
[----:B------:R-:W3:Y:S02]  /*ad480*/  LDL.LU R222, [R1+0x6f14] ;  /* 0x006f140001de7983 */ /* 0x000ee40000300800 */
[----:B------:R-:W-:Y:S01]  /*ad490*/  IMAD.MOV.U32 R34, RZ, RZ, R219 ;  /* 0x000000ffff227224 */ /* 0x000fe200078e00db */
[----:B------:R-:W-:Y:S01]  /*ad4a0*/  MOV R35, R218 ;  /* 0x000000da00237202 */ /* 0x000fe20000000f00 */
[----:B------:R-:W4:Y:S01]  /*ad4b0*/  LDL.LU R219, [R1+0x6f10] ;  /* 0x006f100001db7983 */ /* 0x000f220000300800 */
[----:B------:R-:W2:Y:S02]  /*ad4c0*/  LDL.LU R218, [R1+0x6f0c] ;  /* 0x006f0c0001da7983 */ /* 0x000ea40000300800 */
[----:B------:R-:W2:Y:S02]  /*ad4d0*/  LDL.LU R178, [R1+0x6f08] ;  /* 0x006f080001b27983 */ /* 0x000ea40000300800 */
[----:B------:R-:W3:Y:S01]  /*ad4e0*/  LDL.LU R179, [R1+0x6f04] ;  /* 0x006f040001b37983 */ /* 0x000ee20000300800 */
[----:B------:R-:W4:Y:S01]  /*ad4f0*/  LDL.LU R182, [R1+0x6f00] ;  /* 0x006f000001b67983 */ /* 0x000f220000300800 */
[----:B------:R-:W4:Y:S02]  /*ad500*/  LDL.LU R183, [R1+0x6efc] ;  /* 0x006efc0001b77983 */ /* 0x000f240000300800 */
[----:B------:R-:W-:Y:S01]  /*ad510*/  IMAD.MOV.U32 R40, RZ, RZ, R159 ;  /* 0x000000ffff287224 */ /* 0x000fe200078e009f */
[----:B------:R-:W-:Y:S01]  /*ad520*/  MOV R41, R158 ;  /* 0x0000009e00297202 */ /* 0x000fe20000000f00 */
        /* <DEDUP_REMOVED lines=34> */
[----:B--2---:R-:W-:Y:S01]  /*ad750*/  MOV R83, R178 ;  /* 0x000000b200537202 */ /* 0x004fe20000000f00 */
[----:B---3--:R-:W-:Y:S01]  /*ad760*/  IMAD.MOV.U32 R82, RZ, RZ, R179 ;  /* 0x000000ffff527224 */ /* 0x008fe200078e00b3 */
[----:B----4-:R-:W-:Y:S01]  /*ad770*/  MOV R81, R182 ;  /* 0x000000b600517202 */ /* 0x010fe20000000f00 */
[----:B------:R-:W-:-:S02]  /*ad780*/  IMAD.MOV.U32 R80, RZ, RZ, R183 ;  /* 0x000000ffff507224 */ /* 0x000fc400078e00b7 */
[----:B------:R-:W2:Y:S01]  /*ad790*/  LDL.LU R183, [R1+0x6e88] ;  /* 0x006e880001b77983 */ /* 0x000ea20000300800 */
[----:B------:R-:W3:Y:S02]  /*ad7a0*/  LDL.LU R182, [R1+0x6e84] ;  /* 0x006e840001b67983 */ /* 0x000ee40000300800 */
[----:B------:R-:W4:Y:S02]  /*ad7b0*/  LDL.LU R179, [R1+0x6e80] ;  /* 0x006e800001b37983 */ /* 0x000f240000300800 */
[----:B------:R-:W4:Y:S02]  /*ad7c0*/  LDL.LU R178, [R1+0x6e7c] ;  /* 0x006e7c0001b27983 */ /* 0x000f240000300800 */
[----:B------:R-:W-:Y:S01]  /*ad7d0*/  IMAD.MOV.U32 R221, RZ, RZ, R28 ;  /* 0x000000ffffdd7224 */ /* 0x000fe200078e001c */
[----:B------:R-:W-:Y:S01]  /*ad7e0*/  MOV R220, R29 ;  /* 0x0000001d00dc7202 */ /* 0x000fe20000000f00 */
[----:B------:R-:W-:Y:S02]  /*ad7f0*/  IMAD.MOV.U32 R28, RZ, RZ, R154 ;  /* 0x000000ffff1c7224 */ /* 0x000fe400078e009a */
[----:B------:R-:W-:Y:S01]  /*ad800*/  IMAD.MOV.U32 R217, RZ, RZ, R30 ;  /* 0x000000ffffd97224 */ /* 0x000fe200078e001e */
[----:B------:R-:W4:Y:S01]  /*ad810*/  LDL.LU R154, [R1+0x6e78] ;  /* 0x006e7800019a7983 */ /* 0x000f220000300800 */
[----:B------:R-:W-:-:S02]  /*ad820*/  MOV R29, R155 ;  /* 0x0000009b001d7202 */ /* 0x000fc40000000f00 */
[----:B------:R-:W-:Y:S01]  /*ad830*/  MOV R216, R31 ;  /* 0x0000001f00d87202 */ /* 0x000fe20000000f00 */
        /* <DEDUP_REMOVED lines=48> */
[----:B------:R-:W-:-:S02]  /*adb40*/  MOV R47, R231 ;  /* 0x000000e7002f7202 */ /* 0x000fc40000000f00 */
[----:B--2---:R-:W-:Y:S01]  /*adb50*/  MOV R131, R183 ;  /* 0x000000b700837202 */ /* 0x004fe20000000f00 */
[----:B---3--:R-:W-:Y:S01]  /*adb60*/  IMAD.MOV.U32 R130, RZ, RZ, R182 ;  /* 0x000000ffff827224 */ /* 0x008fe200078e00b6 */
[----:B----4-:R-:W-:Y:S01]  /*adb70*/  MOV R129, R179 ;  /* 0x000000b300817202 */ /* 0x010fe20000000f00 */
[----:B------:R-:W-:Y:S02]  /*adb80*/  IMAD.MOV.U32 R128, RZ, RZ, R178 ;  /* 0x000000ffff807224 */ /* 0x000fe400078e00b2 */
        /* <DEDUP_REMOVED lines=32> */
[C---:B------:R-:W-:Y:S08]  /*add90*/  HMMA.1688.F32.TF32 R52, R240.reuse, R174, R52 ;  /* 0x000000aef034723c */ /* 0x040ff00000081034 */
[C---:B------:R-:W-:Y:S08]  /*adda0*/  HMMA.1688.F32.TF32 R48, R240.reuse, R170, R48 ;  /* 0x000000aaf030723c */ /* 0x040ff00000081030 */
[C---:B--2---:R-:W-:Y:S11]  /*addb0*/  HMMA.1688.F32.TF32 R84, R240.reuse, R238, R84 ;  /* 0x000000eef054723c */ /* 0x044ff60000081054 */
[----:B------:R-:W-:Y:S11]  /*addc0*/  @!UPT UIADD3 URZ, URZ, URZ, URZ ;  /* 0x0000003f3f3ff290 */ /* 0x000ff6000fffe03f */
[----:B------:R-:W-:Y:S02]  /*addd0*/  @!UPT UIADD3 URZ, URZ, URZ, URZ ;  /* 0x0000003f3f3ff290 */ /* 0x000fe4000fffe03f */
[----:B------:R-:W-:Y:S01]  /*adde0*/  IMAD.MOV.U32 R197, RZ, RZ, R84 ;  /* 0x000000ffffc57224 */ /* 0x000fe200078e0054 */
[----:B------:R-:W-:Y:S01]  /*addf0*/  MOV R196, R85 ;  /* 0x0000005500c47202 */ /* 0x000fe20000000f00 */
[----:B------:R-:W-:Y:S01]  /*ade00*/  IMAD.MOV.U32 R193, RZ, RZ, R86 ;  /* 0x000000ffffc17224 */ /* 0x000fe200078e0056 */
[----:B------:R-:W-:Y:S02]  /*ade10*/  MOV R192, R87 ;  /* 0x0000005700c07202 */ /* 0x000fe40000000f00 */
[C---:B---3--:R-:W-:Y:S08]  /*ade20*/  HMMA.1688.F32.TF32 R84, R240.reuse, R234, R128 ;  /* 0x000000eaf054723c */ /* 0x048ff00000081080 */
[C---:B------:R-:W-:Y:S11]  /*ade30*/  HMMA.1688.F32.TF32 R104, R240.reuse, R226, R104 ;  /* 0x000000e2f068723c */ /* 0x040ff60000081068 */
[----:B------:R-:W-:Y:S05]  /*ade40*/  @!UPT UIADD3 URZ, URZ, URZ, URZ ;  /* 0x0000003f3f3ff290 */ /* 0x000fea000fffe03f */
[----:B------:R-:W-:Y:S01]  /*ade50*/  IMAD.MOV.U32 R205, RZ, RZ, R84 ;  /* 0x000000ffffcd7224 */ /* 0x000fe200078e0054 */
[----:B------:R-:W-:Y:S01]  /*ade60*/  MOV R204, R85 ;  /* 0x0000005500cc7202 */ /* 0x000fe20000000f00 */
[----:B------:R-:W-:Y:S01]  /*ade70*/  IMAD.MOV.U32 R201, RZ, RZ, R86 ;  /* 0x000000ffffc97224 */ /* 0x000fe200078e0056 */
[----:B------:R-:W-:Y:S02]  /*ade80*/  MOV R200, R87 ;  /* 0x0000005700c87202 */ /* 0x000fe40000000f00 */
[C---:B------:R-:W-:Y:S08]  /*ade90*/  HMMA.1688.F32.TF32 R84, R240.reuse, R230, R108 ;  /* 0x000000e6f054723c */ /* 0x040ff0000008106c */
[C---:B------:R-:W-:Y:S01]  /*adea0*/  HMMA.1688.F32.TF32 R88, R240.reuse, R222, R100 ;  /* 0x000000def058723c */ /* 0x040fe20000081064 */
[----:B------:R-:W-:Y:S01]  /*adeb0*/  STL.64 [R1+0x1730], R104 ;  /* 0x0017306801007387 */ /* 0x000fe20000100a00 */
[----:B------:R-:W-:Y:S11]  /*adec0*/  STL.64 [R1+0x1738], R106 ;  /* 0x0017386a01007387 */ /* 0x000ff60000100a00 */
[----:B------:R-:W-:Y:S03]  /*aded0*/  @!UPT UIADD3 URZ, URZ, URZ, URZ ;  /* 0x0000003f3f3ff290 */ /* 0x000fe6000fffe03f */
[----:B------:R-:W-:Y:S01]  /*adee0*/  IMAD.MOV.U32 R213, RZ, RZ, R84 ;  /* 0x000000ffffd57224 */ /* 0x000fe200078e0054 */
[----:B------:R-:W-:Y:S01]  /*adef0*/  MOV R212, R85 ;  /* 0x0000005500d47202 */ /* 0x000fe20000000f00 */
[----:B------:R-:W-:Y:S01]  /*adf00*/  IMAD.MOV.U32 R209, RZ, RZ, R86 ;  /* 0x000000ffffd17224 */ /* 0x000fe200078e0056 */
[----:B------:R-:W-:Y:S02]  /*adf10*/  MOV R208, R87 ;  /* 0x0000005700d07202 */ /* 0x000fe40000000f00 */
[C---:B------:R-:W-:Y:S08]  /*adf20*/  HMMA.1688.F32.TF32 R84, R240.reuse, R218, R96 ;  /* 0x000000daf054723c */ /* 0x040ff00000081060 */
[C---:B------:R-:W-:Y:S01]  /*adf30*/  HMMA.1688.F32.TF32 R92, R240.reuse, R214, R92 ;  /* 0x000000d6f05c723c */ /* 0x040fe2000008105c */
[----:B------:R-:W-:Y:S01]  /*adf40*/  STL.64 [R1+0x1720], R88 ;  /* 0x0017205801007387 */ /* 0x000fe20000100a00 */
[----:B------:R2:W-:Y:S06]  /*adf50*/  STL.64 [R1+0x1728], R90 ;  /* 0x0017285a01007387 */ /* 0x0005ec0000100a00 */
[C---:B--2---:R-:W-:Y:S07]  /*adf60*/  HMMA.1688.F32.TF32 R88, R240.reuse, R210, R124 ;  /* 0x000000d2f058723c */ /* 0x044fee000008107c */
[----:B------:R-:W-:Y:S01]  /*adf70*/  STL.64 [R1+0x1710], R84 ;  /* 0x0017105401007387 */ /* 0x000fe20000100a00 */
[----:B------:R2:W-:Y:S02]  /*adf80*/  STL.64 [R1+0x1718], R86 ;  /* 0x0017185601007387 */ /* 0x0005e40000100a00 */
[C---:B--2---:R-:W-:Y:S08]  /*adf90*/  HMMA.1688.F32.TF32 R84, R240.reuse, R206, R28 ;  /* 0x000000cef054723c */ /* 0x044ff0000008101c */
[C---:B------:R-:W-:Y:S01]  /*adfa0*/  HMMA.1688.F32.TF32 R28, R240.reuse, R202, R80 ;  /* 0x000000caf01c723c */ /* 0x040fe20000081050 */
[----:B------:R-:W-:Y:S01]  /*adfb0*/  STL.64 [R1+0x1700], R92 ;  /* 0x0017005c01007387 */ /* 0x000fe20000100a00 */
[----:B------:R-:W-:Y:S03]  /*adfc0*/  STL.64 [R1+0x1708], R94 ;  /* 0x0017085e01007387 */ /* 0x000fe60000100a00 */
[----:B------:R-:W-:Y:S02]  /*adfd0*/  STL.64 [R1+0x16f0], R88 ;  /* 0x0016f05801007387 */ /* 0x000fe40000100a00 */
[----:B------:R-:W-:Y:S01]  /*adfe0*/  STL.64 [R1+0x16f8], R90 ;  /* 0x0016f85a01007387 */ /* 0x000fe20000100a00 */
[C---:B------:R-:W-:Y:S08]  /*adff0*/  HMMA.1688.F32.TF32 R76, R240.reuse, R198, R76 ;  /* 0x000000c6f04c723c */ /* 0x040ff0000008104c */
[C---:B------:R-:W-:Y:S01]  /*ae000*/  HMMA.1688.F32.TF32 R72, R240.reuse, R194, R72 ;  /* 0x000000c2f048723c */ /* 0x040fe20000081048 */
[----:B------:R-:W-:Y:S01]  /*ae010*/  STL.64 [R1+0x16e0], R84 ;  /* 0x0016e05401007387 */ /* 0x000fe20000100a00 */
[----:B------:R-:W-:Y:S05]  /*ae020*/  STL.64 [R1+0x16e8], R86 ;  /* 0x0016e85601007387 */ /* 0x000fea0000100a00 */
[----:B------:R-:W-:Y:S02]  /*ae030*/  STL.64 [R1+0x16d0], R28 ;  /* 0x0016d01c01007387 */ /* 0x000fe40000100a00 */
[----:B------:R2:W-:Y:S02]  /*ae040*/  STL.64 [R1+0x16d8], R30 ;  /* 0x0016d81e01007387 */ /* 0x0005e40000100a00 */
[C---:B--2---:R-:W-:Y:S04]  /*ae050*/  HMMA.1688.F32.TF32 R28, R240.reuse, R190, R68 ;  /* 0x000000bef01c723c */ /* 0x044fe80000081044 */
[----:B------:R-:W-:Y:S01]  /*ae060*/  STL.64 [R1+0x16c0], R76 ;  /* 0x0016c04c01007387 */ /* 0x000fe20000100a00 */
[----:B------:R-:W-:Y:S03]  /*ae070*/  STL.64 [R1+0x16c8], R78 ;  /* 0x0016c84e01007387 */ /* 0x000fe60000100a00 */
[C---:B----4-:R-:W-:Y:S04]  /*ae080*/  HMMA.1688.F32.TF32 R64, R240.reuse, R186, R64 ;  /* 0x000000baf040723c */ /* 0x050fe80000081040 */
[----:B------:R-:W-:Y:S01]  /*ae090*/  STL.64 [R1+0x16b0], R72 ;  /* 0x0016b04801007387 */ /* 0x000fe20000100a00 */
[----:B------:R-:W-:Y:S03]  /*ae0a0*/  STL.64 [R1+0x16b8], R74 ;  /* 0x0016b84a01007387 */ /* 0x000fe60000100a00 */
[C---:B------:R-:W-:Y:S07]  /*ae0b0*/  HMMA.1688.F32.TF32 R60, R240.reuse, R182, R60 ;  /* 0x000000b6f03c723c */ /* 0x040fee000008103c */
[----:B------:R-:W-:Y:S01]  /*ae0c0*/  STL.64 [R1+0x16a0], R28 ;  /* 0x0016a01c01007387 */ /* 0x000fe20000100a00 */
[----:B------:R2:W-:Y:S02]  /*ae0d0*/  STL.64 [R1+0x16a8], R30 ;  /* 0x0016a81e01007387 */ /* 0x0005e40000100a00 */
[C---:B--2---:R-:W-:Y:S05]  /*ae0e0*/  HMMA.1688.F32.TF32 R28, R240.reuse, R178, R56 ;  /* 0x000000b2f01c723c */ /* 0x044fea0000081038 */
[----:B------:R-:W-:Y:S01]  /*ae0f0*/  STL.64 [R1+0x1690], R64 ;  /* 0x0016904001007387 */ /* 0x000fe20000100a00 */
[----:B------:R-:W-:Y:S07]  /*ae100*/  STL.64 [R1+0x1698], R66 ;  /* 0x0016984201007387 */ /* 0x000fee0000100a00 */
[----:B------:R-:W-:Y:S02]  /*ae110*/  STL.64 [R1+0x1680], R60 ;  /* 0x0016803c01007387 */ /* 0x000fe40000100a00 */
[----:B------:R-:W-:Y:S08]  /*ae120*/  STL.64 [R1+0x1688], R62 ;  /* 0x0016883e01007387 */ /* 0x000ff00000100a00 */
[----:B------:R-:W-:Y:S01]  /*ae130*/  STL.64 [R1+0x1670], R28 ;  /* 0x0016701c01007387 */ /* 0x000fe20000100a00 */
[----:B------:R2:W-:Y:S02]  /*ae140*/  STL.64 [R1+0x1678], R30 ;  /* 0x0016781e01007387 */ /* 0x0005e40000100a00 */
[C---:B--2---:R-:W-:Y:S01]  /*ae150*/  HMMA.1688.F32.TF32 R28, R240.reuse, R166, R44 ;  /* 0x000000a6f01c723c */ /* 0x044fe2000008102c */
[----:B------:R-:W-:Y:S01]  /*ae160*/  STL.64 [R1+0x1660], R52 ;  /* 0x0016603401007387 */ /* 0x000fe20000100a00 */
[----:B------:R-:W-:Y:S06]  /*ae170*/  STL.64 [R1+0x1668], R54 ;  /* 0x0016683601007387 */ /* 0x000fec0000100a00 */
[C---:B------:R-:W-:Y:S01]  /*ae180*/  HMMA.1688.F32.TF32 R44, R240.reuse, R162, R40 ;  /* 0x000000a2f02c723c */ /* 0x040fe20000081028 */
[----:B------:R-:W-:Y:S01]  /*ae190*/  STL.64 [R1+0x90], R48 ;  /* 0x0000903001007387 */ /* 0x000fe20000100a00 */
[----:B------:R-:W-:Y:S06]  /*ae1a0*/  STL.64 [R1+0x98], R50 ;  /* 0x0000983201007387 */ /* 0x000fec0000100a00 */
[C---:B------:R-:W-:Y:S07]  /*ae1b0*/  HMMA.1688.F32.TF32 R40, R240.reuse, R158, R36 ;  /* 0x0000009ef028723c */ /* 0x040fee0000081024 */
[----:B------:R-:W-:Y:S01]  /*ae1c0*/  STL.64 [R1+0x80], R28 ;  /* 0x0000801c01007387 */ /* 0x000fe20000100a00 */
[----:B------:R2:W-:Y:S02]  /*ae1d0*/  STL.64 [R1+0x88], R30 ;  /* 0x0000881e01007387 */ /* 0x0005e40000100a00 */
[----:B--2---:R-:W-:Y:S05]  /*ae1e0*/  HMMA.1688.F32.TF32 R28, R240, R154, R32 ;  /* 0x0000009af01c723c */ /* 0x004fea0000081020 */
[----:B------:R-:W-:Y:S01]  /*ae1f0*/  STL.64 [R1+0x70], R44 ;  /* 0x0000702c01007387 */ /* 0x000fe20000100a00 */
[----:B------:R-:W-:Y:S02]  /*ae200*/  STL.64 [R1+0x78], R46 ;  /* 0x0000782e01007387 */ /* 0x000fe40000100a00 */
[----:B------:R-:W2:Y:S05]  /*ae210*/  LDL.LU R36, [R1+0x170] ;  /* 0x0001700001247983 */ /* 0x000eaa0000300800 */
[----:B------:R3:W-:Y:S01]  /*ae220*/  STL.64 [R1+0x60], R40 ;  /* 0x0000602801007387 */ /* 0x0007e20000100a00 */
[----:B------:R4:W-:Y:S01]  /*ae230*/  STL.64 [R1+0x68], R42 ;  /* 0x0000682a01007387 */ /* 0x0009e20000100a00 */
[----:B------:R-:W-:Y:S01]  /*ae240*/  IMAD.MOV.U32 R37, RZ, RZ, R146 ;  /* 0x000000ffff257224 */ /* 0x000fe200078e0092 */
[----:B------:R-:W-:Y:S01]  /*ae250*/  MOV R38, R142 ;  /* 0x0000008e00267202 */ /* 0x000fe20000000f00 */
[----:B------:R-:W-:-:S06]  /*ae260*/  IMAD.MOV.U32 R39, RZ, RZ, R138 ;  /* 0x000000ffff277224 */ /* 0x000fcc00078e008a */
[----:B------:R1:W-:Y:S01]  /*ae270*/  STL.64 [R1+0x50], R28 ;  /* 0x0000501c01007387 */ /* 0x0003e20000100a00 */
[----:B------:R1:W-:Y:S02]  /*ae280*/  STL.64 [R1+0x58], R30 ;  /* 0x0000581e01007387 */ /* 0x0003e40000100a00 */
[----:B------:R-:W2:Y:S02]  /*ae290*/  LDL.LU R146, [R1+0x6dc8] ;  /* 0x006dc80001927983 */ /* 0x000ea40000300800 */
[----:B------:R-:W2:Y:S01]  /*ae2a0*/  LDL.LU R142, [R1+0x6dc4] ;  /* 0x006dc400018e7983 */ /* 0x000ea20000300800 */
[----:B------:R-:W2:Y:S01]  /*ae2b0*/  LDL.LU R138, [R1+0x6dc0] ;  /* 0x006dc000018a7983 */ /* 0x000ea20000300800 */
[----:B---3--:R-:W-:Y:S02]  /*ae2c0*/  MOV R40, R143 ;  /* 0x0000008f00287202 */ /* 0x008fe40000000f00 */
[----:B------:R-:W3:Y:S02]  /*ae2d0*/  LDL.LU R143, [R1+0x6dbc] ;  /* 0x006dbc00018f7983 */ /* 0x000ee40000300800 */
[----:B------:R-:W-:Y:S01]  /*ae2e0*/  IMAD.MOV.U32 R41, RZ, RZ, R151 ;  /* 0x000000ffff297224 */ /* 0x000fe200078e0097 */
[----:B----4-:R-:W-:Y:S01]  /*ae2f0*/  MOV R42, R150 ;  /* 0x00000096002a7202 */ /* 0x010fe20000000f00 */
[----:B------:R-:W4:Y:S01]  /*ae300*/  LDL.LU R151, [R1+0x6db8] ;  /* 0x006db80001977983 */ /* 0x000f220000300800 */
[----:B------:R-:W3:Y:S02]  /*ae310*/  LDL.LU R150, [R1+0x6db4] ;  /* 0x006db40001967983 */ /* 0x000ee40000300800 */
[----:B------:R-:W-:-:S02]  /*ae320*/  IMAD.MOV.U32 R43, RZ, RZ, R147 ;  /* 0x000000ffff2b7224 */ /* 0x000fc400078e0093 */
[----:B------:R-:W3:Y:S01]  /*ae330*/  LDL.LU R147, [R1+0x6db0] ;  /* 0x006db00001937983 */ /* 0x000ee20000300800 */
[----:B------:R-:W3:Y:S01]  /*ae340*/  LDL.LU R44, [R1+0x1f0] ;  /* 0x0001f000012c7983 */ /* 0x000ee20000300800 */
[----:B--2---:R-:W-:Y:S01]  /*ae350*/  MOV R47, R146 ;  /* 0x00000092002f7202 */ /* 0x004fe20000000f00 */
[----:B------:R-:W-:Y:S01]  /*ae360*/  IMAD.MOV.U32 R46, RZ, RZ, R142 ;  /* 0x000000ffff2e7224 */ /* 0x000fe200078e008e */
[----:B------:R-:W-:Y:S02]  /*ae370*/  MOV R45, R138 ;  /* 0x0000008a002d7202 */ /* 0x000fe40000000f00 */
[----:B------:R-:W2:Y:S01]  /*ae380*/  LDL.LU R138, [R1+0x6dac] ;  /* 0x006dac00018a7983 */ /* 0x000ea20000300800 */
[----:B------:R-:W3:Y:S02]  /*ae390*/  LDL.LU R142, [R1+0x6da8] ;  /* 0x006da800018e7983 */ /* 0x000ee40000300800 */
[----:B------:R-:W4:Y:S02]  /*ae3a0*/  LDL.LU R146, [R1+0x6da4] ;  /* 0x006da40001927983 */ /* 0x000f240000300800 */
[----:B------:R-:W4:Y:S01]  /*ae3b0*/  LDL.LU R52, [R1+0x8c0] ;  /* 0x0008c00001347983 */ /* 0x000f220000300800 */
[----:B------:R-:W4:Y:S01]  /*ae3c0*/  LDL.LU R53, [R1+0x8c4] ;  /* 0x0008c40001357983 */ /* 0x000f220000300800 */
[----:B------:R-:W4:Y:S02]  /*ae3d0*/  LDL.LU R54, [R1+0x8c8] ;  /* 0x0008c80001367983 */ /* 0x000f240000300800 */
[----:B------:R-:W4:Y:S02]  /*ae3e0*/  LDL.LU R55, [R1+0x8cc] ;  /* 0x0008cc0001377983 */ /* 0x000f240000300800 */
[----:B------:R-:W4:Y:S02]  /*ae3f0*/  LDL.LU R56, [R1+0x8d0] ;  /* 0x0008d00001387983 */ /* 0x000f240000300800 */
[----:B--2---:R-:W-:Y:S01]  /*ae400*/  IMAD.MOV.U32 R59, RZ, RZ, R138 ;  /* 0x000000ffff3b7224 */ /* 0x004fe200078e008a */
[----:B---3--:R-:W-:Y:S01]  /*ae410*/  MOV R58, R142 ;  /* 0x0000008e003a7202 */ /* 0x008fe20000000f00 */
[----:B----4-:R-:W-:-:S02]  /*ae420*/  IMAD.MOV.U32 R57, RZ, RZ, R146 ;  /* 0x000000ffff397224 */ /* 0x010fc400078e0092 */
[----:B------:R-:W2:Y:S01]  /*ae430*/  LDL.LU R146, [R1+0x6da0] ;  /* 0x006da00001927983 */ /* 0x000ea20000300800 */
[----:B------:R-:W3:Y:S02]  /*ae440*/  LDL.LU R142, [R1+0x6d9c] ;  /* 0x006d9c00018e7983 */ /* 0x000ee40000300800 */
        /* <DEDUP_REMOVED lines=17> */
[----:B-1----:R-:W4:Y:S01]  /*ae560*/  LDL.LU R28, [R1+0x940] ;  /* 0x00094000011c7983 */ /* 0x002f220000300800 */
        /* <DEDUP_REMOVED lines=15> */
[----:B------:R-:W4:Y:S01]  /*ae660*/  LDL.LU R128, [R1] ;  /* 0x0000000001807983 */ /* 0x000f220000300800 */
        /* <DEDUP_REMOVED lines=41> */
[----:B--2---:R-:W-:Y:S01]  /*ae900*/  MOV R67, R146 ;  /* 0x0000009200437202 */ /* 0x004fe20000000f00 */
[----:B---3--:R-:W-:Y:S01]  /*ae910*/  IMAD.MOV.U32 R66, RZ, RZ, R142 ;  /* 0x000000ffff427224 */ /* 0x008fe200078e008e */
[----:B----4-:R-:W-:-:S02]  /*ae920*/  MOV R65, R138 ;  /* 0x0000008a00417202 */ /* 0x010fc40000000f00 */
[----:B------:R-:W2:Y:S01]  /*ae930*/  LDL.LU R138, [R1+0x6d94] ;  /* 0x006d9400018a7983 */ /* 0x000ea20000300800 */
[----:B------:R-:W3:Y:S02]  /*ae940*/  LDL.LU R142, [R1+0x6d90] ;  /* 0x006d9000018e7983 */ /* 0x000ee40000300800 */
[----:B------:R-:W4:Y:S02]  /*ae950*/  LDL.LU R146, [R1+0x6d8c] ;  /* 0x006d8c0001927983 */ /* 0x000f240000300800 */
[----:B------:R-:W4:Y:S01]  /*ae960*/  LDL.LU R147, [R1+0x6d88] ;  /* 0x006d880001937983 */ /* 0x000f220000300800 */
[----:B------:R-:W2:Y:S01]  /*ae970*/  LDL.LU R150, [R1+0x6d84] ;  /* 0x006d840001967983 */ /* 0x000ea20000300800 */
[----:B------:R-:W2:Y:S02]  /*ae980*/  LDL.LU R151, [R1+0x6d80] ;  /* 0x006d800001977983 */ /* 0x000ea40000300800 */
[----:B------:R-:W3:Y:S02]  /*ae990*/  LDL.LU R143, [R1+0x6d7c] ;  /* 0x006d7c00018f7983 */ /* 0x000ee40000300800 */
[----:B------:R-:W3:Y:S01]  /*ae9a0*/  LDL.LU R139, [R1+0x6d78] ;  /* 0x006d7800018b7983 */ /* 0x000ee20000300800 */
[----:B------:R-:W3:Y:S01]  /*ae9b0*/  LDL.LU R33, [R1+0x164] ;  /* 0x0001640001217983 */ /* 0x000ee20000300800 */
[----:B------:R-:W3:Y:S02]  /*ae9c0*/  LDL.LU R34, [R1+0x168] ;  /* 0x0001680001227983 */ /* 0x000ee40000300800 */
[----:B------:R-:W3:Y:S01]  /*ae9d0*/  LDL.LU R35, [R1+0x16c] ;  /* 0x00016c0001237983 */ /* 0x000ee20000300800 */
[C---:B------:R-:W-:Y:S08]  /*ae9e0*/  HMMA.1688.F32.TF32 R28, R132.reuse, R234, R28 ;  /* 0x000000ea841c723c */ /* 0x040ff0000008101c */
[C---:B------:R-:W-:Y:S08]  /*ae9f0*/  HMMA.1688.F32.TF32 R76, R132.reuse, R226, R76 ;  /* 0x000000e2844c723c */ /* 0x040ff0000008104c */
[C---:B------:R-:W-:Y:S08]  /*aea00*/  HMMA.1688.F32.TF32 R52, R132.reuse, R202, R52 ;  /* 0x000000ca8434723c */ /* 0x040ff00000081034 */
[C---:B------:R-:W-:Y:S08]  /*aea10*/  HMMA.1688.F32.TF32 R64, R132.reuse, R214, R64 ;  /* 0x000000d68440723c */ /* 0x040ff00000081040 */
[----:B------:R-:W-:Y:S08]  /*aea20*/  HMMA.1688.F32.TF32 R40, R132, R190, R40 ;  /* 0x000000be8428723c */ /* 0x000ff00000081028 */
[C---:B--2---:R-:W-:Y:S08]  /*aea30*/  HMMA.1688.F32.TF32 R88, R240.reuse, R150, R120 ;  /* 0x00000096f058723c */ /* 0x044ff00000081078 */
[C---:B----4-:R-:W-:Y:S08]  /*aea40*/  HMMA.1688.F32.TF32 R116, R240.reuse, R146, R116 ;  /* 0x00000092f074723c */ /* 0x050ff00000081074 */
[C---:B---3--:R-:W-:Y:S07]  /*aea50*/  HMMA.1688.F32.TF32 R112, R240.reuse, R142, R112 ;  /* 0x0000008ef070723c */ /* 0x048fee0000081070 */
[----:B------:R-:W-:Y:S01]  /*aea60*/  STL.64 [R1+0x40], R88 ;  /* 0x0000405801007387 */ /* 0x000fe20000100a00 */
[----:B------:R1:W-:Y:S02]  /*aea70*/  STL.64 [R1+0x48], R90 ;  /* 0x0000485a01007387 */ /* 0x0003e40000100a00 */
[----:B-1----:R-:W-:Y:S08]  /*aea80*/  HMMA.1688.F32.TF32 R88, R240, R138, R84 ;  /* 0x0000008af058723c */ /* 0x002ff00000081054 */
[C---:B------:R-:W-:Y:S01]  /*aea90*/  HMMA.1688.F32.TF32 R84, R132.reuse, R26, R128 ;  /* 0x0000001a8454723c */ /* 0x040fe20000081080 */
[----:B------:R-:W-:Y:S01]  /*aeaa0*/  STL.64 [R1+0x30], R116 ;  /* 0x0000307401007387 */ /* 0x000fe20000100a00 */
[----:B------:R-:W-:Y:S03]  /*aeab0*/  STL.64 [R1+0x38], R118 ;  /* 0x0000387601007387 */ /* 0x000fe60000100a00 */
[----:B------:R-:W-:Y:S02]  /*aeac0*/  STL.64 [R1+0x20], R112 ;  /* 0x0000207001007387 */ /* 0x000fe40000100a00 */
[----:B------:R-:W-:Y:S01]  /*aead0*/  STL.64 [R1+0x28], R114 ;  /* 0x0000287201007387 */ /* 0x000fe20000100a00 */
[----:B------:R-:W-:Y:S04]  /*aeae0*/  LDS R240, [R3+0x49080] ;  /* 0x0490800003f07984 */ /* 0x000fe80000000800 */
[----:B------:R-:W-:Y:S04]  /*aeaf0*/  LDS R242, [R3+0x49880] ;  /* 0x0498800003f27984 */ /* 0x000fe80000000800 */
[----:B------:R-:W-:Y:S04]  /*aeb00*/  LDS R241, [R0+0x49080] ;  /* 0x0490800000f17984 */ /* 0x000fe80000000800 */
[----:B------:R-:W1:Y:S04]  /*aeb10*/  LDS R243, [R0+0x49880] ;  /* 0x0498800000f37984 */ /* 0x000e680000000800 */
[----:B------:R-:W-:Y:S01]  /*aeb20*/  STL.64 [R1+0x10], R88 ;  /* 0x0000105801007387 */ /* 0x000fe20000100a00 */
[----:B------:R2:W-:Y:S02]  /*aeb30*/  STL.64 [R1+0x18], R90 ;  /* 0x0000185a01007387 */ /* 0x0005e40000100a00 */
[----:B------:R-:W-:Y:S02]  /*aeb40*/  STL.64 [R1], R84 ;  /* 0x0000005401007387 */ /* 0x000fe40000100a00 */
[----:B------:R3:W-:Y:S01]  /*aeb50*/  STL.64 [R1+0x8], R86 ;  /* 0x0000085601007387 */ /* 0x0007e20000100a00 */
[C---:B--2---:R-:W-:Y:S08]  /*aeb60*/  HMMA.1688.F32.TF32 R88, R132.reuse, R22, R108 ;  /* 0x000000168458723c */ /* 0x044ff0000008106c */
[C---:B---3--:R-:W-:Y:S01]  /*aeb70*/  HMMA.1688.F32.TF32 R84, R132.reuse, R18, R104 ;  /* 0x000000128454723c */ /* 0x048fe20000081068 */
[----:B------:R-:W-:Y:S11]  /*aeb80*/  STL.64 [R1+0x6d70], R18 ;  /* 0x006d701201007387 */ /* 0x000ff60000100a00 */
[----:B------:R-:W-:Y:S03]  /*aeb90*/  @!UPT UIADD3 URZ, URZ, URZ, URZ ;  /* 0x0000003f3f3ff290 */ /* 0x000fe6000fffe03f */
[----:B------:R-:W-:Y:S01]  /*aeba0*/  STL.64 [R1+0x1650], R88 ;  /* 0x0016505801007387 */ /* 0x000fe20000100a00 */
[----:B------:R2:W-:Y:S02]  /*aebb0*/  STL.64 [R1+0x1658], R90 ;  /* 0x0016585a01007387 */ /* 0x0005e40000100a00 */
[----:B------:R-:W-:Y:S05]  /*aebc0*/  STL.64 [R1+0x6d68], R16 ;  /* 0x006d681001007387 */ /* 0x000fea0000100a00 */
[----:B------:R-:W-:Y:S01]  /*aebd0*/  STL.64 [R1+0x1640], R84 ;  /* 0x0016405401007387 */ /* 0x000fe20000100a00 */
[----:B------:R3:W-:Y:S01]  /*aebe0*/  STL.64 [R1+0x1648], R86 ;  /* 0x0016485601007387 */ /* 0x0007e20000100a00 */
[C---:B--2---:R-:W-:Y:S08]  /*aebf0*/  HMMA.1688.F32.TF32 R88, R132.reuse, R10, R96 ;  /* 0x0000000a8458723c */ /* 0x044ff00000081060 */
[C---:B---3--:R-:W-:Y:S08]  /*aec00*/  HMMA.1688.F32.TF32 R84, R132.reuse, R14, R100 ;  /* 0x0000000e8454723c */ /* 0x048ff00000081064 */
[C---:B------:R-:W-:Y:S11]  /*aec10*/  HMMA.1688.F32.TF32 R16, R132.reuse, R6, R92 ;  /* 0x000000068410723c */ /* 0x040ff6000008105c */
[----:B------:R-:W-:Y:S04]  /*aec20*/  @!UPT UIADD3 URZ, URZ, URZ, URZ ;  /* 0x0000003f3f3ff290 */ /* 0x000fe8000fffe03f */
[----:B------:R-:W-:Y:S01]  /*aec30*/  STL.64 [R1+0x1630], R84 ;  /* 0x0016305401007387 */ /* 0x000fe20000100a00 */
[----:B------:R2:W-:Y:S02]  /*aec40*/  STL.64 [R1+0x1638], R86 ;  /* 0x0016385601007387 */ /* 0x0005e40000100a00 */
[----:B------:R-:W-:Y:S02]  /*aec50*/  STL.64 [R1+0x1620], R88 ;  /* 0x0016205801007387 */ /* 0x000fe40000100a00 */
[----:B------:R-:W-:Y:S03]  /*aec60*/  STL.64 [R1+0x1628], R90 ;  /* 0x0016285a01007387 */ /* 0x000fe60000100a00 */
[----:B------:R-:W-:Y:S01]  /*aec70*/  STL.64 [R1+0x1610], R16 ;  /* 0x0016101001007387 */ /* 0x000fe20000100a00 */
[----:B------:R3:W-:Y:S01]  /*aec80*/  STL.64 [R1+0x1618], R18 ;  /* 0x0016181201007387 */ /* 0x0007e20000100a00 */
[C---:B--2---:R-:W-:Y:S08]  /*aec90*/  HMMA.1688.F32.TF32 R84, R132.reuse, R238, R124 ;  /* 0x000000ee8454723c */ /* 0x044ff0000008107c */
[C---:B---3--:R-:W-:Y:S11]  /*aeca0*/  HMMA.1688.F32.TF32 R16, R132.reuse, R230, R80 ;  /* 0x000000e68410723c */ /* 0x048ff60000081050 */
[----:B------:R-:W-:Y:S04]  /*aecb0*/  @!UPT UIADD3 URZ, URZ, URZ, URZ ;  /* 0x0000003f3f3ff290 */ /* 0x000fe8000fffe03f */
[----:B------:R-:W-:Y:S01]  /*aecc0*/  STL.64 [R1+0x1600], R84 ;  /* 0x0016005401007387 */ /* 0x000fe20000100a00 */
[----:B------:R-:W-:Y:S02]  /*aecd0*/  STL.64 [R1+0x1608], R86 ;  /* 0x0016085601007387 */ /* 0x000fe40000100a00 */
[----:B------:R-:W-:Y:S02]  /*aece0*/  STL.64 [R1+0x15f0], R28 ;  /* 0x0015f01c01007387 */ /* 0x000fe40000100a00 */
[----:B------:R2:W-:Y:S03]  /*aecf0*/  STL.64 [R1+0x15f8], R30 ;  /* 0x0015f81e01007387 */ /* 0x0005e60000100a00 */
[----:B------:R-:W-:Y:S01]  /*aed00*/  STL.64 [R1+0x15e0], R16 ;  /* 0x0015e01001007387 */ /* 0x000fe20000100a00 */
[----:B------:R3:W-:Y:S01]  /*aed10*/  STL.64 [R1+0x15e8], R18 ;  /* 0x0015e81201007387 */ /* 0x0007e20000100a00 */
[C---:B--2---:R-:W-:Y:S08]  /*aed20*/  HMMA.1688.F32.TF32 R28, R132.reuse, R222, R72 ;  /* 0x000000de841c723c */ /* 0x044ff00000081048 */
[C---:B---3--:R-:W-:Y:S01]  /*aed30*/  HMMA.1688.F32.TF32 R16, R132.reuse, R218, R68 ;  /* 0x000000da8410723c */ /* 0x048fe20000081044 */
[----:B------:R-:W-:Y:S01]  /*aed40*/  STL.64 [R1+0x15d0], R76 ;  /* 0x0015d04c01007387 */ /* 0x000fe20000100a00 */
[----:B------:R-:W-:Y:S11]  /*aed50*/  STL.64 [R1+0x15d8], R78 ;  /* 0x0015d84e01007387 */ /* 0x000ff60000100a00 */
[----:B------:R-:W-:Y:S02]  /*aed60*/  @!UPT UIADD3 URZ, URZ, URZ, URZ ;  /* 0x0000003f3f3ff290 */ /* 0x000fe4000fffe03f */
[----:B------:R-:W-:Y:S01]  /*aed70*/  STL.64 [R1+0x15c0], R28 ;  /* 0x0015c01c01007387 */ /* 0x000fe20000100a00 */
[----:B------:R2:W-:Y:S07]  /*aed80*/  STL.64 [R1+0x15c8], R30 ;  /* 0x0015c81e01007387 */ /* 0x0005ee0000100a00 */
[----:B------:R-:W-:Y:S02]  /*aed90*/  STL.64 [R1+0x15b0], R16 ;  /* 0x0015b01001007387 */ /* 0x000fe40000100a00 */
        /* <DEDUP_REMOVED lines=21> */
[----:B------:R2:W-:Y:S01]  /*aeef0*/  STL.64 [R1+0x1540], R40 ;  /* 0x0015402801007387 */ /* 0x0005e20000100a00 */
[----:B------:R3:W-:Y:S03]  /*aef00*/  STL.64 [R1+0x1548], R42 ;  /* 0x0015482a01007387 */ /* 0x0007e60000100a00 */
[----:B--2---:R-:W2:Y:S10]  /*aef10*/  LDL.LU R40, [R1+0xc0] ;  /* 0x0000c00001287983 */ /* 0x004eb40000300800 */
[----:B------:R-:W-:Y:S01]  /*aef20*/  STL.64 [R1+0x1530], R28 ;  /* 0x0015301c01007387 */ /* 0x000fe20000100a00 */
[----:B------:R-:W-:Y:S07]  /*aef30*/  STL.64 [R1+0x1538], R30 ;  /* 0x0015381e01007387 */ /* 0x000fee0000100a00 */
[----:B------:R-:W-:Y:S02]  /*aef40*/  STL.64 [R1+0x170], R16 ;  /* 0x0001701001007387 */ /* 0x000fe40000100a00 */
[----:B------:R4:W-:Y:S01]  /*aef50*/  STL.64 [R1+0x178], R18 ;  /* 0x0001781201007387 */ /* 0x0009e20000100a00 */
        /* <DEDUP_REMOVED lines=39> */
[----:B------:R-:W1:Y:S01]  /*af1d0*/  LDL.LU R32, [R1+0xa0] ;  /* 0x0000a00001207983 */ /* 0x000e620000300800 */
[----:B------:R-:W1:Y:S01]  /*af1e0*/  LDL.LU R33, [R1+0xa4] ;  /* 0x0000a40001217983 */ /* 0x000e620000300800 */
[----:B------:R-:W1:Y:S02]  /*af1f0*/  LDL.LU R34, [R1+0xa8] ;  /* 0x0000a80001227983 */ /* 0x000e640000300800 */
[----:B------:R-:W1:Y:S02]  /*af200*/  LDL.LU R35, [R1+0xac] ;  /* 0x0000ac0001237983 */ /* 0x000e640000300800 */
[----:B------:R-:W3:Y:S01]  /*af210*/  LDL.LU R36, [R1+0xb0] ;  /* 0x0000b00001247983 */ /* 0x000ee20000300800 */
[----:B------:R-:W3:Y:S01]  /*af220*/  LDL.LU R37, [R1+0xb4] ;  /* 0x0000b40001257983 */ /* 0x000ee20000300800 */
[----:B------:R-:W3:Y:S02]  /*af230*/  LDL.LU R38, [R1+0xb8] ;  /* 0x0000b80001267983 */ /* 0x000ee40000300800 */
[----:B------:R-:W3:Y:S01]  /*af240*/  LDL.LU R39, [R1+0xbc] ;  /* 0x0000bc0001277983 */ /* 0x000ee20000300800 */
[C---:B----4-:R-:W-:Y:S08]  /*af250*/  HMMA.1688.F32.TF32 R16, R132.reuse, R178, R76 ;  /* 0x000000b28410723c */ /* 0x050ff0000008104c */
[C---:B--2---:R-:W-:Y:S08]  /*af260*/  HMMA.1688.F32.TF32 R72, R132.reuse, R174, R72 ;  /* 0x000000ae8448723c */ /* 0x044ff00000081048 */
[----:B------:R-:W-:Y:S07]  /*af270*/  HMMA.1688.F32.TF32 R28, R132, R170, R68 ;  /* 0x000000aa841c723c */ /* 0x000fee0000081044 */
[----:B------:R2:W-:Y:S01]  /*af280*/  STL.64 [R1+0x168], R18 ;  /* 0x0001681201007387 */ /* 0x0005e20000100a00 */
[----:B------:R-:W-:Y:S01]  /*af290*/  MOV R180, R16 ;  /* 0x0000001000b47202 */ /* 0x000fe20000000f00 */
[----:B------:R-:W-:-:S02]  /*af2a0*/  IMAD.MOV.U32 R181, RZ, RZ, R17 ;  /* 0x000000ffffb57224 */ /* 0x000fc400078e0011 */
[C---:B--2---:R-:W-:Y:S03]  /*af2b0*/  HMMA.1688.F32.TF32 R16, R132.reuse, R166, R64 ;  /* 0x000000a68410723c */ /* 0x044fe60000081040 */
[----:B------:R-:W-:Y:S01]  /*af2c0*/  STL [R1+0x6aac], R181 ;  /* 0x006aacb501007387 */ /* 0x000fe20000100800 */
[----:B------:R-:W-:Y:S02]  /*af2d0*/  STL [R1+0x6aa8], R180 ;  /* 0x006aa8b401007387 */ /* 0x000fe40000100800 */
[----:B------:R-:W-:Y:S02]  /*af2e0*/  STL.64 [R1+0x150], R72 ;  /* 0x0001504801007387 */ /* 0x000fe40000100a00 */
[----:B------:R-:W-:Y:S04]  /*af2f0*/  STL.64 [R1+0x158], R74 ;  /* 0x0001584a01007387 */ /* 0x000fe80000100a00 */
[----:B------:R-:W-:Y:S01]  /*af300*/  STL.64 [R1+0x140], R28 ;  /* 0x0001401c01007387 */ /* 0x000fe20000100a00 */
[----:B------:R3:W-:Y:S02]  /*af310*/  STL.64 [R1+0x148], R30 ;  /* 0x0001481e01007387 */ /* 0x0007e40000100a00 */
[----:B---3--:R-:W-:Y:S08]  /*af320*/  HMMA.1688.F32.TF32 R28, R132, R162, R60 ;  /* 0x000000a2841c723c */ /* 0x008ff0000008103c */
[----:B------:R-:W-:Y:S01]  /*af330*/  STL [R1+0x130], R16 ;  /* 0x0001301001007387 */ /* 0x000fe20000100800 */
[----:B------:R-:W-:Y:S01]  /*af340*/  MOV R181, R17 ;  /* 0x0000001100b57202 */ /* 0x000fe20000000f00 */
[----:B------:R2:W-:Y:S02]  /*af350*/  STL [R1+0x13c], R19 ;  /* 0x00013c1301007387 */ /* 0x0005e40000100800 */
[----:B------:R-:W-:-:S02]  /*af360*/  IMAD.MOV.U32 R180, RZ, RZ, R18 ;  /* 0x000000ffffb47224 */ /* 0x000fc400078e0012 */
[C---:B--2---:R-:W-:Y:S03]  /*af370*/  HMMA.1688.F32.TF32 R16, R132.reuse, R158, R56 ;  /* 0x0000009e8410723c */ /* 0x044fe60000081038 */
[----:B------:R-:W-:Y:S01]  /*af380*/  STL [R1+0x6ab4], R180 ;  /* 0x006ab4b401007387 */ /* 0x000fe20000100800 */
[----:B------:R-:W-:Y:S05]  /*af390*/  STL [R1+0x6ab0], R181 ;  /* 0x006ab0b501007387 */ /* 0x000fea0000100800 */
[----:B------:R-:W-:Y:S01]  /*af3a0*/  STL.64 [R1+0x120], R28 ;  /* 0x0001201c01007387 */ /* 0x000fe20000100a00 */
[----:B------:R2:W-:Y:S02]  /*af3b0*/  STL.64 [R1+0x128], R30 ;  /* 0x0001281e01007387 */ /* 0x0005e40000100a00 */
[----:B--2---:R-:W-:Y:S11]  /*af3c0*/  HMMA.1688.F32.TF32 R28, R132, R154, R52 ;  /* 0x0000009a841c723c */ /* 0x004ff60000081034 */
[----:B------:R2:W-:Y:S01]  /*af3d0*/  STL.64 [R1+0x110], R16 ;  /* 0x0001101001007387 */ /* 0x0005e20000100a00 */
[----:B------:R-:W-:Y:S01]  /*af3e0*/  MOV R180, R18 ;  /* 0x0000001200b47202 */ /* 0x000fe20000000f00 */
[----:B------:R-:W-:-:S02]  /*af3f0*/  IMAD.MOV.U32 R181, RZ, RZ, R19 ;  /* 0x000000ffffb57224 */ /* 0x000fc400078e0013 */
[C---:B--2---:R-:W-:Y:S02]  /*af400*/  HMMA.1688.F32.TF32 R16, R132.reuse, R150, R48 ;  /* 0x000000968410723c */ /* 0x044fe40000081030 */
[----:B------:R-:W-:Y:S01]  /*af410*/  STL [R1+0x6abc], R180 ;  /* 0x006abcb401007387 */ /* 0x000fe20000100800 */
[----:B------:R-:W-:Y:S05]  /*af420*/  STL [R1+0x6ab8], R181 ;  /* 0x006ab8b501007387 */ /* 0x000fea0000100800 */
[----:B------:R-:W-:Y:S01]  /*af430*/  STL.64 [R1+0x100], R28 ;  /* 0x0001001c01007387 */ /* 0x000fe20000100a00 */
[----:B------:R2:W-:Y:S02]  /*af440*/  STL.64 [R1+0x108], R30 ;  /* 0x0001081e01007387 */ /* 0x0005e40000100a00 */
[C---:B--2---:R-:W-:Y:S11]  /*af450*/  HMMA.1688.F32.TF32 R28, R132.reuse, R146, R44 ;  /* 0x00000092841c723c */ /* 0x044ff6000008102c */
[----:B------:R-:W-:Y:S01]  /*af460*/  @!UPT UIADD3 URZ, URZ, URZ, URZ ;  /* 0x0000003f3f3ff290 */ /* 0x000fe2000fffe03f */
[----:B------:R2:W-:Y:S01]  /*af470*/  STL.64 [R1+0xf8], R18 ;  /* 0x0000f81201007387 */ /* 0x0005e20000100a00 */
[----:B------:R-:W-:Y:S01]  /*af480*/  MOV R180, R16 ;  /* 0x0000001000b47202 */ /* 0x000fe20000000f00 */
[----:B------:R-:W-:Y:S02]  /*af490*/  IMAD.MOV.U32 R181, RZ, RZ, R17 ;  /* 0x000000ffffb57224 */ /* 0x000fe400078e0011 */
[C---:B--2---:R-:W-:Y:S02]  /*af4a0*/  HMMA.1688.F32.TF32 R16, R132.reuse, R142, R40 ;  /* 0x0000008e8410723c */ /* 0x044fe40000081028 */
[----:B------:R-:W-:Y:S01]  /*af4b0*/  STL [R1+0x6ac4], R180 ;  /* 0x006ac4b401007387 */ /* 0x000fe20000100800 */
[----:B------:R-:W-:Y:S04]  /*af4c0*/  STL [R1+0x6ac0], R181 ;  /* 0x006ac0b501007387 */ /* 0x000fe80000100800 */
[----:B------:R-:W-:Y:S01]  /*af4d0*/  STL.64 [R1+0xe0], R28 ;  /* 0x0000e01c01007387 */ /* 0x000fe20000100a00 */
[----:B------:R2:W-:Y:S02]  /*af4e0*/  STL.64 [R1+0xe8], R30 ;  /* 0x0000e81e01007387 */ /* 0x0005e40000100a00 */
[----:B--2---:R-:W-:Y:S01]  /*af4f0*/  HMMA.1688.F32.TF32 R28, R132, R138, R36 ;  /* 0x0000008a841c723c */ /* 0x004fe20000081024 */
[----:B------:R-:W-:Y:S11]  /*af500*/  LDS R132, [R250+0x49080] ;  /* 0x04908000fa847984 */ /* 0x000ff60000000800 */
[----:B------:R-:W-:Y:S01]  /*af510*/  @!UPT UIADD3 URZ, URZ, URZ, URZ ;  /* 0x0000003f3f3ff290 */ /* 0x000fe2000fffe03f */
[----:B------:R1:W-:Y:S01]  /*af520*/  STL.64 [R1+0xd0], R16 ;  /* 0x0000d01001007387 */ /* 0x0003e20000100a00 */
[----:B------:R-:W-:Y:S01]  /*af530*/  MOV R180, R18 ;  /* 0x0000001200b47202 */ /* 0x000fe20000000f00 */
[----:B------:R-:W-:Y:S02]  /*af540*/  IMAD.MOV.U32 R181, RZ, RZ, R19 ;  /* 0x000000ffffb57224 */ /* 0x000fe400078e0013 */
[----:B------:R-:W-:Y:S04]  /*af550*/  LDS R134, [R250+0x49880] ;  /* 0x04988000fa867984 */ /* 0x000fe80000000800 */
[----:B------:R-:W-:Y:S04]  /*af560*/  LDS R133, [R251+0x49080] ;  /* 0x04908000fb857984 */ /* 0x000fe80000000800 */
[----:B------:R-:W2:Y:S01]  /*af570*/  LDS R135, [R251+0x49880] ;  /* 0x04988000fb877984 */ /* 0x000ea20000000800 */
[----:B-1----:R-:W-:Y:S03]  /*af580*/  HMMA.1688.F32.TF32 R16, R240, R26, R32 ;  /* 0x0000001af010723c */ /* 0x002fe60000081020 */
[----:B------:R1:W-:Y:S01]  /*af590*/  STL [R1+0x6acc], R180 ;  /* 0x006accb401007387 */ /* 0x0003e20000100800 */
[----:B------:R3:W-:Y:S03]  /*af5a0*/  STL [R1+0x6ac8], R181 ;  /* 0x006ac8b501007387 */ /* 0x0007e60000100800 */
[----:B------:R-:W-:Y:S01]  /*af5b0*/  STL.64 [R1+0xc0], R28 ;  /* 0x0000c01c01007387 */ /* 0x000fe20000100a00 */
[----:B------:R-:W-:Y:S11]  /*af5c0*/  STL.64 [R1+0xc8], R30 ;  /* 0x0000c81e01007387 */ /* 0x000ff60000100a00 */
[----:B------:R-:W-:Y:S04]  /*af5d0*/  @!UPT UIADD3 URZ, URZ, URZ, URZ ;  /* 0x0000003f3f3ff290 */ /* 0x000fe8000fffe03f */
[----:B------:R4:W-:Y:S01]  /*af5e0*/  STL.64 [R1+0xb8], R18 ;  /* 0x0000b81201007387 */ /* 0x0009e20000100a00 */
        /* <DEDUP_REMOVED lines=79> */
[----:B-1----:R-:W-:Y:S01]  /*afae0*/  MOV R180, R16 ;  /* 0x0000001000b47202 */ /* 0x002fe20000000f00 */
[----:B------:R-:W2:Y:S01]  /*afaf0*/  LDL.LU R247, [R1+0x89c] ;  /* 0x00089c0001f77983 */ /* 0x000ea20000300800 */
[----:B---3--:R-:W-:-:S02]  /*afb00*/  IMAD.MOV.U32 R181, RZ, RZ, R17 ;  /* 0x000000ffffb57224 */ /* 0x008fc400078e0011 */
[----:B------:R-:W3:Y:S02]  /*afb10*/  LDL.LU R16, [R1+0x8a0] ;  /* 0x0008a00001107983 */ /* 0x000ee40000300800 */
[----:B------:R-:W3:Y:S01]  /*afb20*/  LDL.LU R17, [R1+0x8a4] ;  /* 0x0008a40001117983 */ /* 0x000ee20000300800 */
[----:B----4-:R-:W3:Y:S01]  /*afb30*/  LDL.LU R18, [R1+0x8a8] ;  /* 0x0008a80001127983 */ /* 0x010ee20000300800 */
[----:B------:R-:W3:Y:S02]  /*afb40*/  LDL.LU R19, [R1+0x8ac] ;  /* 0x0008ac0001137983 */ /* 0x000ee40000300800 */
[----:B------:R-:W4:Y:S02]  /*afb50*/  LDL.LU R88, [R1+0x880] ;  /* 0x0008800001587983 */ /* 0x000f240000300800 */
[----:B------:R-:W4:Y:S01]  /*afb60*/  LDL.LU R89, [R1+0x884] ;  /* 0x0008840001597983 */ /* 0x000f220000300800 */
        /* <DEDUP_REMOVED lines=26> */
[C---:B---3--:R-:W-:Y:S11]  /*afd10*/  HMMA.1688.F32.TF32 R16, R240.reuse, R22, R16 ;  /* 0x00000016f010723c */ /* 0x048ff60000081010 */
[----:B------:R-:W-:Y:S11]  /*afd20*/  @!UPT UIADD3 URZ, URZ, URZ, URZ ;  /* 0x0000003f3f3ff290 */ /* 0x000ff6000fffe03f */
[----:B------:R-:W-:Y:S01]  /*afd30*/  @!UPT UIADD3 URZ, URZ, URZ, URZ ;  /* 0x0000003f3f3ff290 */ /* 0x000fe2000fffe03f */
[----:B------:R-:W-:Y:S01]  /*afd40*/  STL.64 [R1+0x1520], R16 ;  /* 0x0015201001007387 */ /* 0x000fe20000100a00 */
[----:B------:R1:W-:Y:S03]  /*afd50*/  STL.64 [R1+0x1528], R18 ;  /* 0x0015281201007387 */ /* 0x0003e60000100a00 */
[----:B-1----:R-:W3:Y:S01]  /*afd60*/  LDL.LU.64 R18, [R1+0x6d70] ;  /* 0x006d700001127983 */ /* 0x002ee20000300a00 */
[----:B------:R-:W4:Y:S01]  /*afd70*/  LDL.LU.64 R16, [R1+0x6d68] ;  /* 0x006d680001107983 */ /* 0x000f220000300a00 */
        /* <DEDUP_REMOVED lines=11> */
[C---:B---3--:R-:W-:Y:S11]  /*afe30*/  HMMA.1688.F32.TF32 R244, R240.reuse, R18, R244 ;  /* 0x00000012f0f4723c */ /* 0x048ff600000810f4 */
[----:B------:R-:W-:Y:S11]  /*afe40*/  @!UPT UIADD3 URZ, URZ, URZ, URZ ;  /* 0x0000003f3f3ff290 */ /* 0x000ff6000fffe03f */
[----:B------:R-:W-:Y:S01]  /*afe50*/  @!UPT UIADD3 URZ, URZ, URZ, URZ ;  /* 0x0000003f3f3ff290 */ /* 0x000fe2000fffe03f */
[----:B------:R-:W-:Y:S01]  /*afe60*/  STL.64 [R1+0x1510], R244 ;  /* 0x001510f401007387 */ /* 0x000fe20000100a00 */
[----:B------:R4:W-:Y:S02]  /*afe70*/  STL.64 [R1+0x1518], R246 ;  /* 0x001518f601007387 */ /* 0x0009e40000100a00 */
[C---:B----4-:R-:W-:Y:S08]  /*afe80*/  HMMA.1688.F32.TF32 R244, R240.reuse, R14, R88 ;  /* 0x0000000ef0f4723c */ /* 0x050ff00000081058 */
        /* <DEDUP_REMOVED lines=9> */
[----:B------:R1:W-:Y:S02]  /*aff20*/  STL.64 [R1+0x14e8], R90 ;  /* 0x0014e85a01007387 */ /* 0x0003e40000100a00 */
[C---:B-1----:R-:W-:Y:S01]  /*aff30*/  HMMA.1688.F32.TF32 R88, R240.reuse, R230, R128 ;  /* 0x000000e6f058723c */ /* 0x042fe20000081080 */
[----:B------:R-:W-:Y:S01]  /*aff40*/  STL.64 [R1+0x14d0], R116 ;  /* 0x0014d07401007387 */ /* 0x000fe20000100a00 */
[----:B------:R-:W-:Y:S03]  /*aff50*/  STL.64 [R1+0x14d8], R118 ;  /* 0x0014d87601007387 */ /* 0x000fe60000100a00 */
[----:B------:R-:W-:Y:S02]  /*aff60*/  STL.64 [R1+0x14c0], R112 ;  /* 0x0014c07001007387 */ /* 0x000fe40000100a00 */
[----:B------:R-:W-:Y:S11]  /*aff70*/  STL.64 [R1+0x14c8], R114 ;  /* 0x0014c87201007387 */ /* 0x000ff60000100a00 */
[----:B------:R-:W-:Y:S05]  /*aff80*/  @!UPT UIADD3 URZ, URZ, URZ, URZ ;  /* 0x0000003f3f3ff290 */ /* 0x000fea000fffe03f */
[----:B------:R-:W-:Y:S01]  /*aff90*/  STL.64 [R1+0x14b0], R88 ;  /* 0x0014b05801007387 */ /* 0x000fe20000100a00 */
[----:B------:R1:W-:Y:S02]  /*affa0*/  STL.64 [R1+0x14b8], R90 ;  /* 0x0014b85a01007387 */ /* 0x0003e40000100a00 */
[----:B------:R-:W-:Y:S02]  /*affb0*/  STL.64 [R1+0x14a0], R84 ;  /* 0x0014a05401007387 */ /* 0x000fe40000100a00 */
[----:B------:R2:W-:Y:S01]  /*affc0*/  STL.64 [R1+0x14a8], R86 ;  /* 0x0014a85601007387 */ /* 0x0005e20000100a00 */
[C---:B-1----:R-:W-:Y:S08]  /*affd0*/  HMMA.1688.F32.TF32 R88, R240.reuse, R218, R100 ;  /* 0x000000daf058723c */ /* 0x042ff00000081064 */
[C---:B--2---:R-:W-:Y:S01]  /*affe0*/  HMMA.1688.F32.TF32 R84, R240.reuse, R214, R96 ;  /* 0x000000d6f054723c */ /* 0x044fe20000081060 */
[----:B------:R-:W-:Y:S01]  /*afff0*/  STL.64 [R1+0x1490], R104 ;  /* 0x0014906801007387 */ /* 0x000fe20000100a00 */
[----:B------:R-:W-:Y:S11]  /*b0000*/  STL.64 [R1+0x1498], R106 ;  /* 0x0014986a01007387 */ /* 0x000ff60000100a00 */
[----:B------:R-:W-:Y:S02]  /*b0010*/  @!UPT UIADD3 URZ, URZ, URZ, URZ ;  /* 0x0000003f3f3ff290 */ /* 0x000fe4000fffe03f */
[----:B------:R-:W-:Y:S01]  /*b0020*/  STL.64 [R1+0x1480], R88 ;  /* 0x0014805801007387 */ /* 0x000fe20000100a00 */
[----:B------:R1:W-:Y:S07]  /*b0030*/  STL.64 [R1+0x1488], R90 ;  /* 0x0014885a01007387 */ /* 0x0003ee0000100a00 */
[----:B------:R-:W-:Y:S02]  /*b0040*/  STL.64 [R1+0x1470], R84 ;  /* 0x0014705401007387 */ /* 0x000fe40000100a00 */
[----:B------:R2:W-:Y:S01]  /*b0050*/  STL.64 [R1+0x1478], R86 ;  /* 0x0014785601007387 */ /* 0x0005e20000100a00 */
[C---:B-1----:R-:W-:Y:S08]  /*b0060*/  HMMA.1688.F32.TF32 R88, R240.reuse, R206, R124 ;  /* 0x000000cef058723c */ /* 0x042ff0000008107c */
[C---:B--2---:R-:W-:Y:S08]  /*b0070*/  HMMA.1688.F32.TF32 R84, R240.reuse, R202, R28 ;  /* 0x000000caf054723c */ /* 0x044ff0000008101c */
[C---:B------:R-:W-:Y:S01]  /*b0080*/  HMMA.1688.F32.TF32 R28, R240.reuse, R198, R80 ;  /* 0x000000c6f01c723c */ /* 0x040fe20000081050 */
[----:B------:R-:W-:Y:S01]  /*b0090*/  STL.64 [R1+0x1460], R92 ;  /* 0x0014605c01007387 */ /* 0x000fe20000100a00 */
[----:B------:R-:W-:Y:S05]  /*b00a0*/  STL.64 [R1+0x1468], R94 ;  /* 0x0014685e01007387 */ /* 0x000fea0000100a00 */
[----:B------:R-:W-:Y:S01]  /*b00b0*/  STL.64 [R1+0x1450], R88 ;  /* 0x0014505801007387 */ /* 0x000fe20000100a00 */
[----:B------:R-:W-:Y:S07]  /*b00c0*/  STL.64 [R1+0x1458], R90 ;  /* 0x0014585a01007387 */ /* 0x000fee0000100a00 */
[----:B------:R-:W-:Y:S02]  /*b00d0*/  STL.64 [R1+0x1440], R84 ;  /* 0x0014405401007387 */ /* 0x000fe40000100a00 */
[----:B------:R-:W-:Y:S06]  /*b00e0*/  STL.64 [R1+0x1448], R86 ;  /* 0x0014485601007387 */ /* 0x000fec0000100a00 */
[----:B------:R-:W-:Y:S01]  /*b00f0*/  STL.64 [R1+0x1430], R28 ;  /* 0x0014301c01007387 */ /* 0x000fe20000100a00 */
[----:B------:R1:W-:Y:S02]  /*b0100*/  STL.64 [R1+0x1438], R30 ;  /* 0x0014381e01007387 */ /* 0x0003e40000100a00 */
[C---:B-1----:R-:W-:Y:S01]  /*b0110*/  HMMA.1688.F32.TF32 R28, R240.reuse, R186, R68 ;  /* 0x000000baf01c723c */ /* 0x042fe20000081044 */
[----:B------:R-:W-:Y:S01]  /*b0120*/  STL.64 [R1+0x1420], R76 ;  /* 0x0014204c01007387 */ /* 0x000fe20000100a00 */
[----:B------:R-:W-:Y:S02]  /*b0130*/  STL.64 [R1+0x1428], R78 ;  /* 0x0014284e01007387 */ /* 0x000fe40000100a00 */
[----:B------:R-:W-:Y:S02]  /*b0140*/  STL.64 [R1+0x1410], R72 ;  /* 0x0014104801007387 */ /* 0x000fe40000100a00 */
[----:B------:R-:W-:Y:S11]  /*b0150*/  STL.64 [R1+0x1418], R74 ;  /* 0x0014184a01007387 */ /* 0x000ff60000100a00 */
[----:B------:R-:W-:Y:S06]  /*b0160*/  @!UPT UIADD3 URZ, URZ, URZ, URZ ;  /* 0x0000003f3f3ff290 */ /* 0x000fec000fffe03f */
        /* <DEDUP_REMOVED lines=19> */
[----:B------:R1:W-:Y:S01]  /*b02a0*/  STL.64 [R1+0x1e0], R40 ;  /* 0x0001e02801007387 */ /* 0x0003e20000100a00 */
[----:B------:R2:W-:Y:S03]  /*b02b0*/  STL.64 [R1+0x1e8], R42 ;  /* 0x0001e82a01007387 */ /* 0x0005e60000100a00 */
[----:B-1----:R-:W3:Y:S01]  /*b02c0*/  LDL.LU R40, [R1+0x610] ;  /* 0x0006100001287983 */ /* 0x002ee20000300800 */
[----:B------:R-:W-:Y:S02]  /*b02d0*/  STL.64 [R1+0x13a0], R36 ;  /* 0x0013a02401007387 */ /* 0x000fe40000100a00 */
[----:B------:R-:W-:Y:S11]  /*b02e0*/  STL.64 [R1+0x13a8], R38 ;  /* 0x0013a82601007387 */ /* 0x000ff60000100a00 */
[----:B------:R-:W-:Y:S04]  /*b02f0*/  @!UPT UIADD3 URZ, URZ, URZ, URZ ;  /* 0x0000003f3f3ff290 */ /* 0x000fe8000fffe03f */
[----:B------:R1:W-:Y:S01]  /*b0300*/  STL.64 [R1+0x1390], R28 ;  /* 0x0013901c01007387 */ /* 0x0003e20000100a00 */
[----:B------:R4:W-:Y:S02]  /*b0310*/  STL.64 [R1+0x1398], R30 ;  /* 0x0013981e01007387 */ /* 0x0009e40000100a00 */
[----:B------:R-:W3:Y:S02]  /*b0320*/  LDL.LU R41, [R1+0x614] ;  /* 0x0006140001297983 */ /* 0x000ee40000300800 */
[----:B--2---:R-:W3:Y:S01]  /*b0330*/  LDL.LU R42, [R1+0x618] ;  /* 0x00061800012a7983 */ /* 0x004ee20000300800 */
[----:B------:R-:W3:Y:S01]  /*b0340*/  LDL.LU R43, [R1+0x61c] ;  /* 0x00061c00012b7983 */ /* 0x000ee20000300800 */
        /* <DEDUP_REMOVED lines=42> */
[----:B----4-:R-:W4:Y:S01]  /*b05f0*/  LDL.LU R30, [R1+0x6c8] ;  /* 0x0006c800011e7983 */ /* 0x010f220000300800 */
        /* <DEDUP_REMOVED lines=22> */
[C---:B---3--:R-:W-:Y:S01]  /*b0760*/  HMMA.1688.F32.TF32 R96, R240.reuse, R142, R96 ;  /* 0x0000008ef060723c */ /* 0x048fe20000081060 */
[----:B------:R-:W4:Y:S07]  /*b0770*/  LDL.LU R32, [R1+0x5f0] ;  /* 0x0005f00001207983 */ /* 0x000f2e0000300800 */
        /* <DEDUP_REMOVED lines=11> */
[----:B------:R3:W-:Y:S02]  /*b0830*/  STL.64 [R1+0x1388], R86 ;  /* 0x0013885601007387 */ /* 0x0007e40000100a00 */
[----:B------:R-:W4:Y:S02]  /*b0840*/  LDL.LU R33, [R1+0x5f4] ;  /* 0x0005f40001217983 */ /* 0x000f240000300800 */
[----:B------:R-:W4:Y:S01]  /*b0850*/  LDL.LU R34, [R1+0x5f8] ;  /* 0x0005f80001227983 */ /* 0x000f220000300800 */
[----:B------:R-:W4:Y:S01]  /*b0860*/  LDL.LU R35, [R1+0x5fc] ;  /* 0x0005fc0001237983 */ /* 0x000f220000300800 */
[C---:B---3--:R-:W-:Y:S03]  /*b0870*/  HMMA.1688.F32.TF32 R84, R132.reuse, R26, R124 ;  /* 0x0000001a8454723c */ /* 0x048fe6000008107c */
[----:B------:R-:W-:Y:S01]  /*b0880*/  STL.64 [R1+0x1370], R96 ;  /* 0x0013706001007387 */ /* 0x000fe20000100a00 */
[----:B------:R-:W-:Y:S02]  /*b0890*/  STL.64 [R1+0x1378], R98 ;  /* 0x0013786201007387 */ /* 0x000fe40000100a00 */
[----:B------:R-:W-:Y:S02]  /*b08a0*/  STL.64 [R1+0x11e0], R88 ;  /* 0x0011e05801007387 */ /* 0x000fe40000100a00 */
[----:B------:R-:W-:Y:S11]  /*b08b0*/  STL.64 [R1+0x11e8], R90 ;  /* 0x0011e85a01007387 */ /* 0x000ff60000100a00 */
[----:B------:R-:W-:Y:S04]  /*b08c0*/  @!UPT UIADD3 URZ, URZ, URZ, URZ ;  /* 0x0000003f3f3ff290 */ /* 0x000fe8000fffe03f */
[----:B------:R-:W-:Y:S01]  /*b08d0*/  STL.64 [R1+0x11d0], R84 ;  /* 0x0011d05401007387 */ /* 0x000fe20000100a00 */
[----:B------:R4:W-:Y:S02]  /*b08e0*/  STL.64 [R1+0x11d8], R86 ;  /* 0x0011d85601007387 */ /* 0x0009e40000100a00 */
[C---:B----4-:R-:W-:Y:S08]  /*b08f0*/  HMMA.1688.F32.TF32 R84, R132.reuse, R22, R28 ;  /* 0x000000168454723c */ /* 0x050ff0000008101c */
[C---:B------:R-:W-:Y:S11]  /*b0900*/  HMMA.1688.F32.TF32 R28, R132.reuse, R14, R76 ;  /* 0x0000000e841c723c */ /* 0x040ff6000008104c */
[----:B------:R-:W-:Y:S04]  /*b0910*/  @!UPT UIADD3 URZ, URZ, URZ, URZ ;  /* 0x0000003f3f3ff290 */ /* 0x000fe8000fffe03f */
[----:B------:R-:W-:Y:S01]  /*b0920*/  STL.64 [R1+0x1360], R84 ;  /* 0x0013605401007387 */ /* 0x000fe20000100a00 */
[----:B------:R-:W-:Y:S02]  /*b0930*/  STL.64 [R1+0x1368], R86 ;  /* 0x0013685601007387 */ /* 0x000fe40000100a00 */
[----:B------:R-:W-:Y:S02]  /*b0940*/  STL.64 [R1+0x1350], R80 ;  /* 0x0013505001007387 */ /* 0x000fe40000100a00 */
[----:B------:R-:W-:Y:S03]  /*b0950*/  STL.64 [R1+0x1358], R82 ;  /* 0x0013585201007387 */ /* 0x000fe60000100a00 */
[----:B------:R-:W-:Y:S01]  /*b0960*/  STL.64 [R1+0x1340], R28 ;  /* 0x0013401c01007387 */ /* 0x000fe20000100a00 */
[----:B------:R3:W-:Y:S02]  /*b0970*/  STL.64 [R1+0x1348], R30 ;  /* 0x0013481e01007387 */ /* 0x0007e40000100a00 */
[C---:B---3--:R-:W-:Y:S01]  /*b0980*/  HMMA.1688.F32.TF32 R28, R132.reuse, R238, R64 ;  /* 0x000000ee841c723c */ /* 0x048fe20000081040 */
[----:B------:R-:W-:Y:S01]  /*b0990*/  STL.64 [R1+0x1330], R72 ;  /* 0x0013304801007387 */ /* 0x000fe20000100a00 */
[----:B------:R-:W-:Y:S02]  /*b09a0*/  STL.64 [R1+0x1338], R74 ;  /* 0x0013384a01007387 */ /* 0x000fe40000100a00 */
[----:B------:R-:W-:Y:S02]  /*b09b0*/  STL.64 [R1+0x1320], R68 ;  /* 0x0013204401007387 */ /* 0x000fe40000100a00 */
[----:B------:R-:W-:Y:S11]  /*b09c0*/  STL.64 [R1+0x1328], R70 ;  /* 0x0013284601007387 */ /* 0x000ff60000100a00 */
[----:B------:R-:W-:Y:S06]  /*b09d0*/  @!UPT UIADD3 URZ, URZ, URZ, URZ ;  /* 0x0000003f3f3ff290 */ /* 0x000fec000fffe03f */
[----:B------:R3:W-:Y:S01]  /*b09e0*/  STL.64 [R1+0x1310], R28 ;  /* 0x0013101c01007387 */ /* 0x0007e20000100a00 */
[----:B------:R-:W-:Y:S01]  /*b09f0*/  MOV R237, R30 ;  /* 0x0000001e00ed7202 */ /* 0x000fe20000000f00 */
[----:B------:R-:W-:Y:S02]  /*b0a00*/  IMAD.MOV.U32 R236, RZ, RZ, R31 ;  /* 0x000000ffffec7224 */ /* 0x000fe400078e001f */
[C---:B---3--:R-:W-:Y:S08]  /*b0a10*/  HMMA.1688.F32.TF32 R28, R132.reuse, R234, R60 ;  /* 0x000000ea841c723c */ /* 0x048ff0000008103c */
[C---:B------:R-:W-:Y:S08]  /*b0a20*/  HMMA.1688.F32.TF32 R56, R132.reuse, R230, R56 ;  /* 0x000000e68438723c */ /* 0x040ff00000081038 */
[----:B------:R-:W-:Y:S08]  /*b0a30*/  HMMA.1688.F32.TF32 R52, R132, R226, R52 ;  /* 0x000000e28434723c */ /* 0x000ff00000081034 */
[----:B------:R-:W-:Y:S01]  /*b0a40*/  MOV R189, R28 ;  /* 0x0000001c00bd7202 */ /* 0x000fe20000000f00 */
[----:B------:R-:W-:Y:S01]  /*b0a50*/  IMAD.MOV.U32 R188, RZ, RZ, R29 ;  /* 0x000000ffffbc7224 */ /* 0x000fe200078e001d */
[----:B------:R-:W-:Y:S01]  /*b0a60*/  MOV R185, R30 ;  /* 0x0000001e00b97202 */ /* 0x000fe20000000f00 */
[----:B------:R-:W-:-:S02]  /*b0a70*/  IMAD.MOV.U32 R184, RZ, RZ, R31 ;  /* 0x000000ffffb87224 */ /* 0x000fc400078e001f */
[C---:B------:R-:W-:Y:S02]  /*b0a80*/  HMMA.1688.F32.TF32 R28, R132.reuse, R222, R48 ;  /* 0x000000de841c723c */ /* 0x040fe40000081030 */
[----:B------:R-:W-:Y:S01]  /*b0a90*/  STL.64 [R1+0x12f0], R56 ;  /* 0x0012f03801007387 */ /* 0x000fe20000100a00 */
[----:B------:R-:W-:Y:S07]  /*b0aa0*/  STL.64 [R1+0x12f8], R58 ;  /* 0x0012f83a01007387 */ /* 0x000fee0000100a00 */
[----:B------:R-:W-:Y:S02]  /*b0ab0*/  STL.64 [R1+0x12e0], R52 ;  /* 0x0012e03401007387 */ /* 0x000fe40000100a00 */
[----:B------:R-:W-:Y:S11]  /*b0ac0*/  STL.64 [R1+0x12e8], R54 ;  /* 0x0012e83601007387 */ /* 0x000ff60000100a00 */
[----:B------:R-:W-:Y:S01]  /*b0ad0*/  STL.64 [R1+0x12d0], R28 ;  /* 0x0012d01c01007387 */ /* 0x000fe20000100a00 */
[----:B------:R3:W-:Y:S02]  /*b0ae0*/  STL.64 [R1+0x12d8], R30 ;  /* 0x0012d81e01007387 */ /* 0x0007e40000100a00 */
[C---:B---3--:R-:W-:Y:S01]  /*b0af0*/  HMMA.1688.F32.TF32 R28, R132.reuse, R210, R36 ;  /* 0x000000d2841c723c */ /* 0x048fe20000081024 */
[----:B------:R3:W-:Y:S01]  /*b0b00*/  STL.64 [R1+0x12c0], R44 ;  /* 0x0012c02c01007387 */ /* 0x0007e20000100a00 */
[----:B------:R4:W-:Y:S02]  /*b0b10*/  STL.64 [R1+0x12c8], R46 ;  /* 0x0012c82e01007387 */ /* 0x0009e40000100a00 */
[----:B------:R1:W-:Y:S02]  /*b0b20*/  STL.64 [R1+0x12b0], R40 ;  /* 0x0012b02801007387 */ /* 0x0003e40000100a00 */
[----:B------:R1:W-:Y:S11]  /*b0b30*/  STL.64 [R1+0x12b8], R42 ;  /* 0x0012b82a01007387 */ /* 0x0003f60000100a00 */
[----:B------:R-:W-:Y:S07]  /*b0b40*/  @!UPT UIADD3 URZ, URZ, URZ, URZ ;  /* 0x0000003f3f3ff290 */ /* 0x000fee000fffe03f */
[----:B------:R-:W-:Y:S01]  /*b0b50*/  IMAD.MOV.U32 R141, RZ, RZ, R29 ;  /* 0x000000ffff8d7224 */ /* 0x000fe200078e001d */
[----:B------:R-:W-:Y:S01]  /*b0b60*/  MOV R140, R28 ;  /* 0x0000001c008c7202 */ /* 0x000fe20000000f00 */
[----:B------:R4:W-:Y:S03]  /*b0b70*/  STL.64 [R1+0x12a8], R30 ;  /* 0x0012a81e01007387 */ /* 0x0009e60000100a00 */
[----:B------:R1:W-:Y:S01]  /*b0b80*/  STL [R1+0x6a3c], R141 ;  /* 0x006a3c8d01007387 */ /* 0x0003e20000100800 */
[----:B------:R1:W-:Y:S01]  /*b0b90*/  STL [R1+0x6a38], R140 ;  /* 0x006a388c01007387 */ /* 0x0003e20000100800 */
        /* <DEDUP_REMOVED lines=46> */
[----:B------:R-:W3:Y:S01]  /*b0e80*/  LDL.LU R42, [R1+0x548] ;  /* 0x00054800012a7983 */ /* 0x000ee20000300800 */
[----:B------:R-:W3:Y:S01]  /*b0e90*/  LDL.LU R43, [R1+0x54c] ;  /* 0x00054c00012b7983 */ /* 0x000ee20000300800 */
[C---:B------:R-:W-:Y:S03]  /*b0ea0*/  HMMA.1688.F32.TF32 R28, R132.reuse, R206, R32 ;  /* 0x000000ce841c723c */ /* 0x040fe60000081020 */
[----:B------:R-:W4:Y:S01]  /*b0eb0*/  LDL.LU R32, [R1+0x520] ;  /* 0x0005200001207983 */ /* 0x000f220000300800 */
[----:B------:R-:W4:Y:S02]  /*b0ec0*/  LDL.LU R33, [R1+0x524] ;  /* 0x0005240001217983 */ /* 0x000f240000300800 */
[----:B------:R-:W4:Y:S02]  /*b0ed0*/  LDL.LU R34, [R1+0x528] ;  /* 0x0005280001227983 */ /* 0x000f240000300800 */
[----:B------:R-:W4:Y:S11]  /*b0ee0*/  LDL.LU R35, [R1+0x52c] ;  /* 0x00052c0001237983 */ /* 0x000f360000300800 */
[----:B------:R-:W-:Y:S05]  /*b0ef0*/  @!UPT UIADD3 URZ, URZ, URZ, URZ ;  /* 0x0000003f3f3ff290 */ /* 0x000fea000fffe03f */
[----:B------:R-:W-:Y:S01]  /*b0f00*/  MOV R144, R28 ;  /* 0x0000001c00907202 */ /* 0x000fe20000000f00 */
[----:B------:R-:W-:Y:S01]  /*b0f10*/  IMAD.MOV.U32 R145, RZ, RZ, R29 ;  /* 0x000000ffff917224 */ /* 0x000fe200078e001d */
        /* <DEDUP_REMOVED lines=51> */
[C---:B-1----:R-:W-:Y:S08]  /*b1250*/  HMMA.1688.F32.TF32 R28, R132.reuse, R166, R44 ;  /* 0x000000a6841c723c */ /* 0x042ff0000008102c */
[C---:B------:R-:W-:Y:S08]  /*b1260*/  HMMA.1688.F32.TF32 R44, R132.reuse, R162, R40 ;  /* 0x000000a2842c723c */ /* 0x040ff00000081028 */
[----:B------:R-:W-:Y:S07]  /*b1270*/  HMMA.1688.F32.TF32 R40, R132, R158, R36 ;  /* 0x0000009e8428723c */ /* 0x000fee0000081024 */
[----:B------:R1:W-:Y:S01]  /*b1280*/  STL.64 [R1+0x11f0], R28 ;  /* 0x0011f01c01007387 */ /* 0x0003e20000100a00 */
[----:B------:R-:W-:Y:S01]  /*b1290*/  MOV R149, R30 ;  /* 0x0000001e00957202 */ /* 0x000fe20000000f00 */
[----:B------:R-:W-:-:S02]  /*b12a0*/  IMAD.MOV.U32 R148, RZ, RZ, R31 ;  /* 0x000000ffff947224 */ /* 0x000fc400078e001f */
[C---:B-1----:R-:W-:Y:S04]  /*b12b0*/  HMMA.1688.F32.TF32 R28, R132.reuse, R154, R32 ;  /* 0x0000009a841c723c */ /* 0x042fe80000081020 */
[----:B------:R-:W-:Y:S01]  /*b12c0*/  STL.64 [R1+0x11c0], R44 ;  /* 0x0011c02c01007387 */ /* 0x000fe20000100a00 */
[----:B------:R-:W-:Y:S02]  /*b12d0*/  STL.64 [R1+0x11c8], R46 ;  /* 0x0011c82e01007387 */ /* 0x000fe40000100a00 */
[----:B------:R-:W2:Y:S05]  /*b12e0*/  LDL.LU R36, [R1+0x3a0] ;  /* 0x0003a00001247983 */ /* 0x000eaa0000300800 */
[----:B------:R1:W-:Y:S01]  /*b12f0*/  STL.64 [R1+0x11b0], R40 ;  /* 0x0011b02801007387 */ /* 0x0003e20000100a00 */
[----:B------:R3:W-:Y:S10]  /*b1300*/  STL.64 [R1+0x11b8], R42 ;  /* 0x0011b82a01007387 */ /* 0x0007f40000100a00 */
[----:B------:R4:W-:Y:S01]  /*b1310*/  STL.64 [R1+0x11a0], R28 ;  /* 0x0011a01c01007387 */ /* 0x0009e20000100a00 */
[----:B------:R4:W-:Y:S02]  /*b1320*/  STL.64 [R1+0x11a8], R30 ;  /* 0x0011a81e01007387 */ /* 0x0009e40000100a00 */
[----:B------:R-:W2:Y:S02]  /*b1330*/  LDL.LU R37, [R1+0x3a4] ;  /* 0x0003a40001257983 */ /* 0x000ea40000300800 */
[----:B------:R-:W2:Y:S01]  /*b1340*/  LDL.LU R38, [R1+0x3a8] ;  /* 0x0003a80001267983 */ /* 0x000ea20000300800 */
[----:B------:R-:W2:Y:S01]  /*b1350*/  LDL.LU R39, [R1+0x3ac] ;  /* 0x0003ac0001277983 */ /* 0x000ea20000300800 */
[----:B-1----:R-:W2:Y:S02]  /*b1360*/  LDL.LU R40, [R1+0x3b0] ;  /* 0x0003b00001287983 */ /* 0x002ea40000300800 */
        /* <DEDUP_REMOVED lines=31> */
[----:B----4-:R-:W4:Y:S02]  /*b1560*/  LDL.LU R28, [R1+0x460] ;  /* 0x00046000011c7983 */ /* 0x010f240000300800 */
        /* <DEDUP_REMOVED lines=73> */
[C---:B------:R-:W-:Y:S08]  /*b1a00*/  HMMA.1688.F32.TF32 R120, R132.reuse, R142, R120 ;  /* 0x0000008e8478723c */ /* 0x040ff00000081078 */
[----:B------:R-:W-:Y:S08]  /*b1a10*/  HMMA.1688.F32.TF32 R116, R132, R138, R116 ;  /* 0x0000008a8474723c */ /* 0x000ff00000081074 */
[C---:B------:R-:W-:Y:S08]  /*b1a20*/  HMMA.1688.F32.TF32 R104, R240.reuse, R10, R104 ;  /* 0x0000000af068723c */ /* 0x040ff00000081068 */
        /* <DEDUP_REMOVED lines=8> */
[----:B------:R-:W1:Y:S01]  /*b1ab0*/  LDS R135, [R251+0x49900] ;  /* 0x04990000fb877984 */ /* 0x000e620000000800 */
[----:B------:R-:W-:Y:S04]  /*b1ac0*/  LDS R250, [R250+0x49980] ;  /* 0x04998000fafa7984 */ /* 0x000fe80000000800 */
[----:B------:R-:W-:Y:S01]  /*b1ad0*/  LDS R251, [R251+0x49980] ;  /* 0x04998000fbfb7984 */ /* 0x000fe20000000800 */
[----:B------:R-:W-:Y:S03]  /*b1ae0*/  STL.64 [R1+0x1190], R244 ;  /* 0x001190f401007387 */ /* 0x000fe60000100a00 */
[----:B------:R2:W-:Y:S02]  /*b1af0*/  STL.64 [R1+0x1198], R246 ;  /* 0x001198f601007387 */ /* 0x0005e40000100a00 */
[----:B--2---:R-:W2:Y:S01]  /*b1b00*/  LDL.LU.64 R246, [R1+0x6d60] ;  /* 0x006d600001f67983 */ /* 0x004ea20000300a00 */
[----:B------:R-:W3:Y:S02]  /*b1b10*/  LDL.LU.64 R244, [R1+0x6d58] ;  /* 0x006d580001f47983 */ /* 0x000ee40000300a00 */
[----:B------:R-:W-:Y:S02]  /*b1b20*/  STL.64 [R1+0x1180], R88 ;  /* 0x0011805801007387 */ /* 0x000fe40000100a00 */
[----:B------:R4:W-:Y:S02]  /*b1b30*/  STL.64 [R1+0x1188], R90 ;  /* 0x0011885a01007387 */ /* 0x0009e40000100a00 */
[C---:B----4-:R-:W-:Y:S01]  /*b1b40*/  HMMA.1688.F32.TF32 R88, R240.reuse, R26, R112 ;  /* 0x0000001af058723c */ /* 0x050fe20000081070 */
[----:B------:R-:W-:Y:S01]  /*b1b50*/  STL.64 [R1+0x1170], R120 ;  /* 0x0011707801007387 */ /* 0x000fe20000100a00 */
[----:B------:R-:W-:Y:S02]  /*b1b60*/  STL.64 [R1+0x1178], R122 ;  /* 0x0011787a01007387 */ /* 0x000fe40000100a00 */
[----:B------:R-:W-:Y:S02]  /*b1b70*/  STL.64 [R1+0x1150], R116 ;  /* 0x0011507401007387 */ /* 0x000fe40000100a00 */
[----:B------:R-:W-:Y:S02]  /*b1b80*/  STL.64 [R1+0x1158], R118 ;  /* 0x0011587601007387 */ /* 0x000fe40000100a00 */
[C---:B------:R-:W-:Y:S08]  /*b1b90*/  HMMA.1688.F32.TF32 R112, R240.reuse, R22, R84 ;  /* 0x00000016f070723c */ /* 0x040ff00000081054 */
[C---:B------:R-:W-:Y:S07]  /*b1ba0*/  HMMA.1688.F32.TF32 R84, R240.reuse, R14, R108 ;  /* 0x0000000ef054723c */ /* 0x040fee000008106c */
[----:B------:R-:W-:Y:S01]  /*b1bb0*/  STL.64 [R1+0x9e0], R88 ;  /* 0x0009e05801007387 */ /* 0x000fe20000100a00 */
[----:B------:R4:W-:Y:S02]  /*b1bc0*/  STL.64 [R1+0x9e8], R90 ;  /* 0x0009e85a01007387 */ /* 0x0009e40000100a00 */
[C---:B----4-:R-:W-:Y:S05]  /*b1bd0*/  HMMA.1688.F32.TF32 R88, R240.reuse, R18, R128 ;  /* 0x00000012f058723c */ /* 0x050fea0000081080 */
[----:B------:R-:W-:Y:S01]  /*b1be0*/  STL.64 [R1+0x1160], R112 ;  /* 0x0011607001007387 */ /* 0x000fe20000100a00 */
[----:B------:R-:W-:Y:S11]  /*b1bf0*/  STL.64 [R1+0x1168], R114 ;  /* 0x0011687201007387 */ /* 0x000ff60000100a00 */
[----:B------:R-:W-:Y:S06]  /*b1c00*/  @!UPT UIADD3 URZ, URZ, URZ, URZ ;  /* 0x0000003f3f3ff290 */ /* 0x000fec000fffe03f */
[----:B------:R-:W-:Y:S01]  /*b1c10*/  STL.64 [R1+0x1140], R88 ;  /* 0x0011405801007387 */ /* 0x000fe20000100a00 */
[----:B------:R4:W-:Y:S02]  /*b1c20*/  STL.64 [R1+0x1148], R90 ;  /* 0x0011485a01007387 */ /* 0x0009e40000100a00 */
[----:B------:R-:W-:Y:S02]  /*b1c30*/  STL.64 [R1+0x1130], R84 ;  /* 0x0011305401007387 */ /* 0x000fe40000100a00 */
[----:B------:R1:W-:Y:S01]  /*b1c40*/  STL.64 [R1+0x1138], R86 ;  /* 0x0011385601007387 */ /* 0x0003e20000100a00 */
[C---:B----4-:R-:W-:Y:S08]  /*b1c50*/  HMMA.1688.F32.TF32 R88, R240.reuse, R6, R100 ;  /* 0x00000006f058723c */ /* 0x050ff00000081064 */
[C---:B-1----:R-:W-:Y:S01]  /*b1c60*/  HMMA.1688.F32.TF32 R84, R240.reuse, R238, R96 ;  /* 0x000000eef054723c */ /* 0x042fe20000081060 */
        /* <DEDUP_REMOVED lines=8> */
[C---:B----4-:R-:W-:Y:S08]  /*b1cf0*/  HMMA.1688.F32.TF32 R84, R240.reuse, R226, R28 ;  /* 0x000000e2f054723c */ /* 0x050ff0000008101c */
        /* <DEDUP_REMOVED lines=11> */
[----:B------:R-:W-:Y:S06]  /*b1db0*/  STL.64 [R1+0x10b8], R78 ;  /* 0x0010b84e01007387 */ /* 0x000fec0000100a00 */
[C---:B------:R-:W-:Y:S01]  /*b1dc0*/  HMMA.1688.F32.TF32 R64, R240.reuse, R206, R64 ;  /* 0x000000cef040723c */ /* 0x040fe20000081040 */
[----:B------:R-:W-:Y:S01]  /*b1dd0*/  STL.64 [R1+0x10a0], R72 ;  /* 0x0010a04801007387 */ /* 0x000fe20000100a00 */
[----:B------:R-:W-:Y:S11]  /*b1de0*/  STL.64 [R1+0x10a8], R74 ;  /* 0x0010a84a01007387 */ /* 0x000ff60000100a00 */
[----:B------:R-:W-:Y:S02]  /*b1df0*/  @!UPT UIADD3 URZ, URZ, URZ, URZ ;  /* 0x0000003f3f3ff290 */ /* 0x000fe4000fffe03f */
[----:B------:R-:W-:Y:S01]  /*b1e00*/  STL.64 [R1+0x1090], R28 ;  /* 0x0010901c01007387 */ /* 0x000fe20000100a00 */
[----:B------:R1:W-:Y:S02]  /*b1e10*/  STL.64 [R1+0x1098], R30 ;  /* 0x0010981e01007387 */ /* 0x0003e40000100a00 */
[C---:B-1----:R-:W-:Y:S05]  /*b1e20*/  HMMA.1688.F32.TF32 R28, R240.reuse, R198, R56 ;  /* 0x000000c6f01c723c */ /* 0x042fea0000081038 */
        /* <DEDUP_REMOVED lines=8> */
[C---:B-1----:R-:W-:Y:S01]  /*b1eb0*/  HMMA.1688.F32.TF32 R28, R240.reuse, R186, R44 ;  /* 0x000000baf01c723c */ /* 0x042fe2000008102c */
        /* <DEDUP_REMOVED lines=8> */
[C---:B-1----:R-:W-:Y:S05]  /*b1f40*/  HMMA.1688.F32.TF32 R28, R240.reuse, R174, R32 ;  /* 0x000000aef01c723c */ /* 0x042fea0000081020 */
[----:B------:R-:W-:Y:S01]  /*b1f50*/  STL.64 [R1+0xf40], R44 ;  /* 0x000f402c01007387 */ /* 0x000fe20000100a00 */
[----:B------:R-:W-:Y:S02]  /*b1f60*/  STL.64 [R1+0xf48], R46 ;  /* 0x000f482e01007387 */ /* 0x000fe40000100a00 */
[----:B------:R-:W4:Y:S05]  /*b1f70*/  LDL.LU R36, [R1+0x210] ;  /* 0x0002100001247983 */ /* 0x000f2a0000300800 */
[----:B------:R1:W-:Y:S01]  /*b1f80*/  STL.64 [R1+0xe90], R40 ;  /* 0x000e902801007387 */ /* 0x0003e20000100a00 */
[----:B------:R1:W-:Y:S09]  /*b1f90*/  STL.64 [R1+0xe98], R42 ;  /* 0x000e982a01007387 */ /* 0x0003f20000100a00 */
[----:B------:R2:W-:Y:S01]  /*b1fa0*/  STL.64 [R1+0xe80], R28 ;  /* 0x000e801c01007387 */ /* 0x0005e20000100a00 */
[----:B------:R2:W-:Y:S02]  /*b1fb0*/  STL.64 [R1+0xe88], R30 ;  /* 0x000e881e01007387 */ /* 0x0005e40000100a00 */
[----:B------:R-:W4:Y:S02]  /*b1fc0*/  LDL.LU R37, [R1+0x214] ;  /* 0x0002140001257983 */ /* 0x000f240000300800 */
[----:B------:R-:W4:Y:S01]  /*b1fd0*/  LDL.LU R38, [R1+0x218] ;  /* 0x0002180001267983 */ /* 0x000f220000300800 */
[----:B------:R-:W4:Y:S01]  /*b1fe0*/  LDL.LU R39, [R1+0x21c] ;  /* 0x00021c0001277983 */ /* 0x000f220000300800 */
[----:B-1----:R-:W3:Y:S02]  /*b1ff0*/  LDL.LU R40, [R1+0x220] ;  /* 0x0002200001287983 */ /* 0x002ee40000300800 */
        /* <DEDUP_REMOVED lines=107> */
[----:B------:R-:W-:Y:S01]  /*b26b0*/  HMMA.1688.F32.TF32 R240, R240, R138, R100 ;  /* 0x0000008af0f0723c */ /* 0x000fe20000081064 */
[----:B------:R-:W-:Y:S01]  /*b26c0*/  STL.64 [R1+0xe70], R88 ;  /* 0x000e705801007387 */ /* 0x000fe20000100a00 */
[----:B------:R1:W-:Y:S03]  /*b26d0*/  STL.64 [R1+0xe78], R90 ;  /* 0x000e785a01007387 */ /* 0x0003e60000100a00 */
[----:B-1----:R-:W2:Y:S01]  /*b26e0*/  LDL.LU.64 R90, [R1+0x6d50] ;  /* 0x006d5000015a7983 */ /* 0x002ea20000300a00 */
[----:B------:R-:W3:Y:S02]  /*b26f0*/  LDL.LU.64 R88, [R1+0x6d48] ;  /* 0x006d480001587983 */ /* 0x000ee40000300a00 */
        /* <DEDUP_REMOVED lines=28> */
[----:B------:R-:W2:Y:S02]  /*b28c0*/  LDL.LU.64 R102, [R1+0x6cd0] ;  /* 0x006cd00001667983 */ /* 0x000ea40000300a00 */
[----:B------:R-:W2:Y:S01]  /*b28d0*/  LDL.LU.64 R100, [R1+0x6cc8] ;  /* 0x006cc80001647983 */ /* 0x000ea20000300a00 */
[----:B------:R1:W-:Y:S01]  /*b28e0*/  STL.64 [R1+0xbf0], R240 ;  /* 0x000bf0f001007387 */ /* 0x0003e20000100a00 */
[----:B------:R4:W-:Y:S03]  /*b28f0*/  STL.64 [R1+0xbf8], R242 ;  /* 0x000bf8f201007387 */ /* 0x0009e60000100a00 */
[----:B-1----:R-:W2:Y:S01]  /*b2900*/  LDL.LU R240, [R1+0x180] ;  /* 0x0001800001f07983 */ /* 0x002ea20000300800 */
[----:B------:R-:W2:Y:S02]  /*b2910*/  LDL.LU R241, [R1+0x184] ;  /* 0x0001840001f17983 */ /* 0x000ea40000300800 */
[----:B----4-:R-:W2:Y:S02]  /*b2920*/  LDL.LU R242, [R1+0x188] ;  /* 0x0001880001f27983 */ /* 0x010ea40000300800 */
[----:B------:R-:W2:Y:S01]  /*b2930*/  LDL.LU R243, [R1+0x18c] ;  /* 0x00018c0001f37983 */ /* 0x000ea20000300800 */
        /* <DEDUP_REMOVED lines=21> */
[----:B------:R-:W-:Y:S02]  /*b2a90*/  STL.64 [R1+0xbe8], R242 ;  /* 0x000be8f201007387 */ /* 0x000fe40000100a00 */
[----:B------:R-:W-:Y:S02]  /*b2aa0*/  STL.64 [R1+0xbc0], R96 ;  /* 0x000bc06001007387 */ /* 0x000fe40000100a00 */
[----:B------:R1:W-:Y:S01]  /*b2ab0*/  STL.64 [R1+0xbc8], R98 ;  /* 0x000bc86201007387 */ /* 0x0003e20000100a00 */
[----:B------:R-:W-:Y:S04]  /*b2ac0*/  LDS R240, [R3+0x49180] ;  /* 0x0491800003f07984 */ /* 0x000fe80000000800 */
[----:B------:R-:W-:Y:S04]  /*b2ad0*/  LDS R242, [R3+0x49980] ;  /* 0x0499800003f27984 */ /* 0x000fe80000000800 */
[----:B------:R-:W-:Y:S04]  /*b2ae0*/  LDS R241, [R0+0x49180] ;  /* 0x0491800000f17984 */ /* 0x000fe80000000800 */
[----:B------:R-:W2:Y:S04]  /*b2af0*/  LDS R243, [R0+0x49980] ;  /* 0x0499800000f37984 */ /* 0x000ea80000000800 */
        /* <DEDUP_REMOVED lines=66> */
[C---:B--2---:R-:W-:Y:S08]  /*b2f20*/  HMMA.1688.F32.TF32 R40, R132.reuse, R182, R40 ;  /* 0x000000b68428723c */ /* 0x044ff00000081028 */
[C---:B---3--:R-:W-:Y:S08]  /*b2f30*/  HMMA.1688.F32.TF32 R32, R132.reuse, R190, R32 ;  /* 0x000000be8420723c */ /* 0x048ff00000081020 */
[C---:B------:R-:W-:Y:S11]  /*b2f40*/  HMMA.1688.F32.TF32 R36, R132.reuse, R186, R36 ;  /* 0x000000ba8424723c */ /* 0x040ff60000081024 */
[----:B------:R-:W-:Y:S04]  /*b2f50*/  @!UPT UIADD3 URZ, URZ, URZ, URZ ;  /* 0x0000003f3f3ff290 */ /* 0x000fe8000fffe03f */
[----:B------:R-:W-:Y:S01]  /*b2f60*/  STL.64 [R1+0xab0], R32 ;  /* 0x000ab02001007387 */ /* 0x000fe20000100a00 */
[----:B------:R1:W-:Y:S02]  /*b2f70*/  STL.64 [R1+0xab8], R34 ;  /* 0x000ab82201007387 */ /* 0x0003e40000100a00 */
[C---:B-1----:R-:W-:Y:S05]  /*b2f80*/  HMMA.1688.F32.TF32 R32, R132.reuse, R178, R44 ;  /* 0x000000b28420723c */ /* 0x042fea000008102c */
[----:B------:R-:W-:Y:S01]  /*b2f90*/  STL.64 [R1+0xaa0], R36 ;  /* 0x000aa02401007387 */ /* 0x000fe20000100a00 */
[----:B------:R1:W-:Y:S02]  /*b2fa0*/  STL.64 [R1+0xaa8], R38 ;  /* 0x000aa82601007387 */ /* 0x0003e40000100a00 */
[----:B------:R-:W-:Y:S02]  /*b2fb0*/  STL.64 [R1+0xa90], R40 ;  /* 0x000a902801007387 */ /* 0x000fe40000100a00 */
[----:B------:R2:W-:Y:S01]  /*b2fc0*/  STL.64 [R1+0xa98], R42 ;  /* 0x000a982a01007387 */ /* 0x0005e20000100a00 */
[C---:B-1----:R-:W-:Y:S08]  /*b2fd0*/  HMMA.1688.F32.TF32 R36, R132.reuse, R174, R48 ;  /* 0x000000ae8424723c */ /* 0x042ff00000081030 */
[C---:B--2---:R-:W-:Y:S04]  /*b2fe0*/  HMMA.1688.F32.TF32 R40, R132.reuse, R170, R52 ;  /* 0x000000aa8428723c */ /* 0x044fe80000081034 */
[----:B------:R-:W-:Y:S01]  /*b2ff0*/  STL.64 [R1+0xa80], R32 ;  /* 0x000a802001007387 */ /* 0x000fe20000100a00 */
[----:B------:R1:W-:Y:S03]  /*b3000*/  STL.64 [R1+0xa88], R34 ;  /* 0x000a882201007387 */ /* 0x0003e60000100a00 */
[C---:B-1----:R-:W-:Y:S07]  /*b3010*/  HMMA.1688.F32.TF32 R32, R132.reuse, R166, R56 ;  /* 0x000000a68420723c */ /* 0x042fee0000081038 */
[----:B------:R-:W-:Y:S01]  /*b3020*/  STL.64 [R1+0xa70], R36 ;  /* 0x000a702401007387 */ /* 0x000fe20000100a00 */
[----:B------:R1:W-:Y:S07]  /*b3030*/  STL.64 [R1+0xa78], R38 ;  /* 0x000a782601007387 */ /* 0x0003ee0000100a00 */
[----:B------:R-:W-:Y:S02]  /*b3040*/  STL.64 [R1+0xa60], R40 ;  /* 0x000a602801007387 */ /* 0x000fe40000100a00 */
        /* <DEDUP_REMOVED lines=14> */
[----:B-1----:R-:W-:Y:S07]  /*b3130*/  HMMA.1688.F32.TF32 R32, R132, R142, R80 ;  /* 0x0000008e8420723c */ /* 0x002fee0000081050 */
[----:B------:R1:W-:Y:S01]  /*b3140*/  STL.64 [R1+0xa10], R36 ;  /* 0x000a102401007387 */ /* 0x0003e20000100a00 */
[----:B------:R2:W-:Y:S07]  /*b3150*/  STL.64 [R1+0xa18], R38 ;  /* 0x000a182601007387 */ /* 0x0005ee0000100a00 */
[----:B------:R3:W-:Y:S02]  /*b3160*/  STL.64 [R1+0xa00], R40 ;  /* 0x000a002801007387 */ /* 0x0007e40000100a00 */
[----:B------:R2:W-:Y:S01]  /*b3170*/  STL.64 [R1+0xa08], R42 ;  /* 0x000a082a01007387 */ /* 0x0005e20000100a00 */
[----:B-1----:R-:W-:-:S02]  /*b3180*/  MOV R36, R120 ;  /* 0x0000007800247202 */ /* 0x002fc40000000f00 */
[----:B------:R-:W4:Y:S01]  /*b3190*/  LDL.LU R120, [R1+0x6bb0] ;  /* 0x006bb00001787983 */ /* 0x000f220000300800 */
[----:B------:R-:W-:Y:S01]  /*b31a0*/  IMAD.MOV.U32 R37, RZ, RZ, R121 ;  /* 0x000000ffff257224 */ /* 0x000fe200078e0079 */
[----:B--2---:R-:W-:Y:S01]  /*b31b0*/  MOV R38, R122 ;  /* 0x0000007a00267202 */ /* 0x004fe20000000f00 */
[----:B------:R-:W-:Y:S01]  /*b31c0*/  IMAD.MOV.U32 R39, RZ, RZ, R123 ;  /* 0x000000ffff277224 */ /* 0x000fe200078e007b */
[----:B---3--:R-:W-:Y:S01]  /*b31d0*/  MOV R40, R116 ;  /* 0x0000007400287202 */ /* 0x008fe20000000f00 */
[----:B------:R1:W-:Y:S01]  /*b31e0*/  STL.64 [R1+0x9f0], R32 ;  /* 0x0009f02001007387 */ /* 0x0003e20000100a00 */
[----:B------:R2:W-:Y:S02]  /*b31f0*/  STL.64 [R1+0x9f8], R34 ;  /* 0x0009f82201007387 */ /* 0x0005e40000100a00 */
[----:B------:R-:W4:Y:S02]  /*b3200*/  LDL.LU R121, [R1+0x6bac] ;  /* 0x006bac0001797983 */ /* 0x000f240000300800 */
[----:B------:R-:W4:Y:S01]  /*b3210*/  LDL.LU R122, [R1+0x6ba8] ;  /* 0x006ba800017a7983 */ /* 0x000f220000300800 */
[----:B------:R-:W4:Y:S01]  /*b3220*/  LDL.LU R123, [R1+0x6ba4] ;  /* 0x006ba400017b7983 */ /* 0x000f220000300800 */
        /* <DEDUP_REMOVED lines=86> */
[----:B-1----:R-:W-:Y:S01]  /*b3790*/  MOV R32, R88 ;  /* 0x0000005800207202 */ /* 0x002fe20000000f00 */
[----:B------:R-:W4:Y:S01]  /*b37a0*/  LDL.LU R131, [R1+0x6af4] ;  /* 0x006af40001837983 */ /* 0x000f220000300800 */
[----:B------:R-:W4:Y:S02]  /*b37b0*/  LDL.LU R88, [R1+0x6af0] ;  /* 0x006af00001587983 */ /* 0x000f240000300800 */
[----:B------:R-:W-:Y:S01]  /*b37c0*/  IMAD.MOV.U32 R33, RZ, RZ, R89 ;  /* 0x000000ffff217224 */ /* 0x000fe200078e0059 */
[----:B--2---:R-:W-:Y:S01]  /*b37d0*/  MOV R34, R90 ;  /* 0x0000005a00227202 */ /* 0x004fe20000000f00 */
[----:B------:R-:W4:Y:S01]  /*b37e0*/  LDL.LU R89, [R1+0x6aec] ;  /* 0x006aec0001597983 */ /* 0x000f220000300800 */
[----:B------:R-:W4:Y:S02]  /*b37f0*/  LDL.LU R90, [R1+0x6ae8] ;  /* 0x006ae800015a7983 */ /* 0x000f240000300800 */
[----:B------:R-:W-:-:S02]  /*b3800*/  IMAD.MOV.U32 R35, RZ, RZ, R91 ;  /* 0x000000ffff237224 */ /* 0x000fc400078e005b */
[----:B------:R-:W4:Y:S01]  /*b3810*/  LDL.LU R91, [R1+0x6ae4] ;  /* 0x006ae400015b7983 */ /* 0x000f220000300800 */
[----:B---3--:R-:W-:Y:S03]  /*b3820*/  HMMA.1688.F32.TF32 R132, R132, R138, R84 ;  /* 0x0000008a8484723c */ /* 0x008fe60000081054 */
[----:B------:R-:W2:Y:S11]  /*b3830*/  LDL.LU R84, [R1+0xbd0] ;  /* 0x000bd00001547983 */ /* 0x000eb60000300800 */
[----:B------:R-:W-:Y:S09]  /*b3840*/  @!UPT UIADD3 URZ, URZ, URZ, URZ ;  /* 0x0000003f3f3ff290 */ /* 0x000ff2000fffe03f */
[----:B------:R-:W-:Y:S01]  /*b3850*/  STL.64 [R1+0x9d0], R132 ;  /* 0x0009d08401007387 */ /* 0x000fe20000100a00 */
[----:B------:R-:W-:Y:S02]  /*b3860*/  STL.64 [R1+0x9d8], R134 ;  /* 0x0009d88601007387 */ /* 0x000fe40000100a00 */
[----:B------:R-:W2:Y:S02]  /*b3870*/  LDL.LU R85, [R1+0xbd4] ;  /* 0x000bd40001557983 */ /* 0x000ea40000300800 */
[----:B------:R-:W2:Y:S01]  /*b3880*/  LDL.LU R86, [R1+0xbd8] ;  /* 0x000bd80001567983 */ /* 0x000ea20000300800 */
[----:B------:R-:W2:Y:S01]  /*b3890*/  LDL.LU R87, [R1+0xbdc] ;  /* 0x000bdc0001577983 */ /* 0x000ea20000300800 */
[C---:B----4-:R-:W-:Y:S08]  /*b38a0*/  HMMA.1688.F32.TF32 R88, R240.reuse, R26, R88 ;  /* 0x0000001af058723c */ /* 0x050ff00000081058 */
[C---:B------:R-:W-:Y:S08]  /*b38b0*/  HMMA.1688.F32.TF32 R128, R240.reuse, R22, R128 ;  /* 0x00000016f080723c */ /* 0x040ff00000081080 */
[C---:B------:R-:W-:Y:S07]  /*b38c0*/  HMMA.1688.F32.TF32 R124, R240.reuse, R14, R124 ;  /* 0x0000000ef07c723c */ /* 0x040fee000008107c */
[----:B------:R-:W-:Y:S01]  /*b38d0*/  STL.64 [R1+0x9c0], R88 ;  /* 0x0009c05801007387 */ /* 0x000fe20000100a00 */
[----:B------:R1:W-:Y:S02]  /*b38e0*/  STL.64 [R1+0x9c8], R90 ;  /* 0x0009c85a01007387 */ /* 0x0003e40000100a00 */
[C---:B-1----:R-:W-:Y:S08]  /*b38f0*/  HMMA.1688.F32.TF32 R88, R240.reuse, R18, R28 ;  /* 0x00000012f058723c */ /* 0x042ff0000008101c */
[C---:B------:R-:W-:Y:S01]  /*b3900*/  HMMA.1688.F32.TF32 R28, R240.reuse, R10, R92 ;  /* 0x0000000af01c723c */ /* 0x040fe2000008105c */
[----:B------:R-:W-:Y:S01]  /*b3910*/  STL.64 [R1+0x9b0], R128 ;  /* 0x0009b08001007387 */ /* 0x000fe20000100a00 */
[----:B------:R-:W-:Y:S06]  /*b3920*/  STL.64 [R1+0x9b8], R130 ;  /* 0x0009b88201007387 */ /* 0x000fec0000100a00 */
[C---:B------:R-:W-:Y:S07]  /*b3930*/  HMMA.1688.F32.TF32 R92, R240.reuse, R238, R100 ;  /* 0x000000eef05c723c */ /* 0x040fee0000081064 */
[----:B------:R-:W-:Y:S01]  /*b3940*/  STL.64 [R1+0x9a0], R88 ;  /* 0x0009a05801007387 */ /* 0x000fe20000100a00 */
[----:B------:R1:W-:Y:S02]  /*b3950*/  STL.64 [R1+0x9a8], R90 ;  /* 0x0009a85a01007387 */ /* 0x0003e40000100a00 */
[----:B------:R-:W-:Y:S02]  /*b3960*/  STL.64 [R1+0x990], R124 ;  /* 0x0009907c01007387 */ /* 0x000fe40000100a00 */
[----:B------:R-:W-:Y:S03]  /*b3970*/  STL.64 [R1+0x998], R126 ;  /* 0x0009987e01007387 */ /* 0x000fe60000100a00 */
[----:B------:R-:W-:Y:S01]  /*b3980*/  STL.64 [R1+0x980], R28 ;  /* 0x0009801c01007387 */ /* 0x000fe20000100a00 */
[----:B------:R3:W-:Y:S01]  /*b3990*/  STL.64 [R1+0x988], R30 ;  /* 0x0009881e01007387 */ /* 0x0007e20000100a00 */
[C---:B-1----:R-:W-:Y:S08]  /*b39a0*/  HMMA.1688.F32.TF32 R88, R240.reuse, R6, R96 ;  /* 0x00000006f058723c */ /* 0x042ff00000081060 */
[C---:B---3--:R-:W-:Y:S11]  /*b39b0*/  HMMA.1688.F32.TF32 R28, R240.reuse, R234, R104 ;  /* 0x000000eaf01c723c */ /* 0x048ff60000081068 */
[----:B------:R-:W-:Y:S04]  /*b39c0*/  @!UPT UIADD3 URZ, URZ, URZ, URZ ;  /* 0x0000003f3f3ff290 */ /* 0x000fe8000fffe03f */
[----:B------:R-:W-:Y:S01]  /*b39d0*/  STL.64 [R1+0x970], R88 ;  /* 0x0009705801007387 */ /* 0x000fe20000100a00 */
[----:B------:R1:W-:Y:S02]  /*b39e0*/  STL.64 [R1+0x978], R90 ;  /* 0x0009785a01007387 */ /* 0x0003e40000100a00 */
[----:B------:R-:W-:Y:S02]  /*b39f0*/  STL.64 [R1+0x960], R92 ;  /* 0x0009605c01007387 */ /* 0x000fe40000100a00 */
[----:B------:R3:W-:Y:S03]  /*b3a00*/  STL.64 [R1+0x968], R94 ;  /* 0x0009685e01007387 */ /* 0x0007e60000100a00 */
[----:B------:R-:W-:Y:S01]  /*b3a10*/  STL.64 [R1+0x950], R28 ;  /* 0x0009501c01007387 */ /* 0x000fe20000100a00 */
[----:B------:R4:W-:Y:S01]  /*b3a20*/  STL.64 [R1+0x958], R30 ;  /* 0x0009581e01007387 */ /* 0x0009e20000100a00 */
[C---:B-1----:R-:W-:Y:S08]  /*b3a30*/  HMMA.1688.F32.TF32 R88, R240.reuse, R230, R108 ;  /* 0x000000e6f058723c */ /* 0x042ff0000008106c */
[C---:B---3--:R-:W-:Y:S08]  /*b3a40*/  HMMA.1688.F32.TF32 R92, R240.reuse, R226, R112 ;  /* 0x000000e2f05c723c */ /* 0x048ff00000081070 */
[C---:B----4-:R-:W-:Y:S07]  /*b3a50*/  HMMA.1688.F32.TF32 R28, R240.reuse, R222, R116 ;  /* 0x000000def01c723c */ /* 0x050fee0000081074 */
[----:B------:R-:W-:Y:S01]  /*b3a60*/  STL.64 [R1+0x940], R88 ;  /* 0x0009405801007387 */ /* 0x000fe20000100a00 */
[----:B------:R1:W-:Y:S07]  /*b3a70*/  STL.64 [R1+0x948], R90 ;  /* 0x0009485a01007387 */ /* 0x0003ee0000100a00 */
[----:B------:R-:W-:Y:S02]  /*b3a80*/  STL.64 [R1+0x930], R92 ;  /* 0x0009305c01007387 */ /* 0x000fe40000100a00 */
[----:B------:R-:W-:Y:S06]  /*b3a90*/  STL.64 [R1+0x938], R94 ;  /* 0x0009385e01007387 */ /* 0x000fec0000100a00 */
[----:B------:R-:W-:Y:S01]  /*b3aa0*/  STL.64 [R1+0x920], R28 ;  /* 0x0009201c01007387 */ /* 0x000fe20000100a00 */
[----:B------:R3:W-:Y:S01]  /*b3ab0*/  STL.64 [R1+0x928], R30 ;  /* 0x0009281e01007387 */ /* 0x0007e20000100a00 */
[C---:B-1----:R-:W-:Y:S08]  /*b3ac0*/  HMMA.1688.F32.TF32 R88, R240.reuse, R218, R120 ;  /* 0x000000daf058723c */ /* 0x042ff00000081078 */
[C---:B---3--:R-:W-:Y:S08]  /*b3ad0*/  HMMA.1688.F32.TF32 R28, R240.reuse, R210, R80 ;  /* 0x000000d2f01c723c */ /* 0x048ff00000081050 */
[C---:B------:R-:W-:Y:S08]  /*b3ae0*/  HMMA.1688.F32.TF32 R76, R240.reuse, R206, R76 ;  /* 0x000000cef04c723c */ /* 0x040ff0000008104c */
[C---:B------:R-:W-:Y:S01]  /*b3af0*/  HMMA.1688.F32.TF32 R72, R240.reuse, R202, R72 ;  /* 0x000000caf048723c */ /* 0x040fe20000081048 */
[----:B------:R-:W-:Y:S01]  /*b3b00*/  STL.64 [R1+0x910], R88 ;  /* 0x0009105801007387 */ /* 0x000fe20000100a00 */
[----:B------:R-:W-:Y:S06]  /*b3b10*/  STL.64 [R1+0x918], R90 ;  /* 0x0009185a01007387 */ /* 0x000fec0000100a00 */
        /* <DEDUP_REMOVED lines=37> */
[----:B-1----:R-:W-:Y:S01]  /*b3d70*/  HMMA.1688.F32.TF32 R28, R240, R162, R32 ;  /* 0x000000a2f01c723c */ /* 0x002fe20000081020 */
[----:B------:R-:W-:Y:S01]  /*b3d80*/  STL.64 [R1+0x850], R40 ;  /* 0x0008502801007387 */ /* 0x000fe20000100a00 */
[----:B------:R-:W-:Y:S02]  /*b3d90*/  STL.64 [R1+0x858], R42 ;  /* 0x0008582a01007387 */ /* 0x000fe40000100a00 */
[----:B------:R-:W2:Y:S02]  /*b3da0*/  LDL.LU R44, [R1+0xc90] ;  /* 0x000c9000012c7983 */ /* 0x000ea40000300800 */
[----:B------:R1:W-:Y:S01]  /*b3db0*/  STL.64 [R1+0x840], R36 ;  /* 0x0008402401007387 */ /* 0x0003e20000100a00 */
[----:B------:R3:W-:Y:S11]  /*b3dc0*/  STL.64 [R1+0x848], R38 ;  /* 0x0008482601007387 */ /* 0x0007f60000100a00 */
[----:B------:R-:W-:Y:S05]  /*b3dd0*/  @!UPT UIADD3 URZ, URZ, URZ, URZ ;  /* 0x0000003f3f3ff290 */ /* 0x000fea000fffe03f */
        /* <DEDUP_REMOVED lines=87> */
[----:B------:R-:W-:-:S02]  /*b4350*/  MOV R34, R252 ;  /* 0x000000fc00227202 */ /* 0x000fc40000000f00 */
[----:B------:R-:W4:Y:S01]  /*b4360*/  LDL.LU R252, [R1+0x6ae0] ;  /* 0x006ae00001fc7983 */ /* 0x000f220000300800 */
[----:B------:R-:W-:Y:S01]  /*b4370*/  IMAD.MOV.U32 R35, RZ, RZ, R25 ;  /* 0x000000ffff237224 */ /* 0x000fe200078e0019 */
[C---:B--2---:R-:W-:Y:S08]  /*b4380*/  HMMA.1688.F32.TF32 R104, R240.reuse, R158, R40 ;  /* 0x0000009ef068723c */ /* 0x044ff00000081028 */
[C---:B---3--:R-:W-:Y:S08]  /*b4390*/  HMMA.1688.F32.TF32 R100, R240.reuse, R154, R100 ;  /* 0x0000009af064723c */ /* 0x048ff00000081064 */
[C---:B------:R-:W-:Y:S08]  /*b43a0*/  HMMA.1688.F32.TF32 R96, R240.reuse, R150, R96 ;  /* 0x00000096f060723c */ /* 0x040ff00000081060 */
[C---:B------:R-:W-:Y:S01]  /*b43b0*/  HMMA.1688.F32.TF32 R92, R240.reuse, R146, R92 ;  /* 0x00000092f05c723c */ /* 0x040fe2000008105c */
[----:B------:R-:W-:Y:S01]  /*b43c0*/  MOV R40, R24 ;  /* 0x0000001800287202 */ /* 0x000fe20000000f00 */
[----:B------:R-:W-:Y:S01]  /*b43d0*/  IMAD.MOV.U32 R41, RZ, RZ, R21 ;  /* 0x000000ffff297224 */ /* 0x000fe200078e0015 */
[----:B------:R-:W-:Y:S01]  /*b43e0*/  MOV R42, R20 ;  /* 0x00000014002a7202 */ /* 0x000fe20000000f00 */
[----:B------:R-:W-:Y:S01]  /*b43f0*/  STL.64 [R1+0x820], R104 ;  /* 0x0008206801007387 */ /* 0x000fe20000100a00 */
[----:B------:R-:W-:Y:S03]  /*b4400*/  STL.64 [R1+0x828], R106 ;  /* 0x0008286a01007387 */ /* 0x000fe60000100a00 */
[----:B------:R-:W-:Y:S01]  /*b4410*/  STL.64 [R1+0x810], R100 ;  /* 0x0008106401007387 */ /* 0x000fe20000100a00 */
[----:B------:R1:W-:Y:S06]  /*b4420*/  STL.64 [R1+0x818], R102 ;  /* 0x0008186601007387 */ /* 0x0003ec0000100a00 */
[----:B------:R-:W-:Y:S01]  /*b4430*/  STL.64 [R1+0x800], R96 ;  /* 0x0008006001007387 */ /* 0x000fe20000100a00 */
[----:B------:R4:W-:Y:S07]  /*b4440*/  STL.64 [R1+0x808], R98 ;  /* 0x0008086201007387 */ /* 0x0009ee0000100a00 */
[----:B------:R-:W-:Y:S02]  /*b4450*/  STL.64 [R1+0x7f0], R92 ;  /* 0x0007f05c01007387 */ /* 0x000fe40000100a00 */
[----:B------:R2:W-:Y:S01]  /*b4460*/  STL.64 [R1+0x7f8], R94 ;  /* 0x0007f85e01007387 */ /* 0x0005e20000100a00 */
[C---:B-1----:R-:W-:Y:S08]  /*b4470*/  HMMA.1688.F32.TF32 R100, R240.reuse, R142, R124 ;  /* 0x0000008ef064723c */ /* 0x042ff0000008107c */
[----:B----4-:R-:W-:Y:S08]  /*b4480*/  HMMA.1688.F32.TF32 R96, R240, R138, R28 ;  /* 0x0000008af060723c */ /* 0x010ff0000008101c */
[C---:B--2---:R-:W-:Y:S08]  /*b4490*/  HMMA.1688.F32.TF32 R92, R248.reuse, R26, R128 ;  /* 0x0000001af85c723c */ /* 0x044ff00000081080 */
[C---:B------:R-:W-:Y:S08]  /*b44a0*/  HMMA.1688.F32.TF32 R28, R248.reuse, R22, R88 ;  /* 0x00000016f81c723c */ /* 0x040ff00000081058 */
[C---:B------:R-:W-:Y:S08]  /*b44b0*/  HMMA.1688.F32.TF32 R24, R248.reuse, R18, R132 ;  /* 0x00000012f818723c */ /* 0x040ff00000081084 */
[C---:B------:R-:W-:Y:S01]  /*b44c0*/  HMMA.1688.F32.TF32 R20, R248.reuse, R14, R84 ;  /* 0x0000000ef814723c */ /* 0x040fe20000081054 */
[----:B------:R-:W-:Y:S01]  /*b44d0*/  IMAD.MOV.U32 R43, RZ, RZ, R17 ;  /* 0x000000ffff2b7224 */ /* 0x000fe200078e0011 */
[----:B------:R-:W-:Y:S04]  /*b44e0*/  LDS R88, [R3+0x4a000] ;  /* 0x04a0000003587984 */ /* 0x000fe80000000800 */
[----:B------:R-:W-:Y:S04]  /*b44f0*/  LDS R90, [R3+0x4a800] ;  /* 0x04a80000035a7984 */ /* 0x000fe80000000800 */
[----:B------:R-:W-:Y:S04]  /*b4500*/  LDS R89, [R0+0x4a000] ;  /* 0x04a0000000597984 */ /* 0x000fe80000000800 */
[----:B------:R-:W-:Y:S04]  /*b4510*/  LDS R91, [R0+0x4a800] ;  /* 0x04a80000005b7984 */ /* 0x000fe80000000800 */
[----:B------:R-:W-:Y:S04]  /*b4520*/  LDSM.16.M88.4 R84, [R252+0x7100] ;  /* 0x00710000fc54783b */ /* 0x000fe80000000200 */
[----:B------:R-:W-:Y:S01]  /*b4530*/  STL.64 [R1+0x7e0], R100 ;  /* 0x0007e06401007387 */ /* 0x000fe20000100a00 */
[----:B------:R-:W-:Y:S02]  /*b4540*/  STL.64 [R1+0x7e8], R102 ;  /* 0x0007e86601007387 */ /* 0x000fe40000100a00 */
[----:B------:R-:W-:Y:S02]  /*b4550*/  STL.64 [R1+0x7d0], R96 ;  /* 0x0007d06001007387 */ /* 0x000fe40000100a00 */
[----:B------:R-:W-:Y:S01]  /*b4560*/  STL.64 [R1+0x7d8], R98 ;  /* 0x0007d86201007387 */ /* 0x000fe20000100a00 */
[----:B------:R-:W-:Y:S01]  /*b4570*/  STL.64 [R1+0x7c0], R92 ;  /* 0x0007c05c01007387 */ /* 0x000fe20000100a00 */
[----:B------:R-:W-:Y:S02]  /*b4580*/  STL.64 [R1+0x7c8], R94 ;  /* 0x0007c85e01007387 */ /* 0x000fe40000100a00 */
[----:B------:R-:W-:Y:S02]  /*b4590*/  STL.64 [R1+0x7b0], R28 ;  /* 0x0007b01c01007387 */ /* 0x000fe40000100a00 */
[----:B------:R1:W-:Y:S01]  /*b45a0*/  STL.64 [R1+0x7b8], R30 ;  /* 0x0007b81e01007387 */ /* 0x0003e20000100a00 */
[----:B------:R-:W-:Y:S01]  /*b45b0*/  STL.64 [R1+0x7a0], R24 ;  /* 0x0007a01801007387 */ /* 0x000fe20000100a00 */
[----:B------:R2:W-:Y:S02]  /*b45c0*/  STL.64 [R1+0x7a8], R26 ;  /* 0x0007a81a01007387 */ /* 0x0005e40000100a00 */
[----:B------:R-:W-:Y:S02]  /*b45d0*/  STL.64 [R1+0x790], R20 ;  /* 0x0007901401007387 */ /* 0x000fe40000100a00 */
[----:B------:R3:W-:Y:S01]  /*b45e0*/  STL.64 [R1+0x798], R22 ;  /* 0x0007981601007387 */ /* 0x0007e20000100a00 */
[C---:B-1----:R-:W-:Y:S08]  /*b45f0*/  HMMA.1688.F32.TF32 R28, R248.reuse, R10, R80 ;  /* 0x0000000af81c723c */ /* 0x042ff00000081050 */
[C---:B--2---:R-:W-:Y:S08]  /*b4600*/  HMMA.1688.F32.TF32 R24, R248.reuse, R6, R76 ;  /* 0x00000006f818723c */ /* 0x044ff0000008104c */
[C---:B---3--:R-:W-:Y:S01]  /*b4610*/  HMMA.1688.F32.TF32 R20, R248.reuse, R238, R72 ;  /* 0x000000eef814723c */ /* 0x048fe20000081048 */
[----:B------:R-:W-:Y:S01]  /*b4620*/  LDSM.16.M88.4 R80, [R252+0x6100] ;  /* 0x00610000fc50783b */ /* 0x000fe20000000200 */
        /* <DEDUP_REMOVED lines=13> */
[----:B------:R-:W-:Y:S04]  /*b4700*/  LDSM.16.M88.4 R76, [R252+0x1f100] ;  /* 0x01f10000fc4c783b */ /* 0x000fe80000000200 */
[----:B------:R-:W-:Y:S01]  /*b4710*/  STL.64 [R1+0x780], R28 ;  /* 0x0007801c01007387 */ /* 0x000fe20000100a00 */
[----:B------:R1:W-:Y:S02]  /*b4720*/  STL.64 [R1+0x788], R30 ;  /* 0x0007881e01007387 */ /* 0x0003e40000100a00 */
[----:B------:R-:W-:Y:S02]  /*b4730*/  STL.64 [R1+0x6a40], R236 ;  /* 0x006a40ec01007387 */ /* 0x000fe40000100a00 */
[----:B------:R-:W-:Y:S01]  /*b4740*/  STL.64 [R1+0x770], R24 ;  /* 0x0007701801007387 */ /* 0x000fe20000100a00 */
[----:B------:R2:W-:Y:S01]  /*b4750*/  STL.64 [R1+0x778], R26 ;  /* 0x0007781a01007387 */ /* 0x0005e20000100a00 */
[----:B------:R-:W-:Y:S02]  /*b4760*/  STL.64 [R1+0x760], R20 ;  /* 0x0007601401007387 */ /* 0x000fe40000100a00 */
[----:B------:R3:W-:Y:S01]  /*b4770*/  STL.64 [R1+0x768], R22 ;  /* 0x0007681601007387 */ /* 0x0007e20000100a00 */
[C---:B-1----:R-:W-:Y:S08]  /*b4780*/  HMMA.1688.F32.TF32 R28, R248.reuse, R234, R68 ;  /* 0x000000eaf81c723c */ /* 0x042ff00000081044 */
[C---:B--2---:R-:W-:Y:S08]  /*b4790*/  HMMA.1688.F32.TF32 R24, R248.reuse, R230, R64 ;  /* 0x000000e6f818723c */ /* 0x044ff00000081040 */
[C---:B---3--:R-:W-:Y:S07]  /*b47a0*/  HMMA.1688.F32.TF32 R20, R248.reuse, R226, R60 ;  /* 0x000000e2f814723c */ /* 0x048fee000008103c */
[----:B------:R-:W-:Y:S01]  /*b47b0*/  STL.64 [R1+0x750], R28 ;  /* 0x0007501c01007387 */ /* 0x000fe20000100a00 */
[----:B------:R1:W-:Y:S07]  /*b47c0*/  STL.64 [R1+0x758], R30 ;  /* 0x0007581e01007387 */ /* 0x0003ee0000100a00 */
[----:B------:R-:W-:Y:S02]  /*b47d0*/  STL.64 [R1+0x740], R24 ;  /* 0x0007401801007387 */ /* 0x000fe40000100a00 */
[----:B------:R2:W-:Y:S06]  /*b47e0*/  STL.64 [R1+0x748], R26 ;  /* 0x0007481a01007387 */ /* 0x0005ec0000100a00 */
[----:B------:R-:W-:Y:S01]  /*b47f0*/  STL.64 [R1+0x730], R20 ;  /* 0x0007301401007387 */ /* 0x000fe20000100a00 */
[----:B------:R3:W-:Y:S01]  /*b4800*/  STL.64 [R1+0x738], R22 ;  /* 0x0007381601007387 */ /* 0x0007e20000100a00 */
[C---:B-1----:R-:W-:Y:S08]  /*b4810*/  HMMA.1688.F32.TF32 R28, R248.reuse, R222, R56 ;  /* 0x000000def81c723c */ /* 0x042ff00000081038 */
[C---:B--2---:R-:W-:Y:S08]  /*b4820*/  HMMA.1688.F32.TF32 R24, R248.reuse, R218, R52 ;  /* 0x000000daf818723c */ /* 0x044ff00000081034 */
[C---:B---3--:R-:W-:Y:S01]  /*b4830*/  HMMA.1688.F32.TF32 R20, R248.reuse, R214, R36 ;  /* 0x000000d6f814723c */ /* 0x048fe20000081024 */
[----:B------:R-:W-:Y:S06]  /*b4840*/  LDSM.16.M88.4 R212, [R252+0xd100] ;  /* 0x00d10000fcd4783b */ /* 0x000fec0000000200 */
[----:B------:R-:W-:Y:S01]  /*b4850*/  MOV R36, R16 ;  /* 0x0000001000247202 */ /* 0x000fe20000000f00 */
[----:B------:R-:W-:Y:S01]  /*b4860*/  IMAD.MOV.U32 R37, RZ, RZ, R13 ;  /* 0x000000ffff257224 */ /* 0x000fe200078e000d */
[----:B------:R-:W-:Y:S01]  /*b4870*/  HMMA.1688.F32.TF32 R16, R248, R206, R44 ;  /* 0x000000cef810723c */ /* 0x000fe2000008102c */
[----:B------:R-:W-:-:S07]  /*b4880*/  MOV R38, R12 ;  /* 0x0000000c00267202 */ /* 0x000fce0000000f00 */
[C---:B------:R-:W-:Y:S01]  /*b4890*/  HMMA.1688.F32.TF32 R12, R248.reuse, R202, R32 ;  /* 0x000000caf80c723c */ /* 0x040fe20000081020 */
[----:B------:R-:W-:Y:S01]  /*b48a0*/  STL.64 [R1+0x720], R28 ;  /* 0x0007201c01007387 */ /* 0x000fe20000100a00 */
[----:B------:R-:W-:Y:S02]  /*b48b0*/  STL.64 [R1+0x728], R30 ;  /* 0x0007281e01007387 */ /* 0x000fe40000100a00 */
[----:B------:R-:W-:Y:S02]  /*b48c0*/  STL.64 [R1+0x710], R24 ;  /* 0x0007101801007387 */ /* 0x000fe40000100a00 */
[----:B------:R-:W-:Y:S01]  /*b48d0*/  STL.64 [R1+0x718], R26 ;  /* 0x0007181a01007387 */ /* 0x000fe20000100a00 */
[----:B------:R-:W-:Y:S01]  /*b48e0*/  STL.64 [R1+0x700], R20 ;  /* 0x0007001401007387 */ /* 0x000fe20000100a00 */
[----:B------:R1:W-:Y:S02]  /*b48f0*/  STL.64 [R1+0x708], R22 ;  /* 0x0007081601007387 */ /* 0x0003e40000100a00 */
[----:B------:R-:W-:Y:S01]  /*b4900*/  IMAD.MOV.U32 R33, RZ, RZ, R5 ;  /* 0x000000ffff217224 */ /* 0x000fe200078e0005 */
[----:B------:R-:W-:Y:S01]  /*b4910*/  MOV R34, R4 ;  /* 0x0000000400227202 */ /* 0x000fe20000000f00 */
[----:B------:R-:W2:Y:S01]  /*b4920*/  LDSM.16.M88.4 R24, [R252+0x100] ;  /* 0x00010000fc18783b */ /* 0x000ea20000000200 */
[C---:B------:R-:W-:Y:S01]  /*b4930*/  HMMA.1688.F32.TF32 R4, R248.reuse, R198, R40 ;  /* 0x000000c6f804723c */ /* 0x040fe20000081028 */
[----:B------:R-:W-:Y:S01]  /*b4940*/  IMAD.MOV.U32 R39, RZ, RZ, R9 ;  /* 0x000000ffff277224 */ /* 0x000fe200078e0009 */
[----:B------:R-:W-:Y:S01]  /*b4950*/  MOV R32, R8 ;  /* 0x0000000800207202 */ /* 0x000fe20000000f00 */
[----:B------:R-:W-:Y:S01]  /*b4960*/  IMAD.MOV.U32 R35, RZ, RZ, R2 ;  /* 0x000000ffff237224 */ /* 0x000fe200078e0002 */
[----:B------:R-:W-:Y:S04]  /*b4970*/  LDSM.16.M88.4 R8, [R252+0x4100] ;  /* 0x00410000fc08783b */ /* 0x000fe80000000200 */
[----:B------:R-:W-:Y:S04]  /*b4980*/  LDSM.16.M88.4 R204, [R252+0xf100] ;  /* 0x00f10000fccc783b */ /* 0x000fe80000000200 */
[----:B------:R-:W-:Y:S04]  /*b4990*/  LDSM.16.M88.4 R200, [R252+0x10100] ;  /* 0x01010000fcc8783b */ /* 0x000fe80000000200 */
[----:B------:R-:W-:Y:S01]  /*b49a0*/  LDSM.16.M88.4 R196, [R252+0x11100] ;  /* 0x01110000fcc4783b */ /* 0x000fe20000000200 */
[C---:B-1----:R-:W-:Y:S08]  /*b49b0*/  HMMA.1688.F32.TF32 R20, R248.reuse, R210, R48 ;  /* 0x000000d2f814723c */ /* 0x042ff00000081030 */
[C---:B------:R-:W-:Y:S01]  /*b49c0*/  HMMA.1688.F32.TF32 R28, R248.reuse, R194, R36 ;  /* 0x000000c2f81c723c */ /* 0x040fe20000081024 */
[----:B------:R-:W-:Y:S01]  /*b49d0*/  LDSM.16.M88.4 R208, [R252+0xe100] ;  /* 0x00e10000fcd0783b */ /* 0x000fe20000000200 */
[----:B------:R-:W-:Y:S11]  /*b49e0*/  LDSM.16.M88.4 R192, [R252+0x12100] ;  /* 0x01210000fcc0783b */ /* 0x000ff60000000200 */
[----:B------:R-:W-:Y:S02]  /*b49f0*/  @!UPT UIADD3 URZ, URZ, URZ, URZ ;  /* 0x0000003f3f3ff290 */ /* 0x000fe4000fffe03f */
[----:B------:R-:W-:Y:S01]  /*b4a00*/  STL.64 [R1+0x6f0], R20 ;  /* 0x0006f01401007387 */ /* 0x000fe20000100a00 */
[----:B------:R-:W-:Y:S02]  /*b4a10*/  STL.64 [R1+0x6f8], R22 ;  /* 0x0006f81601007387 */ /* 0x000fe40000100a00 */
[----:B------:R-:W-:Y:S02]  /*b4a20*/  STL.64 [R1+0x6e0], R16 ;  /* 0x0006e01001007387 */ /* 0x000fe40000100a00 */
[----:B------:R-:W1:Y:S01]  /*b4a30*/  LDSM.16.M88.4 R20, [R252+0x1100] ;  /* 0x00110000fc14783b */ /* 0x000e620000000200 */
[----:B------:R-:W-:Y:S03]  /*b4a40*/  STL.64 [R1+0x6e8], R18 ;  /* 0x0006e81201007387 */ /* 0x000fe60000100a00 */
[----:B------:R-:W-:Y:S02]  /*b4a50*/  STL.64 [R1+0x6d0], R12 ;  /* 0x0006d00c01007387 */ /* 0x000fe40000100a00 */
[----:B------:R-:W3:Y:S04]  /*b4a60*/  LDSM.16.M88.4 R16, [R252+0x2100] ;  /* 0x00210000fc10783b */ /* 0x000ee80000000200 */
[----:B------:R-:W-:Y:S02]  /*b4a70*/  STL.64 [R1+0x6d8], R14 ;  /* 0x0006d80e01007387 */ /* 0x000fe40000100a00 */
[----:B------:R-:W4:Y:S04]  /*b4a80*/  LDSM.16.M88.4 R12, [R252+0x3100] ;  /* 0x00310000fc0c783b */ /* 0x000f280000000200 */
[----:B------:R-:W-:Y:S01]  /*b4a90*/  STL.64 [R1+0x6c0], R4 ;  /* 0x0006c00401007387 */ /* 0x000fe20000100a00 */
[----:B------:R-:W-:Y:S02]  /*b4aa0*/  STL.64 [R1+0x6c8], R6 ;  /* 0x0006c80601007387 */ /* 0x000fe40000100a00 */
[----:B------:R-:W4:Y:S04]  /*b4ab0*/  LDSM.16.M88.4 R4, [R252+0x5100] ;  /* 0x00510000fc04783b */ /* 0x000f280000000200 */
[----:B--2---:R-:W-:Y:S01]  /*b4ac0*/  STL [R1+0x69ac], R26 ;  /* 0x0069ac1a01007387 */ /* 0x004fe20000100800 */
[----:B------:R-:W-:Y:S01]  /*b4ad0*/  STL [R1+0x69a8], R27 ;  /* 0x0069a81b01007387 */ /* 0x000fe20000100800 */
[----:B------:R-:W-:Y:S01]  /*b4ae0*/  MOV R3, R29 ;  /* 0x0000001d00037202 */ /* 0x000fe20000000f00 */
[----:B------:R-:W-:Y:S01]  /*b4af0*/  IMAD.MOV.U32 R2, RZ, RZ, R30 ;  /* 0x000000ffff027224 */ /* 0x000fe200078e001e */
[----:B------:R-:W-:Y:S01]  /*b4b00*/  MOV R0, R31 ;  /* 0x0000001f00007202 */ /* 0x000fe20000000f00 */
[----:B-1----:R-:W-:Y:S01]  /*b4b10*/  STL [R1+0x699c], R22 ;  /* 0x00699c1601007387 */ /* 0x002fe20000100800 */
        /* <DEDUP_REMOVED lines=9> */
[----:B------:R1:W-:Y:S02]  /*b4bb0*/  STL [R1+0x6b0], R28 ;  /* 0x0006b01c01007387 */ /* 0x0003e40000100800 */
[C---:B-1----:R-:W-:Y:S01]  /*b4bc0*/  HMMA.1688.F32.TF32 R28, R248.reuse, R190, R32 ;  /* 0x000000bef81c723c */ /* 0x042fe20000081020 */
[----:B------:R-:W-:Y:S01]  /*b4bd0*/  STL [R1+0x6a34], R0 ;  /* 0x006a340001007387 */ /* 0x000fe20000100800 */
[----:B------:R-:W-:Y:S02]  /*b4be0*/  STL [R1+0x6a30], R2 ;  /* 0x006a300201007387 */ /* 0x000fe40000100800 */
[----:B------:R-:W-:Y:S02]  /*b4bf0*/  STL [R1+0x69d8], R3 ;  /* 0x0069d80301007387 */ /* 0x000fe40000100800 */
[----:B------:R-:W2:Y:S11]  /*b4c00*/  LDL.LU R32, [R1+0xfe0] ;  /* 0x000fe00001207983 */ /* 0x000eb60000300800 */
[----:B------:R-:W-:Y:S06]  /*b4c10*/  @!UPT UIADD3 URZ, URZ, URZ, URZ ;  /* 0x0000003f3f3ff290 */ /* 0x000fec000fffe03f */
[----:B------:R-:W-:Y:S01]  /*b4c20*/  STL.64 [R1+0x6a0], R28 ;  /* 0x0006a01c01007387 */ /* 0x000fe20000100a00 */
[----:B------:R1:W-:Y:S02]  /*b4c30*/  STL.64 [R1+0x6a8], R30 ;  /* 0x0006a81e01007387 */ /* 0x0003e40000100a00 */
[----:B------:R-:W2:Y:S02]  /*b4c40*/  LDL.LU R33, [R1+0xfe4] ;  /* 0x000fe40001217983 */ /* 0x000ea40000300800 */
[----:B------:R-:W2:Y:S01]  /*b4c50*/  LDL.LU R34, [R1+0xfe8] ;  /* 0x000fe80001227983 */ /* 0x000ea20000300800 */
[----:B------:R-:W2:Y:S01]  /*b4c60*/  LDL.LU R35, [R1+0xfec] ;  /* 0x000fec0001237983 */ /* 0x000ea20000300800 */
[----:B------:R-:W1:Y:S02]  /*b4c70*/  LDL.LU R40, [R1+0x1000] ;  /* 0x0010000001287983 */ /* 0x000e640000300800 */
[----:B------:R-:W1:Y:S02]  /*b4c80*/  LDL.LU R41, [R1+0x1004] ;  /* 0x0010040001297983 */ /* 0x000e640000300800 */
[----:B------:R-:W1:Y:S01]  /*b4c90*/  LDL.LU R42, [R1+0x1008] ;  /* 0x00100800012a7983 */ /* 0x000e620000300800 */
[----:B------:R-:W1:Y:S01]  /*b4ca0*/  LDL.LU R43, [R1+0x100c] ;  /* 0x00100c00012b7983 */ /* 0x000e620000300800 */
        /* <DEDUP_REMOVED lines=32> */
[----:B------:R-:W-:Y:S02]  /*b4eb0*/  STL.64 [R1+0x6a48], R188 ;  /* 0x006a48bc01007387 */ /* 0x000fe40000100a00 */
[----:B------:R-:W-:Y:S01]  /*b4ec0*/  STL.64 [R1+0x6a50], R184 ;  /* 0x006a50b801007387 */ /* 0x000fe20000100a00 */
[C---:B-1----:R-:W-:Y:S08]  /*b4ed0*/  HMMA.1688.F32.TF32 R28, R248.reuse, R186, R40 ;  /* 0x000000baf81c723c */ /* 0x042ff00000081028 */
[C---:B---3--:R-:W-:Y:S11]  /*b4ee0*/  HMMA.1688.F32.TF32 R36, R248.reuse, R182, R36 ;  /* 0x000000b6f824723c */ /* 0x048ff60000081024 */
[----:B------:R-:W-:Y:S04]  /*b4ef0*/  @!UPT UIADD3 URZ, URZ, URZ, URZ ;  /* 0x0000003f3f3ff290 */ /* 0x000fe8000fffe03f */
[----:B------:R-:W-:Y:S01]  /*b4f00*/  STL.64 [R1+0x690], R28 ;  /* 0x0006901c01007387 */ /* 0x000fe20000100a00 */
[----:B------:R2:W-:Y:S02]  /*b4f10*/  STL.64 [R1+0x698], R30 ;  /* 0x0006981e01007387 */ /* 0x0005e40000100a00 */
[----:B------:R-:W3:Y:S01]  /*b4f20*/  LDL.LU R40, [R1+0xf60] ;  /* 0x000f600001287983 */ /* 0x000ee20000300800 */
[C---:B--2---:R-:W-:Y:S04]  /*b4f30*/  HMMA.1688.F32.TF32 R28, R248.reuse, R178, R32 ;  /* 0x000000b2f81c723c */ /* 0x044fe80000081020 */
[----:B------:R1:W-:Y:S01]  /*b4f40*/  STL.64 [R1+0x680], R36 ;  /* 0x0006802401007387 */ /* 0x0003e20000100a00 */
[----:B------:R2:W-:Y:S11]  /*b4f50*/  STL.64 [R1+0x688], R38 ;  /* 0x0006882601007387 */ /* 0x0005f60000100a00 */
[----:B------:R-:W-:Y:S07]  /*b4f60*/  @!UPT UIADD3 URZ, URZ, URZ, URZ ;  /* 0x0000003f3f3ff290 */ /* 0x000fee000fffe03f */
[----:B------:R-:W-:Y:S01]  /*b4f70*/  STL.64 [R1+0x670], R28 ;  /* 0x0006701c01007387 */ /* 0x000fe20000100a00 */
[----:B------:R4:W-:Y:S02]  /*b4f80*/  STL.64 [R1+0x678], R30 ;  /* 0x0006781e01007387 */ /* 0x0009e40000100a00 */
        /* <DEDUP_REMOVED lines=11> */
[C---:B----4-:R-:W-:Y:S01]  /*b5040*/  HMMA.1688.F32.TF32 R28, R248.reuse, R174, R68 ;  /* 0x000000aef81c723c */ /* 0x050fe20000081044 */
[----:B------:R-:W-:Y:S02]  /*b5050*/  STL.64 [R1+0x6a58], R176 ;  /* 0x006a58b001007387 */ /* 0x000fe40000100a00 */
[----:B------:R-:W-:Y:S05]  /*b5060*/  STL.64 [R1+0x6a60], R172 ;  /* 0x006a60ac01007387 */ /* 0x000fea0000100a00 */
[C---:B------:R-:W-:Y:S08]  /*b5070*/  HMMA.1688.F32.TF32 R64, R248.reuse, R170, R64 ;  /* 0x000000aaf840723c */ /* 0x040ff00000081040 */
[C---:B------:R-:W-:Y:S08]  /*b5080*/  HMMA.1688.F32.TF32 R56, R248.reuse, R162, R56 ;  /* 0x000000a2f838723c */ /* 0x040ff00000081038 */
[C---:B------:R-:W-:Y:S01]  /*b5090*/  HMMA.1688.F32.TF32 R48, R248.reuse, R154, R48 ;  /* 0x0000009af830723c */ /* 0x040fe20000081030 */
[----:B------:R-:W-:Y:S04]  /*b50a0*/  LDSM.16.M88.4 R68, [R252+0x1d100] ;  /* 0x01d10000fc44783b */ /* 0x000fe80000000200 */
[----:B------:R-:W-:Y:S01]  /*b50b0*/  STL.64 [R1+0x660], R28 ;  /* 0x0006601c01007387 */ /* 0x000fe20000100a00 */
[----:B------:R1:W-:Y:S02]  /*b50c0*/  STL.64 [R1+0x668], R30 ;  /* 0x0006681e01007387 */ /* 0x0003e40000100a00 */
[C---:B-1----:R-:W-:Y:S01]  /*b50d0*/  HMMA.1688.F32.TF32 R28, R248.reuse, R166, R60 ;  /* 0x000000a6f81c723c */ /* 0x042fe2000008103c */
[----:B------:R-:W-:Y:S01]  /*b50e0*/  STL.64 [R1+0x6a68], R168 ;  /* 0x006a68a801007387 */ /* 0x000fe20000100a00 */
[----:B------:R-:W-:Y:S02]  /*b50f0*/  STL.64 [R1+0x650], R64 ;  /* 0x0006504001007387 */ /* 0x000fe40000100a00 */
[----:B------:R-:W-:Y:S02]  /*b5100*/  STL.64 [R1+0x658], R66 ;  /* 0x0006584201007387 */ /* 0x000fe40000100a00 */
[----:B------:R-:W-:Y:S01]  /*b5110*/  STL.64 [R1+0x6a70], R164 ;  /* 0x006a70a401007387 */ /* 0x000fe20000100a00 */
[----:B------:R-:W-:Y:S04]  /*b5120*/  LDSM.16.M88.4 R60, [R252+0x1b100] ;  /* 0x01b10000fc3c783b */ /* 0x000fe80000000200 */
[----:B------:R-:W-:Y:S11]  /*b5130*/  LDSM.16.M88.4 R64, [R252+0x1c100] ;  /* 0x01c10000fc40783b */ /* 0x000ff60000000200 */
[----:B------:R-:W-:Y:S01]  /*b5140*/  @!UPT UIADD3 URZ, URZ, URZ, URZ ;  /* 0x0000003f3f3ff290 */ /* 0x000fe2000fffe03f */
        /* <DEDUP_REMOVED lines=14> */
[----:B------:R1:W-:Y:S02]  /*b5230*/  STL.64 [R1+0x610], R48 ;  /* 0x0006103001007387 */ /* 0x0003e40000100a00 */
[----:B------:R4:W-:Y:S01]  /*b5240*/  STL.64 [R1+0x618], R50 ;  /* 0x0006183201007387 */ /* 0x0009e20000100a00 */
[----:B-1----:R-:W2:Y:S11]  /*b5250*/  LDL.LU R48, [R1+0xee0] ;  /* 0x000ee00001307983 */ /* 0x002eb60000300800 */
[----:B------:R-:W-:Y:S07]  /*b5260*/  @!UPT UIADD3 URZ, URZ, URZ, URZ ;  /* 0x0000003f3f3ff290 */ /* 0x000fee000fffe03f */
[----:B------:R-:W-:Y:S01]  /*b5270*/  STL.64 [R1+0x600], R28 ;  /* 0x0006001c01007387 */ /* 0x000fe20000100a00 */
[----:B------:R3:W-:Y:S02]  /*b5280*/  STL.64 [R1+0x608], R30 ;  /* 0x0006081e01007387 */ /* 0x0007e40000100a00 */
[----:B------:R-:W2:Y:S02]  /*b5290*/  LDL.LU R49, [R1+0xee4] ;  /* 0x000ee40001317983 */ /* 0x000ea40000300800 */
[----:B----4-:R-:W4:Y:S01]  /*b52a0*/  LDL.LU R50, [R1+0xee8] ;  /* 0x000ee80001327983 */ /* 0x010f220000300800 */
[----:B------:R-:W4:Y:S01]  /*b52b0*/  LDL.LU R51, [R1+0xeec] ;  /* 0x000eec0001337983 */ /* 0x000f220000300800 */
[----:B------:R-:W4:Y:S02]  /*b52c0*/  LDL.LU R44, [R1+0xed0] ;  /* 0x000ed000012c7983 */ /* 0x000f240000300800 */
[----:B------:R-:W4:Y:S02]  /*b52d0*/  LDL.LU R45, [R1+0xed4] ;  /* 0x000ed400012d7983 */ /* 0x000f240000300800 */
[----:B------:R-:W-:Y:S01]  /*b52e0*/  IMAD.MOV.U32 R46, RZ, RZ, R244 ;  /* 0x000000ffff2e7224 */ /* 0x000fe200078e00f4 */
[----:B------:R-:W-:Y:S01]  /*b52f0*/  MOV R47, R245 ;  /* 0x000000f5002f7202 */ /* 0x000fe20000000f00 */
[----:B------:R-:W4:Y:S01]  /*b5300*/  LDL.LU R244, [R1+0x6adc] ;  /* 0x006adc0001f47983 */ /* 0x000f220000300800 */
[----:B------:R-:W4:Y:S02]  /*b5310*/  LDL.LU R245, [R1+0x6ad8] ;  /* 0x006ad80001f57983 */ /* 0x000f240000300800 */
[----:B------:R-:W-:Y:S01]  /*b5320*/  STL.64 [R1+0x6a90], R148 ;  /* 0x006a909401007387 */ /* 0x000fe20000100a00 */
[----:B---3--:R-:W-:Y:S07]  /*b5330*/  HMMA.1688.F32.TF32 R28, R248, R146, R40 ;  /* 0x00000092f81c723c */ /* 0x008fee0000081028 */
[----:B------:R-:W-:-:S02]  /*b5340*/  IMAD.MOV.U32 R40, RZ, RZ, R246 ;  /* 0x000000ffff287224 */ /* 0x000fc400078e00f6 */
[----:B------:R-:W3:Y:S01]  /*b5350*/  LDL.LU R246, [R1+0x6ad4] ;  /* 0x006ad40001f67983 */ /* 0x000ee20000300800 */
[----:B------:R-:W-:Y:S11]  /*b5360*/  MOV R41, R247 ;  /* 0x000000f700297202 */ /* 0x000ff60000000f00 */
[----:B------:R-:W-:Y:S02]  /*b5370*/  @!UPT UIADD3 URZ, URZ, URZ, URZ ;  /* 0x0000003f3f3ff290 */ /* 0x000fe4000fffe03f */
[----:B------:R-:W-:Y:S01]  /*b5380*/  STL.64 [R1+0x5f0], R28 ;  /* 0x0005f01c01007387 */ /* 0x000fe20000100a00 */
[----:B------:R2:W-:Y:S02]  /*b5390*/  STL.64 [R1+0x5f8], R30 ;  /* 0x0005f81e01007387 */ /* 0x0005e40000100a00 */
[----:B------:R-:W3:Y:S01]  /*b53a0*/  LDL.LU R247, [R1+0x6ad0] ;  /* 0x006ad00001f77983 */ /* 0x000ee20000300800 */
[C---:B--2---:R-:W-:Y:S01]  /*b53b0*/  HMMA.1688.F32.TF32 R28, R248.reuse, R142, R36 ;  /* 0x0000008ef81c723c */ /* 0x044fe20000081024 */
[----:B------:R-:W-:Y:S01]  /*b53c0*/  STL.64 [R1+0x6a98], R144 ;  /* 0x006a989001007387 */ /* 0x000fe20000100a00 */
[----:B------:R-:W-:Y:S06]  /*b53d0*/  STL.64 [R1+0x6aa0], R140 ;  /* 0x006aa08c01007387 */ /* 0x000fec0000100a00 */
[----:B------:R-:W-:Y:S11]  /*b53e0*/  HMMA.1688.F32.TF32 R248, R248, R138, R32 ;  /* 0x0000008af8f8723c */ /* 0x000ff60000081020 */
[----:B------:R-:W-:Y:S04]  /*b53f0*/  @!UPT UIADD3 URZ, URZ, URZ, URZ ;  /* 0x0000003f3f3ff290 */ /* 0x000fe8000fffe03f */
[----:B------:R-:W-:Y:S01]  /*b5400*/  STL.64 [R1+0x5e0], R28 ;  /* 0x0005e01c01007387 */ /* 0x000fe20000100a00 */
[----:B------:R4:W-:Y:S02]  /*b5410*/  STL.64 [R1+0x5e8], R30 ;  /* 0x0005e81e01007387 */ /* 0x0009e40000100a00 */
[----:B------:R-:W-:Y:S01]  /*b5420*/  IMAD.MOV.U32 R42, RZ, RZ, R233 ;  /* 0x000000ffff2a7224 */ /* 0x000fe200078e00e9 */
[----:B------:R-:W-:Y:S01]  /*b5430*/  MOV R43, R232 ;  /* 0x000000e8002b7202 */ /* 0x000fe20000000f00 */
[----:B------:R-:W2:Y:S04]  /*b5440*/  LDL R0, [R1+0x1ac8] ;  /* 0x001ac80001007983 */ /* 0x000ea80000100800 */
[----:B------:R-:W2:Y:S01]  /*b5450*/  LDL R2, [R1+0x1acc] ;  /* 0x001acc0001027983 */ /* 0x000ea20000100800 */
[----:B------:R1:W-:Y:S02]  /*b5460*/  STL [R1+0x69c4], R248 ;  /* 0x0069c4f801007387 */ /* 0x0003e40000100800 */
[----:B------:R1:W-:Y:S02]  /*b5470*/  STL [R1+0x69c0], R249 ;  /* 0x0069c0f901007387 */ /* 0x0003e40000100800 */
[----:B------:R1:W-:Y:S01]  /*b5480*/  STL [R1+0x69bc], R250 ;  /* 0x0069bcfa01007387 */ /* 0x0003e20000100800 */
[----:B------:R1:W-:Y:S01]  /*b5490*/  STL [R1+0x69b8], R251 ;  /* 0x0069b8fb01007387 */ /* 0x0003e20000100800 */
        /* <DEDUP_REMOVED lines=8> */
[----:B------:R-:W1:Y:S04]  /*b5520*/  LDSM.16.M88.4 R232, [R252+0x8100] ;  /* 0x00810000fce8783b */ /* 0x000e680000000200 */
[----:B------:R-:W1:Y:S04]  /*b5530*/  LDSM.16.M88.4 R228, [R252+0x9100] ;  /* 0x00910000fce4783b */ /* 0x000e680000000200 */
[----:B------:R-:W1:Y:S04]  /*b5540*/  LDSM.16.M88.4 R224, [R252+0xa100] ;  /* 0x00a10000fce0783b */ /* 0x000e680000000200 */
[----:B------:R-:W1:Y:S04]  /*b5550*/  LDSM.16.M88.4 R220, [R252+0xb100] ;  /* 0x00b10000fcdc783b */ /* 0x000e680000000200 */
[----:B------:R-:W1:Y:S01]  /*b5560*/  LDSM.16.M88.4 R216, [R252+0xc100] ;  /* 0x00c10000fcd8783b */ /* 0x000e620000000200 */
[C---:B----4-:R-:W-:Y:S08]  /*b5570*/  HMMA.1688.F32.TF32 R28, R88.reuse, R16, R44 ;  /* 0x00000010581c723c */ /* 0x050ff0000008102c */
[C---:B------:R-:W-:Y:S01]  /*b5580*/  HMMA.1688.F32.TF32 R48, R88.reuse, R20, R48 ;  /* 0x000000145830723c */ /* 0x040fe20000081030 */
[----:B------:R-:W-:Y:S11]  /*b5590*/  LDSM.16.M88.4 R44, [R252+0x17100] ;  /* 0x01710000fc2c783b */ /* 0x000ff60000000200 */
[----:B------:R-:W-:Y:S04]  /*b55a0*/  @!UPT UIADD3 URZ, URZ, URZ, URZ ;  /* 0x0000003f3f3ff290 */ /* 0x000fe8000fffe03f */
[----:B-1----:R-:W-:Y:S01]  /*b55b0*/  IMAD.MOV.U32 R248, RZ, RZ, R28 ;  /* 0x000000fffff87224 */ /* 0x002fe200078e001c */
[----:B------:R-:W-:Y:S01]  /*b55c0*/  MOV R249, R29 ;  /* 0x0000001d00f97202 */ /* 0x000fe20000000f00 */
[----:B------:R-:W-:Y:S01]  /*b55d0*/  IMAD.MOV.U32 R250, RZ, RZ, R30 ;  /* 0x000000fffffa7224 */ /* 0x000fe200078e001e */
[----:B------:R-:W-:Y:S02]  /*b55e0*/  MOV R251, R31 ;  /* 0x0000001f00fb7202 */ /* 0x000fe40000000f00 */
[C---:B------:R-:W-:Y:S01]  /*b55f0*/  HMMA.1688.F32.TF32 R28, R88.reuse, R12, R40 ;  /* 0x0000000c581c723c */ /* 0x040fe20000081028 */
[----:B------:R-:W-:Y:S07]  /*b5600*/  LDSM.16.M88.4 R40, [R252+0x16100] ;  /* 0x01610000fc28783b */ /* 0x000fee0000000200 */
[C---:B------:R-:W-:Y:S08]  /*b5610*/  HMMA.1688.F32.TF32 R96, R88.reuse, R80, R124 ;  /* 0x000000505860723c */ /* 0x040ff0000008107c */
[----:B---3--:R-:W-:Y:S11]  /*b5620*/  HMMA.1688.F32.TF32 R244, R88, R24, R244 ;  /* 0x0000001858f4723c */ /* 0x008ff600000810f4 */
[----:B------:R-:W-:Y:S11]  /*b5630*/  @!UPT UIADD3 URZ, URZ, URZ, URZ ;  /* 0x0000003f3f3ff290 */ /* 0x000ff6000fffe03f */
[----:B------:R-:W-:Y:S01]  /*b5640*/  @!UPT UIADD3 URZ, URZ, URZ, URZ ;  /* 0x0000003f3f3ff290 */ /* 0x000fe2000fffe03f */
[----:B------:R1:W-:Y:S01]  /*b5650*/  STL [R1+0x69d4], R244 ;  /* 0x0069d4f401007387 */ /* 0x0003e20000100800 */
[----:B------:R3:W-:Y:S02]  /*b5660*/  STL [R1+0x69d0], R245 ;  /* 0x0069d0f501007387 */ /* 0x0007e40000100800 */
[----:B------:R4:W-:Y:S02]  /*b5670*/  STL [R1+0x69cc], R246 ;  /* 0x0069ccf601007387 */ /* 0x0009e40000100800 */
[----:B------:R4:W-:Y:S02]  /*b5680*/  STL [R1+0x69c8], R247 ;  /* 0x0069c8f701007387 */ /* 0x0009e40000100800 */
[----:B-1----:R-:W-:Y:S01]  /*b5690*/  IMAD.MOV.U32 R244, RZ, RZ, R28 ;  /* 0x000000fffff47224 */ /* 0x002fe200078e001c */
[----:B---3--:R-:W-:Y:S01]  /*b56a0*/  MOV R245, R29 ;  /* 0x0000001d00f57202 */ /* 0x008fe20000000f00 */
[----:B----4-:R-:W-:Y:S01]  /*b56b0*/  IMAD.MOV.U32 R246, RZ, RZ, R30 ;  /* 0x000000fffff67224 */ /* 0x010fe200078e001e */
[----:B------:R-:W-:-:S02]  /*b56c0*/  MOV R247, R31 ;  /* 0x0000001f00f77202 */ /* 0x000fc40000000f00 */
[----:B------:R-:W-:Y:S01]  /*b56d0*/  HMMA.1688.F32.TF32 R28, R88, R8, R36 ;  /* 0x00000008581c723c */ /* 0x000fe20000081024 */
[----:B------:R-:W-:Y:S04]  /*b56e0*/  LDSM.16.M88.4 R36, [R252+0x15100] ;  /* 0x01510000fc24783b */ /* 0x000fe80000000200 */
[----:B--2---:R-:W-:Y:S04]  /*b56f0*/  LDS R92, [R0+0x4a000] ;  /* 0x04a00000005c7984 */ /* 0x004fe80000000800 */
[----:B------:R-:W-:Y:S04]  /*b5700*/  LDS R94, [R0+0x4a800] ;  /* 0x04a80000005e7984 */ /* 0x000fe80000000800 */
[----:B------:R-:W-:Y:S04]  /*b5710*/  LDS R93, [R2+0x4a000] ;  /* 0x04a00000025d7984 */ /* 0x000fe80000000800 */
[----:B------:R-:W-:Y:S07]  /*b5720*/  LDS R95, [R2+0x4a800] ;  /* 0x04a80000025f7984 */ /* 0x000fee0000000800 */
[----:B------:R-:W-:Y:S01]  /*b5730*/  IMAD.MOV.U32 R10, RZ, RZ, R28 ;  /* 0x000000ffff0a7224 */ /* 0x000fe200078e001c */
[----:B------:R-:W-:Y:S01]  /*b5740*/  MOV R14, R29 ;  /* 0x0000001d000e7202 */ /* 0x000fe20000000f00 */
[----:B------:R-:W-:Y:S01]  /*b5750*/  IMAD.MOV.U32 R26, RZ, RZ, R30 ;  /* 0x000000ffff1a7224 */ /* 0x000fe200078e001e */
[----:B------:R-:W-:-:S02]  /*b5760*/  MOV R27, R31 ;  /* 0x0000001f001b7202 */ /* 0x000fc40000000f00 */
[----:B------:R-:W-:Y:S01]  /*b5770*/  HMMA.1688.F32.TF32 R28, R88, R4, R32 ;  /* 0x00000004581c723c */ /* 0x000fe20000081020 */
[----:B------:R-:W-:Y:S04]  /*b5780*/  LDSM.16.M88.4 R32, [R252+0x14100] ;  /* 0x01410000fc20783b */ /* 0x000fe80000000200 */
[----:B------:R-:W-:Y:S01]  /*b5790*/  STL.64 [R1+0x5d0], R48 ;  /* 0x0005d03001007387 */ /* 0x000fe20000100a00 */
[----:B------:R-:W-:Y:S02]  /*b57a0*/  STL.64 [R1+0x5d8], R50 ;  /* 0x0005d83201007387 */ /* 0x000fe40000100a00 */
[----:B------:R-:W-:Y:S02]  /*b57b0*/  STL.64 [R1+0x69e8], R250 ;  /* 0x0069e8fa01007387 */ /* 0x000fe40000100a00 */
[----:B------:R-:W-:Y:S01]  /*b57c0*/  LDSM.16.M88.4 R48, [R252+0x18100] ;  /* 0x01810000fc30783b */ /* 0x000fe20000000200 */
[----:B------:R-:W-:Y:S03]  /*b57d0*/  STL.64 [R1+0x69e0], R248 ;  /* 0x0069e0f801007387 */ /* 0x000fe60000100a00 */
[----:B------:R-:W-:Y:S02]  /*b57e0*/  STL.64 [R1+0x69f8], R246 ;  /* 0x0069f8f601007387 */ /* 0x000fe40000100a00 */
[----:B------:R-:W-:Y:S02]  /*b57f0*/  STL.64 [R1+0x69f0], R244 ;  /* 0x0069f0f401007387 */ /* 0x000fe40000100a00 */
[----:B------:R-:W-:Y:S06]  /*b5800*/  STL [R1+0x6984], R82 ;  /* 0x0069845201007387 */ /* 0x000fec0000100800 */
[----:B------:R-:W-:Y:S01]  /*b5810*/  IMAD.MOV.U32 R18, RZ, RZ, R28 ;  /* 0x000000ffff127224 */ /* 0x000fe200078e001c */
[----:B------:R-:W-:Y:S01]  /*b5820*/  MOV R19, R29 ;  /* 0x0000001d00137202 */ /* 0x000fe20000000f00 */
[----:B------:R-:W-:Y:S01]  /*b5830*/  IMAD.MOV.U32 R22, RZ, RZ, R30 ;  /* 0x000000ffff167224 */ /* 0x000fe200078e001e */
[----:B------:R-:W-:-:S02]  /*b5840*/  MOV R23, R31 ;  /* 0x0000001f00177202 */ /* 0x000fc40000000f00 */
[----:B------:R-:W1:Y:S04]  /*b5850*/  LDSM.16.M88.4 R28, [R252+0x13100] ;  /* 0x01310000fc1c783b */ /* 0x000e680000000200 */
        /* <DEDUP_REMOVED lines=24> */
[----:B------:R-:W-:Y:S04]  /*b59e0*/  STL [R1+0x68fc], R195 ;  /* 0x0068fcc301007387 */ /* 0x000fe80000100800 */
        /* <DEDUP_REMOVED lines=27> */
[----:B------:R-:W-:Y:S01]  /*b5ba0*/  IMAD.MOV.U32 R15, RZ, RZ, R96 ;  /* 0x000000ffff0f7224 */ /* 0x000fe200078e0060 */
[----:B------:R-:W-:Y:S01]  /*b5bb0*/  MOV R11, R97 ;  /* 0x00000061000b7202 */ /* 0x000fe20000000f00 */
[----:B------:R1:W-:Y:S01]  /*b5bc0*/  STL [R1+0x588], R98 ;  /* 0x0005886201007387 */ /* 0x0003e20000100800 */
[----:B------:R-:W-:-:S02]  /*b5bd0*/  IMAD.MOV.U32 R6, RZ, RZ, R99 ;  /* 0x000000ffff067224 */ /* 0x000fc400078e0063 */
[C---:B-1----:R-:W-:Y:S11]  /*b5be0*/  HMMA.1688.F32.TF32 R96, R88.reuse, R84, R128 ;  /* 0x000000545860723c */ /* 0x042ff60000081080 */
[----:B------:R-:W-:Y:S11]  /*b5bf0*/  @!UPT UIADD3 URZ, URZ, URZ, URZ ;  /* 0x0000003f3f3ff290 */ /* 0x000ff6000fffe03f */
[----:B------:R-:W-:Y:S01]  /*b5c00*/  @!UPT UIADD3 URZ, URZ, URZ, URZ ;  /* 0x0000003f3f3ff290 */ /* 0x000fe2000fffe03f */
[----:B------:R-:W-:Y:S01]  /*b5c10*/  STL [R1+0x574], R97 ;  /* 0x0005746101007387 */ /* 0x000fe20000100800 */
[----:B------:R-:W-:Y:S01]  /*b5c20*/  MOV R7, R96 ;  /* 0x0000006000077202 */ /* 0x000fe20000000f00 */
[----:B------:R1:W-:Y:S02]  /*b5c30*/  STL [R1+0x578], R98 ;  /* 0x0005786201007387 */ /* 0x0003e40000100800 */
[----:B------:R-:W-:Y:S02]  /*b5c40*/  IMAD.MOV.U32 R82, RZ, RZ, R99 ;  /* 0x000000ffff527224 */ /* 0x000fe400078e0063 */
[----:B-1----:R-:W-:Y:S11]  /*b5c50*/  HMMA.1688.F32.TF32 R96, R88, R232, R132 ;  /* 0x000000e85860723c */ /* 0x002ff60000081084 */
[----:B------:R-:W-:Y:S11]  /*b5c60*/  @!UPT UIADD3 URZ, URZ, URZ, URZ ;  /* 0x0000003f3f3ff290 */ /* 0x000ff6000fffe03f */
[----:B------:R-:W-:Y:S01]  /*b5c70*/  @!UPT UIADD3 URZ, URZ, URZ, URZ ;  /* 0x0000003f3f3ff290 */ /* 0x000fe2000fffe03f */
[----:B------:R1:W-:Y:S01]  /*b5c80*/  STL [R1+0x564], R97 ;  /* 0x0005646101007387 */ /* 0x0003e20000100800 */
[----:B------:R2:W-:Y:S02]  /*b5c90*/  STL [R1+0x568], R98 ;  /* 0x0005686201007387 */ /* 0x0005e40000100800 */
[----:B------:R-:W3:Y:S02]  /*b5ca0*/  LDL.LU R104, [R1+0x16e0] ;  /* 0x0016e00001687983 */ /* 0x000ee40000300800 */
[----:B------:R-:W3:Y:S01]  /*b5cb0*/  LDL.LU R105, [R1+0x16e4] ;  /* 0x0016e40001697983 */ /* 0x000ee20000300800 */
[----:B------:R-:W3:Y:S01]  /*b5cc0*/  LDL.LU R106, [R1+0x16e8] ;  /* 0x0016e800016a7983 */ /* 0x000ee20000300800 */
        /* <DEDUP_REMOVED lines=29> */
[----:B------:R-:W4:Y:S02]  /*b5ea0*/  LDL.LU R103, [R1+0x16dc] ;  /* 0x0016dc0001677983 */ /* 0x000f240000300800 */
[----:B------:R-:W4:Y:S01]  /*b5eb0*/  LDL.LU R96, [R1+0x16c0] ;  /* 0x0016c00001607983 */ /* 0x000f220000300800 */
[----:B-1----:R-:W4:Y:S01]  /*b5ec0*/  LDL.LU R97, [R1+0x16c4] ;  /* 0x0016c40001617983 */ /* 0x002f220000300800 */
[----:B------:R-:W-:-:S02]  /*b5ed0*/  IMAD.MOV.U32 R86, RZ, RZ, R99 ;  /* 0x000000ffff567224 */ /* 0x000fc400078e0063 */
[----:B--2---:R-:W2:Y:S02]  /*b5ee0*/  LDL.LU R98, [R1+0x16c8] ;  /* 0x0016c80001627983 */ /* 0x004ea40000300800 */
        /* <DEDUP_REMOVED lines=9> */
[C---:B---3--:R-:W-:Y:S08]  /*b5f80*/  HMMA.1688.F32.TF32 R104, R88.reuse, R208, R104 ;  /* 0x000000d05868723c */ /* 0x048ff00000081068 */
[C---:B----4-:R-:W-:Y:S08]  /*b5f90*/  HMMA.1688.F32.TF32 R112, R88.reuse, R216, R112 ;  /* 0x000000d85870723c */ /* 0x050ff00000081070 */
[C---:B------:R-:W-:Y:S08]  /*b5fa0*/  HMMA.1688.F32.TF32 R140, R88.reuse, R228, R240 ;  /* 0x000000e4588c723c */ /* 0x040ff000000810f0 */
[C---:B------:R-:W-:Y:S08]  /*b5fb0*/  HMMA.1688.F32.TF32 R120, R88.reuse, R224, R120 ;  /* 0x000000e05878723c */ /* 0x040ff00000081078 */
[C---:B------:R-:W-:Y:S08]  /*b5fc0*/  HMMA.1688.F32.TF32 R116, R88.reuse, R220, R116 ;  /* 0x000000dc5874723c */ /* 0x040ff00000081074 */
[C---:B------:R-:W-:Y:S08]  /*b5fd0*/  HMMA.1688.F32.TF32 R108, R88.reuse, R212, R108 ;  /* 0x000000d4586c723c */ /* 0x040ff0000008106c */
[C---:B--2---:R-:W-:Y:S01]  /*b5fe0*/  HMMA.1688.F32.TF32 R96, R88.reuse, R200, R96 ;  /* 0x000000c85860723c */ /* 0x044fe20000081060 */
[----:B------:R-:W-:Y:S01]  /*b5ff0*/  STL [R1+0x554], R141 ;  /* 0x0005548d01007387 */ /* 0x000fe20000100800 */
[----:B------:R-:W-:Y:S02]  /*b6000*/  STL [R1+0x558], R142 ;  /* 0x0005588e01007387 */ /* 0x000fe40000100800 */
[----:B------:R-:W-:Y:S02]  /*b6010*/  STL [R1+0x544], R121 ;  /* 0x0005447901007387 */ /* 0x000fe40000100800 */
[----:B------:R-:W-:Y:S01]  /*b6020*/  STL [R1+0x548], R122 ;  /* 0x0005487a01007387 */ /* 0x000fe20000100800 */
[----:B------:R-:W-:Y:S01]  /*b6030*/  STL [R1+0x534], R117 ;  /* 0x0005347501007387 */ /* 0x000fe20000100800 */
[----:B------:R-:W-:Y:S02]  /*b6040*/  STL [R1+0x538], R118 ;  /* 0x0005387601007387 */ /* 0x000fe40000100800 */
[----:B------:R-:W-:Y:S02]  /*b6050*/  STL [R1+0x524], R113 ;  /* 0x0005247101007387 */ /* 0x000fe40000100800 */
[----:B------:R-:W-:Y:S01]  /*b6060*/  STL.64 [R1+0x528], R114 ;  /* 0x0005287201007387 */ /* 0x000fe20000100a00 */
[----:B------:R-:W-:Y:S02]  /*b6070*/  HMMA.1688.F32.TF32 R100, R88, R204, R100 ;  /* 0x000000cc5864723c */ /* 0x000fe40000081064 */
[----:B------:R-:W-:Y:S01]  /*b6080*/  STL.64 [R1+0x510], R108 ;  /* 0x0005106c01007387 */ /* 0x000fe20000100a00 */
[----:B------:R-:W-:Y:S01]  /*b6090*/  STL [R1+0x518], R110 ;  /* 0x0005186e01007387 */ /* 0x000fe20000100800 */
[----:B------:R-:W-:Y:S01]  /*b60a0*/  MOV R223, R104 ;  /* 0x0000006800df7202 */ /* 0x000fe20000000f00 */
[----:B------:R-:W-:Y:S01]  /*b60b0*/  IMAD.MOV.U32 R206, RZ, RZ, R105 ;  /* 0x000000ffffce7224 */ /* 0x000fe200078e0069 */
[----:B------:R-:W-:Y:S01]  /*b60c0*/  MOV R210, R106 ;  /* 0x0000006a00d27202 */ /* 0x000fe20000000f00 */
[----:B------:R-:W-:-:S02]  /*b60d0*/  IMAD.MOV.U32 R218, RZ, RZ, R107 ;  /* 0x000000ffffda7224 */ /* 0x000fc400078e006b */
[----:B------:R-:W-:Y:S01]  /*b60e0*/  HMMA.1688.F32.TF32 R104, R88, R196, R124 ;  /* 0x000000c45868723c */ /* 0x000fe2000008107c */
[----:B------:R-:W-:Y:S01]  /*b60f0*/  STL [R1+0x4e4], R97 ;  /* 0x0004e46101007387 */ /* 0x000fe20000100800 */
[----:B------:R1:W-:Y:S01]  /*b6100*/  STL.64 [R1+0x4e8], R98 ;  /* 0x0004e86201007387 */ /* 0x0003e20000100a00 */
[----:B------:R-:W-:-:S05]  /*b6110*/  MOV R207, R96 ;  /* 0x0000006000cf7202 */ /* 0x000fca0000000f00 */
[C---:B-1----:R-:W-:Y:S07]  /*b6120*/  HMMA.1688.F32.TF32 R96, R88.reuse, R192, R128 ;  /* 0x000000c05860723c */ /* 0x042fee0000081080 */
[----:B------:R-:W-:Y:S02]  /*b6130*/  MOV R219, R100 ;  /* 0x0000006400db7202 */ /* 0x000fe40000000f00 */
[----:B------:R-:W2:Y:S06]  /*b6140*/  LDL.LU R100, [R1+0x1680] ;  /* 0x0016800001647983 */ /* 0x000eac0000300800 */
[----:B------:R-:W-:Y:S01]  /*b6150*/  STL.64 [R1+0x4d0], R104 ;  /* 0x0004d06801007387 */ /* 0x000fe20000100a00 */
[----:B------:R-:W-:Y:S07]  /*b6160*/  STL.64 [R1+0x4d8], R106 ;  /* 0x0004d86a01007387 */ /* 0x000fee0000100a00 */
[----:B------:R-:W-:Y:S01]  /*b6170*/  STL.64 [R1+0x4c0], R96 ;  /* 0x0004c06001007387 */ /* 0x000fe20000100a00 */
[----:B------:R1:W-:Y:S02]  /*b6180*/  STL.64 [R1+0x4c8], R98 ;  /* 0x0004c86201007387 */ /* 0x0003e40000100a00 */
[----:B-1----:R-:W-:Y:S01]  /*b6190*/  HMMA.1688.F32.TF32 R96, R88, R28, R132 ;  /* 0x0000001c5860723c */ /* 0x002fe20000081084 */
[----:B------:R-:W-:Y:S01]  /*b61a0*/  IMAD.MOV.U32 R211, RZ, RZ, R101 ;  /* 0x000000ffffd37224 */ /* 0x000fe200078e0065 */
[----:B------:R-:W-:Y:S01]  /*b61b0*/  MOV R214, R102 ;  /* 0x0000006600d67202 */ /* 0x000fe20000000f00 */
[----:B------:R-:W2:Y:S01]  /*b61c0*/  LDL.LU R101, [R1+0x1684] ;  /* 0x0016840001657983 */ /* 0x000ea20000300800 */
[----:B------:R-:W-:-:S02]  /*b61d0*/  IMAD.MOV.U32 R215, RZ, RZ, R103 ;  /* 0x000000ffffd77224 */ /* 0x000fc400078e0067 */
[----:B------:R-:W2:Y:S02]  /*b61e0*/  LDL.LU R102, [R1+0x1688] ;  /* 0x0016880001667983 */ /* 0x000ea40000300800 */
[----:B------:R-:W2:Y:S02]  /*b61f0*/  LDL.LU R103, [R1+0x168c] ;  /* 0x00168c0001677983 */ /* 0x000ea40000300800 */
[----:B------:R-:W-:Y:S11]  /*b6200*/  IMAD.MOV.U32 R222, RZ, RZ, R111 ;  /* 0x000000ffffde7224 */ /* 0x000ff600078e006f */
[----:B------:R-:W-:Y:S03]  /*b6210*/  @!UPT UIADD3 URZ, URZ, URZ, URZ ;  /* 0x0000003f3f3ff290 */ /* 0x000fe6000fffe03f */
[----:B------:R-:W-:Y:S01]  /*b6220*/  IMAD.MOV.U32 R38, RZ, RZ, R96 ;  /* 0x000000ffff267224 */ /* 0x000fe200078e0060 */
[----:B------:R-:W-:Y:S01]  /*b6230*/  MOV R39, R97 ;  /* 0x0000006100277202 */ /* 0x000fe20000000f00 */
[----:B------:R-:W3:Y:S01]  /*b6240*/  LDL.LU R96, [R1+0x1670] ;  /* 0x0016700001607983 */ /* 0x000ee20000300800 */
[----:B------:R-:W-:Y:S02]  /*b6250*/  IMAD.MOV.U32 R34, RZ, RZ, R98 ;  /* 0x000000ffff227224 */ /* 0x000fe400078e0062 */
[----:B------:R-:W3:Y:S01]  /*b6260*/  LDL.LU R97, [R1+0x1674] ;  /* 0x0016740001617983 */ /* 0x000ee20000300800 */
[----:B------:R-:W-:Y:S01]  /*b6270*/  MOV R202, R99 ;  /* 0x0000006300ca7202 */ /* 0x000fe20000000f00 */
        /* <DEDUP_REMOVED lines=22> */
[----:B------:R1:W-:Y:S02]  /*b63e0*/  STL [R1+0x6934], R34 ;  /* 0x0069342201007387 */ /* 0x0003e40000100800 */
[----:B------:R1:W-:Y:S01]  /*b63f0*/  STL [R1+0x6930], R202 ;  /* 0x006930ca01007387 */ /* 0x0003e20000100800 */
[C---:B--2---:R-:W-:Y:S08]  /*b6400*/  HMMA.1688.F32.TF32 R100, R88.reuse, R32, R100 ;  /* 0x000000205864723c */ /* 0x044ff00000081064 */
[C---:B---3--:R-:W-:Y:S08]  /*b6410*/  HMMA.1688.F32.TF32 R96, R88.reuse, R36, R96 ;  /* 0x000000245860723c */ /* 0x048ff00000081060 */
[----:B----4-:R-:W-:Y:S08]  /*b6420*/  HMMA.1688.F32.TF32 R108, R88, R40, R108 ;  /* 0x00000028586c723c */ /* 0x010ff0000008106c */
[----:B------:R-:W-:Y:S01]  /*b6430*/  IMAD.MOV.U32 R203, RZ, RZ, R100 ;  /* 0x000000ffffcb7224 */ /* 0x000fe200078e0064 */
[----:B------:R-:W-:Y:S01]  /*b6440*/  MOV R35, R101 ;  /* 0x0000006500237202 */ /* 0x000fe20000000f00 */
[----:B------:R-:W2:Y:S01]  /*b6450*/  LDL.LU R100, [R1+0x50] ;  /* 0x0000500001647983 */ /* 0x000ea20000300800 */
[----:B------:R-:W-:-:S02]  /*b6460*/  IMAD.MOV.U32 R198, RZ, RZ, R102 ;  /* 0x000000ffffc67224 */ /* 0x000fc400078e0066 */
[----:B------:R-:W2:Y:S01]  /*b6470*/  LDL.LU R101, [R1+0x54] ;  /* 0x0000540001657983 */ /* 0x000ea20000300800 */
[----:B------:R-:W-:Y:S01]  /*b6480*/  MOV R199, R103 ;  /* 0x0000006700c77202 */ /* 0x000fe20000000f00 */
[----:B------:R-:W2:Y:S01]  /*b6490*/  LDL.LU R102, [R1+0x58] ;  /* 0x0000580001667983 */ /* 0x000ea20000300800 */
[----:B------:R-:W2:Y:S02]  /*b64a0*/  LDL.LU R103, [R1+0x5c] ;  /* 0x00005c0001677983 */ /* 0x000ea40000300800 */
[----:B-1----:R-:W-:Y:S01]  /*b64b0*/  IMAD.MOV.U32 R34, RZ, RZ, R96 ;  /* 0x000000ffff227224 */ /* 0x002fe200078e0060 */
[----:B------:R-:W-:Y:S01]  /*b64c0*/  MOV R202, R97 ;  /* 0x0000006100ca7202 */ /* 0x000fe20000000f00 */
[----:B------:R-:W3:Y:S01]  /*b64d0*/  LDL.LU R96, [R1+0x40] ;  /* 0x0000400001607983 */ /* 0x000ee20000300800 */
[----:B------:R-:W-:Y:S02]  /*b64e0*/  IMAD.MOV.U32 R42, RZ, RZ, R98 ;  /* 0x000000ffff2a7224 */ /* 0x000fe400078e0062 */
[----:B------:R-:W3:Y:S01]  /*b64f0*/  LDL.LU R97, [R1+0x44] ;  /* 0x0000440001617983 */ /* 0x000ee20000300800 */
[----:B------:R-:W-:Y:S01]  /*b6500*/  MOV R43, R99 ;  /* 0x00000063002b7202 */ /* 0x000fe20000000f00 */
[----:B------:R-:W3:Y:S01]  /*b6510*/  LDL.LU R98, [R1+0x48] ;  /* 0x0000480001627983 */ /* 0x000ee20000300800 */
[----:B------:R-:W3:Y:S02]  /*b6520*/  LDL.LU R99, [R1+0x4c] ;  /* 0x00004c0001637983 */ /* 0x000ee40000300800 */
[----:B------:R-:W-:Y:S01]  /*b6530*/  IMAD.MOV.U32 R30, RZ, RZ, R108 ;  /* 0x000000ffff1e7224 */ /* 0x000fe200078e006c */
[----:B------:R-:W-:Y:S01]  /*b6540*/  MOV R194, R109 ;  /* 0x0000006d00c27202 */ /* 0x000fe20000000f00 */
[----:B------:R-:W-:Y:S01]  /*b6550*/  IMAD.MOV.U32 R195, RZ, RZ, R110 ;  /* 0x000000ffffc37224 */ /* 0x000fe200078e006e */
[----:B------:R-:W-:-:S02]  /*b6560*/  MOV R31, R111 ;  /* 0x0000006f001f7202 */ /* 0x000fc40000000f00 */
[C---:B------:R-:W-:Y:S08]  /*b6570*/  HMMA.1688.F32.TF32 R108, R88.reuse, R44, R104 ;  /* 0x0000002c586c723c */ /* 0x040ff00000081068 */
[C---:B------:R-:W-:Y:S01]  /*b6580*/  HMMA.1688.F32.TF32 R104, R88.reuse, R48, R124 ;  /* 0x000000305868723c */ /* 0x040fe2000008107c */
[----:B------:R-:W4:Y:S11]  /*b6590*/  LDL.LU R124, [R1+0x30] ;  /* 0x00003000017c7983 */ /* 0x000f360000300800 */
[----:B------:R-:W-:Y:S03]  /*b65a0*/  @!UPT UIADD3 URZ, URZ, URZ, URZ ;  /* 0x0000003f3f3ff290 */ /* 0x000fe6000fffe03f */
[----:B------:R-:W-:Y:S01]  /*b65b0*/  STL.64 [R1+0x90], R108 ;  /* 0x0000906c01007387 */ /* 0x000fe20000100a00 */
[----:B------:R1:W-:Y:S07]  /*b65c0*/  STL.64 [R1+0x98], R110 ;  /* 0x0000986e01007387 */ /* 0x0003ee0000100a00 */
[----:B------:R-:W-:Y:S02]  /*b65d0*/  STL.64 [R1+0x80], R104 ;  /* 0x0000806801007387 */ /* 0x000fe40000100a00 */
[----:B------:R1:W-:Y:S01]  /*b65e0*/  STL.64 [R1+0x88], R106 ;  /* 0x0000886a01007387 */ /* 0x0003e20000100a00 */
[----:B------:R-:W4:Y:S01]  /*b65f0*/  LDL.LU R125, [R1+0x34] ;  /* 0x00003400017d7983 */ /* 0x000f220000300800 */
[----:B------:R-:W4:Y:S02]  /*b6600*/  LDL.LU R126, [R1+0x38] ;  /* 0x00003800017e7983 */ /* 0x000f240000300800 */
[----:B------:R-:W4:Y:S01]  /*b6610*/  LDL.LU R127, [R1+0x3c] ;  /* 0x00003c00017f7983 */ /* 0x000f220000300800 */
[C---:B-1----:R-:W-:Y:S08]  /*b6620*/  HMMA.1688.F32.TF32 R108, R88.reuse, R52, R128 ;  /* 0x00000034586c723c */ /* 0x042ff00000081080 */
[----:B------:R-:W-:Y:S11]  /*b6630*/  HMMA.1688.F32.TF32 R104, R88, R56, R132 ;  /* 0x000000385868723c */ /* 0x000ff60000081084 */
[----:B------:R-:W-:Y:S04]  /*b6640*/  @!UPT UIADD3 URZ, URZ, URZ, URZ ;  /* 0x0000003f3f3ff290 */ /* 0x000fe8000fffe03f */
[----:B------:R-:W-:Y:S01]  /*b6650*/  STL.64 [R1+0x70], R108 ;  /* 0x0000706c01007387 */ /* 0x000fe20000100a00 */
[----:B------:R-:W-:Y:S07]  /*b6660*/  STL.64 [R1+0x78], R110 ;  /* 0x0000786e01007387 */ /* 0x000fee0000100a00 */
[----:B------:R-:W-:Y:S02]  /*b6670*/  STL.64 [R1+0x60], R104 ;  /* 0x0000606801007387 */ /* 0x000fe40000100a00 */
        /* <DEDUP_REMOVED lines=8> */
[----:B------:R-:W-:Y:S01]  /*b6700*/  MOV R79, R107 ;  /* 0x0000006b004f7202 */ /* 0x000fe20000000f00 */
[----:B------:R-:W-:-:S04]  /*b6710*/  IMAD.MOV.U32 R78, RZ, RZ, R106 ;  /* 0x000000ffff4e7224 */ /* 0x000fc800078e006a */
[----:B------:R1:W-:Y:S01]  /*b6720*/  STL [R1+0x68b4], R79 ;  /* 0x0068b44f01007387 */ /* 0x0003e20000100800 */
[----:B------:R1:W-:Y:S01]  /*b6730*/  STL [R1+0x68b0], R78 ;  /* 0x0068b04e01007387 */ /* 0x0003e20000100800 */
[----:B------:R-:W-:Y:S01]  /*b6740*/  MOV R231, R116 ;  /* 0x0000007400e77202 */ /* 0x000fe20000000f00 */
[----:B------:R-:W-:Y:S01]  /*b6750*/  IMAD.MOV.U32 R226, RZ, RZ, R119 ;  /* 0x000000ffffe27224 */ /* 0x000fe200078e0077 */
[----:B------:R-:W-:Y:S01]  /*b6760*/  MOV R227, R112 ;  /* 0x0000007000e37202 */ /* 0x000fe20000000f00 */
[C---:B--2---:R-:W-:Y:S08]  /*b6770*/  HMMA.1688.F32.TF32 R100, R88.reuse, R60, R100 ;  /* 0x0000003c5864723c */ /* 0x044ff00000081064 */
[C---:B---3--:R-:W-:Y:S11]  /*b6780*/  HMMA.1688.F32.TF32 R96, R88.reuse, R64, R96 ;  /* 0x000000405860723c */ /* 0x048ff60000081060 */
[----:B------:R-:W-:Y:S05]  /*b6790*/  @!UPT UIADD3 URZ, URZ, URZ, URZ ;  /* 0x0000003f3f3ff290 */ /* 0x000fea000fffe03f */
[----:B------:R-:W-:Y:S01]  /*b67a0*/  MOV R71, R103 ;  /* 0x0000006700477202 */ /* 0x000fe20000000f00 */
[----:B------:R-:W-:Y:S01]  /*b67b0*/  IMAD.MOV.U32 R70, RZ, RZ, R102 ;  /* 0x000000ffff467224 */ /* 0x000fe200078e0066 */
[----:B------:R-:W-:Y:S01]  /*b67c0*/  MOV R75, R101 ;  /* 0x00000065004b7202 */ /* 0x000fe20000000f00 */
[----:B------:R-:W-:Y:S02]  /*b67d0*/  IMAD.MOV.U32 R74, RZ, RZ, R100 ;  /* 0x000000ffff4a7224 */ /* 0x000fe400078e0064 */
[----:B------:R-:W-:Y:S01]  /*b67e0*/  STL [R1+0x68c4], R71 ;  /* 0x0068c44701007387 */ /* 0x000fe20000100800 */
[----:B------:R-:W-:Y:S02]  /*b67f0*/  STL [R1+0x68c0], R70 ;  /* 0x0068c04601007387 */ /* 0x000fe40000100800 */
[----:B------:R-:W-:Y:S02]  /*b6800*/  STL [R1+0x68bc], R75 ;  /* 0x0068bc4b01007387 */ /* 0x000fe40000100800 */
[----:B------:R-:W-:Y:S01]  /*b6810*/  STL [R1+0x68b8], R74 ;  /* 0x0068b84a01007387 */ /* 0x000fe20000100800 */
[----:B------:R4:W-:Y:S01]  /*b6820*/  STL.64 [R1+0x40], R96 ;  /* 0x0000406001007387 */ /* 0x0009e20000100a00 */
[----:B-1----:R-:W-:Y:S01]  /*b6830*/  IMAD.MOV.U32 R79, RZ, RZ, R98 ;  /* 0x000000ffff4f7224 */ /* 0x002fe200078e0062 */
[----:B------:R-:W-:Y:S01]  /*b6840*/  MOV R78, R99 ;  /* 0x00000063004e7202 */ /* 0x000fe20000000f00 */
[----:B------:R-:W2:Y:S01]  /*b6850*/  LDL R3, [R1+0x1ad4] ;  /* 0x001ad40001037983 */ /* 0x000ea20000100800 */
[----:B------:R-:W3:Y:S01]  /*b6860*/  LDL R252, [R1+0x1ac4] ;  /* 0x001ac40001fc7983 */ /* 0x000ee20000100800 */
[C---:B----4-:R-:W-:Y:S11]  /*b6870*/  HMMA.1688.F32.TF32 R96, R88.reuse, R68, R124 ;  /* 0x000000445860723c */ /* 0x050ff6000008107c */
[----:B------:R-:W-:Y:S11]  /*b6880*/  @!UPT UIADD3 URZ, URZ, URZ, URZ ;  /* 0x0000003f3f3ff290 */ /* 0x000ff6000fffe03f */
[----:B------:R-:W-:Y:S02]  /*b6890*/  @!UPT UIADD3 URZ, URZ, URZ, URZ ;  /* 0x0000003f3f3ff290 */ /* 0x000fe4000fffe03f */
[----:B------:R-:W-:Y:S01]  /*b68a0*/  IMAD.MOV.U32 R66, RZ, RZ, R96 ;  /* 0x000000ffff427224 */ /* 0x000fe200078e0060 */
[----:B------:R-:W-:Y:S01]  /*b68b0*/  MOV R67, R97 ;  /* 0x0000006100437202 */ /* 0x000fe20000000f00 */
[----:B------:R-:W-:Y:S01]  /*b68c0*/  IMAD.MOV.U32 R62, RZ, RZ, R98 ;  /* 0x000000ffff3e7224 */ /* 0x000fe200078e0062 */
[----:B------:R-:W-:Y:S02]  /*b68d0*/  MOV R63, R99 ;  /* 0x00000063003f7202 */ /* 0x000fe40000000f00 */
[C---:B------:R-:W-:Y:S01]  /*b68e0*/  HMMA.1688.F32.TF32 R96, R88.reuse, R72, R128 ;  /* 0x000000485860723c */ /* 0x040fe20000081080 */
[----:B------:R-:W-:Y:S01]  /*b68f0*/  STL [R1+0x68cc], R78 ;  /* 0x0068cc4e01007387 */ /* 0x000fe20000100800 */
[----:B------:R-:W-:Y:S02]  /*b6900*/  STL [R1+0x68c8], R79 ;  /* 0x0068c84f01007387 */ /* 0x000fe40000100800 */
[----:B------:R-:W-:Y:S02]  /*b6910*/  STL [R1+0x68dc], R63 ;  /* 0x0068dc3f01007387 */ /* 0x000fe40000100800 */
[----:B------:R-:W-:Y:S01]  /*b6920*/  STL [R1+0x68d8], R62 ;  /* 0x0068d83e01007387 */ /* 0x000fe20000100800 */
[----:B------:R-:W-:Y:S01]  /*b6930*/  STL [R1+0x68d4], R67 ;  /* 0x0068d44301007387 */ /* 0x000fe20000100800 */
[----:B------:R1:W-:Y:S11]  /*b6940*/  STL [R1+0x68d0], R66 ;  /* 0x0068d04201007387 */ /* 0x0003f60000100800 */
        /* <DEDUP_REMOVED lines=13> */
[----:B------:R-:W2:Y:S01]  /*b6a20*/  LDL.LU R116, [R1] ;  /* 0x0000000001747983 */ /* 0x000ea20000300800 */
        /* <DEDUP_REMOVED lines=27> */
[----:B------:R-:W-:Y:S01]  /*b6be0*/  HMMA.1688.F32.TF32 R88, R88, R76, R132 ;  /* 0x0000004c5858723c */ /* 0x000fe20000081084 */
[----:B------:R-:W4:Y:S01]  /*b6bf0*/  LDL.LU R132, [R1+0x15e0] ;  /* 0x0015e00001847983 */ /* 0x000f220000300800 */
[----:B------:R-:W4:Y:S02]  /*b6c00*/  LDL.LU R133, [R1+0x15e4] ;  /* 0x0015e40001857983 */ /* 0x000f240000300800 */
[----:B------:R-:W4:Y:S02]  /*b6c10*/  LDL.LU R134, [R1+0x15e8] ;  /* 0x0015e80001867983 */ /* 0x000f240000300800 */
[----:B------:R-:W4:Y:S11]  /*b6c20*/  LDL.LU R135, [R1+0x15ec] ;  /* 0x0015ec0001877983 */ /* 0x000f360000300800 */
[----:B------:R-:W-:Y:S07]  /*b6c30*/  @!UPT UIADD3 URZ, URZ, URZ, URZ ;  /* 0x0000003f3f3ff290 */ /* 0x000fee000fffe03f */
[----:B-1----:R-:W-:Y:S01]  /*b6c40*/  MOV R66, R89 ;  /* 0x0000005900427202 */ /* 0x002fe20000000f00 */
[----:B------:R-:W-:-:S04]  /*b6c50*/  IMAD.MOV.U32 R67, RZ, RZ, R88 ;  /* 0x000000ffff437224 */ /* 0x000fc800078e0058 */
[----:B------:R1:W-:Y:S01]  /*b6c60*/  STL [R1+0x68f4], R66 ;  /* 0x0068f44201007387 */ /* 0x0003e20000100800 */
[----:B------:R1:W-:Y:S01]  /*b6c70*/  STL [R1+0x68f0], R67 ;  /* 0x0068f04301007387 */ /* 0x0003e20000100800 */
[C---:B--2---:R-:W-:Y:S08]  /*b6c80*/  HMMA.1688.F32.TF32 R104, R92.reuse, R12, R104 ;  /* 0x0000000c5c68723c */ /* 0x044ff00000081068 */
[C---:B---3--:R-:W-:Y:S08]  /*b6c90*/  HMMA.1688.F32.TF32 R96, R92.reuse, R4, R96 ;  /* 0x000000045c60723c */ /* 0x048ff00000081060 */
[C---:B------:R-:W-:Y:S08]  /*b6ca0*/  HMMA.1688.F32.TF32 R100, R92.reuse, R8, R100 ;  /* 0x000000085c64723c */ /* 0x040ff00000081064 */
[----:B-1----:R-:W-:Y:S01]  /*b6cb0*/  IMAD.MOV.U32 R66, RZ, RZ, R104 ;  /* 0x000000ffff427224 */ /* 0x002fe200078e0068 */
[----:B------:R-:W-:Y:S01]  /*b6cc0*/  MOV R67, R105 ;  /* 0x0000006900437202 */ /* 0x000fe20000000f00 */
[----:B------:R-:W-:Y:S01]  /*b6cd0*/  IMAD.MOV.U32 R74, RZ, RZ, R106 ;  /* 0x000000ffff4a7224 */ /* 0x000fe200078e006a */
[----:B------:R-:W-:Y:S11]  /*b6ce0*/  MOV R75, R107 ;  /* 0x0000006b004b7202 */ /* 0x000ff60000000f00 */
[----:B------:R-:W-:Y:S01]  /*b6cf0*/  @!UPT UIADD3 URZ, URZ, URZ, URZ ;  /* 0x0000003f3f3ff290 */ /* 0x000fe2000fffe03f */
[----:B------:R-:W-:Y:S01]  /*b6d00*/  STL.64 [R1+0x450], R100 ;  /* 0x0004506401007387 */ /* 0x000fe20000100a00 */
[C---:B------:R-:W-:Y:S01]  /*b6d10*/  HMMA.1688.F32.TF32 R104, R92.reuse, R80, R124 ;  /* 0x000000505c68723c */ /* 0x040fe2000008107c */
[----:B------:R4:W-:Y:S02]  /*b6d20*/  STL.64 [R1+0x458], R102 ;  /* 0x0004586601007387 */ /* 0x0009e40000100a00 */
[----:B------:R-:W-:Y:S01]  /*b6d30*/  STL.64 [R1+0x440], R96 ;  /* 0x0004406001007387 */ /* 0x000fe20000100a00 */
[----:B------:R1:W-:Y:S04]  /*b6d40*/  STL.64 [R1+0x448], R98 ;  /* 0x0004486201007387 */ /* 0x0003e80000100a00 */
[C---:B----4-:R-:W-:Y:S08]  /*b6d50*/  HMMA.1688.F32.TF32 R100, R92.reuse, R84, R128 ;  /* 0x000000545c64723c */ /* 0x050ff00000081080 */
[C---:B-1----:R-:W-:Y:S07]  /*b6d60*/  HMMA.1688.F32.TF32 R96, R92.reuse, R232, R132 ;  /* 0x000000e85c60723c */ /* 0x042fee0000081084 */
[----:B------:R-:W-:Y:S01]  /*b6d70*/  STL.64 [R1+0x430], R104 ;  /* 0x0004306801007387 */ /* 0x000fe20000100a00 */
[----:B------:R-:W-:Y:S02]  /*b6d80*/  STL.64 [R1+0x438], R106 ;  /* 0x0004386a01007387 */ /* 0x000fe40000100a00 */
[----:B------:R-:W2:Y:S05]  /*b6d90*/  LDL.LU R128, [R1+0x1510] ;  /* 0x0015100001807983 */ /* 0x000eaa0000300800 */
[----:B------:R-:W-:Y:S01]  /*b6da0*/  STL.64 [R1+0x420], R100 ;  /* 0x0004206401007387 */ /* 0x000fe20000100a00 */
[----:B------:R-:W-:Y:S07]  /*b6db0*/  STL.64 [R1+0x428], R102 ;  /* 0x0004286601007387 */ /* 0x000fee0000100a00 */
[----:B------:R1:W-:Y:S02]  /*b6dc0*/  STL.64 [R1+0x410], R96 ;  /* 0x0004106001007387 */ /* 0x0003e40000100a00 */
[----:B------:R3:W-:Y:S01]  /*b6dd0*/  STL.64 [R1+0x418], R98 ;  /* 0x0004186201007387 */ /* 0x0007e20000100a00 */
[----:B------:R-:W2:Y:S01]  /*b6de0*/  LDL.LU R129, [R1+0x1514] ;  /* 0x0015140001817983 */ /* 0x000ea20000300800 */
[----:B------:R-:W2:Y:S02]  /*b6df0*/  LDL.LU R130, [R1+0x1518] ;  /* 0x0015180001827983 */ /* 0x000ea40000300800 */
[----:B------:R-:W2:Y:S02]  /*b6e00*/  LDL.LU R131, [R1+0x151c] ;  /* 0x00151c0001837983 */ /* 0x000ea40000300800 */
[----:B-1----:R-:W-:Y:S01]  /*b6e10*/  IMAD.MOV.U32 R96, RZ, RZ, R180 ;  /* 0x000000ffff607224 */ /* 0x002fe200078e00b4 */
[----:B------:R-:W-:Y:S01]  /*b6e20*/  MOV R97, R181 ;  /* 0x000000b500617202 */ /* 0x000fe20000000f00 */
[----:B------:R-:W4:Y:S01]  /*b6e30*/  LDL.LU R180, [R1+0x6acc] ;  /* 0x006acc0001b47983 */ /* 0x000f220000300800 */
[----:B------:R-:W2:Y:S02]  /*b6e40*/  LDL.LU R181, [R1+0x6ac8] ;  /* 0x006ac80001b57983 */ /* 0x000ea40000300800 */
[----:B---3--:R-:W3:Y:S02]  /*b6e50*/  LDL.LU R98, [R1+0xb8] ;  /* 0x0000b80001627983 */ /* 0x008ee40000300800 */
[----:B------:R-:W3:Y:S01]  /*b6e60*/  LDL.LU R99, [R1+0xbc] ;  /* 0x0000bc0001637983 */ /* 0x000ee20000300800 */
[----:B------:R-:W3:Y:S01]  /*b6e70*/  LDL.LU R104, [R1+0xd0] ;  /* 0x0000d00001687983 */ /* 0x000ee20000300800 */
[----:B------:R-:W3:Y:S01]  /*b6e80*/  LDL.LU R105, [R1+0xd4] ;  /* 0x0000d40001697983 */ /* 0x000ee20000300800 */
[C---:B------:R-:W-:Y:S08]  /*b6e90*/  HMMA.1688.F32.TF32 R108, R92.reuse, R16, R108 ;  /* 0x000000105c6c723c */ /* 0x040ff0000008106c */
[----:B------:R-:W-:Y:S01]  /*b6ea0*/  HMMA.1688.F32.TF32 R112, R92, R20, R112 ;  /* 0x000000145c70723c */ /* 0x000fe20000081070 */
[----:B----4-:R-:W-:Y:S01]  /*b6eb0*/  IMAD.MOV.U32 R106, RZ, RZ, R180 ;  /* 0x000000ffff6a7224 */ /* 0x010fe200078e00b4 */
[----:B--2---:R-:W-:Y:S01]  /*b6ec0*/  MOV R107, R181 ;  /* 0x000000b5006b7202 */ /* 0x004fe20000000f00 */
[----:B------:R-:W2:Y:S01]  /*b6ed0*/  LDL.LU R180, [R1+0x6ac4] ;  /* 0x006ac40001b47983 */ /* 0x000ea20000300800 */
[----:B------:R-:W4:Y:S11]  /*b6ee0*/  LDL.LU R181, [R1+0x6ac0] ;  /* 0x006ac00001b57983 */ /* 0x000f360000300800 */
[----:B------:R-:W-:Y:S01]  /*b6ef0*/  @!UPT UIADD3 URZ, URZ, URZ, URZ ;  /* 0x0000003f3f3ff290 */ /* 0x000fe2000fffe03f */
[----:B------:R-:W-:Y:S01]  /*b6f00*/  IMAD.MOV.U32 R58, RZ, RZ, R108 ;  /* 0x000000ffff3a7224 */ /* 0x000fe200078e006c */
[----:B------:R-:W-:Y:S01]  /*b6f10*/  MOV R46, R109 ;  /* 0x0000006d002e7202 */ /* 0x000fe20000000f00 */
[----:B------:R-:W3:Y:S01]  /*b6f20*/  LDL.LU R108, [R1+0xe0] ;  /* 0x0000e000016c7983 */ /* 0x000ee20000300800 */
[----:B------:R-:W-:Y:S02]  /*b6f30*/  IMAD.MOV.U32 R47, RZ, RZ, R110 ;  /* 0x000000ffff2f7224 */ /* 0x000fe400078e006e */
[----:B------:R-:W3:Y:S03]  /*b6f40*/  LDL.LU R109, [R1+0xe4] ;  /* 0x0000e400016d7983 */ /* 0x000ee60000300800 */
[----:B------:R-:W-:Y:S01]  /*b6f50*/  IMAD.MOV.U32 R51, RZ, RZ, R112 ;  /* 0x000000ffff337224 */ /* 0x000fe200078e0070 */
[----:B------:R-:W-:Y:S01]  /*b6f60*/  MOV R50, R111 ;  /* 0x0000006f00327202 */ /* 0x000fe20000000f00 */
[----:B------:R-:W3:Y:S01]  /*b6f70*/  LDL.LU R110, [R1+0xe8] ;  /* 0x0000e800016e7983 */ /* 0x000ee20000300800 */
[----:B------:R-:W-:Y:S01]  /*b6f80*/  MOV R59, R113 ;  /* 0x00000071003b7202 */ /* 0x000fe20000000f00 */
[----:B------:R-:W3:Y:S02]  /*b6f90*/  LDL.LU R111, [R1+0xec] ;  /* 0x0000ec00016f7983 */ /* 0x000ee40000300800 */
[----:B--2---:R-:W-:Y:S01]  /*b6fa0*/  IMAD.MOV.U32 R112, RZ, RZ, R180 ;  /* 0x000000ffff707224 */ /* 0x004fe200078e00b4 */
[----:B----4-:R-:W-:Y:S01]  /*b6fb0*/  MOV R113, R181 ;  /* 0x000000b500717202 */ /* 0x010fe20000000f00 */
[----:B------:R-:W2:Y:S01]  /*b6fc0*/  LDL.LU R180, [R1+0x6abc] ;  /* 0x006abc0001b47983 */ /* 0x000ea20000300800 */
[----:B------:R-:W4:Y:S02]  /*b6fd0*/  LDL.LU R181, [R1+0x6ab8] ;  /* 0x006ab80001b57983 */ /* 0x000f240000300800 */
[----:B------:R-:W-:Y:S01]  /*b6fe0*/  IMAD.MOV.U32 R54, RZ, RZ, R114 ;  /* 0x000000ffff367224 */ /* 0x000fe200078e0072 */
[----:B------:R-:W-:Y:S01]  /*b6ff0*/  MOV R55, R115 ;  /* 0x0000007300377202 */ /* 0x000fe20000000f00 */
[----:B------:R-:W3:Y:S01]  /*b7000*/  LDL.LU R114, [R1+0xf8] ;  /* 0x0000f80001727983 */ /* 0x000ee20000300800 */
[----:B------:R-:W-:Y:S01]  /*b7010*/  MOV R235, R120 ;  /* 0x0000007800eb7202 */ /* 0x000fe20000000f00 */
[----:B------:R-:W3:Y:S02]  /*b7020*/  LDL.LU R115, [R1+0xfc] ;  /* 0x0000fc0001737983 */ /* 0x000ee40000300800 */
[----:B------:R-:W3:Y:S02]  /*b7030*/  LDL.LU R120, [R1+0x110] ;  /* 0x0001100001787983 */ /* 0x000ee40000300800 */
[----:B------:R-:W-:Y:S01]  /*b7040*/  IMAD.MOV.U32 R230, RZ, RZ, R123 ;  /* 0x000000ffffe67224 */ /* 0x000fe200078e007b */
[----:B------:R-:W3:Y:S01]  /*b7050*/  LDL.LU R121, [R1+0x114] ;  /* 0x0001140001797983 */ /* 0x000ee20000300800 */
[----:B--2---:R-:W-:Y:S01]  /*b7060*/  IMAD.MOV.U32 R122, RZ, RZ, R180 ;  /* 0x000000ffff7a7224 */ /* 0x004fe200078e00b4 */
[----:B----4-:R-:W-:-:S02]  /*b7070*/  MOV R123, R181 ;  /* 0x000000b5007b7202 */ /* 0x010fc40000000f00 */
[----:B------:R-:W2:Y:S01]  /*b7080*/  LDL.LU R180, [R1+0x6ab4] ;  /* 0x006ab40001b47983 */ /* 0x000ea20000300800 */
[----:B------:R-:W4:Y:S02]  /*b7090*/  LDL.LU R181, [R1+0x6ab0] ;  /* 0x006ab00001b57983 */ /* 0x000f240000300800 */
[----:B------:R-:W3:Y:S02]  /*b70a0*/  LDL.LU R240, [R1+0x120] ;  /* 0x0001200001f07983 */ /* 0x000ee40000300800 */
[----:B------:R-:W3:Y:S01]  /*b70b0*/  LDL.LU R241, [R1+0x124] ;  /* 0x0001240001f17983 */ /* 0x000ee20000300800 */
[----:B------:R-:W3:Y:S01]  /*b70c0*/  LDL.LU R242, [R1+0x128] ;  /* 0x0001280001f27983 */ /* 0x000ee20000300800 */
[----:B------:R-:W3:Y:S02]  /*b70d0*/  LDL.LU R243, [R1+0x12c] ;  /* 0x00012c0001f37983 */ /* 0x000ee40000300800 */
[----:B------:R-:W3:Y:S01]  /*b70e0*/  LDL.LU R236, [R1+0x130] ;  /* 0x0001300001ec7983 */ /* 0x000ee20000300800 */
[----:B------:R-:W-:Y:S01]  /*b70f0*/  MOV R87, R140 ;  /* 0x0000008c00577202 */ /* 0x000fe20000000f00 */
[----:B------:R-:W-:-:S02]  /*b7100*/  IMAD.MOV.U32 R234, RZ, RZ, R143 ;  /* 0x000000ffffea7224 */ /* 0x000fc400078e008f */
[----:B------:R-:W-:Y:S01]  /*b7110*/  IMAD.MOV.U32 R78, RZ, RZ, R90 ;  /* 0x000000ffff4e7224 */ /* 0x000fe200078e005a */
[----:B------:R-:W-:Y:S02]  /*b7120*/  MOV R79, R91 ;  /* 0x0000005b004f7202 */ /* 0x000fe40000000f00 */
[C---:B------:R-:W-:Y:S01]  /*b7130*/  HMMA.1688.F32.TF32 R88, R92.reuse, R24, R116 ;  /* 0x000000185c58723c */ /* 0x040fe20000081074 */
[----:B--2---:R-:W-:Y:S01]  /*b7140*/  MOV R238, R180 ;  /* 0x000000b400ee7202 */ /* 0x004fe20000000f00 */
[----:B----4-:R-:W-:Y:S02]  /*b7150*/  IMAD.MOV.U32 R237, RZ, RZ, R181 ;  /* 0x000000ffffed7224 */ /* 0x010fe400078e00b5 */
[----:B------:R-:W2:Y:S01]  /*b7160*/  LDL.LU R181, [R1+0x6aac] ;  /* 0x006aac0001b57983 */ /* 0x000ea20000300800 */
[----:B------:R-:W2:Y:S02]  /*b7170*/  LDL.LU R180, [R1+0x6aa8] ;  /* 0x006aa80001b47983 */ /* 0x000ea40000300800 */
        /* <DEDUP_REMOVED lines=75> */
[----:B------:R-:W-:Y:S01]  /*b7630*/  IMAD.MOV.U32 R70, RZ, RZ, R88 ;  /* 0x000000ffff467224 */ /* 0x000fe200078e0058 */
[----:B------:R-:W-:Y:S01]  /*b7640*/  MOV R71, R89 ;  /* 0x0000005900477202 */ /* 0x000fe20000000f00 */
[----:B------:R-:W-:Y:S01]  /*b7650*/  IMAD.MOV.U32 R63, RZ, RZ, R90 ;  /* 0x000000ffff3f7224 */ /* 0x000fe200078e005a */
[----:B------:R-:W-:Y:S01]  /*b7660*/  MOV R62, R91 ;  /* 0x0000005b003e7202 */ /* 0x000fe20000000f00 */
[----:B------:R-:W-:Y:S04]  /*b7670*/  LDS R88, [R3+0x4a080] ;  /* 0x04a0800003587984 */ /* 0x000fe80000000800 */
[----:B------:R-:W-:Y:S04]  /*b7680*/  LDS R90, [R3+0x4a880] ;  /* 0x04a88000035a7984 */ /* 0x000fe80000000800 */
[----:B------:R-:W-:Y:S04]  /*b7690*/  LDS R89, [R252+0x4a080] ;  /* 0x04a08000fc597984 */ /* 0x000fe80000000800 */
[----:B------:R-:W1:Y:S01]  /*b76a0*/  LDS R91, [R252+0x4a880] ;  /* 0x04a88000fc5b7984 */ /* 0x000e620000000800 */
[C---:B---3--:R-:W-:Y:S08]  /*b76b0*/  HMMA.1688.F32.TF32 R120, R92.reuse, R56, R120 ;  /* 0x000000385c78723c */ /* 0x048ff00000081078 */
[C---:B------:R-:W-:Y:S08]  /*b76c0*/  HMMA.1688.F32.TF32 R112, R92.reuse, R64, R112 ;  /* 0x000000405c70723c */ /* 0x040ff00000081070 */
[C---:B------:R-:W-:Y:S08]  /*b76d0*/  HMMA.1688.F32.TF32 R108, R92.reuse, R68, R108 ;  /* 0x000000445c6c723c */ /* 0x040ff0000008106c */
[C---:B------:R-:W-:Y:S08]  /*b76e0*/  HMMA.1688.F32.TF32 R104, R92.reuse, R72, R104 ;  /* 0x000000485c68723c */ /* 0x040ff00000081068 */
[C---:B--2---:R-:W-:Y:S08]  /*b76f0*/  HMMA.1688.F32.TF32 R244, R92.reuse, R228, R244 ;  /* 0x000000e45cf4723c */ /* 0x044ff000000810f4 */
[C---:B------:R-:W-:Y:S08]  /*b7700*/  HMMA.1688.F32.TF32 R248, R92.reuse, R224, R248 ;  /* 0x000000e05cf8723c */ /* 0x040ff000000810f8 */
[C---:B------:R-:W-:Y:S07]  /*b7710*/  HMMA.1688.F32.TF32 R144, R92.reuse, R216, R144 ;  /* 0x000000d85c90723c */ /* 0x040fee0000081090 */
[----:B------:R-:W-:Y:S01]  /*b7720*/  STL.64 [R1+0x400], R244 ;  /* 0x000400f401007387 */ /* 0x000fe20000100a00 */
[----:B------:R4:W-:Y:S02]  /*b7730*/  STL.64 [R1+0x408], R246 ;  /* 0x000408f601007387 */ /* 0x0009e40000100a00 */
[C---:B----4-:R-:W-:Y:S08]  /*b7740*/  HMMA.1688.F32.TF32 R244, R92.reuse, R220, R140 ;  /* 0x000000dc5cf4723c */ /* 0x050ff0000008108c */
[C---:B------:R-:W-:Y:S01]  /*b7750*/  HMMA.1688.F32.TF32 R140, R92.reuse, R212, R148 ;  /* 0x000000d45c8c723c */ /* 0x040fe20000081094 */
[----:B------:R-:W-:Y:S01]  /*b7760*/  STL.64 [R1+0x3f0], R248 ;  /* 0x0003f0f801007387 */ /* 0x000fe20000100a00 */
[----:B------:R-:W-:Y:S06]  /*b7770*/  STL.64 [R1+0x3f8], R250 ;  /* 0x0003f8fa01007387 */ /* 0x000fec0000100a00 */
[C---:B------:R-:W-:Y:S07]  /*b7780*/  HMMA.1688.F32.TF32 R148, R92.reuse, R208, R152 ;  /* 0x000000d05c94723c */ /* 0x040fee0000081098 */
        /* <DEDUP_REMOVED lines=28> */
[C---:B------:R-:W-:Y:S08]  /*b7950*/  HMMA.1688.F32.TF32 R116, R92.reuse, R60, R116 ;  /* 0x0000003c5c74723c */ /* 0x040ff00000081074 */
[C---:B------:R-:W-:Y:S01]  /*b7960*/  HMMA.1688.F32.TF32 R100, R92.reuse, R76, R100 ;  /* 0x0000004c5c64723c */ /* 0x040fe20000081064 */
[----:B------:R-:W-:Y:S04]  /*b7970*/  LDS R180, [R0+0x4a080] ;  /* 0x04a0800000b47984 */ /* 0x000fe80000000800 */
[----:B------:R-:W-:Y:S04]  /*b7980*/  LDS R182, [R0+0x4a880] ;  /* 0x04a8800000b67984 */ /* 0x000fe80000000800 */
[----:B------:R-:W-:Y:S04]  /*b7990*/  LDS R181, [R2+0x4a080] ;  /* 0x04a0800002b57984 */ /* 0x000fe80000000800 */
[----:B------:R-:W3:Y:S01]  /*b79a0*/  LDS R183, [R2+0x4a880] ;  /* 0x04a8800002b77984 */ /* 0x000ee20000000800 */
[C---:B--2---:R-:W-:Y:S03]  /*b79b0*/  HMMA.1688.F32.TF32 R148, R92.reuse, R44, R188 ;  /* 0x0000002c5c94723c */ /* 0x044fe600000810bc */
[----:B------:R-:W-:Y:S01]  /*b79c0*/  STL.64 [R1+0x160], R144 ;  /* 0x0001609001007387 */ /* 0x000fe20000100a00 */
[----:B------:R2:W-:Y:S02]  /*b79d0*/  STL.64 [R1+0x168], R146 ;  /* 0x0001689201007387 */ /* 0x0005e40000100a00 */
[----:B------:R-:W-:Y:S02]  /*b79e0*/  STL.64 [R1+0x150], R140 ;  /* 0x0001508c01007387 */ /* 0x000fe40000100a00 */
[----:B------:R4:W-:Y:S01]  /*b79f0*/  STL.64 [R1+0x158], R142 ;  /* 0x0001588e01007387 */ /* 0x0009e20000100a00 */
[C---:B--2---:R-:W-:Y:S08]  /*b7a00*/  HMMA.1688.F32.TF32 R144, R92.reuse, R48, R236 ;  /* 0x000000305c90723c */ /* 0x044ff000000810ec */
[----:B----4-:R-:W-:Y:S08]  /*b7a10*/  HMMA.1688.F32.TF32 R140, R92, R52, R240 ;  /* 0x000000345c8c723c */ /* 0x010ff000000810f0 */
[C---:B-1----:R-:W-:Y:S01]  /*b7a20*/  HMMA.1688.F32.TF32 R92, R88.reuse, R24, R96 ;  /* 0x00000018585c723c */ /* 0x042fe20000081060 */
[----:B------:R-:W-:Y:S01]  /*b7a30*/  STL.64 [R1+0x140], R148 ;  /* 0x0001409401007387 */ /* 0x000fe20000100a00 */
[----:B------:R-:W-:Y:S05]  /*b7a40*/  STL.64 [R1+0x148], R150 ;  /* 0x0001489601007387 */ /* 0x000fea0000100a00 */
[----:B------:R-:W-:Y:S01]  /*b7a50*/  STL.64 [R1+0x130], R144 ;  /* 0x0001309001007387 */ /* 0x000fe20000100a00 */
[----:B------:R-:W-:Y:S07]  /*b7a60*/  STL.64 [R1+0x138], R146 ;  /* 0x0001389201007387 */ /* 0x000fee0000100a00 */
        /* <DEDUP_REMOVED lines=15> */
[C---:B------:R-:W-:Y:S01]  /*b7b60*/  HMMA.1688.F32.TF32 R96, R88.reuse, R16, R128 ;  /* 0x000000105860723c */ /* 0x040fe20000081080 */
[----:B------:R2:W-:Y:S07]  /*b7b70*/  STL.64 [R1+0xb8], R94 ;  /* 0x0000b85e01007387 */ /* 0x0005ee0000100a00 */
[C---:B-1----:R-:W-:Y:S08]  /*b7b80*/  HMMA.1688.F32.TF32 R100, R88.reuse, R20, R124 ;  /* 0x000000145864723c */ /* 0x042ff0000008107c */
[C---:B--2---:R-:W-:Y:S11]  /*b7b90*/  HMMA.1688.F32.TF32 R92, R88.reuse, R12, R132 ;  /* 0x0000000c585c723c */ /* 0x044ff60000081084 */
[----:B------:R-:W-:Y:S04]  /*b7ba0*/  @!UPT UIADD3 URZ, URZ, URZ, URZ ;  /* 0x0000003f3f3ff290 */ /* 0x000fe8000fffe03f */
[----:B------:R-:W-:Y:S01]  /*b7bb0*/  STL.64 [R1+0x370], R100 ;  /* 0x0003706401007387 */ /* 0x000fe20000100a00 */
[----:B------:R-:W-:Y:S02]  /*b7bc0*/  STL.64 [R1+0x378], R102 ;  /* 0x0003786601007387 */ /* 0x000fe40000100a00 */
[----:B------:R-:W2:Y:S02]  /*b7bd0*/  LDL.LU R124, [R1+0x1380] ;  /* 0x00138000017c7983 */ /* 0x000ea40000300800 */
[----:B------:R1:W-:Y:S01]  /*b7be0*/  STL.64 [R1+0x360], R96 ;  /* 0x0003606001007387 */ /* 0x0003e20000100a00 */
[----:B------:R4:W-:Y:S02]  /*b7bf0*/  STL.64 [R1+0x368], R98 ;  /* 0x0003686201007387 */ /* 0x0009e40000100a00 */
[----:B------:R3:W-:Y:S02]  /*b7c00*/  STL.64 [R1+0x350], R92 ;  /* 0x0003505c01007387 */ /* 0x0007e40000100a00 */
[----:B------:R3:W-:Y:S02]  /*b7c10*/  STL.64 [R1+0x358], R94 ;  /* 0x0003585e01007387 */ /* 0x0007e40000100a00 */
[----:B------:R-:W2:Y:S01]  /*b7c20*/  LDL.LU R125, [R1+0x1384] ;  /* 0x00138400017d7983 */ /* 0x000ea20000300800 */
[----:B------:R-:W2:Y:S01]  /*b7c30*/  LDL.LU R126, [R1+0x1388] ;  /* 0x00138800017e7983 */ /* 0x000ea20000300800 */
[----:B------:R-:W2:Y:S03]  /*b7c40*/  LDL.LU R127, [R1+0x138c] ;  /* 0x00138c00017f7983 */ /* 0x000ea60000300800 */
[----:B-1----:R-:W2:Y:S01]  /*b7c50*/  LDL.LU R96, [R1+0x1390] ;  /* 0x0013900001607983 */ /* 0x002ea20000300800 */
[----:B------:R-:W2:Y:S02]  /*b7c60*/  LDL.LU R97, [R1+0x1394] ;  /* 0x0013940001617983 */ /* 0x000ea40000300800 */
[----:B----4-:R-:W2:Y:S02]  /*b7c70*/  LDL.LU R98, [R1+0x1398] ;  /* 0x0013980001627983 */ /* 0x010ea40000300800 */
        /* <DEDUP_REMOVED lines=25> */
[----:B---3--:R-:W3:Y:S01]  /*b7e10*/  LDL.LU R92, [R1+0x1420] ;  /* 0x00142000015c7983 */ /* 0x008ee20000300800 */
[----:B------:R-:W3:Y:S02]  /*b7e20*/  LDL.LU R93, [R1+0x1424] ;  /* 0x00142400015d7983 */ /* 0x000ee40000300800 */
[----:B------:R-:W3:Y:S02]  /*b7e30*/  LDL.LU R94, [R1+0x1428] ;  /* 0x00142800015e7983 */ /* 0x000ee40000300800 */
[----:B------:R-:W3:Y:S01]  /*b7e40*/  LDL.LU R95, [R1+0x142c] ;  /* 0x00142c00015f7983 */ /* 0x000ee20000300800 */
        /* <DEDUP_REMOVED lines=72> */
[C---:B---3--:R-:W-:Y:S08]  /*b82d0*/  HMMA.1688.F32.TF32 R92, R88.reuse, R196, R92 ;  /* 0x000000c4585c723c */ /* 0x048ff0000008105c */
[C---:B--2---:R-:W-:Y:S08]  /*b82e0*/  HMMA.1688.F32.TF32 R236, R88.reuse, R200, R236 ;  /* 0x000000c858ec723c */ /* 0x044ff000000810ec */
        /* <DEDUP_REMOVED lines=17> */
[----:B-1----:R-:W3:Y:S01]  /*b8400*/  LDL.LU.64 R144, [R1+0x6a98] ;  /* 0x006a980001907983 */ /* 0x002ee20000300a00 */
        /* <DEDUP_REMOVED lines=32> */
[C---:B------:R-:W-:Y:S08]  /*b8610*/  HMMA.1688.F32.TF32 R240, R88.reuse, R32, R240 ;  /* 0x0000002058f0723c */ /* 0x040ff000000810f0 */
[C---:B------:R-:W-:Y:S08]  /*b8620*/  HMMA.1688.F32.TF32 R116, R88.reuse, R40, R116 ;  /* 0x000000285874723c */ /* 0x040ff00000081074 */
[C---:B------:R-:W-:Y:S08]  /*b8630*/  HMMA.1688.F32.TF32 R112, R88.reuse, R44, R112 ;  /* 0x0000002c5870723c */ /* 0x040ff00000081070 */
[C---:B------:R-:W-:Y:S08]  /*b8640*/  HMMA.1688.F32.TF32 R108, R88.reuse, R52, R108 ;  /* 0x00000034586c723c */ /* 0x040ff0000008106c */
[C---:B------:R-:W-:Y:S01]  /*b8650*/  HMMA.1688.F32.TF32 R104, R88.reuse, R56, R104 ;  /* 0x000000385868723c */ /* 0x040fe20000081068 */
[----:B------:R-:W-:Y:S01]  /*b8660*/  IMAD.MOV.U32 R146, RZ, RZ, R137 ;  /* 0x000000ffff927224 */ /* 0x000fe200078e0089 */
[----:B------:R-:W-:Y:S01]  /*b8670*/  MOV R147, R136 ;  /* 0x0000008800937202 */ /* 0x000fe20000000f00 */
[----:B------:R-:W-:Y:S04]  /*b8680*/  LDS R238, [R3+0x4a900] ;  /* 0x04a9000003ee7984 */ /* 0x000fe80000000800 */
[----:B-1----:R-:W3:Y:S01]  /*b8690*/  LDL.LU.64 R236, [R1+0x6a40] ;  /* 0x006a400001ec7983 */ /* 0x002ee20000300a00 */
[----:B------:R-:W-:Y:S02]  /*b86a0*/  STL.64 [R1+0x270], R92 ;  /* 0x0002705c01007387 */ /* 0x000fe40000100a00 */
[----:B------:R1:W-:Y:S01]  /*b86b0*/  STL.64 [R1+0x278], R94 ;  /* 0x0002785e01007387 */ /* 0x0003e20000100a00 */
[----:B------:R-:W-:Y:S01]  /*b86c0*/  LDS R239, [R252+0x4a900] ;  /* 0x04a90000fcef7984 */ /* 0x000fe20000000800 */
[C---:B-1----:R-:W-:Y:S08]  /*b86d0*/  HMMA.1688.F32.TF32 R92, R88.reuse, R192, R244 ;  /* 0x000000c0585c723c */ /* 0x042ff000000810f4 */
[C---:B------:R-:W-:Y:S11]  /*b86e0*/  HMMA.1688.F32.TF32 R244, R88.reuse, R28, R248 ;  /* 0x0000001c58f4723c */ /* 0x040ff600000810f8 */
[----:B------:R-:W-:Y:S04]  /*b86f0*/  @!UPT UIADD3 URZ, URZ, URZ, URZ ;  /* 0x0000003f3f3ff290 */ /* 0x000fe8000fffe03f */
[----:B------:R-:W-:Y:S01]  /*b8700*/  STL.64 [R1+0x260], R92 ;  /* 0x0002605c01007387 */ /* 0x000fe20000100a00 */
[----:B------:R1:W-:Y:S02]  /*b8710*/  STL.64 [R1+0x268], R94 ;  /* 0x0002685e01007387 */ /* 0x0003e40000100a00 */
[C---:B-1----:R-:W-:Y:S05]  /*b8720*/  HMMA.1688.F32.TF32 R92, R88.reuse, R36, R120 ;  /* 0x00000024585c723c */ /* 0x042fea0000081078 */
[----:B------:R-:W-:Y:S01]  /*b8730*/  STL.64 [R1+0x250], R244 ;  /* 0x000250f401007387 */ /* 0x000fe20000100a00 */
[----:B------:R-:W-:Y:S02]  /*b8740*/  STL.64 [R1+0x258], R246 ;  /* 0x000258f601007387 */ /* 0x000fe40000100a00 */
[----:B------:R-:W-:Y:S02]  /*b8750*/  STL.64 [R1+0x240], R240 ;  /* 0x000240f001007387 */ /* 0x000fe40000100a00 */
[----:B------:R-:W-:Y:S11]  /*b8760*/  STL.64 [R1+0x248], R242 ;  /* 0x000248f201007387 */ /* 0x000ff60000100a00 */
[----:B------:R-:W-:Y:S02]  /*b8770*/  @!UPT UIADD3 URZ, URZ, URZ, URZ ;  /* 0x0000003f3f3ff290 */ /* 0x000fe4000fffe03f */
[----:B------:R-:W-:Y:S01]  /*b8780*/  STL.64 [R1+0x230], R92 ;  /* 0x0002305c01007387 */ /* 0x000fe20000100a00 */
[----:B------:R1:W-:Y:S02]  /*b8790*/  STL.64 [R1+0x238], R94 ;  /* 0x0002385e01007387 */ /* 0x0003e40000100a00 */
[C---:B-1----:R-:W-:Y:S01]  /*b87a0*/  HMMA.1688.F32.TF32 R92, R88.reuse, R48, R132 ;  /* 0x00000030585c723c */ /* 0x042fe20000081084 */
[----:B------:R-:W-:Y:S01]  /*b87b0*/  STL.64 [R1+0x220], R116 ;  /* 0x0002207401007387 */ /* 0x000fe20000100a00 */
[----:B------:R-:W-:Y:S02]  /*b87c0*/  STL.64 [R1+0x228], R118 ;  /* 0x0002287601007387 */ /* 0x000fe40000100a00 */
[----:B------:R-:W4:Y:S02]  /*b87d0*/  LDL.LU R132, [R1+0x11e0] ;  /* 0x0011e00001847983 */ /* 0x000f240000300800 */
[----:B------:R-:W-:Y:S01]  /*b87e0*/  STL.64 [R1+0x210], R112 ;  /* 0x0002107001007387 */ /* 0x000fe20000100a00 */
[----:B------:R-:W-:Y:S11]  /*b87f0*/  STL.64 [R1+0x218], R114 ;  /* 0x0002187201007387 */ /* 0x000ff60000100a00 */
[----:B------:R-:W-:Y:S05]  /*b8800*/  @!UPT UIADD3 URZ, URZ, URZ, URZ ;  /* 0x0000003f3f3ff290 */ /* 0x000fea000fffe03f */
[----:B------:R-:W-:Y:S01]  /*b8810*/  STL.64 [R1+0x200], R92 ;  /* 0x0002005c01007387 */ /* 0x000fe20000100a00 */
[----:B------:R1:W-:Y:S02]  /*b8820*/  STL.64 [R1+0x208], R94 ;  /* 0x0002085e01007387 */ /* 0x0003e40000100a00 */
[----:B------:R-:W4:Y:S02]  /*b8830*/  LDL.LU R133, [R1+0x11e4] ;  /* 0x0011e40001857983 */ /* 0x000f240000300800 */
[----:B------:R-:W4:Y:S01]  /*b8840*/  LDL.LU R134, [R1+0x11e8] ;  /* 0x0011e80001867983 */ /* 0x000f220000300800 */
[----:B------:R-:W4:Y:S01]  /*b8850*/  LDL.LU R135, [R1+0x11ec] ;  /* 0x0011ec0001877983 */ /* 0x000f220000300800 */
[C---:B-1----:R-:W-:Y:S03]  /*b8860*/  HMMA.1688.F32.TF32 R92, R88.reuse, R60, R100 ;  /* 0x0000003c585c723c */ /* 0x042fe60000081064 */
[----:B------:R-:W-:Y:S01]  /*b8870*/  STL.64 [R1+0x1f0], R108 ;  /* 0x0001f06c01007387 */ /* 0x000fe20000100a00 */
[----:B------:R-:W-:Y:S04]  /*b8880*/  STL.64 [R1+0x1f8], R110 ;  /* 0x0001f86e01007387 */ /* 0x000fe80000100a00 */
        /* <DEDUP_REMOVED lines=12> */
[----:B------:R-:W-:Y:S01]  /*b8950*/  STL.64 [R1+0x1a0], R92 ;  /* 0x0001a05c01007387 */ /* 0x000fe20000100a00 */
[----:B------:R1:W-:Y:S02]  /*b8960*/  STL.64 [R1+0x1a8], R94 ;  /* 0x0001a85e01007387 */ /* 0x0003e40000100a00 */
        /* <DEDUP_REMOVED lines=11> */
[----:B-1----:R-:W4:Y:S02]  /*b8a20*/  LDL.LU R96, [R1+0x1340] ;  /* 0x0013400001607983 */ /* 0x002f240000300800 */
        /* <DEDUP_REMOVED lines=13> */
[----:B--2---:R-:W-:Y:S01]  /*b8b00*/  IMAD.MOV.U32 R242, RZ, RZ, R141 ;  /* 0x000000fffff27224 */ /* 0x004fe200078e008d */
[----:B------:R-:W-:Y:S01]  /*b8b10*/  MOV R243, R140 ;  /* 0x0000008c00f37202 */ /* 0x000fe20000000f00 */
[----:B---3--:R-:W-:Y:S01]  /*b8b20*/  IMAD.MOV.U32 R130, RZ, RZ, R237 ;  /* 0x000000ffff827224 */ /* 0x008fe200078e00ed */
[----:B------:R-:W-:Y:S01]  /*b8b30*/  MOV R131, R236 ;  /* 0x000000ec00837202 */ /* 0x000fe20000000f00 */
[----:B----4-:R-:W-:Y:S01]  /*b8b40*/  IMAD.MOV.U32 R250, RZ, RZ, R149 ;  /* 0x000000fffffa7224 */ /* 0x010fe200078e0095 */
[----:B------:R-:W-:Y:S01]  /*b8b50*/  MOV R251, R148 ;  /* 0x0000009400fb7202 */ /* 0x000fe20000000f00 */
[----:B------:R-:W-:Y:S04]  /*b8b60*/  LDS R236, [R3+0x4a100] ;  /* 0x04a1000003ec7984 */ /* 0x000fe80000000800 */
[----:B------:R-:W1:Y:S01]  /*b8b70*/  LDS R237, [R252+0x4a100] ;  /* 0x04a10000fced7984 */ /* 0x000e620000000800 */
[----:B------:R-:W-:Y:S07]  /*b8b80*/  HMMA.1688.F32.TF32 R88, R88, R76, R132 ;  /* 0x0000004c5858723c */ /* 0x000fee0000081084 */
[----:B------:R-:W-:Y:S01]  /*b8b90*/  IMAD.MOV.U32 R134, RZ, RZ, R185 ;  /* 0x000000ffff867224 */ /* 0x000fe200078e00b9 */
[----:B------:R-:W-:Y:S01]  /*b8ba0*/  MOV R135, R184 ;  /* 0x000000b800877202 */ /* 0x000fe20000000f00 */
[----:B------:R-:W-:Y:S01]  /*b8bb0*/  IMAD.MOV.U32 R132, RZ, RZ, R189 ;  /* 0x000000ffff847224 */ /* 0x000fe200078e00bd */
[----:B------:R-:W-:Y:S11]  /*b8bc0*/  MOV R133, R188 ;  /* 0x000000bc00857202 */ /* 0x000ff60000000f00 */
[----:B------:R-:W-:Y:S02]  /*b8bd0*/  @!UPT UIADD3 URZ, URZ, URZ, URZ ;  /* 0x0000003f3f3ff290 */ /* 0x000fe4000fffe03f */
[----:B------:R-:W-:Y:S01]  /*b8be0*/  STL.64 [R1+0x66b0], R90 ;  /* 0x0066b05a01007387 */ /* 0x000fe20000100a00 */
[----:B------:R2:W-:Y:S01]  /*b8bf0*/  STL.64 [R1+0x66a8], R88 ;  /* 0x0066a85801007387 */ /* 0x0005e20000100a00 */
[C---:B------:R-:W-:Y:S08]  /*b8c00*/  HMMA.1688.F32.TF32 R92, R180.reuse, R24, R112 ;  /* 0x00000018b45c723c */ /* 0x040ff00000081070 */
[C---:B------:R-:W-:Y:S08]  /*b8c10*/  HMMA.1688.F32.TF32 R188, R180.reuse, R16, R104 ;  /* 0x00000010b4bc723c */ /* 0x040ff00000081068 */
        /* <DEDUP_REMOVED lines=10> */
[----:B------:R3:W-:Y:S03]  /*b8cc0*/  STL.64 [R1+0x66d8], R188 ;  /* 0x0066d8bc01007387 */ /* 0x0007e60000100a00 */
[----:B------:R-:W-:Y:S01]  /*b8cd0*/  STL.64 [R1+0x66f0], R98 ;  /* 0x0066f06201007387 */ /* 0x000fe20000100a00 */
[----:B------:R-:W-:Y:S02]  /*b8ce0*/  STL.64 [R1+0x66e8], R96 ;  /* 0x0066e86001007387 */ /* 0x000fe40000100a00 */
[----:B------:R-:W-:Y:S02]  /*b8cf0*/  STL.64 [R1+0x6700], R102 ;  /* 0x0067006601007387 */ /* 0x000fe40000100a00 */
[----:B------:R-:W-:Y:S01]  /*b8d00*/  STL.64 [R1+0x66f8], R100 ;  /* 0x0066f86401007387 */ /* 0x000fe20000100a00 */
        /* <DEDUP_REMOVED lines=26> */
[----:B------:R-:W3:Y:S01]  /*b8eb0*/  LDL.LU R130, [R1+0x12c8] ;  /* 0x0012c80001827983 */ /* 0x000ee20000300800 */
[C---:B------:R-:W-:Y:S01]  /*b8ec0*/  HMMA.1688.F32.TF32 R112, R180.reuse, R84, R132 ;  /* 0x00000054b470723c */ /* 0x040fe20000081084 */
[----:B------:R-:W3:Y:S01]  /*b8ed0*/  LDL.LU R131, [R1+0x12cc] ;  /* 0x0012cc0001837983 */ /* 0x000ee20000300800 */
[----:B------:R-:W3:Y:S02]  /*b8ee0*/  LDL.LU R132, [R1+0x12b0] ;  /* 0x0012b00001847983 */ /* 0x000ee40000300800 */
[----:B------:R-:W3:Y:S02]  /*b8ef0*/  LDL.LU R133, [R1+0x12b4] ;  /* 0x0012b40001857983 */ /* 0x000ee40000300800 */
[----:B------:R-:W3:Y:S01]  /*b8f00*/  LDL.LU R134, [R1+0x12b8] ;  /* 0x0012b80001867983 */ /* 0x000ee20000300800 */
[----:B------:R-:W3:Y:S01]  /*b8f10*/  LDL.LU R135, [R1+0x12bc] ;  /* 0x0012bc0001877983 */ /* 0x000ee20000300800 */
[----:B------:R-:W3:Y:S02]  /*b8f20*/  LDL.LU R142, [R1+0x12a8] ;  /* 0x0012a800018e7983 */ /* 0x000ee40000300800 */
[----:B------:R-:W3:Y:S11]  /*b8f30*/  LDL.LU R143, [R1+0x12ac] ;  /* 0x0012ac00018f7983 */ /* 0x000ef60000300800 */
[----:B------:R-:W-:Y:S02]  /*b8f40*/  @!UPT UIADD3 URZ, URZ, URZ, URZ ;  /* 0x0000003f3f3ff290 */ /* 0x000fe4000fffe03f */
[----:B------:R-:W-:Y:S01]  /*b8f50*/  STL [R1+0x6670], R112 ;  /* 0x0066707001007387 */ /* 0x000fe20000100800 */
[----:B------:R-:W-:Y:S02]  /*b8f60*/  STL [R1+0x666c], R113 ;  /* 0x00666c7101007387 */ /* 0x000fe40000100800 */
[----:B------:R-:W-:Y:S02]  /*b8f70*/  STL [R1+0x6668], R114 ;  /* 0x0066687201007387 */ /* 0x000fe40000100800 */
[----:B------:R-:W-:Y:S01]  /*b8f80*/  STL [R1+0x6644], R115 ;  /* 0x0066447301007387 */ /* 0x000fe20000100800 */
[C---:B----4-:R-:W-:Y:S08]  /*b8f90*/  HMMA.1688.F32.TF32 R116, R180.reuse, R232, R116 ;  /* 0x000000e8b474723c */ /* 0x050ff00000081074 */
[C---:B--2---:R-:W-:Y:S08]  /*b8fa0*/  HMMA.1688.F32.TF32 R120, R180.reuse, R228, R120 ;  /* 0x000000e4b478723c */ /* 0x044ff00000081078 */
[C---:B---3--:R-:W-:Y:S08]  /*b8fb0*/  HMMA.1688.F32.TF32 R124, R180.reuse, R224, R124 ;  /* 0x000000e0b47c723c */ /* 0x048ff0000008107c */
[C---:B------:R-:W-:Y:S08]  /*b8fc0*/  HMMA.1688.F32.TF32 R128, R180.reuse, R220, R128 ;  /* 0x000000dcb480723c */ /* 0x040ff00000081080 */
        /* <DEDUP_REMOVED lines=20> */
[----:B------:R-:W-:Y:S02]  /*b9110*/  STL.64 [R1+0x6708], R132 ;  /* 0x0067088401007387 */ /* 0x000fe40000100a00 */
[----:B------:R-:W-:Y:S02]  /*b9120*/  STL.64 [R1+0x6720], R138 ;  /* 0x0067208a01007387 */ /* 0x000fe40000100a00 */
[----:B------:R-:W-:Y:S01]  /*b9130*/  STL.64 [R1+0x6718], R136 ;  /* 0x0067188801007387 */ /* 0x000fe20000100a00 */
[----:B------:R-:W-:Y:S01]  /*b9140*/  STL.64 [R1+0x6730], R142 ;  /* 0x0067308e01007387 */ /* 0x000fe20000100a00 */
[----:B------:R-:W-:Y:S02]  /*b9150*/  STL.64 [R1+0x6728], R140 ;  /* 0x0067288c01007387 */ /* 0x000fe40000100a00 */
[----:B------:R-:W2:Y:S02]  /*b9160*/  LDL.LU R158, [R1+0x1268] ;  /* 0x00126800019e7983 */ /* 0x000ea40000300800 */
[----:B------:R-:W2:Y:S01]  /*b9170*/  LDL.LU R159, [R1+0x126c] ;  /* 0x00126c00019f7983 */ /* 0x000ea20000300800 */
[----:B------:R-:W3:Y:S01]  /*b9180*/  LDL.LU R154, [R1+0x1278] ;  /* 0x00127800019a7983 */ /* 0x000ee20000300800 */
[----:B------:R-:W3:Y:S01]  /*b9190*/  LDL.LU R155, [R1+0x127c] ;  /* 0x00127c00019b7983 */ /* 0x000ee20000300800 */
[C---:B------:R-:W-:Y:S01]  /*b91a0*/  HMMA.1688.F32.TF32 R144, R180.reuse, R204, R240 ;  /* 0x000000ccb490723c */ /* 0x040fe200000810f0 */
        /* <DEDUP_REMOVED lines=16> */
[----:B------:R-:W-:Y:S01]  /*b92b0*/  STL.64 [R1+0x6740], R146 ;  /* 0x0067409201007387 */ /* 0x000fe20000100a00 */
[----:B------:R-:W-:Y:S01]  /*b92c0*/  STL.64 [R1+0x6738], R144 ;  /* 0x0067389001007387 */ /* 0x000fe20000100a00 */
[C---:B---3--:R-:W-:Y:S08]  /*b92d0*/  HMMA.1688.F32.TF32 R148, R180.reuse, R200, R152 ;  /* 0x000000c8b494723c */ /* 0x048ff00000081098 */
[C---:B--2---:R-:W-:Y:S08]  /*b92e0*/  HMMA.1688.F32.TF32 R152, R180.reuse, R196, R156 ;  /* 0x000000c4b498723c */ /* 0x044ff0000008109c */
[C---:B----4-:R-:W-:Y:S07]  /*b92f0*/  HMMA.1688.F32.TF32 R156, R180.reuse, R192, R240 ;  /* 0x000000c0b49c723c */ /* 0x050fee00000810f0 */
[----:B------:R-:W-:Y:S01]  /*b9300*/  STL.64 [R1+0x6750], R150 ;  /* 0x0067509601007387 */ /* 0x000fe20000100a00 */
[----:B------:R-:W-:Y:S07]  /*b9310*/  STL.64 [R1+0x6748], R148 ;  /* 0x0067489401007387 */ /* 0x000fee0000100a00 */
[----:B------:R-:W-:Y:S02]  /*b9320*/  STL.64 [R1+0x6760], R154 ;  /* 0x0067609a01007387 */ /* 0x000fe40000100a00 */
[----:B------:R-:W-:Y:S01]  /*b9330*/  STL.64 [R1+0x6758], R152 ;  /* 0x0067589801007387 */ /* 0x000fe20000100a00 */
[----:B------:R-:W2:Y:S01]  /*b9340*/  LDL.LU R240, [R1+0x11c0] ;  /* 0x0011c00001f07983 */ /* 0x000ea20000300800 */
[----:B------:R-:W2:Y:S02]  /*b9350*/  LDL.LU R241, [R1+0x11c4] ;  /* 0x0011c40001f17983 */ /* 0x000ea40000300800 */
[----:B------:R-:W2:Y:S02]  /*b9360*/  LDL.LU R242, [R1+0x11c8] ;  /* 0x0011c80001f27983 */ /* 0x000ea40000300800 */
[----:B------:R-:W2:Y:S01]  /*b9370*/  LDL.LU R243, [R1+0x11cc] ;  /* 0x0011cc0001f37983 */ /* 0x000ea20000300800 */
[C---:B------:R-:W-:Y:S08]  /*b9380*/  HMMA.1688.F32.TF32 R160, R180.reuse, R28, R160 ;  /* 0x0000001cb4a0723c */ /* 0x040ff000000810a0 */
[C---:B------:R-:W-:Y:S08]  /*b9390*/  HMMA.1688.F32.TF32 R164, R180.reuse, R32, R164 ;  /* 0x00000020b4a4723c */ /* 0x040ff000000810a4 */
[C---:B------:R-:W-:Y:S08]  /*b93a0*/  HMMA.1688.F32.TF32 R168, R180.reuse, R36, R168 ;  /* 0x00000024b4a8723c */ /* 0x040ff000000810a8 */
[C---:B------:R-:W-:Y:S08]  /*b93b0*/  HMMA.1688.F32.TF32 R172, R180.reuse, R40, R172 ;  /* 0x00000028b4ac723c */ /* 0x040ff000000810ac */
[C---:B------:R-:W-:Y:S08]  /*b93c0*/  HMMA.1688.F32.TF32 R176, R180.reuse, R44, R176 ;  /* 0x0000002cb4b0723c */ /* 0x040ff000000810b0 */
[C---:B------:R-:W-:Y:S01]  /*b93d0*/  HMMA.1688.F32.TF32 R88, R180.reuse, R48, R248 ;  /* 0x00000030b458723c */ /* 0x040fe200000810f8 */
        /* <DEDUP_REMOVED lines=12> */
[----:B------:R-:W3:Y:S03]  /*b94a0*/  LDL.LU R188, [R1+0x11b0] ;  /* 0x0011b00001bc7983 */ /* 0x000ee60000300800 */
[----:B------:R-:W-:Y:S01]  /*b94b0*/  STL.64 [R1+0x11d0], R88 ;  /* 0x0011d05801007387 */ /* 0x000fe20000100a00 */
[----:B------:R2:W-:Y:S01]  /*b94c0*/  STL.64 [R1+0x11d8], R90 ;  /* 0x0011d85a01007387 */ /* 0x0005e20000100a00 */
[----:B------:R-:W3:Y:S02]  /*b94d0*/  LDL.LU R189, [R1+0x11b4] ;  /* 0x0011b40001bd7983 */ /* 0x000ee40000300800 */
[----:B------:R-:W3:Y:S02]  /*b94e0*/  LDL.LU R190, [R1+0x11b8] ;  /* 0x0011b80001be7983 */ /* 0x000ee40000300800 */
[----:B------:R-:W3:Y:S01]  /*b94f0*/  LDL.LU R191, [R1+0x11bc] ;  /* 0x0011bc0001bf7983 */ /* 0x000ee20000300800 */
[----:B------:R-:W4:Y:S01]  /*b9500*/  LDL.LU R184, [R1+0x11a0] ;  /* 0x0011a00001b87983 */ /* 0x000f220000300800 */
[----:B------:R-:W4:Y:S02]  /*b9510*/  LDL.LU R185, [R1+0x11a4] ;  /* 0x0011a40001b97983 */ /* 0x000f240000300800 */
[----:B------:R-:W4:Y:S02]  /*b9520*/  LDL.LU R186, [R1+0x11a8] ;  /* 0x0011a80001ba7983 */ /* 0x000f240000300800 */
[----:B------:R-:W4:Y:S01]  /*b9530*/  LDL.LU R187, [R1+0x11ac] ;  /* 0x0011ac0001bb7983 */ /* 0x000f220000300800 */
[----:B------:R-:W3:Y:S01]  /*b9540*/  LDL.LU R92, [R1+0x1190] ;  /* 0x00119000015c7983 */ /* 0x000ee20000300800 */
[----:B------:R-:W4:Y:S02]  /*b9550*/  LDL.LU R93, [R1+0x1194] ;  /* 0x00119400015d7983 */ /* 0x000f240000300800 */
[----:B------:R-:W4:Y:S02]  /*b9560*/  LDL.LU R94, [R1+0x1198] ;  /* 0x00119800015e7983 */ /* 0x000f240000300800 */
[----:B------:R-:W4:Y:S01]  /*b9570*/  LDL.LU R95, [R1+0x119c] ;  /* 0x00119c00015f7983 */ /* 0x000f220000300800 */
[C---:B--2---:R-:W-:Y:S11]  /*b9580*/  HMMA.1688.F32.TF32 R88, R180.reuse, R52, R240 ;  /* 0x00000034b458723c */ /* 0x044ff600000810f0 */
[----:B------:R-:W-:Y:S11]  /*b9590*/  @!UPT UIADD3 URZ, URZ, URZ, URZ ;  /* 0x0000003f3f3ff290 */ /* 0x000ff6000fffe03f */
[----:B------:R-:W-:Y:S02]  /*b95a0*/  @!UPT UIADD3 URZ, URZ, URZ, URZ ;  /* 0x0000003f3f3ff290 */ /* 0x000fe4000fffe03f */
[----:B------:R-:W-:Y:S01]  /*b95b0*/  IMAD.MOV.U32 R108, RZ, RZ, R88 ;  /* 0x000000ffff6c7224 */ /* 0x000fe200078e0058 */
[----:B------:R-:W-:Y:S01]  /*b95c0*/  MOV R109, R89 ;  /* 0x00000059006d7202 */ /* 0x000fe20000000f00 */
[----:B------:R-:W2:Y:S01]  /*b95d0*/  LDL.LU R88, [R1+0x1180] ;  /* 0x0011800001587983 */ /* 0x000ea20000300800 */
[----:B------:R-:W-:Y:S02]  /*b95e0*/  IMAD.MOV.U32 R110, RZ, RZ, R90 ;  /* 0x000000ffff6e7224 */ /* 0x000fe400078e005a */
[----:B------:R-:W2:Y:S01]  /*b95f0*/  LDL.LU R89, [R1+0x1184] ;  /* 0x0011840001597983 */ /* 0x000ea20000300800 */
[----:B------:R-:W-:Y:S01]  /*b9600*/  MOV R111, R91 ;  /* 0x0000005b006f7202 */ /* 0x000fe20000000f00 */
[----:B------:R-:W2:Y:S01]  /*b9610*/  LDL.LU R90, [R1+0x1188] ;  /* 0x00118800015a7983 */ /* 0x000ea20000300800 */
[----:B------:R-:W2:Y:S02]  /*b9620*/  LDL.LU R91, [R1+0x118c] ;  /* 0x00118c00015b7983 */ /* 0x000ea40000300800 */
[----:B------:R-:W1:Y:S02]  /*b9630*/  LDL.LU R240, [R1+0x9e0] ;  /* 0x0009e00001f07983 */ /* 0x000e640000300800 */
[----:B------:R-:W1:Y:S01]  /*b9640*/  LDL.LU R241, [R1+0x9e4] ;  /* 0x0009e40001f17983 */ /* 0x000e620000300800 */
[----:B------:R-:W1:Y:S01]  /*b9650*/  LDL.LU R242, [R1+0x9e8] ;  /* 0x0009e80001f27983 */ /* 0x000e620000300800 */
[----:B------:R-:W1:Y:S02]  /*b9660*/  LDL.LU R243, [R1+0x9ec] ;  /* 0x0009ec0001f37983 */ /* 0x000e640000300800 */
        /* <DEDUP_REMOVED lines=9> */
[C---:B----4-:R-:W-:Y:S01]  /*b9700*/  HMMA.1688.F32.TF32 R92, R180.reuse, R64, R92 ;  /* 0x00000040b45c723c */ /* 0x050fe2000008105c */
[----:B------:R-:W-:Y:S01]  /*b9710*/  STL.64 [R1+0x67d0], R110 ;  /* 0x0067d06e01007387 */ /* 0x000fe20000100a00 */
[----:B------:R3:W-:Y:S11]  /*b9720*/  STL.64 [R1+0x67c8], R108 ;  /* 0x0067c86c01007387 */ /* 0x0007f60000100a00 */
[----:B------:R-:W-:Y:S03]  /*b9730*/  @!UPT UIADD3 URZ, URZ, URZ, URZ ;  /* 0x0000003f3f3ff290 */ /* 0x000fe6000fffe03f */
[----:B------:R-:W-:Y:S01]  /*b9740*/  IMAD.MOV.U32 R118, RZ, RZ, R96 ;  /* 0x000000ffff767224 */ /* 0x000fe200078e0060 */
[----:B------:R-:W-:Y:S01]  /*b9750*/  MOV R112, R97 ;  /* 0x0000006100707202 */ /* 0x000fe20000000f00 */
[----:B------:R-:W-:Y:S01]  /*b9760*/  IMAD.MOV.U32 R113, RZ, RZ, R98 ;  /* 0x000000ffff717224 */ /* 0x000fe200078e0062 */
[----:B------:R-:W-:Y:S02]  /*b9770*/  MOV R114, R99 ;  /* 0x0000006300727202 */ /* 0x000fe40000000f00 */
[----:B------:R-:W-:Y:S03]  /*b9780*/  HMMA.1688.F32.TF32 R96, R180, R60, R184 ;  /* 0x0000003cb460723c */ /* 0x000fe600000810b8 */
[----:B------:R-:W-:Y:S01]  /*b9790*/  IMAD.MOV.U32 R126, RZ, RZ, R94 ;  /* 0x000000ffff7e7224 */ /* 0x000fe200078e005e */
[----:B------:R-:W-:Y:S01]  /*b97a0*/  MOV R127, R95 ;  /* 0x0000005f007f7202 */ /* 0x000fe20000000f00 */
[----:B------:R-:W-:Y:S01]  /*b97b0*/  IMAD.MOV.U32 R124, RZ, RZ, R92 ;  /* 0x000000ffff7c7224 */ /* 0x000fe200078e005c */
[----:B------:R-:W-:-:S03]  /*b97c0*/  MOV R125, R93 ;  /* 0x0000005d007d7202 */ /* 0x000fc60000000f00 */
[----:B------:R-:W-:Y:S02]  /*b97d0*/  STL.64 [R1+0x67e0], R126 ;  /* 0x0067e07e01007387 */ /* 0x000fe40000100a00 */
[----:B------:R4:W-:Y:S11]  /*b97e0*/  STL.64 [R1+0x67d8], R124 ;  /* 0x0067d87c01007387 */ /* 0x0009f60000100a00 */
[----:B------:R-:W-:Y:S02]  /*b97f0*/  @!UPT UIADD3 URZ, URZ, URZ, URZ ;  /* 0x0000003f3f3ff290 */ /* 0x000fe4000fffe03f */
[----:B------:R-:W-:Y:S01]  /*b9800*/  IMAD.MOV.U32 R120, RZ, RZ, R96 ;  /* 0x000000ffff787224 */ /* 0x000fe200078e0060 */
[----:B------:R-:W-:Y:S01]  /*b9810*/  MOV R121, R97 ;  /* 0x0000006100797202 */ /* 0x000fe20000000f00 */
[----:B------:R-:W-:Y:S01]  /*b9820*/  IMAD.MOV.U32 R116, RZ, RZ, R98 ;  /* 0x000000ffff747224 */ /* 0x000fe200078e0062 */
[----:B------:R-:W-:Y:S01]  /*b9830*/  MOV R117, R99 ;  /* 0x0000006300757202 */ /* 0x000fe20000000f00 */
[C---:B--2---:R-:W-:Y:S11]  /*b9840*/  HMMA.1688.F32.TF32 R88, R180.reuse, R68, R88 ;  /* 0x00000044b458723c */ /* 0x044ff60000081058 */
[----:B------:R-:W-:Y:S11]  /*b9850*/  @!UPT UIADD3 URZ, URZ, URZ, URZ ;  /* 0x0000003f3f3ff290 */ /* 0x000ff6000fffe03f */
[----:B------:R-:W-:Y:S02]  /*b9860*/  @!UPT UIADD3 URZ, URZ, URZ, URZ ;  /* 0x0000003f3f3ff290 */ /* 0x000fe4000fffe03f */
[----:B------:R-:W-:Y:S01]  /*b9870*/  IMAD.MOV.U32 R104, RZ, RZ, R88 ;  /* 0x000000ffff687224 */ /* 0x000fe200078e0058 */
[----:B------:R-:W-:Y:S01]  /*b9880*/  MOV R105, R89 ;  /* 0x0000005900697202 */ /* 0x000fe20000000f00 */
[----:B------:R-:W-:Y:S01]  /*b9890*/  IMAD.MOV.U32 R106, RZ, RZ, R90 ;  /* 0x000000ffff6a7224 */ /* 0x000fe200078e005a */
[----:B------:R-:W-:Y:S02]  /*b98a0*/  MOV R107, R91 ;  /* 0x0000005b006b7202 */ /* 0x000fe40000000f00 */
[C---:B------:R-:W-:Y:S08]  /*b98b0*/  HMMA.1688.F32.TF32 R88, R180.reuse, R72, R244 ;  /* 0x00000048b458723c */ /* 0x040ff000000810f4 */
[----:B------:R-:W-:Y:S01]  /*b98c0*/  HMMA.1688.F32.TF32 R180, R180, R76, R248 ;  /* 0x0000004cb4b4723c */ /* 0x000fe200000810f8 */
[----:B------:R-:W-:Y:S01]  /*b98d0*/  STL.64 [R1+0x67f0], R106 ;  /* 0x0067f06a01007387 */ /* 0x000fe20000100a00 */
[----:B------:R2:W-:Y:S11]  /*b98e0*/  STL.64 [R1+0x67e8], R104 ;  /* 0x0067e86801007387 */ /* 0x0005f60000100a00 */
[----:B------:R-:W-:Y:S03]  /*b98f0*/  @!UPT UIADD3 URZ, URZ, URZ, URZ ;  /* 0x0000003f3f3ff290 */ /* 0x000fe6000fffe03f */
[----:B------:R-:W-:Y:S01]  /*b9900*/  IMAD.MOV.U32 R128, RZ, RZ, R88 ;  /* 0x000000ffff807224 */ /* 0x000fe200078e0058 */
[----:B------:R-:W-:Y:S01]  /*b9910*/  MOV R129, R89 ;  /* 0x0000005900817202 */ /* 0x000fe20000000f00 */
[----:B------:R-:W-:Y:S01]  /*b9920*/  IMAD.MOV.U32 R130, RZ, RZ, R90 ;  /* 0x000000ffff827224 */ /* 0x000fe200078e005a */
[----:B------:R-:W-:Y:S02]  /*b9930*/  MOV R131, R91 ;  /* 0x0000005b00837202 */ /* 0x000fe40000000f00 */
[----:B-1----:R-:W-:Y:S01]  /*b9940*/  HMMA.1688.F32.TF32 R88, R236, R24, R240 ;  /* 0x00000018ec58723c */ /* 0x002fe200000810f0 */
[----:B------:R-:W-:Y:S04]  /*b9950*/  LDS R240, [R0+0x4a100] ;  /* 0x04a1000000f07984 */ /* 0x000fe80000000800 */
[----:B------:R-:W-:Y:S01]  /*b9960*/  STL.64 [R1+0x6800], R130 ;  /* 0x0068008201007387 */ /* 0x000fe20000100a00 */
[----:B------:R-:W-:Y:S02]  /*b9970*/  STL.64 [R1+0x67f8], R128 ;  /* 0x0067f88001007387 */ /* 0x000fe40000100a00 */
[----:B------:R-:W-:Y:S02]  /*b9980*/  STL.64 [R1+0x6810], R182 ;  /* 0x006810b601007387 */ /* 0x000fe40000100a00 */
[----:B------:R-:W-:Y:S01]  /*b9990*/  STL.64 [R1+0x6808], R180 ;  /* 0x006808b401007387 */ /* 0x000fe20000100a00 */
[----:B------:R-:W2:Y:S01]  /*b99a0*/  LDL.LU R248, [R1+0xe80] ;  /* 0x000e800001f87983 */ /* 0x000ea20000300800 */
[----:B------:R-:W2:Y:S02]  /*b99b0*/  LDL.LU R249, [R1+0xe84] ;  /* 0x000e840001f97983 */ /* 0x000ea40000300800 */
[----:B------:R-:W2:Y:S02]  /*b99c0*/  LDL.LU R250, [R1+0xe88] ;  /* 0x000e880001fa7983 */ /* 0x000ea40000300800 */
[----:B------:R-:W2:Y:S01]  /*b99d0*/  LDL.LU R251, [R1+0xe8c] ;  /* 0x000e8c0001fb7983 */ /* 0x000ea20000300800 */
[----:B------:R-:W-:Y:S04]  /*b99e0*/  LDS R242, [R0+0x4a900] ;  /* 0x04a9000000f27984 */ /* 0x000fe80000000800 */
[----:B------:R-:W-:Y:S04]  /*b99f0*/  LDS R241, [R2+0x4a100] ;  /* 0x04a1000002f17984 */ /* 0x000fe80000000800 */
[----:B------:R-:W1:Y:S01]  /*b9a00*/  LDS R243, [R2+0x4a900] ;  /* 0x04a9000002f37984 */ /* 0x000e620000000800 */
[----:B------:R-:W-:Y:S01]  /*b9a10*/  IMAD.MOV.U32 R115, RZ, RZ, R88 ;  /* 0x000000ffff737224 */ /* 0x000fe200078e0058 */
[----:B------:R-:W-:-:S02]  /*b9a20*/  MOV R119, R89 ;  /* 0x0000005900777202 */ /* 0x000fc40000000f00 */
[----:B------:R-:W2:Y:S01]  /*b9a30*/  LDL.LU R88, [R1+0xf40] ;  /* 0x000f400001587983 */ /* 0x000ea20000300800 */
[----:B------:R-:W-:Y:S02]  /*b9a40*/  IMAD.MOV.U32 R122, RZ, RZ, R90 ;  /* 0x000000ffff7a7224 */ /* 0x000fe400078e005a */
[----:B------:R-:W2:Y:S01]  /*b9a50*/  LDL.LU R89, [R1+0xf44] ;  /* 0x000f440001597983 */ /* 0x000ea20000300800 */
[----:B------:R-:W-:Y:S01]  /*b9a60*/  MOV R123, R91 ;  /* 0x0000005b007b7202 */ /* 0x000fe20000000f00 */
        /* <DEDUP_REMOVED lines=54> */
[----:B---3--:R-:W2:Y:S02]  /*b9dd0*/  LDL.LU R108, [R1+0x1140] ;  /* 0x00114000016c7983 */ /* 0x008ea40000300800 */
[----:B------:R-:W2:Y:S01]  /*b9de0*/  LDL.LU R109, [R1+0x1144] ;  /* 0x00114400016d7983 */ /* 0x000ea20000300800 */
[----:B------:R-:W2:Y:S01]  /*b9df0*/  LDL.LU R110, [R1+0x1148] ;  /* 0x00114800016e7983 */ /* 0x000ea20000300800 */
[----:B------:R-:W2:Y:S02]  /*b9e00*/  LDL.LU R111, [R1+0x114c] ;  /* 0x00114c00016f7983 */ /* 0x000ea40000300800 */
[----:B----4-:R-:W3:Y:S02]  /*b9e10*/  LDL.LU R124, [R1+0x1160] ;  /* 0x00116000017c7983 */ /* 0x010ee40000300800 */
        /* <DEDUP_REMOVED lines=23> */
[----:B------:R-:W-:Y:S02]  /*b9f90*/  STL.64 [R1+0x6840], R122 ;  /* 0x0068407a01007387 */ /* 0x000fe40000100a00 */
[----:B------:R-:W-:Y:S01]  /*b9fa0*/  STL.64 [R1+0x6838], R120 ;  /* 0x0068387801007387 */ /* 0x000fe20000100a00 */
[----:B------:R-:W-:Y:S01]  /*b9fb0*/  STL.64 [R1+0x6830], R118 ;  /* 0x0068307601007387 */ /* 0x000fe20000100a00 */
[----:B------:R-:W-:Y:S02]  /*b9fc0*/  STL.64 [R1+0x6828], R116 ;  /* 0x0068287401007387 */ /* 0x000fe40000100a00 */
[----:B------:R-:W-:Y:S02]  /*b9fd0*/  STL.64 [R1+0x6820], R114 ;  /* 0x0068207201007387 */ /* 0x000fe40000100a00 */
        /* <DEDUP_REMOVED lines=8> */
[----:B------:R4:W-:Y:S01]  /*ba060*/  STL.64 [R1+0x1148], R106 ;  /* 0x0011486a01007387 */ /* 0x0009e20000100a00 */
[C---:B--2---:R-:W-:Y:S08]  /*ba070*/  HMMA.1688.F32.TF32 R112, R236.reuse, R8, R172 ;  /* 0x00000008ec70723c */ /* 0x044ff000000810ac */
[C---:B----4-:R-:W-:Y:S01]  /*ba080*/  HMMA.1688.F32.TF32 R104, R236.reuse, R4, R168 ;  /* 0x00000004ec68723c */ /* 0x050fe200000810a8 */
        /* <DEDUP_REMOVED lines=29> */
[C---:B--2---:R-:W-:Y:S08]  /*ba260*/  HMMA.1688.F32.TF32 R108, R236.reuse, R204, R100 ;  /* 0x000000ccec6c723c */ /* 0x044ff00000081064 */
[C---:B------:R-:W-:Y:S08]  /*ba270*/  HMMA.1688.F32.TF32 R100, R236.reuse, R200, R96 ;  /* 0x000000c8ec64723c */ /* 0x040ff00000081060 */
[C---:B------:R-:W-:Y:S01]  /*ba280*/  HMMA.1688.F32.TF32 R96, R236.reuse, R192, R184 ;  /* 0x000000c0ec60723c */ /* 0x040fe200000810b8 */
[----:B------:R-:W-:Y:S01]  /*ba290*/  STL.64 [R1+0xfe0], R112 ;  /* 0x000fe07001007387 */ /* 0x000fe20000100a00 */
[----:B------:R-:W-:Y:S02]  /*ba2a0*/  STL.64 [R1+0xfe8], R114 ;  /* 0x000fe87201007387 */ /* 0x000fe40000100a00 */
[----:B------:R-:W-:Y:S02]  /*ba2b0*/  STL.64 [R1+0xfd0], R104 ;  /* 0x000fd06801007387 */ /* 0x000fe40000100a00 */
[----:B------:R2:W-:Y:S02]  /*ba2c0*/  STL.64 [R1+0xfd8], R106 ;  /* 0x000fd86a01007387 */ /* 0x0005e40000100a00 */
[C---:B--2---:R-:W-:Y:S01]  /*ba2d0*/  HMMA.1688.F32.TF32 R104, R236.reuse, R196, R188 ;  /* 0x000000c4ec68723c */ /* 0x044fe200000810bc */
[----:B------:R-:W-:Y:S01]  /*ba2e0*/  STL.64 [R1+0xfc0], R108 ;  /* 0x000fc06c01007387 */ /* 0x000fe20000100a00 */
[----:B------:R-:W-:Y:S05]  /*ba2f0*/  STL.64 [R1+0xfc8], R110 ;  /* 0x000fc86e01007387 */ /* 0x000fea0000100a00 */
[----:B------:R-:W-:Y:S02]  /*ba300*/  STL.64 [R1+0xfb0], R100 ;  /* 0x000fb06401007387 */ /* 0x000fe40000100a00 */
[----:B------:R2:W-:Y:S02]  /*ba310*/  STL.64 [R1+0xfb8], R102 ;  /* 0x000fb86601007387 */ /* 0x0005e40000100a00 */
[C---:B--2---:R-:W-:Y:S08]  /*ba320*/  HMMA.1688.F32.TF32 R100, R236.reuse, R28, R92 ;  /* 0x0000001cec64723c */ /* 0x044ff0000008105c */
[C---:B------:R-:W-:Y:S04]  /*ba330*/  HMMA.1688.F32.TF32 R92, R236.reuse, R32, R88 ;  /* 0x00000020ec5c723c */ /* 0x040fe80000081058 */
[----:B------:R-:W-:Y:S01]  /*ba340*/  STL.64 [R1+0xfa0], R104 ;  /* 0x000fa06801007387 */ /* 0x000fe20000100a00 */
[----:B------:R-:W-:Y:S02]  /*ba350*/  STL.64 [R1+0xfa8], R106 ;  /* 0x000fa86a01007387 */ /* 0x000fe40000100a00 */
[----:B------:R-:W-:Y:S02]  /*ba360*/  STL.64 [R1+0xf90], R96 ;  /* 0x000f906001007387 */ /* 0x000fe40000100a00 */
[----:B------:R2:W-:Y:S01]  /*ba370*/  STL.64 [R1+0xf98], R98 ;  /* 0x000f986201007387 */ /* 0x0005e20000100a00 */
[C---:B------:R-:W-:Y:S08]  /*ba380*/  HMMA.1688.F32.TF32 R88, R236.reuse, R40, R248 ;  /* 0x00000028ec58723c */ /* 0x040ff000000810f8 */
[C---:B--2---:R-:W-:Y:S01]  /*ba390*/  HMMA.1688.F32.TF32 R96, R236.reuse, R36, R244 ;  /* 0x00000024ec60723c */ /* 0x044fe200000810f4 */
[----:B------:R-:W-:Y:S01]  /*ba3a0*/  STL.64 [R1+0xf80], R100 ;  /* 0x000f806401007387 */ /* 0x000fe20000100a00 */
[----:B------:R-:W-:Y:S03]  /*ba3b0*/  STL.64 [R1+0xf88], R102 ;  /* 0x000f886601007387 */ /* 0x000fe60000100a00 */
[----:B------:R2:W-:Y:S02]  /*ba3c0*/  STL.64 [R1+0xf70], R92 ;  /* 0x000f705c01007387 */ /* 0x0005e40000100a00 */
[----:B------:R3:W-:Y:S01]  /*ba3d0*/  STL.64 [R1+0xf78], R94 ;  /* 0x000f785e01007387 */ /* 0x0007e20000100a00 */
[----:B--2---:R-:W1:Y:S11]  /*ba3e0*/  LDL.LU R92, [R1+0xb50] ;  /* 0x000b5000015c7983 */ /* 0x004e760000300800 */
[----:B------:R-:W-:Y:S04]  /*ba3f0*/  @!UPT UIADD3 URZ, URZ, URZ, URZ ;  /* 0x0000003f3f3ff290 */ /* 0x000fe8000fffe03f */
[----:B------:R2:W-:Y:S01]  /*ba400*/  STL.64 [R1+0xf60], R96 ;  /* 0x000f606001007387 */ /* 0x0005e20000100a00 */
[----:B------:R4:W-:Y:S02]  /*ba410*/  STL.64 [R1+0xf68], R98 ;  /* 0x000f686201007387 */ /* 0x0009e40000100a00 */
[----:B------:R2:W-:Y:S02]  /*ba420*/  STL.64 [R1+0xf50], R88 ;  /* 0x000f505801007387 */ /* 0x0005e40000100a00 */
[----:B------:R2:W-:Y:S01]  /*ba430*/  STL.64 [R1+0xf58], R90 ;  /* 0x000f585a01007387 */ /* 0x0005e20000100a00 */
[----:B------:R-:W1:Y:S01]  /*ba440*/  LDL.LU R93, [R1+0xb54] ;  /* 0x000b5400015d7983 */ /* 0x000e620000300800 */
[----:B---3--:R-:W1:Y:S02]  /*ba450*/  LDL.LU R94, [R1+0xb58] ;  /* 0x000b5800015e7983 */ /* 0x008e640000300800 */
[----:B------:R-:W1:Y:S02]  /*ba460*/  LDL.LU R95, [R1+0xb5c] ;  /* 0x000b5c00015f7983 */ /* 0x000e640000300800 */
        /* <DEDUP_REMOVED lines=64> */
[----:B--2---:R-:W2:Y:S01]  /*ba870*/  LDL.LU R96, [R1+0xb80] ;  /* 0x000b800001607983 */ /* 0x004ea20000300800 */
        /* <DEDUP_REMOVED lines=15> */
[C---:B---3--:R-:W-:Y:S08]  /*ba970*/  HMMA.1688.F32.TF32 R104, R236.reuse, R44, R108 ;  /* 0x0000002cec68723c */ /* 0x048ff0000008106c */
[C---:B------:R-:W-:Y:S08]  /*ba980*/  HMMA.1688.F32.TF32 R112, R236.reuse, R48, R176 ;  /* 0x00000030ec70723c */ /* 0x040ff000000810b0 */
[C---:B------:R-:W-:Y:S07]  /*ba990*/  HMMA.1688.F32.TF32 R108, R236.reuse, R52, R172 ;  /* 0x00000034ec6c723c */ /* 0x040fee00000810ac */
[----:B------:R-:W-:Y:S01]  /*ba9a0*/  STL.64 [R1+0xf40], R104 ;  /* 0x000f406801007387 */ /* 0x000fe20000100a00 */
[----:B------:R3:W-:Y:S02]  /*ba9b0*/  STL.64 [R1+0xf48], R106 ;  /* 0x000f486a01007387 */ /* 0x0007e40000100a00 */
[C---:B---3--:R-:W-:Y:S05]  /*ba9c0*/  HMMA.1688.F32.TF32 R104, R236.reuse, R56, R168 ;  /* 0x00000038ec68723c */ /* 0x048fea00000810a8 */
[----:B------:R-:W-:Y:S01]  /*ba9d0*/  STL.64 [R1+0xf30], R112 ;  /* 0x000f307001007387 */ /* 0x000fe20000100a00 */
[----:B------:R3:W-:Y:S07]  /*ba9e0*/  STL.64 [R1+0xf38], R114 ;  /* 0x000f387201007387 */ /* 0x0007ee0000100a00 */
[----:B------:R-:W-:Y:S02]  /*ba9f0*/  STL.64 [R1+0xf20], R108 ;  /* 0x000f206c01007387 */ /* 0x000fe40000100a00 */
[----:B------:R1:W-:Y:S01]  /*baa00*/  STL.64 [R1+0xf28], R110 ;  /* 0x000f286e01007387 */ /* 0x0003e20000100a00 */
[C---:B---3--:R-:W-:Y:S08]  /*baa10*/  HMMA.1688.F32.TF32 R112, R236.reuse, R60, R164 ;  /* 0x0000003cec70723c */ /* 0x048ff000000810a4 */
[C---:B-1----:R-:W-:Y:S01]  /*baa20*/  HMMA.1688.F32.TF32 R108, R236.reuse, R64, R160 ;  /* 0x00000040ec6c723c */ /* 0x042fe200000810a0 */
        /* <DEDUP_REMOVED lines=8> */
[----:B---3--:R-:W-:Y:S08]  /*baab0*/  HMMA.1688.F32.TF32 R108, R236, R76, R148 ;  /* 0x0000004cec6c723c */ /* 0x008ff00000081094 */
[C---:B------:R-:W-:Y:S08]  /*baac0*/  HMMA.1688.F32.TF32 R92, R240.reuse, R232, R92 ;  /* 0x000000e8f05c723c */ /* 0x040ff0000008105c */
[C---:B----4-:R-:W-:Y:S01]  /*baad0*/  HMMA.1688.F32.TF32 R88, R240.reuse, R228, R88 ;  /* 0x000000e4f058723c */ /* 0x050fe20000081058 */
[----:B------:R-:W-:Y:S04]  /*baae0*/  LDS R236, [R3+0x4a180] ;  /* 0x04a1800003ec7984 */ /* 0x000fe80000000800 */
[----:B------:R-:W-:Y:S04]  /*baaf0*/  LDS R238, [R3+0x4a980] ;  /* 0x04a9800003ee7984 */ /* 0x000fe80000000800 */
[----:B------:R-:W-:Y:S04]  /*bab00*/  LDS R237, [R252+0x4a180] ;  /* 0x04a18000fced7984 */ /* 0x000fe80000000800 */
[----:B------:R-:W-:Y:S01]  /*bab10*/  STL.64 [R1+0xee0], R104 ;  /* 0x000ee06801007387 */ /* 0x000fe20000100a00 */
[----:B------:R1:W-:Y:S03]  /*bab20*/  STL.64 [R1+0xee8], R106 ;  /* 0x000ee86a01007387 */ /* 0x0003e60000100a00 */
[----:B------:R-:W3:Y:S01]  /*bab30*/  LDS R239, [R252+0x4a980] ;  /* 0x04a98000fcef7984 */ /* 0x000ee20000000800 */
[C---:B-1----:R-:W-:Y:S03]  /*bab40*/  HMMA.1688.F32.TF32 R104, R240.reuse, R24, R144 ;  /* 0x00000018f068723c */ /* 0x042fe60000081090 */
[----:B------:R-:W-:Y:S01]  /*bab50*/  STL.64 [R1+0xed0], R112 ;  /* 0x000ed07001007387 */ /* 0x000fe20000100a00 */
[----:B------:R-:W-:Y:S02]  /*bab60*/  STL.64 [R1+0xed8], R114 ;  /* 0x000ed87201007387 */ /* 0x000fe40000100a00 */
[----:B------:R-:W-:Y:S02]  /*bab70*/  STL.64 [R1+0xbf0], R108 ;  /* 0x000bf06c01007387 */ /* 0x000fe40000100a00 */
[----:B------:R1:W-:Y:S02]  /*bab80*/  STL.64 [R1+0xbf8], R110 ;  /* 0x000bf86e01007387 */ /* 0x0003e40000100a00 */
[C---:B-1----:R-:W-:Y:S11]  /*bab90*/  HMMA.1688.F32.TF32 R108, R240.reuse, R20, R140 ;  /* 0x00000014f06c723c */ /* 0x042ff6000008108c */
[----:B------:R-:W-:Y:S02]  /*baba0*/  @!UPT UIADD3 URZ, URZ, URZ, URZ ;  /* 0x0000003f3f3ff290 */ /* 0x000fe4000fffe03f */
[----:B------:R-:W-:Y:S01]  /*babb0*/  STL.64 [R1+0xbd0], R104 ;  /* 0x000bd06801007387 */ /* 0x000fe20000100a00 */
[----:B------:R1:W-:Y:S02]  /*babc0*/  STL.64 [R1+0xbd8], R106 ;  /* 0x000bd86a01007387 */ /* 0x0003e40000100a00 */
[C---:B-1----:R-:W-:Y:S08]  /*babd0*/  HMMA.1688.F32.TF32 R104, R240.reuse, R16, R136 ;  /* 0x00000010f068723c */ /* 0x042ff00000081088 */
[C---:B------:R-:W-:Y:S01]  /*babe0*/  HMMA.1688.F32.TF32 R112, R240.reuse, R12, R132 ;  /* 0x0000000cf070723c */ /* 0x040fe20000081084 */
[----:B------:R-:W-:Y:S01]  /*babf0*/  STL.64 [R1+0xec0], R108 ;  /* 0x000ec06c01007387 */ /* 0x000fe20000100a00 */
[----:B------:R1:W-:Y:S06]  /*bac00*/  STL.64 [R1+0xec8], R110 ;  /* 0x000ec86e01007387 */ /* 0x0003ec0000100a00 */
[C---:B-1----:R-:W-:Y:S08]  /*bac10*/  HMMA.1688.F32.TF32 R108, R240.reuse, R8, R100 ;  /* 0x00000008f06c723c */ /* 0x042ff00000081064 */
[C---:B------:R-:W-:Y:S01]  /*bac20*/  HMMA.1688.F32.TF32 R100, R240.reuse, R80, R188 ;  /* 0x00000050f064723c */ /* 0x040fe200000810bc */
[----:B------:R-:W-:Y:S01]  /*bac30*/  STL.64 [R1+0xeb0], R104 ;  /* 0x000eb06801007387 */ /* 0x000fe20000100a00 */
[----:B------:R2:W-:Y:S06]  /*bac40*/  STL.64 [R1+0xeb8], R106 ;  /* 0x000eb86a01007387 */ /* 0x0005ec0000100a00 */
[C---:B--2---:R-:W-:Y:S08]  /*bac50*/  HMMA.1688.F32.TF32 R104, R240.reuse, R4, R96 ;  /* 0x00000004f068723c */ /* 0x044ff00000081060 */
[C---:B------:R-:W-:Y:S01]  /*bac60*/  HMMA.1688.F32.TF32 R96, R240.reuse, R84, R184 ;  /* 0x00000054f060723c */ /* 0x040fe200000810b8 */
[----:B------:R-:W-:Y:S01]  /*bac70*/  STL.64 [R1+0xea0], R112 ;  /* 0x000ea07001007387 */ /* 0x000fe20000100a00 */
[----:B------:R-:W-:Y:S02]  /*bac80*/  STL.64 [R1+0xea8], R114 ;  /* 0x000ea87201007387 */ /* 0x000fe40000100a00 */
[----:B------:R-:W-:Y:S02]  /*bac90*/  STL.64 [R1+0xe90], R108 ;  /* 0x000e906c01007387 */ /* 0x000fe40000100a00 */
[----:B------:R-:W-:Y:S09]  /*baca0*/  STL.64 [R1+0xe98], R110 ;  /* 0x000e986e01007387 */ /* 0x000ff20000100a00 */
[----:B------:R-:W-:Y:S01]  /*bacb0*/  STL.64 [R1+0xe80], R104 ;  /* 0x000e806801007387 */ /* 0x000fe20000100a00 */
[----:B------:R-:W-:Y:S02]  /*bacc0*/  STL.64 [R1+0xe88], R106 ;  /* 0x000e886a01007387 */ /* 0x000fe40000100a00 */
[----:B------:R-:W-:Y:S02]  /*bacd0*/  STL.64 [R1+0xe70], R100 ;  /* 0x000e706401007387 */ /* 0x000fe40000100a00 */
[----:B------:R-:W-:Y:S01]  /*bace0*/  STL.64 [R1+0xe78], R102 ;  /* 0x000e786601007387 */ /* 0x000fe20000100a00 */
[----:B------:R-:W-:Y:S02]  /*bacf0*/  STL.64 [R1+0x6a28], R234 ;  /* 0x006a28ea01007387 */ /* 0x000fe40000100a00 */
        /* <DEDUP_REMOVED lines=11> */
[----:B------:R-:W-:Y:S11]  /*badb0*/  STL.64 [R1+0x6a00], R224 ;  /* 0x006a00e001007387 */ /* 0x000ff60000100a00 */
[----:B------:R-:W-:Y:S10]  /*badc0*/  @!UPT UIADD3 URZ, URZ, URZ, URZ ;  /* 0x0000003f3f3ff290 */ /* 0x000ff4000fffe03f */
[----:B------:R-:W-:Y:S01]  /*badd0*/  STL.64 [R1+0xe30], R88 ;  /* 0x000e305801007387 */ /* 0x000fe20000100a00 */
[----:B------:R1:W-:Y:S02]  /*bade0*/  STL.64 [R1+0xe38], R90 ;  /* 0x000e385a01007387 */ /* 0x0003e40000100a00 */
[----:B------:R-:W2:Y:S01]  /*badf0*/  LDL.LU R244, [R1+0x970] ;  /* 0x0009700001f47983 */ /* 0x000ea20000300800 */
[C---:B-1----:R-:W-:Y:S11]  /*bae00*/  HMMA.1688.F32.TF32 R88, R240.reuse, R220, R248 ;  /* 0x000000dcf058723c */ /* 0x042ff600000810f8 */
[----:B------:R-:W-:Y:S11]  /*bae10*/  @!UPT UIADD3 URZ, URZ, URZ, URZ ;  /* 0x0000003f3f3ff290 */ /* 0x000ff6000fffe03f */
[----:B------:R-:W-:Y:S01]  /*bae20*/  @!UPT UIADD3 URZ, URZ, URZ, URZ ;  /* 0x0000003f3f3ff290 */ /* 0x000fe2000fffe03f */
[----:B------:R1:W-:Y:S01]  /*bae30*/  STL.64 [R1+0xe20], R88 ;  /* 0x000e205801007387 */ /* 0x0003e20000100a00 */
[----:B------:R4:W-:Y:S02]  /*bae40*/  STL.64 [R1+0xe28], R90 ;  /* 0x000e285a01007387 */ /* 0x0009e40000100a00 */
[----:B------:R-:W2:Y:S02]  /*bae50*/  LDL.LU R245, [R1+0x974] ;  /* 0x0009740001f57983 */ /* 0x000ea40000300800 */
[----:B------:R-:W2:Y:S01]  /*bae60*/  LDL.LU R246, [R1+0x978] ;  /* 0x0009780001f67983 */ /* 0x000ea20000300800 */
[----:B------:R-:W2:Y:S04]  /*bae70*/  LDL.LU R247, [R1+0x97c] ;  /* 0x00097c0001f77983 */ /* 0x000ea80000300800 */
        /* <DEDUP_REMOVED lines=8> */
[----:B------:R-:W3:Y:S01]  /*baf00*/  LDL.LU R96, [R1+0x9c0] ;  /* 0x0009c00001607983 */ /* 0x000ee20000300800 */
        /* <DEDUP_REMOVED lines=95> */
[C---:B--2---:R-:W-:Y:S08]  /*bb500*/  HMMA.1688.F32.TF32 R112, R240.reuse, R212, R120 ;  /* 0x000000d4f070723c */ /* 0x044ff00000081078 */
[C---:B---3--:R-:W-:Y:S08]  /*bb510*/  HMMA.1688.F32.TF32 R224, R240.reuse, R216, R116 ;  /* 0x000000d8f0e0723c */ /* 0x048ff00000081074 */
[C---:B------:R-:W-:Y:S08]  /*bb520*/  HMMA.1688.F32.TF32 R116, R240.reuse, R208, R180 ;  /* 0x000000d0f074723c */ /* 0x040ff000000810b4 */
[C---:B------:R-:W-:Y:S07]  /*bb530*/  HMMA.1688.F32.TF32 R120, R240.reuse, R204, R128 ;  /* 0x000000ccf078723c */ /* 0x040fee0000081080 */
[----:B------:R-:W-:Y:S01]  /*bb540*/  STL.64 [R1+0xe10], R224 ;  /* 0x000e10e001007387 */ /* 0x000fe20000100a00 */
[----:B------:R-:W-:Y:S02]  /*bb550*/  STL.64 [R1+0xe18], R226 ;  /* 0x000e18e201007387 */ /* 0x000fe40000100a00 */
[----:B------:R-:W-:Y:S02]  /*bb560*/  STL.64 [R1+0xe00], R112 ;  /* 0x000e007001007387 */ /* 0x000fe40000100a00 */
[----:B------:R1:W-:Y:S03]  /*bb570*/  STL.64 [R1+0xe08], R114 ;  /* 0x000e087201007387 */ /* 0x0003e60000100a00 */
[----:B------:R-:W-:Y:S01]  /*bb580*/  STL.64 [R1+0xdf0], R116 ;  /* 0x000df07401007387 */ /* 0x000fe20000100a00 */
[----:B------:R2:W-:Y:S01]  /*bb590*/  STL.64 [R1+0xdf8], R118 ;  /* 0x000df87601007387 */ /* 0x0005e20000100a00 */
[C---:B-1----:R-:W-:Y:S08]  /*bb5a0*/  HMMA.1688.F32.TF32 R112, R240.reuse, R200, R104 ;  /* 0x000000c8f070723c */ /* 0x042ff00000081068 */
[C---:B--2---:R-:W-:Y:S08]  /*bb5b0*/  HMMA.1688.F32.TF32 R116, R240.reuse, R196, R124 ;  /* 0x000000c4f074723c */ /* 0x044ff0000008107c */
[C---:B----4-:R-:W-:Y:S01]  /*bb5c0*/  HMMA.1688.F32.TF32 R104, R240.reuse, R192, R108 ;  /* 0x000000c0f068723c */ /* 0x050fe2000008106c */
[----:B------:R-:W-:Y:S01]  /*bb5d0*/  STL.64 [R1+0xde0], R120 ;  /* 0x000de07801007387 */ /* 0x000fe20000100a00 */
[----:B------:R-:W-:Y:S06]  /*bb5e0*/  STL.64 [R1+0xde8], R122 ;  /* 0x000de87a01007387 */ /* 0x000fec0000100a00 */
[C---:B------:R-:W-:Y:S01]  /*bb5f0*/  HMMA.1688.F32.TF32 R108, R240.reuse, R32, R172 ;  /* 0x00000020f06c723c */ /* 0x040fe200000810ac */
[----:B------:R-:W-:Y:S01]  /*bb600*/  STL.64 [R1+0xdd0], R112 ;  /* 0x000dd07001007387 */ /* 0x000fe20000100a00 */
[----:B------:R1:W-:Y:S05]  /*bb610*/  STL.64 [R1+0xdd8], R114 ;  /* 0x000dd87201007387 */ /* 0x0003ea0000100a00 */
[----:B------:R-:W-:Y:S02]  /*bb620*/  STL.64 [R1+0xdc0], R116 ;  /* 0x000dc07401007387 */ /* 0x000fe40000100a00 */
[----:B------:R-:W-:Y:S06]  /*bb630*/  STL.64 [R1+0xdc8], R118 ;  /* 0x000dc87601007387 */ /* 0x000fec0000100a00 */
[----:B------:R-:W-:Y:S01]  /*bb640*/  STL.64 [R1+0xdb0], R104 ;  /* 0x000db06801007387 */ /* 0x000fe20000100a00 */
[----:B------:R2:W-:Y:S01]  /*bb650*/  STL.64 [R1+0xdb8], R106 ;  /* 0x000db86a01007387 */ /* 0x0005e20000100a00 */
[C---:B-1----:R-:W-:Y:S08]  /*bb660*/  HMMA.1688.F32.TF32 R112, R240.reuse, R28, R176 ;  /* 0x0000001cf070723c */ /* 0x042ff000000810b0 */
[C---:B--2---:R-:W-:Y:S11]  /*bb670*/  HMMA.1688.F32.TF32 R104, R240.reuse, R36, R168 ;  /* 0x00000024f068723c */ /* 0x044ff600000810a8 */
        /* <DEDUP_REMOVED lines=18> */
[C---:B---3--:R-:W-:Y:S08]  /*bb7a0*/  HMMA.1688.F32.TF32 R104, R240.reuse, R60, R144 ;  /* 0x0000003cf068723c */ /* 0x048ff00000081090 */
[----:B------:R-:W-:Y:S08]  /*bb7b0*/  HMMA.1688.F32.TF32 R100, R240, R76, R100 ;  /* 0x0000004cf064723c */ /* 0x000ff00000081064 */
[----:B------:R-:W-:Y:S01]  /*bb7c0*/  HMMA.1688.F32.TF32 R96, R236, R24, R96 ;  /* 0x00000018ec60723c */ /* 0x000fe20000081060 */
[----:B------:R-:W-:Y:S01]  /*bb7d0*/  STL.64 [R1+0xd40], R112 ;  /* 0x000d407001007387 */ /* 0x000fe20000100a00 */
[----:B------:R1:W-:Y:S02]  /*bb7e0*/  STL.64 [R1+0xd48], R114 ;  /* 0x000d487201007387 */ /* 0x0003e40000100a00 */
[----:B------:R-:W-:Y:S02]  /*bb7f0*/  STL.64 [R1+0xd30], R108 ;  /* 0x000d306c01007387 */ /* 0x000fe40000100a00 */
[----:B------:R2:W-:Y:S01]  /*bb800*/  STL.64 [R1+0xd38], R110 ;  /* 0x000d386e01007387 */ /* 0x0005e20000100a00 */
[----:B------:R-:W-:Y:S01]  /*bb810*/  STL.64 [R1+0xd20], R104 ;  /* 0x000d206801007387 */ /* 0x000fe20000100a00 */
[----:B------:R3:W-:Y:S01]  /*bb820*/  STL.64 [R1+0xd28], R106 ;  /* 0x000d286a01007387 */ /* 0x0007e20000100a00 */
[C---:B-1----:R-:W-:Y:S08]  /*bb830*/  HMMA.1688.F32.TF32 R112, R240.reuse, R64, R140 ;  /* 0x00000040f070723c */ /* 0x042ff0000008108c */
[C---:B--2---:R-:W-:Y:S08]  /*bb840*/  HMMA.1688.F32.TF32 R108, R240.reuse, R68, R136 ;  /* 0x00000044f06c723c */ /* 0x044ff00000081088 */
[----:B---3--:R-:W-:Y:S01]  /*bb850*/  HMMA.1688.F32.TF32 R104, R240, R72, R132 ;  /* 0x00000048f068723c */ /* 0x008fe20000081084 */
[----:B------:R-:W-:Y:S04]  /*bb860*/  LDS R240, [R0+0x4a180] ;  /* 0x04a1800000f07984 */ /* 0x000fe80000000800 */
[----:B------:R1:W-:Y:S04]  /*bb870*/  LDS R242, [R0+0x4a980] ;  /* 0x04a9800000f27984 */ /* 0x0003e80000000800 */
[----:B------:R-:W-:Y:S04]  /*bb880*/  LDS R241, [R2+0x4a180] ;  /* 0x04a1800002f17984 */ /* 0x000fe80000000800 */
[----:B------:R2:W3:Y:S04]  /*bb890*/  LDS R243, [R2+0x4a980] ;  /* 0x04a9800002f37984 */ /* 0x0004e80000000800 */
[----:B------:R-:W-:Y:S01]  /*bb8a0*/  STL.64 [R1+0xd10], R112 ;  /* 0x000d107001007387 */ /* 0x000fe20000100a00 */
[----:B------:R-:W-:Y:S02]  /*bb8b0*/  STL.64 [R1+0xd18], R114 ;  /* 0x000d187201007387 */ /* 0x000fe40000100a00 */
[----:B------:R-:W-:Y:S02]  /*bb8c0*/  STL.64 [R1+0xd00], R108 ;  /* 0x000d006c01007387 */ /* 0x000fe40000100a00 */
[----:B------:R-:W-:Y:S01]  /*bb8d0*/  STL.64 [R1+0xd08], R110 ;  /* 0x000d086e01007387 */ /* 0x000fe20000100a00 */
[----:B------:R-:W-:Y:S01]  /*bb8e0*/  STL.64 [R1+0xcf0], R104 ;  /* 0x000cf06801007387 */ /* 0x000fe20000100a00 */
[----:B------:R4:W-:Y:S02]  /*bb8f0*/  STL.64 [R1+0xcf8], R106 ;  /* 0x000cf86a01007387 */ /* 0x0009e40000100a00 */
[----:B------:R-:W-:Y:S02]  /*bb900*/  STL.64 [R1+0xae0], R100 ;  /* 0x000ae06401007387 */ /* 0x000fe40000100a00 */
[----:B------:R-:W-:Y:S01]  /*bb910*/  STL.64 [R1+0xae8], R102 ;  /* 0x000ae86601007387 */ /* 0x000fe20000100a00 */
[----:B------:R-:W-:Y:S01]  /*bb920*/  STL.64 [R1+0xad0], R96 ;  /* 0x000ad06001007387 */ /* 0x000fe20000100a00 */
[----:B------:R4:W-:Y:S02]  /*bb930*/  STL.64 [R1+0xad8], R98 ;  /* 0x000ad86201007387 */ /* 0x0009e40000100a00 */
[----:B-1----:R-:W3:Y:S02]  /*bb940*/  LDL.LU R0, [R1+0x6a34] ;  /* 0x006a340001007983 */ /* 0x002ee40000300800 */
[----:B--2---:R-:W2:Y:S01]  /*bb950*/  LDL.LU R2, [R1+0x6a30] ;  /* 0x006a300001027983 */ /* 0x004ea20000300800 */
        /* <DEDUP_REMOVED lines=8> */
[----:B------:R1:W-:Y:S02]  /*bb9e0*/  STL.64 [R1+0xcd8], R98 ;  /* 0x000cd86201007387 */ /* 0x0003e40000100a00 */
[C---:B-1----:R-:W-:Y:S01]  /*bb9f0*/  HMMA.1688.F32.TF32 R96, R236.reuse, R4, R244 ;  /* 0x00000004ec60723c */ /* 0x042fe200000810f4 */
[----:B------:R-:W-:Y:S01]  /*bba00*/  STL.64 [R1+0xcc0], R100 ;  /* 0x000cc06401007387 */ /* 0x000fe20000100a00 */
[----:B------:R-:W-:Y:S05]  /*bba10*/  STL.64 [R1+0xcc8], R102 ;  /* 0x000cc86601007387 */ /* 0x000fea0000100a00 */
[----:B------:R1:W-:Y:S02]  /*bba20*/  STL.64 [R1+0xcb0], R92 ;  /* 0x000cb05c01007387 */ /* 0x0003e40000100a00 */
[----:B------:R4:W-:Y:S01]  /*bba30*/  STL.64 [R1+0xcb8], R94 ;  /* 0x000cb85e01007387 */ /* 0x0009e20000100a00 */
[----:B-1----:R-:W3:Y:S11]  /*bba40*/  LDL.LU R92, [R1+0x780] ;  /* 0x00078000015c7983 */ /* 0x002ef60000300800 */
[----:B------:R-:W-:Y:S02]  /*bba50*/  @!UPT UIADD3 URZ, URZ, URZ, URZ ;  /* 0x0000003f3f3ff290 */ /* 0x000fe4000fffe03f */
[----:B------:R1:W-:Y:S01]  /*bba60*/  STL.64 [R1+0xca0], R96 ;  /* 0x000ca06001007387 */ /* 0x0003e20000100a00 */
[----:B------:R1:W-:Y:S02]  /*bba70*/  STL.64 [R1+0xca8], R98 ;  /* 0x000ca86201007387 */ /* 0x0003e40000100a00 */
[----:B------:R1:W-:Y:S02]  /*bba80*/  STL.64 [R1+0xc90], R88 ;  /* 0x000c905801007387 */ /* 0x0003e40000100a00 */
[----:B------:R1:W-:Y:S01]  /*bba90*/  STL.64 [R1+0xc98], R90 ;  /* 0x000c985a01007387 */ /* 0x0003e20000100a00 */
[----:B------:R-:W3:Y:S01]  /*bbaa0*/  LDL.LU R93, [R1+0x784] ;  /* 0x00078400015d7983 */ /* 0x000ee20000300800 */
[----:B----4-:R-:W3:Y:S02]  /*bbab0*/  LDL.LU R94, [R1+0x788] ;  /* 0x00078800015e7983 */ /* 0x010ee40000300800 */
        /* <DEDUP_REMOVED lines=113> */
[----:B-1----:R-:W3:Y:S01]  /*bc1d0*/  LDL.LU R96, [R1+0x7b0] ;  /* 0x0007b00001607983 */ /* 0x002ee20000300800 */
[----:B------:R-:W3:Y:S01]  /*bc1e0*/  LDL.LU R97, [R1+0x7b4] ;  /* 0x0007b40001617983 */ /* 0x000ee20000300800 */
[----:B------:R-:W3:Y:S02]  /*bc1f0*/  LDL.LU R98, [R1+0x7b8] ;  /* 0x0007b80001627983 */ /* 0x000ee40000300800 */
[----:B------:R-:W3:Y:S02]  /*bc200*/  LDL.LU R99, [R1+0x7bc] ;  /* 0x0007bc0001637983 */ /* 0x000ee40000300800 */
[----:B------:R-:W3:Y:S01]  /*bc210*/  LDL.LU R88, [R1+0x770] ;  /* 0x0007700001587983 */ /* 0x000ee20000300800 */
[----:B------:R-:W3:Y:S01]  /*bc220*/  LDL.LU R89, [R1+0x774] ;  /* 0x0007740001597983 */ /* 0x000ee20000300800 */
        /* <DEDUP_REMOVED lines=22> */
[----:B------:R-:W2:Y:S01]  /*bc390*/  LDL.LU.64 R224, [R1+0x6a00] ;  /* 0x006a000001e07983 */ /* 0x000ea20000300a00 */
[C---:B------:R-:W-:Y:S08]  /*bc3a0*/  HMMA.1688.F32.TF32 R248, R236.reuse, R220, R248 ;  /* 0x000000dcecf8723c */ /* 0x040ff000000810f8 */
[----:B------:R-:W-:Y:S08]  /*bc3b0*/  HMMA.1688.F32.TF32 R112, R236, R216, R112 ;  /* 0x000000d8ec70723c */ /* 0x000ff00000081070 */
[C---:B------:R-:W-:Y:S08]  /*bc3c0*/  HMMA.1688.F32.TF32 R92, R240.reuse, R8, R92 ;  /* 0x00000008f05c723c */ /* 0x040ff0000008105c */
[----:B------:R-:W-:Y:S08]  /*bc3d0*/  HMMA.1688.F32.TF32 R88, R240, R4, R88 ;  /* 0x00000004f058723c */ /* 0x000ff00000081058 */
        /* <DEDUP_REMOVED lines=13> */
[C---:B-1----:R-:W-:Y:S08]  /*bc4b0*/  HMMA.1688.F32.TF32 R112, R236.reuse, R212, R116 ;  /* 0x000000d4ec70723c */ /* 0x042ff00000081074 */
[C---:B------:R-:W-:Y:S08]  /*bc4c0*/  HMMA.1688.F32.TF32 R116, R236.reuse, R208, R120 ;  /* 0x000000d0ec74723c */ /* 0x040ff00000081078 */
[C---:B------:R-:W-:Y:S07]  /*bc4d0*/  HMMA.1688.F32.TF32 R120, R236.reuse, R204, R180 ;  /* 0x000000ccec78723c */ /* 0x040fee00000810b4 */
[----:B------:R-:W-:Y:S01]  /*bc4e0*/  STL.64 [R1+0xc20], R112 ;  /* 0x000c207001007387 */ /* 0x000fe20000100a00 */
[----:B------:R1:W-:Y:S07]  /*bc4f0*/  STL.64 [R1+0xc28], R114 ;  /* 0x000c287201007387 */ /* 0x0003ee0000100a00 */
[----:B------:R-:W-:Y:S02]  /*bc500*/  STL.64 [R1+0xc10], R116 ;  /* 0x000c107401007387 */ /* 0x000fe40000100a00 */
[----:B------:R3:W-:Y:S01]  /*bc510*/  STL.64 [R1+0xc18], R118 ;  /* 0x000c187601007387 */ /* 0x0007e20000100a00 */
[C---:B-1----:R-:W-:Y:S08]  /*bc520*/  HMMA.1688.F32.TF32 R112, R236.reuse, R200, R128 ;  /* 0x000000c8ec70723c */ /* 0x042ff00000081080 */
[C---:B---3--:R-:W-:Y:S08]  /*bc530*/  HMMA.1688.F32.TF32 R116, R236.reuse, R196, R104 ;  /* 0x000000c4ec74723c */ /* 0x048ff00000081068 */
[C---:B------:R-:W-:Y:S01]  /*bc540*/  HMMA.1688.F32.TF32 R104, R236.reuse, R192, R124 ;  /* 0x000000c0ec68723c */ /* 0x040fe2000008107c */
[----:B------:R-:W-:Y:S01]  /*bc550*/  STL.64 [R1+0xc00], R120 ;  /* 0x000c007801007387 */ /* 0x000fe20000100a00 */
[----:B------:R-:W-:Y:S05]  /*bc560*/  STL.64 [R1+0xc08], R122 ;  /* 0x000c087a01007387 */ /* 0x000fea0000100a00 */
[----:B------:R-:W-:Y:S01]  /*bc570*/  STL.64 [R1+0xbe0], R112 ;  /* 0x000be07001007387 */ /* 0x000fe20000100a00 */
[----:B------:R1:W-:Y:S07]  /*bc580*/  STL.64 [R1+0xbe8], R114 ;  /* 0x000be87201007387 */ /* 0x0003ee0000100a00 */
[----:B------:R-:W-:Y:S02]  /*bc590*/  STL.64 [R1+0xbc0], R116 ;  /* 0x000bc07401007387 */ /* 0x000fe40000100a00 */
[----:B------:R-:W-:Y:S06]  /*bc5a0*/  STL.64 [R1+0xbc8], R118 ;  /* 0x000bc87601007387 */ /* 0x000fec0000100a00 */
[----:B------:R-:W-:Y:S01]  /*bc5b0*/  STL.64 [R1+0xbb0], R104 ;  /* 0x000bb06801007387 */ /* 0x000fe20000100a00 */
[----:B------:R3:W-:Y:S01]  /*bc5c0*/  STL.64 [R1+0xbb8], R106 ;  /* 0x000bb86a01007387 */ /* 0x0007e20000100a00 */
[C---:B-1----:R-:W-:Y:S08]  /*bc5d0*/  HMMA.1688.F32.TF32 R112, R236.reuse, R28, R108 ;  /* 0x0000001cec70723c */ /* 0x042ff0000008106c */
[C---:B------:R-:W-:Y:S08]  /*bc5e0*/  HMMA.1688.F32.TF32 R108, R236.reuse, R32, R176 ;  /* 0x00000020ec6c723c */ /* 0x040ff000000810b0 */
        /* <DEDUP_REMOVED lines=8> */
[C---:B---3--:R-:W-:Y:S08]  /*bc670*/  HMMA.1688.F32.TF32 R108, R236.reuse, R44, R164 ;  /* 0x0000002cec6c723c */ /* 0x048ff000000810a4 */
[C---:B------:R-:W-:Y:S07]  /*bc680*/  HMMA.1688.F32.TF32 R104, R236.reuse, R48, R160 ;  /* 0x00000030ec68723c */ /* 0x040fee00000810a0 */
        /* <DEDUP_REMOVED lines=24> */
[----:B-1----:R-:W-:Y:S08]  /*bc810*/  HMMA.1688.F32.TF32 R112, R236, R76, R132 ;  /* 0x0000004cec70723c */ /* 0x002ff00000081084 */
[C---:B---3--:R-:W-:Y:S08]  /*bc820*/  HMMA.1688.F32.TF32 R108, R240.reuse, R24, R100 ;  /* 0x00000018f06c723c */ /* 0x048ff00000081064 */
[C---:B------:R-:W-:Y:S08]  /*bc830*/  HMMA.1688.F32.TF32 R104, R240.reuse, R20, R96 ;  /* 0x00000014f068723c */ /* 0x040ff00000081060 */
[C---:B------:R-:W-:Y:S08]  /*bc840*/  HMMA.1688.F32.TF32 R100, R240.reuse, R16, R188 ;  /* 0x00000010f064723c */ /* 0x040ff000000810bc */
[C---:B----4-:R-:W-:Y:S01]  /*bc850*/  HMMA.1688.F32.TF32 R96, R240.reuse, R12, R184 ;  /* 0x0000000cf060723c */ /* 0x050fe200000810b8 */
[----:B------:R-:W-:Y:S04]  /*bc860*/  LDS R236, [R3+0x4b000] ;  /* 0x04b0000003ec7984 */ /* 0x000fe80000000800 */
[----:B------:R1:W-:Y:S04]  /*bc870*/  LDS R238, [R3+0x4b800] ;  /* 0x04b8000003ee7984 */ /* 0x0003e80000000800 */
[----:B------:R-:W-:Y:S04]  /*bc880*/  LDS R237, [R252+0x4b000] ;  /* 0x04b00000fced7984 */ /* 0x000fe80000000800 */
[----:B------:R-:W3:Y:S04]  /*bc890*/  LDS R239, [R252+0x4b800] ;  /* 0x04b80000fcef7984 */ /* 0x000ee80000000800 */
        /* <DEDUP_REMOVED lines=12> */
[----:B------:R4:W-:Y:S01]  /*bc960*/  STL.64 [R1+0xa60], R88 ;  /* 0x000a605801007387 */ /* 0x0009e20000100a00 */
[----:B------:R3:W-:Y:S02]  /*bc970*/  STL.64 [R1+0xa68], R90 ;  /* 0x000a685a01007387 */ /* 0x0007e40000100a00 */
[----:B-1----:R-:W2:Y:S01]  /*bc980*/  LDL.LU R3, [R1+0x69d8] ;  /* 0x0069d80001037983 */ /* 0x002ea20000300800 */
[----:B----4-:R-:W4:Y:S01]  /*bc990*/  LDL.LU R88, [R1+0x750] ;  /* 0x0007500001587983 */ /* 0x010f220000300800 */
[----:B------:R-:W4:Y:S02]  /*bc9a0*/  LDL.LU R89, [R1+0x754] ;  /* 0x0007540001597983 */ /* 0x000f240000300800 */
[----:B---3--:R-:W4:Y:S02]  /*bc9b0*/  LDL.LU R90, [R1+0x758] ;  /* 0x00075800015a7983 */ /* 0x008f240000300800 */
        /* <DEDUP_REMOVED lines=37> */
[C---:B----4-:R-:W-:Y:S08]  /*bcc10*/  HMMA.1688.F32.TF32 R88, R240.reuse, R84, R88 ;  /* 0x00000054f058723c */ /* 0x050ff00000081058 */
[C---:B---3--:R-:W-:Y:S11]  /*bcc20*/  HMMA.1688.F32.TF32 R92, R240.reuse, R80, R92 ;  /* 0x00000050f05c723c */ /* 0x048ff6000008105c */
[----:B------:R-:W-:Y:S04]  /*bcc30*/  @!UPT UIADD3 URZ, URZ, URZ, URZ ;  /* 0x0000003f3f3ff290 */ /* 0x000fe8000fffe03f */
[----:B------:R-:W-:Y:S08]  /*bcc40*/  STL.64 [R1+0xa40], R88 ;  /* 0x000a405801007387 */ /* 0x000ff00000100a00 */
[----:B------:R1:W-:Y:S02]  /*bcc50*/  STL.64 [R1+0xa50], R92 ;  /* 0x000a505c01007387 */ /* 0x0003e40000100a00 */
[----:B------:R3:W-:Y:S02]  /*bcc60*/  STL.64 [R1+0xa58], R94 ;  /* 0x000a585e01007387 */ /* 0x0007e40000100a00 */
[----:B------:R-:W-:Y:S01]  /*bcc70*/  STL [R1+0xa48], R90 ;  /* 0x000a485a01007387 */ /* 0x000fe20000100800 */
[----:B-1----:R-:W4:Y:S01]  /*bcc80*/  LDL.LU R92, [R1+0x6c0] ;  /* 0x0006c000015c7983 */ /* 0x002f220000300800 */
[----:B------:R-:W4:Y:S02]  /*bcc90*/  LDL.LU R93, [R1+0x6c4] ;  /* 0x0006c400015d7983 */ /* 0x000f240000300800 */
[----:B---3--:R-:W4:Y:S02]  /*bcca0*/  LDL.LU R94, [R1+0x6c8] ;  /* 0x0006c800015e7983 */ /* 0x008f240000300800 */
[----:B------:R-:W4:Y:S01]  /*bccb0*/  LDL.LU R95, [R1+0x6cc] ;  /* 0x0006cc00015f7983 */ /* 0x000f220000300800 */
[----:B------:R-:W3:Y:S01]  /*bccc0*/  LDL.LU R88, [R1+0x6b0] ;  /* 0x0006b00001587983 */ /* 0x000ee20000300800 */
[----:B--2---:R-:W-:Y:S01]  /*bccd0*/  HMMA.1688.F32.TF32 R104, R240, R232, R144 ;  /* 0x000000e8f068723c */ /* 0x004fe20000081090 */
[----:B------:R-:W-:-:S05]  /*bcce0*/  IMAD.MOV.U32 R252, RZ, RZ, R91 ;  /* 0x000000fffffc7224 */ /* 0x000fca00078e005b */
[----:B------:R-:W-:Y:S11]  /*bccf0*/  STL [R1+0x65f8], R252 ;  /* 0x0065f8fc01007387 */ /* 0x000ff60000100800 */
[----:B------:R-:W-:Y:S06]  /*bcd00*/  @!UPT UIADD3 URZ, URZ, URZ, URZ ;  /* 0x0000003f3f3ff290 */ /* 0x000fec000fffe03f */
[----:B------:R1:W-:Y:S01]  /*bcd10*/  STL.64 [R1+0xa30], R104 ;  /* 0x000a306801007387 */ /* 0x0003e20000100a00 */
[----:B------:R-:W-:Y:S01]  /*bcd20*/  IMAD.MOV.U32 R233, RZ, RZ, R106 ;  /* 0x000000ffffe97224 */ /* 0x000fe200078e006a */
[----:B------:R-:W-:Y:S02]  /*bcd30*/  MOV R232, R107 ;  /* 0x0000006b00e87202 */ /* 0x000fe40000000f00 */
[----:B-1----:R-:W-:Y:S01]  /*bcd40*/  HMMA.1688.F32.TF32 R104, R240, R228, R140 ;  /* 0x000000e4f068723c */ /* 0x002fe2000008108c */
[----:B------:R-:W-:Y:S01]  /*bcd50*/  MOV R89, R3 ;  /* 0x0000000300597202 */ /* 0x000fe20000000f00 */
[----:B------:R-:W-:Y:S01]  /*bcd60*/  IMAD.MOV.U32 R90, RZ, RZ, R2 ;  /* 0x000000ffff5a7224 */ /* 0x000fe200078e0002 */
[----:B------:R-:W-:-:S05]  /*bcd70*/  MOV R91, R0 ;  /* 0x00000000005b7202 */ /* 0x000fca0000000f00 */
[C---:B------:R-:W-:Y:S08]  /*bcd80*/  HMMA.1688.F32.TF32 R108, R240.reuse, R224, R136 ;  /* 0x000000e0f06c723c */ /* 0x040ff00000081088 */
[----:B------:R-:W-:Y:S08]  /*bcd90*/  HMMA.1688.F32.TF32 R100, R240, R216, R100 ;  /* 0x000000d8f064723c */ /* 0x000ff00000081064 */
[----:B------:R-:W-:Y:S01]  /*bcda0*/  IMAD.MOV.U32 R228, RZ, RZ, R104 ;  /* 0x000000ffffe47224 */ /* 0x000fe200078e0068 */
[----:B------:R-:W-:Y:S01]  /*bcdb0*/  MOV R3, R105 ;  /* 0x0000006900037202 */ /* 0x000fe20000000f00 */
[----:B------:R-:W-:Y:S01]  /*bcdc0*/  IMAD.MOV.U32 R2, RZ, RZ, R106 ;  /* 0x000000ffff027224 */ /* 0x000fe200078e006a */
[----:B------:R-:W-:-:S02]  /*bcdd0*/  MOV R0, R107 ;  /* 0x0000006b00007202 */ /* 0x000fc40000000f00 */
[C---:B------:R-:W-:Y:S01]  /*bcde0*/  HMMA.1688.F32.TF32 R104, R240.reuse, R220, R132 ;  /* 0x000000dcf068723c */ /* 0x040fe20000081084 */
[----:B------:R-:W-:Y:S07]  /*bcdf0*/  STL [R1+0x6600], R232 ;  /* 0x006600e801007387 */ /* 0x000fee0000100800 */
[C---:B------:R-:W-:Y:S01]  /*bce00*/  HMMA.1688.F32.TF32 R96, R240.reuse, R212, R96 ;  /* 0x000000d4f060723c */ /* 0x040fe20000081060 */
[----:B------:R-:W-:Y:S02]  /*bce10*/  STL [R1+0x65fc], R233 ;  /* 0x0065fce901007387 */ /* 0x000fe40000100800 */
[----:B------:R-:W-:Y:S01]  /*bce20*/  STL.64 [R1+0xa10], R108 ;  /* 0x000a106c01007387 */ /* 0x000fe20000100a00 */
[----:B------:R-:W-:Y:S11]  /*bce30*/  STL.64 [R1+0xa18], R110 ;  /* 0x000a186e01007387 */ /* 0x000ff60000100a00 */
[----:B------:R-:W-:Y:S01]  /*bce40*/  STL.64 [R1+0xa00], R104 ;  /* 0x000a006801007387 */ /* 0x000fe20000100a00 */
[----:B------:R-:W-:Y:S02]  /*bce50*/  STL.64 [R1+0xa08], R106 ;  /* 0x000a086a01007387 */ /* 0x000fe40000100a00 */
[----:B------:R-:W-:Y:S02]  /*bce60*/  STL.64 [R1+0x9f0], R100 ;  /* 0x0009f06401007387 */ /* 0x000fe40000100a00 */
[----:B------:R1:W-:Y:S02]  /*bce70*/  STL.64 [R1+0x9f8], R102 ;  /* 0x0009f86601007387 */ /* 0x0003e40000100a00 */
[----:B-1----:R-:W-:Y:S02]  /*bce80*/  HMMA.1688.F32.TF32 R100, R240, R208, R188 ;  /* 0x000000d0f064723c */ /* 0x002fe400000810bc */
[----:B------:R-:W-:Y:S01]  /*bce90*/  IMAD.MOV.U32 R225, RZ, RZ, R97 ;  /* 0x000000ffffe17224 */ /* 0x000fe200078e0061 */
[----:B------:R-:W-:Y:S01]  /*bcea0*/  MOV R224, R98 ;  /* 0x0000006200e07202 */ /* 0x000fe20000000f00 */
[----:B------:R1:W-:Y:S01]  /*bceb0*/  STL [R1+0x9d0], R96 ;  /* 0x0009d06001007387 */ /* 0x0003e20000100800 */
[----:B------:R-:W-:-:S03]  /*bcec0*/  IMAD.MOV.U32 R221, RZ, RZ, R99 ;  /* 0x000000ffffdd7224 */ /* 0x000fc600078e0063 */
[C---:B-1----:R-:W-:Y:S11]  /*bced0*/  HMMA.1688.F32.TF32 R96, R240.reuse, R204, R184 ;  /* 0x000000ccf060723c */ /* 0x042ff600000810b8 */
[----:B------:R-:W-:Y:S04]  /*bcee0*/  @!UPT UIADD3 URZ, URZ, URZ, URZ ;  /* 0x0000003f3f3ff290 */ /* 0x000fe8000fffe03f */
[----:B------:R1:W-:Y:S01]  /*bcef0*/  STL.64 [R1+0x9c0], R100 ;  /* 0x0009c06401007387 */ /* 0x0003e20000100a00 */
[----:B------:R2:W-:Y:S02]  /*bcf00*/  STL.64 [R1+0x9c8], R102 ;  /* 0x0009c86601007387 */ /* 0x0005e40000100a00 */
[----:B------:R-:W2:Y:S02]  /*bcf10*/  LDL R252, [R1+0x1ac8] ;  /* 0x001ac80001fc7983 */ /* 0x000ea40000100800 */
[----:B------:R-:W2:Y:S04]  /*bcf20*/  LDL R229, [R1+0x1acc] ;  /* 0x001acc0001e57983 */ /* 0x000ea80000100800 */
[----:B------:R-:W-:Y:S01]  /*bcf30*/  MOV R220, R96 ;  /* 0x0000006000dc7202 */ /* 0x000fe20000000f00 */
[----:B------:R-:W-:Y:S01]  /*bcf40*/  IMAD.MOV.U32 R217, RZ, RZ, R97 ;  /* 0x000000ffffd97224 */ /* 0x000fe200078e0061 */
[----:B------:R-:W-:Y:S01]  /*bcf50*/  MOV R216, R98 ;  /* 0x0000006200d87202 */ /* 0x000fe20000000f00 */
[----:B------:R-:W-:Y:S01]  /*bcf60*/  IMAD.MOV.U32 R213, RZ, RZ, R99 ;  /* 0x000000ffffd57224 */ /* 0x000fe200078e0063 */
[C---:B----4-:R-:W-:Y:S08]  /*bcf70*/  HMMA.1688.F32.TF32 R92, R240.reuse, R200, R92 ;  /* 0x000000c8f05c723c */ /* 0x050ff0000008105c */
[C---:B---3--:R-:W-:Y:S11]  /*bcf80*/  HMMA.1688.F32.TF32 R88, R240.reuse, R196, R88 ;  /* 0x000000c4f058723c */ /* 0x048ff60000081058 */
[----:B------:R-:W-:Y:S05]  /*bcf90*/  @!UPT UIADD3 URZ, URZ, URZ, URZ ;  /* 0x0000003f3f3ff290 */ /* 0x000fea000fffe03f */
[----:B------:R-:W-:Y:S01]  /*bcfa0*/  MOV R212, R92 ;  /* 0x0000005c00d47202 */ /* 0x000fe20000000f00 */
[----:B------:R-:W-:Y:S01]  /*bcfb0*/  IMAD.MOV.U32 R209, RZ, RZ, R93 ;  /* 0x000000ffffd17224 */ /* 0x000fe200078e005d */
[----:B------:R-:W3:Y:S01]  /*bcfc0*/  LDL.LU R92, [R1+0x5e0] ;  /* 0x0005e000015c7983 */ /* 0x000ee20000300800 */
[----:B------:R-:W-:Y:S01]  /*bcfd0*/  MOV R208, R94 ;  /* 0x0000005e00d07202 */ /* 0x000fe20000000f00 */
[----:B------:R-:W3:Y:S02]  /*bcfe0*/  LDL.LU R93, [R1+0x5e4] ;  /* 0x0005e400015d7983 */ /* 0x000ee40000300800 */
[----:B------:R-:W-:Y:S01]  /*bcff0*/  IMAD.MOV.U32 R205, RZ, RZ, R95 ;  /* 0x000000ffffcd7224 */ /* 0x000fe200078e005f */
[----:B------:R-:W3:Y:S01]  /*bd000*/  LDL.LU R94, [R1+0x5e8] ;  /* 0x0005e800015e7983 */ /* 0x000ee20000300800 */
[----:B------:R-:W3:Y:S02]  /*bd010*/  LDL.LU R95, [R1+0x5ec] ;  /* 0x0005ec00015f7983 */ /* 0x000ee40000300800 */
[----:B-1----:R-:W4:Y:S02]  /*bd020*/  LDL.LU R100, [R1+0x5f0] ;  /* 0x0005f00001647983 */ /* 0x002f240000300800 */
[----:B------:R-:W4:Y:S01]  /*bd030*/  LDL.LU R101, [R1+0x5f4] ;  /* 0x0005f40001657983 */ /* 0x000f220000300800 */
[----:B--2---:R-:W4:Y:S01]  /*bd040*/  LDL.LU R102, [R1+0x5f8] ;  /* 0x0005f80001667983 */ /* 0x004f220000300800 */
[----:B------:R-:W4:Y:S02]  /*bd050*/  LDL.LU R103, [R1+0x5fc] ;  /* 0x0005fc0001677983 */ /* 0x000f240000300800 */
[----:B------:R-:W2:Y:S02]  /*bd060*/  LDL.LU R136, [R1+0x610] ;  /* 0x0006100001887983 */ /* 0x000ea40000300800 */
[----:B------:R-:W2:Y:S01]  /*bd070*/  LDL.LU R137, [R1+0x614] ;  /* 0x0006140001897983 */ /* 0x000ea20000300800 */
[----:B------:R-:W2:Y:S01]  /*bd080*/  LDL.LU R138, [R1+0x618] ;  /* 0x00061800018a7983 */ /* 0x000ea20000300800 */
[----:B------:R-:W-:Y:S01]  /*bd090*/  MOV R204, R88 ;  /* 0x0000005800cc7202 */ /* 0x000fe20000000f00 */
[----:B------:R-:W2:Y:S02]  /*bd0a0*/  LDL.LU R139, [R1+0x61c] ;  /* 0x00061c00018b7983 */ /* 0x000ea40000300800 */
[----:B------:R-:W-:Y:S01]  /*bd0b0*/  IMAD.MOV.U32 R201, RZ, RZ, R89 ;  /* 0x000000ffffc97224 */ /* 0x000fe200078e0059 */
[----:B------:R-:W2:Y:S01]  /*bd0c0*/  LDL.LU R88, [R1+0x670] ;  /* 0x0006700001587983 */ /* 0x000ea20000300800 */
[----:B------:R-:W-:Y:S01]  /*bd0d0*/  MOV R200, R90 ;  /* 0x0000005a00c87202 */ /* 0x000fe20000000f00 */
[----:B------:R-:W2:Y:S02]  /*bd0e0*/  LDL.LU R89, [R1+0x674] ;  /* 0x0006740001597983 */ /* 0x000ea40000300800 */
[----:B------:R-:W-:Y:S01]  /*bd0f0*/  IMAD.MOV.U32 R197, RZ, RZ, R91 ;  /* 0x000000ffffc57224 */ /* 0x000fe200078e005b */
[----:B------:R-:W2:Y:S01]  /*bd100*/  LDL.LU R90, [R1+0x678] ;  /* 0x00067800015a7983 */ /* 0x000ea20000300800 */
[----:B------:R-:W2:Y:S02]  /*bd110*/  LDL.LU R91, [R1+0x67c] ;  /* 0x00067c00015b7983 */ /* 0x000ea40000300800 */
        /* <DEDUP_REMOVED lines=38> */
[----:B------:R-:W-:Y:S08]  /*bd380*/  HMMA.1688.F32.TF32 R88, R240, R36, R88 ;  /* 0x00000024f058723c */ /* 0x000ff00000081058 */
[----:B------:R-:W-:Y:S01]  /*bd390*/  MOV R196, R96 ;  /* 0x0000006000c47202 */ /* 0x000fe20000000f00 */
[----:B------:R-:W-:Y:S01]  /*bd3a0*/  IMAD.MOV.U32 R193, RZ, RZ, R97 ;  /* 0x000000ffffc17224 */ /* 0x000fe200078e0061 */
[----:B------:R-:W-:Y:S01]  /*bd3b0*/  MOV R192, R98 ;  /* 0x0000006200c07202 */ /* 0x000fe20000000f00 */
[----:B------:R-:W-:-:S02]  /*bd3c0*/  IMAD.MOV.U32 R13, RZ, RZ, R99 ;  /* 0x000000ffff0d7224 */ /* 0x000fc400078e0063 */
[C---:B----4-:R-:W-:Y:S02]  /*bd3d0*/  HMMA.1688.F32.TF32 R96, R240.reuse, R32, R184 ;  /* 0x00000020f060723c */ /* 0x050fe400000810b8 */
[----:B------:R-:W-:Y:S06]  /*bd3e0*/  STL.64 [R1+0x1230], R104 ;  /* 0x0012306801007387 */ /* 0x000fec0000100a00 */
[----:B------:R-:W-:Y:S01]  /*bd3f0*/  HMMA.1688.F32.TF32 R108, R240, R40, R156 ;  /* 0x00000028f06c723c */ /* 0x000fe2000008109c */
[----:B------:R1:W-:Y:S02]  /*bd400*/  STL.64 [R1+0x1238], R106 ;  /* 0x0012386a01007387 */ /* 0x0003e40000100a00 */
[----:B------:R-:W2:Y:S01]  /*bd410*/  LDL.LU R184, [R1+0x5d0] ;  /* 0x0005d00001b87983 */ /* 0x000ea20000300800 */
[----:B------:R-:W-:Y:S01]  /*bd420*/  MOV R188, R244 ;  /* 0x000000f400bc7202 */ /* 0x000fe20000000f00 */
[----:B------:R-:W-:-:S03]  /*bd430*/  IMAD.MOV.U32 R189, RZ, RZ, R245 ;  /* 0x000000ffffbd7224 */ /* 0x000fc600078e00f5 */
[----:B-1----:R-:W-:Y:S07]  /*bd440*/  HMMA.1688.F32.TF32 R104, R240, R44, R152 ;  /* 0x0000002cf068723c */ /* 0x002fee0000081098 */
[----:B------:R1:W-:Y:S01]  /*bd450*/  STL.64 [R1+0x1220], R96 ;  /* 0x0012206001007387 */ /* 0x0003e20000100a00 */
[----:B------:R3:W-:Y:S02]  /*bd460*/  STL.64 [R1+0x1228], R98 ;  /* 0x0012286201007387 */ /* 0x0007e40000100a00 */
[----:B------:R4:W-:Y:S02]  /*bd470*/  STL.64 [R1+0x1210], R88 ;  /* 0x0012105801007387 */ /* 0x0009e40000100a00 */
[----:B------:R3:W-:Y:S01]  /*bd480*/  STL.64 [R1+0x1218], R90 ;  /* 0x0012185a01007387 */ /* 0x0007e20000100a00 */
[----:B------:R-:W2:Y:S01]  /*bd490*/  LDL.LU R185, [R1+0x5d4] ;  /* 0x0005d40001b97983 */ /* 0x000ea20000300800 */
[----:B------:R-:W2:Y:S02]  /*bd4a0*/  LDL.LU R186, [R1+0x5d8] ;  /* 0x0005d80001ba7983 */ /* 0x000ea40000300800 */
[----:B------:R-:W2:Y:S02]  /*bd4b0*/  LDL.LU R187, [R1+0x5dc] ;  /* 0x0005dc0001bb7983 */ /* 0x000ea40000300800 */
[----:B------:R-:W2:Y:S01]  /*bd4c0*/  LDL.LU R244, [R1+0x69d4] ;  /* 0x0069d40001f47983 */ /* 0x000ea20000300800 */
[----:B------:R-:W2:Y:S01]  /*bd4d0*/  LDL.LU R245, [R1+0x69d0] ;  /* 0x0069d00001f57983 */ /* 0x000ea20000300800 */
[----:B------:R-:W-:-:S02]  /*bd4e0*/  MOV R190, R246 ;  /* 0x000000f600be7202 */ /* 0x000fc40000000f00 */
[----:B------:R-:W2:Y:S02]  /*bd4f0*/  LDL.LU R246, [R1+0x69cc] ;  /* 0x0069cc0001f67983 */ /* 0x000ea40000300800 */
[----:B------:R-:W-:Y:S01]  /*bd500*/  IMAD.MOV.U32 R191, RZ, RZ, R247 ;  /* 0x000000ffffbf7224 */ /* 0x000fe200078e00f7 */
[----:B-1----:R-:W-:Y:S01]  /*bd510*/  MOV R96, R248 ;  /* 0x000000f800607202 */ /* 0x002fe20000000f00 */
[----:B------:R-:W2:Y:S01]  /*bd520*/  LDL.LU R247, [R1+0x69c8] ;  /* 0x0069c80001f77983 */ /* 0x000ea20000300800 */
[----:B------:R-:W2:Y:S02]  /*bd530*/  LDL.LU R248, [R1+0x69c4] ;  /* 0x0069c40001f87983 */ /* 0x000ea40000300800 */
[----:B------:R-:W-:Y:S01]  /*bd540*/  IMAD.MOV.U32 R97, RZ, RZ, R249 ;  /* 0x000000ffff617224 */ /* 0x000fe200078e00f9 */
[----:B---3--:R-:W-:Y:S01]  /*bd550*/  MOV R98, R250 ;  /* 0x000000fa00627202 */ /* 0x008fe20000000f00 */
[----:B------:R-:W2:Y:S01]  /*bd560*/  LDL.LU R249, [R1+0x69c0] ;  /* 0x0069c00001f97983 */ /* 0x000ea20000300800 */
[----:B------:R-:W2:Y:S02]  /*bd570*/  LDL.LU R250, [R1+0x69bc] ;  /* 0x0069bc0001fa7983 */ /* 0x000ea40000300800 */
[----:B------:R-:W-:Y:S01]  /*bd580*/  IMAD.MOV.U32 R99, RZ, RZ, R251 ;  /* 0x000000ffff637224 */ /* 0x000fe200078e00fb */
[----:B----4-:R-:W-:Y:S01]  /*bd590*/  MOV R88, R10 ;  /* 0x0000000a00587202 */ /* 0x010fe20000000f00 */
[----:B------:R-:W2:Y:S01]  /*bd5a0*/  LDL.LU R251, [R1+0x69b8] ;  /* 0x0069b80001fb7983 */ /* 0x000ea20000300800 */
[----:B------:R-:W3:Y:S02]  /*bd5b0*/  LDL.LU R10, [R1+0x69b4] ;  /* 0x0069b400010a7983 */ /* 0x000ee40000300800 */
[----:B------:R-:W-:Y:S01]  /*bd5c0*/  IMAD.MOV.U32 R89, RZ, RZ, R14 ;  /* 0x000000ffff597224 */ /* 0x000fe200078e000e */
[----:B------:R-:W-:Y:S01]  /*bd5d0*/  MOV R90, R26 ;  /* 0x0000001a005a7202 */ /* 0x000fe20000000f00 */
[----:B------:R-:W4:Y:S01]  /*bd5e0*/  LDL.LU R14, [R1+0x69b0] ;  /* 0x0069b000010e7983 */ /* 0x000f220000300800 */
[----:B------:R-:W3:Y:S02]  /*bd5f0*/  LDL.LU R26, [R1+0x69ac] ;  /* 0x0069ac00011a7983 */ /* 0x000ee40000300800 */
[----:B------:R-:W-:Y:S01]  /*bd600*/  IMAD.MOV.U32 R91, RZ, RZ, R27 ;  /* 0x000000ffff5b7224 */ /* 0x000fe200078e001b */
[C---:B------:R-:W-:Y:S01]  /*bd610*/  HMMA.1688.F32.TF32 R112, R240.reuse, R48, R148 ;  /* 0x00000030f070723c */ /* 0x040fe20000081094 */
[----:B------:R-:W3:Y:S01]  /*bd620*/  LDL.LU R27, [R1+0x69a8] ;  /* 0x0069a800011b7983 */ /* 0x000ee20000300800 */
[----:B------:R-:W-:Y:S02]  /*bd630*/  STL.64 [R1+0x1200], R108 ;  /* 0x0012006c01007387 */ /* 0x000fe40000100a00 */
[----:B------:R1:W-:Y:S02]  /*bd640*/  STL.64 [R1+0x1208], R110 ;  /* 0x0012086e01007387 */ /* 0x0003e40000100a00 */
[----:B------:R-:W-:Y:S01]  /*bd650*/  STL.64 [R1+0x11f0], R104 ;  /* 0x0011f06801007387 */ /* 0x000fe20000100a00 */
[----:B------:R1:W-:Y:S02]  /*bd660*/  STL.64 [R1+0x11f8], R106 ;  /* 0x0011f86a01007387 */ /* 0x0003e40000100a00 */
[C---:B-1----:R-:W-:Y:S08]  /*bd670*/  HMMA.1688.F32.TF32 R108, R240.reuse, R52, R144 ;  /* 0x00000034f06c723c */ /* 0x042ff00000081090 */
[C---:B------:R-:W-:Y:S06]  /*bd680*/  HMMA.1688.F32.TF32 R104, R240.reuse, R56, R140 ;  /* 0x00000038f068723c */ /* 0x040fec000008108c */
[----:B------:R-:W-:Y:S01]  /*bd690*/  STL.64 [R1+0x11e0], R112 ;  /* 0x0011e07001007387 */ /* 0x000fe20000100a00 */
[----:B------:R1:W-:Y:S02]  /*bd6a0*/  STL.64 [R1+0x11e8], R114 ;  /* 0x0011e87201007387 */ /* 0x0003e40000100a00 */
[C---:B-1----:R-:W-:Y:S06]  /*bd6b0*/  HMMA.1688.F32.TF32 R112, R240.reuse, R60, R136 ;  /* 0x0000003cf070723c */ /* 0x042fec0000081088 */
[----:B------:R-:W-:Y:S01]  /*bd6c0*/  STL.64 [R1+0x1160], R108 ;  /* 0x0011606c01007387 */ /* 0x000fe20000100a00 */
[----:B------:R1:W-:Y:S07]  /*bd6d0*/  STL.64 [R1+0x1168], R110 ;  /* 0x0011686e01007387 */ /* 0x0003ee0000100a00 */
[----:B------:R-:W-:Y:S02]  /*bd6e0*/  STL.64 [R1+0x10d0], R104 ;  /* 0x0010d06801007387 */ /* 0x000fe40000100a00 */
[----:B------:R1:W-:Y:S02]  /*bd6f0*/  STL.64 [R1+0x10d8], R106 ;  /* 0x0010d86a01007387 */ /* 0x0003e40000100a00 */
[C---:B-1----:R-:W-:Y:S08]  /*bd700*/  HMMA.1688.F32.TF32 R108, R240.reuse, R64, R132 ;  /* 0x00000040f06c723c */ /* 0x042ff00000081084 */
[C---:B------:R-:W-:Y:S08]  /*bd710*/  HMMA.1688.F32.TF32 R104, R240.reuse, R68, R100 ;  /* 0x00000044f068723c */ /* 0x040ff00000081064 */
[C---:B------:R-:W-:Y:S01]  /*bd720*/  HMMA.1688.F32.TF32 R100, R240.reuse, R72, R92 ;  /* 0x00000048f064723c */ /* 0x040fe2000008105c */
[----:B------:R-:W-:Y:S01]  /*bd730*/  STL.64 [R1+0x10c0], R112 ;  /* 0x0010c07001007387 */ /* 0x000fe20000100a00 */
[----:B------:R-:W-:Y:S05]  /*bd740*/  STL.64 [R1+0x10c8], R114 ;  /* 0x0010c87201007387 */ /* 0x000fea0000100a00 */
[----:B------:R-:W-:Y:S01]  /*bd750*/  MOV R92, R18 ;  /* 0x00000012005c7202 */ /* 0x000fe20000000f00 */
[----:B------:R-:W-:Y:S01]  /*bd760*/  IMAD.MOV.U32 R93, RZ, RZ, R19 ;  /* 0x000000ffff5d7224 */ /* 0x000fe200078e0013 */
[----:B------:R-:W-:Y:S01]  /*bd770*/  MOV R94, R22 ;  /* 0x00000016005e7202 */ /* 0x000fe20000000f00 */
[----:B------:R-:W-:Y:S01]  /*bd780*/  IMAD.MOV.U32 R95, RZ, RZ, R23 ;  /* 0x000000ffff5f7224 */ /* 0x000fe200078e0017 */
[----:B------:R-:W-:Y:S01]  /*bd790*/  STL.64 [R1+0x10b0], R108 ;  /* 0x0010b06c01007387 */ /* 0x000fe20000100a00 */
[----:B------:R-:W-:Y:S03]  /*bd7a0*/  STL.64 [R1+0x10b8], R110 ;  /* 0x0010b86e01007387 */ /* 0x000fe60000100a00 */
[----:B------:R-:W-:Y:S02]  /*bd7b0*/  STL.64 [R1+0x10a0], R104 ;  /* 0x0010a06801007387 */ /* 0x000fe40000100a00 */
[----:B------:R2:W-:Y:S01]  /*bd7c0*/  STL.64 [R1+0x10a8], R106 ;  /* 0x0010a86a01007387 */ /* 0x0005e20000100a00 */
[----:B------:R-:W4:Y:S05]  /*bd7d0*/  LDL.LU R18, [R1+0x69a4] ;  /* 0x0069a40001127983 */ /* 0x000f2a0000300800 */
[----:B------:R-:W-:Y:S02]  /*bd7e0*/  STL.64 [R1+0x1090], R100 ;  /* 0x0010906401007387 */ /* 0x000fe40000100a00 */
[----:B------:R3:W-:Y:S02]  /*bd7f0*/  STL.64 [R1+0x1098], R102 ;  /* 0x0010986601007387 */ /* 0x0007e40000100a00 */
[----:B------:R-:W4:Y:S01]  /*bd800*/  LDL.LU R19, [R1+0x69a0] ;  /* 0x0069a00001137983 */ /* 0x000f220000300800 */
[----:B------:R-:W4:Y:S01]  /*bd810*/  LDL.LU R22, [R1+0x699c] ;  /* 0x00699c0001167983 */ /* 0x000f220000300800 */
[----:B------:R-:W4:Y:S01]  /*bd820*/  LDL.LU R23, [R1+0x6998] ;  /* 0x0069980001177983 */ /* 0x000f220000300800 */
[----:B--2---:R-:W-:Y:S02]  /*bd830*/  HMMA.1688.F32.TF32 R104, R240, R76, R248 ;  /* 0x0000004cf068723c */ /* 0x004fe400000810f8 */
[----:B------:R-:W-:Y:S04]  /*bd840*/  LDS R240, [R252+0x4b000] ;  /* 0x04b00000fcf07984 */ /* 0x000fe80000000800 */
[----:B------:R-:W-:Y:S04]  /*bd850*/  LDS R242, [R252+0x4b800] ;  /* 0x04b80000fcf27984 */ /* 0x000fe80000000800 */
[----:B------:R-:W-:Y:S04]  /*bd860*/  LDS R241, [R229+0x4b000] ;  /* 0x04b00000e5f17984 */ /* 0x000fe80000000800 */
[----:B------:R-:W1:Y:S01]  /*bd870*/  LDS R243, [R229+0x4b800] ;  /* 0x04b80000e5f37984 */ /* 0x000e620000000800 */
[C---:B---3--:R-:W-:Y:S08]  /*bd880*/  HMMA.1688.F32.TF32 R100, R236.reuse, R26, R244 ;  /* 0x0000001aec64723c */ /* 0x048ff000000810f4 */
[----:B------:R-:W-:Y:S01]  /*bd890*/  STL.64 [R1+0x1060], R104 ;  /* 0x0010606801007387 */ /* 0x000fe20000100a00 */
[----:B------:R-:W-:Y:S11]  /*bd8a0*/  STL.64 [R1+0x1068], R106 ;  /* 0x0010686a01007387 */ /* 0x000ff60000100a00 */
[----:B------:R-:W-:Y:S03]  /*bd8b0*/  @!UPT UIADD3 URZ, URZ, URZ, URZ ;  /* 0x0000003f3f3ff290 */ /* 0x000fe6000fffe03f */
[----:B------:R-:W-:Y:S01]  /*bd8c0*/  STL.64 [R1+0x1050], R100 ;  /* 0x0010506401007387 */ /* 0x000fe20000100a00 */
[----:B------:R-:W-:Y:S01]  /*bd8d0*/  STL.64 [R1+0x1058], R102 ;  /* 0x0010586601007387 */ /* 0x000fe20000100a00 */
[C---:B----4-:R-:W-:Y:S07]  /*bd8e0*/  HMMA.1688.F32.TF32 R248, R236.reuse, R22, R184 ;  /* 0x00000016ecf8723c */ /* 0x050fee00000810b8 */
[----:B------:R-:W-:Y:S01]  /*bd8f0*/  MOV R184, R15 ;  /* 0x0000000f00b87202 */ /* 0x000fe20000000f00 */
[----:B------:R-:W-:Y:S01]  /*bd900*/  IMAD.MOV.U32 R185, RZ, RZ, R11 ;  /* 0x000000ffffb97224 */ /* 0x000fe200078e000b */
[----:B------:R-:W2:Y:S01]  /*bd910*/  LDL.LU R15, [R1+0x6994] ;  /* 0x00699400010f7983 */ /* 0x000ea20000300800 */
[----:B------:R-:W3:Y:S01]  /*bd920*/  LDL.LU R11, [R1+0x6990] ;  /* 0x00699000010b7983 */ /* 0x000ee20000300800 */
[----:B------:R-:W-:Y:S01]  /*bd930*/  HMMA.1688.F32.TF32 R244, R236, R18, R96 ;  /* 0x00000012ecf4723c */ /* 0x000fe20000081060 */
[----:B------:R-:W4:Y:S01]  /*bd940*/  LDL.LU R186, [R1+0x588] ;  /* 0x0005880001ba7983 */ /* 0x000f220000300800 */
[----:B------:R-:W-:-:S02]  /*bd950*/  MOV R187, R6 ;  /* 0x0000000600bb7202 */ /* 0x000fc40000000f00 */
[----:B------:R-:W4:Y:S08]  /*bd960*/  LDL.LU R6, [R1+0x698c] ;  /* 0x00698c0001067983 */ /* 0x000f300000300800 */
[----:B------:R-:W-:Y:S01]  /*bd970*/  STL.64 [R1+0x65b0], R250 ;  /* 0x0065b0fa01007387 */ /* 0x000fe20000100a00 */
[----:B------:R-:W-:Y:S10]  /*bd980*/  STL.64 [R1+0x65a8], R248 ;  /* 0x0065a8f801007387 */ /* 0x000ff40000100a00 */
[----:B------:R-:W-:Y:S01]  /*bd990*/  STL.64 [R1+0x65c0], R246 ;  /* 0x0065c0f601007387 */ /* 0x000fe20000100a00 */
[----:B------:R-:W-:Y:S01]  /*bd9a0*/  STL.64 [R1+0x65b8], R244 ;  /* 0x0065b8f401007387 */ /* 0x000fe20000100a00 */
[C---:B--2---:R-:W-:Y:S08]  /*bd9b0*/  HMMA.1688.F32.TF32 R96, R236.reuse, R14, R188 ;  /* 0x0000000eec60723c */ /* 0x044ff000000810bc */
[----:B---3--:R-:W-:Y:S11]  /*bd9c0*/  HMMA.1688.F32.TF32 R88, R236, R10, R88 ;  /* 0x0000000aec58723c */ /* 0x008ff60000081058 */
[----:B------:R-:W-:Y:S04]  /*bd9d0*/  @!UPT UIADD3 URZ, URZ, URZ, URZ ;  /* 0x0000003f3f3ff290 */ /* 0x000fe8000fffe03f */
[----:B------:R-:W-:Y:S01]  /*bd9e0*/  STL.64 [R1+0x1080], R96 ;  /* 0x0010806001007387 */ /* 0x000fe20000100a00 */
[----:B------:R2:W-:Y:S08]  /*bd9f0*/  STL.64 [R1+0x1088], R98 ;  /* 0x0010886201007387 */ /* 0x0005f00000100a00 */
[----:B------:R-:W-:Y:S02]  /*bda00*/  IMAD.MOV.U32 R20, RZ, RZ, R88 ;  /* 0x000000ffff147224 */ /* 0x000fe400078e0058 */
[----:B------:R-:W-:-:S02]  /*bda10*/  IMAD.MOV.U32 R88, RZ, RZ, R7 ;  /* 0x000000ffff587224 */ /* 0x000fc400078e0007 */
[----:B------:R-:W4:Y:S01]  /*bda20*/  LDL.LU R7, [R1+0x6988] ;  /* 0x0069880001077983 */ /* 0x000f220000300800 */
[----:B------:R-:W-:Y:S02]  /*bda30*/  MOV R12, R91 ;  /* 0x0000005b000c7202 */ /* 0x000fe40000000f00 */
[----:B------:R-:W-:Y:S01]  /*bda40*/  MOV R17, R89 ;  /* 0x0000005900117202 */ /* 0x000fe20000000f00 */
[----:B------:R-:W-:Y:S01]  /*bda50*/  IMAD.MOV.U32 R16, RZ, RZ, R90 ;  /* 0x000000ffff107224 */ /* 0x000fe200078e005a */
[----:B------:R-:W3:Y:S01]  /*bda60*/  LDL.LU R89, [R1+0x574] ;  /* 0x0005740001597983 */ /* 0x000ee20000300800 */
[----:B------:R-:W3:Y:S01]  /*bda70*/  LDL.LU R90, [R1+0x578] ;  /* 0x00057800015a7983 */ /* 0x000ee20000300800 */
[----:B------:R-:W-:Y:S02]  /*bda80*/  MOV R91, R82 ;  /* 0x00000052005b7202 */ /* 0x000fe40000000f00 */
[----:B------:R-:W2:Y:S01]  /*bda90*/  LDL.LU R82, [R1+0x6984] ;  /* 0x0069840001527983 */ /* 0x000ea20000300800 */
[----:B------:R-:W-:Y:S02]  /*bdaa0*/  STL [R1+0x64e4], R12 ;  /* 0x0064e40c01007387 */ /* 0x000fe40000100800 */
[----:B------:R1:W-:Y:S02]  /*bdab0*/  STL [R1+0x64e0], R16 ;  /* 0x0064e01001007387 */ /* 0x0003e40000100800 */
[----:B------:R1:W-:Y:S01]  /*bdac0*/  STL [R1+0x64dc], R17 ;  /* 0x0064dc1101007387 */ /* 0x0003e20000100800 */
[----:B------:R1:W-:Y:S01]  /*bdad0*/  STL [R1+0x64d8], R20 ;  /* 0x0064d81401007387 */ /* 0x0003e20000100800 */
[----:B----4-:R-:W-:Y:S11]  /*bdae0*/  HMMA.1688.F32.TF32 R92, R236, R6, R92 ;  /* 0x00000006ec5c723c */ /* 0x010ff6000008105c */
[----:B------:R-:W-:Y:S11]  /*bdaf0*/  @!UPT UIADD3 URZ, URZ, URZ, URZ ;  /* 0x0000003f3f3ff290 */ /* 0x000ff6000fffe03f */
[----:B------:R-:W-:Y:S02]  /*bdb00*/  @!UPT UIADD3 URZ, URZ, URZ, URZ ;  /* 0x0000003f3f3ff290 */ /* 0x000fe4000fffe03f */
[----:B------:R-:W-:Y:S02]  /*bdb10*/  IMAD.MOV.U32 R28, RZ, RZ, R92 ;  /* 0x000000ffff1c7224 */ /* 0x000fe400078e005c */
[----:B------:R-:W-:Y:S02]  /*bdb20*/  IMAD.MOV.U32 R92, RZ, RZ, R83 ;  /* 0x000000ffff5c7224 */ /* 0x000fe400078e0053 */
[----:B------:R-:W2:Y:S01]  /*bdb30*/  LDL.LU R83, [R1+0x6980] ;  /* 0x0069800001537983 */ /* 0x000ea20000300800 */
[----:B------:R-:W-:Y:S02]  /*bdb40*/  MOV R21, R95 ;  /* 0x0000005f00157202 */ /* 0x000fe40000000f00 */
[----:B------:R-:W-:Y:S01]  /*bdb50*/  MOV R25, R93 ;  /* 0x0000005d00197202 */ /* 0x000fe20000000f00 */
[----:B------:R-:W-:Y:S01]  /*bdb60*/  IMAD.MOV.U32 R24, RZ, RZ, R94 ;  /* 0x000000ffff187224 */ /* 0x000fe200078e005e */
[----:B------:R-:W4:Y:S01]  /*bdb70*/  LDL.LU R93, [R1+0x564] ;  /* 0x00056400015d7983 */ /* 0x000f220000300800 */
[----:B------:R-:W4:Y:S01]  /*bdb80*/  LDL.LU R94, [R1+0x568] ;  /* 0x00056800015e7983 */ /* 0x000f220000300800 */
[----:B------:R-:W-:-:S02]  /*bdb90*/  MOV R95, R86 ;  /* 0x00000056005f7202 */ /* 0x000fc40000000f00 */
[----:B------:R-:W3:Y:S01]  /*bdba0*/  LDL.LU R86, [R1+0x697c] ;  /* 0x00697c0001567983 */ /* 0x000ee20000300800 */
[----:B------:R-:W-:Y:S02]  /*bdbb0*/  STL [R1+0x64f4], R21 ;  /* 0x0064f41501007387 */ /* 0x000fe40000100800 */
[----:B------:R1:W-:Y:S02]  /*bdbc0*/  STL [R1+0x64f0], R24 ;  /* 0x0064f01801007387 */ /* 0x0003e40000100800 */
[----:B------:R1:W-:Y:S01]  /*bdbd0*/  STL [R1+0x64ec], R25 ;  /* 0x0064ec1901007387 */ /* 0x0003e20000100800 */
[----:B------:R1:W-:Y:S01]  /*bdbe0*/  STL [R1+0x64e8], R28 ;  /* 0x0064e81c01007387 */ /* 0x0003e20000100800 */
[----:B--2---:R-:W-:Y:S07]  /*bdbf0*/  HMMA.1688.F32.TF32 R96, R236, R82, R184 ;  /* 0x00000052ec60723c */ /* 0x004fee00000810b8 */
[----:B------:R-:W-:-:S02]  /*bdc00*/  IMAD.MOV.U32 R184, RZ, RZ, R87 ;  /* 0x000000ffffb87224 */ /* 0x000fc400078e0057 */
[----:B------:R-:W3:Y:S01]  /*bdc10*/  LDL.LU R87, [R1+0x6978] ;  /* 0x0069780001577983 */ /* 0x000ee20000300800 */
[----:B------:R-:W2:Y:S02]  /*bdc20*/  LDL.LU R185, [R1+0x554] ;  /* 0x0005540001b97983 */ /* 0x000ea40000300800 */
[----:B------:R-:W2:Y:S01]  /*bdc30*/  LDL.LU R186, [R1+0x558] ;  /* 0x0005580001ba7983 */ /* 0x000ea20000300800 */
[----:B------:R-:W-:Y:S02]  /*bdc40*/  MOV R187, R234 ;  /* 0x000000ea00bb7202 */ /* 0x000fe40000000f00 */
[----:B------:R-:W4:Y:S09]  /*bdc50*/  LDL.LU R234, [R1+0x6974] ;  /* 0x0069740001ea7983 */ /* 0x000f320000300800 */
[----:B------:R-:W-:Y:S01]  /*bdc60*/  MOV R4, R99 ;  /* 0x0000006300047202 */ /* 0x000fe20000000f00 */
[----:B------:R-:W-:Y:S01]  /*bdc70*/  IMAD.MOV.U32 R5, RZ, RZ, R98 ;  /* 0x000000ffff057224 */ /* 0x000fe200078e0062 */
[----:B------:R-:W-:Y:S01]  /*bdc80*/  MOV R8, R97 ;  /* 0x0000006100087202 */ /* 0x000fe20000000f00 */
[----:B------:R-:W-:-:S02]  /*bdc90*/  IMAD.MOV.U32 R9, RZ, RZ, R96 ;  /* 0x000000ffff097224 */ /* 0x000fc400078e0060 */
[----:B------:R-:W-:Y:S01]  /*bdca0*/  STL [R1+0x6504], R4 ;  /* 0x0065040401007387 */ /* 0x000fe20000100800 */
[----:B------:R1:W-:Y:S02]  /*bdcb0*/  STL [R1+0x6500], R5 ;  /* 0x0065000501007387 */ /* 0x0003e40000100800 */
[----:B------:R1:W-:Y:S02]  /*bdcc0*/  STL [R1+0x64fc], R8 ;  /* 0x0064fc0801007387 */ /* 0x0003e40000100800 */
[----:B------:R1:W-:Y:S01]  /*bdcd0*/  STL [R1+0x64f8], R9 ;  /* 0x0064f80901007387 */ /* 0x0003e20000100800 */
[----:B---3--:R-:W-:Y:S11]  /*bdce0*/  HMMA.1688.F32.TF32 R88, R236, R86, R88 ;  /* 0x00000056ec58723c */ /* 0x008ff60000081058 */
[----:B------:R-:W-:Y:S11]  /*bdcf0*/  @!UPT UIADD3 URZ, URZ, URZ, URZ ;  /* 0x0000003f3f3ff290 */ /* 0x000ff6000fffe03f */
[----:B------:R-:W-:Y:S02]  /*bdd00*/  @!UPT UIADD3 URZ, URZ, URZ, URZ ;  /* 0x0000003f3f3ff290 */ /* 0x000fe4000fffe03f */
[----:B------:R-:W-:Y:S02]  /*bdd10*/  IMAD.MOV.U32 R36, RZ, RZ, R88 ;  /* 0x000000ffff247224 */ /* 0x000fe400078e0058 */
[----:B------:R-:W-:Y:S02]  /*bdd20*/  IMAD.MOV.U32 R88, RZ, RZ, R235 ;  /* 0x000000ffff587224 */ /* 0x000fe400078e00eb */
[----:B------:R-:W4:Y:S01]  /*bdd30*/  LDL.LU R235, [R1+0x6970] ;  /* 0x0069700001eb7983 */ /* 0x000f220000300800 */
[----:B------:R-:W-:Y:S02]  /*bdd40*/  MOV R29, R91 ;  /* 0x0000005b001d7202 */ /* 0x000fe40000000f00 */
[----:B------:R-:W-:Y:S01]  /*bdd50*/  MOV R33, R89 ;  /* 0x0000005900217202 */ /* 0x000fe20000000f00 */
[----:B------:R-:W-:Y:S01]  /*bdd60*/  IMAD.MOV.U32 R32, RZ, RZ, R90 ;  /* 0x000000ffff207224 */ /* 0x000fe200078e005a */
[----:B------:R-:W3:Y:S01]  /*bdd70*/  LDL.LU R89, [R1+0x544] ;  /* 0x0005440001597983 */ /* 0x000ee20000300800 */
[----:B------:R-:W3:Y:S01]  /*bdd80*/  LDL.LU R90, [R1+0x548] ;  /* 0x00054800015a7983 */ /* 0x000ee20000300800 */
[----:B------:R-:W-:-:S02]  /*bdd90*/  MOV R91, R230 ;  /* 0x000000e6005b7202 */ /* 0x000fc40000000f00 */
[----:B------:R-:W2:Y:S01]  /*bdda0*/  LDL.LU R230, [R1+0x696c] ;  /* 0x00696c0001e67983 */ /* 0x000ea20000300800 */
[----:B------:R-:W-:Y:S02]  /*bddb0*/  STL [R1+0x6514], R29 ;  /* 0x0065141d01007387 */ /* 0x000fe40000100800 */
[----:B------:R-:W-:Y:S02]  /*bddc0*/  STL [R1+0x6510], R32 ;  /* 0x0065102001007387 */ /* 0x000fe40000100800 */
[----:B------:R-:W-:Y:S01]  /*bddd0*/  STL [R1+0x650c], R33 ;  /* 0x00650c2101007387 */ /* 0x000fe20000100800 */
[----:B------:R-:W-:Y:S01]  /*bdde0*/  STL [R1+0x6508], R36 ;  /* 0x0065082401007387 */ /* 0x000fe20000100800 */
[----:B------:R-:W-:Y:S01]  /*bddf0*/  IMAD.MOV.U32 R188, RZ, RZ, R227 ;  /* 0x000000ffffbc7224 */ /* 0x000fe200078e00e3 */
        /* <DEDUP_REMOVED lines=14> */
[----:B------:R-:W-:Y:S02]  /*bdee0*/  STL [R1+0x6520], R40 ;  /* 0x0065202801007387 */ /* 0x000fe40000100800 */
[----:B------:R-:W-:Y:S01]  /*bdef0*/  STL [R1+0x651c], R41 ;  /* 0x00651c2901007387 */ /* 0x000fe20000100800 */
[----:B------:R-:W-:Y:S01]  /*bdf00*/  STL [R1+0x6518], R44 ;  /* 0x0065182c01007387 */ /* 0x000fe20000100800 */
[----:B------:R-:W3:Y:S02]  /*bdf10*/  LDL.LU R227, [R1+0x6960] ;  /* 0x0069600001e37983 */ /* 0x000ee40000300800 */
[----:B------:R-:W4:Y:S02]  /*bdf20*/  LDL.LU R189, [R1+0x524] ;  /* 0x0005240001bd7983 */ /* 0x000f240000300800 */
[----:B------:R-:W4:Y:S01]  /*bdf30*/  LDL.LU R190, [R1+0x528] ;  /* 0x0005280001be7983 */ /* 0x000f220000300800 */
[----:B------:R-:W4:Y:S01]  /*bdf40*/  LDL.LU R191, [R1+0x52c] ;  /* 0x00052c0001bf7983 */ /* 0x000f220000300800 */
[C---:B--2---:R-:W-:Y:S08]  /*bdf50*/  HMMA.1688.F32.TF32 R96, R236.reuse, R230, R184 ;  /* 0x000000e6ec60723c */ /* 0x044ff000000810b8 */
[----:B---3--:R-:W-:Y:S11]  /*bdf60*/  HMMA.1688.F32.TF32 R88, R236, R226, R88 ;  /* 0x000000e2ec58723c */ /* 0x008ff60000081058 */
        /* <DEDUP_REMOVED lines=9> */
[----:B------:R-:W2:Y:S01]  /*be000*/  LDL.LU R184, [R1+0x510] ;  /* 0x0005100001b87983 */ /* 0x000ea20000300800 */
[----:B------:R-:W2:Y:S02]  /*be010*/  LDL.LU R185, [R1+0x514] ;  /* 0x0005140001b97983 */ /* 0x000ea40000300800 */
[----:B------:R-:W2:Y:S01]  /*be020*/  LDL.LU R186, [R1+0x518] ;  /* 0x0005180001ba7983 */ /* 0x000ea20000300800 */
[----:B------:R-:W-:-:S02]  /*be030*/  MOV R187, R222 ;  /* 0x000000de00bb7202 */ /* 0x000fc40000000f00 */
[----:B------:R-:W-:Y:S01]  /*be040*/  MOV R60, R88 ;  /* 0x00000058003c7202 */ /* 0x000fe20000000f00 */
[----:B------:R-:W4:Y:S01]  /*be050*/  LDL.LU R222, [R1+0x695c] ;  /* 0x00695c0001de7983 */ /* 0x000f220000300800 */
[----:B------:R-:W-:Y:S02]  /*be060*/  IMAD.MOV.U32 R88, RZ, RZ, R223 ;  /* 0x000000ffff587224 */ /* 0x000fe400078e00df */
[----:B------:R-:W4:Y:S02]  /*be070*/  LDL.LU R223, [R1+0x6958] ;  /* 0x0069580001df7983 */ /* 0x000f240000300800 */
[----:B------:R-:W-:Y:S02]  /*be080*/  IMAD.MOV.U32 R57, RZ, RZ, R89 ;  /* 0x000000ffff397224 */ /* 0x000fe400078e0059 */
[----:B------:R-:W-:Y:S01]  /*be090*/  IMAD.MOV.U32 R53, RZ, RZ, R91 ;  /* 0x000000ffff357224 */ /* 0x000fe200078e005b */
[----:B------:R-:W-:Y:S02]  /*be0a0*/  MOV R56, R90 ;  /* 0x0000005a00387202 */ /* 0x000fe40000000f00 */
[----:B------:R-:W-:Y:S01]  /*be0b0*/  MOV R89, R206 ;  /* 0x000000ce00597202 */ /* 0x000fe20000000f00 */
[----:B------:R-:W-:Y:S01]  /*be0c0*/  IMAD.MOV.U32 R90, RZ, RZ, R210 ;  /* 0x000000ffff5a7224 */ /* 0x000fe200078e00d2 */
[----:B------:R-:W3:Y:S01]  /*be0d0*/  LDL.LU R206, [R1+0x6954] ;  /* 0x0069540001ce7983 */ /* 0x000ee20000300800 */
[----:B------:R-:W2:Y:S01]  /*be0e0*/  LDL.LU R210, [R1+0x6950] ;  /* 0x0069500001d27983 */ /* 0x000ea20000300800 */
[----:B------:R-:W-:-:S02]  /*be0f0*/  MOV R91, R218 ;  /* 0x000000da005b7202 */ /* 0x000fc40000000f00 */
[----:B------:R-:W2:Y:S01]  /*be100*/  LDL.LU R218, [R1+0x694c] ;  /* 0x00694c0001da7983 */ /* 0x000ea20000300800 */
[----:B------:R-:W-:Y:S02]  /*be110*/  STL [R1+0x6544], R53 ;  /* 0x0065443501007387 */ /* 0x000fe40000100800 */
[----:B------:R-:W-:Y:S02]  /*be120*/  STL [R1+0x6540], R56 ;  /* 0x0065403801007387 */ /* 0x000fe40000100800 */
[----:B------:R-:W-:Y:S01]  /*be130*/  STL [R1+0x653c], R57 ;  /* 0x00653c3901007387 */ /* 0x000fe20000100800 */
[----:B------:R-:W-:Y:S01]  /*be140*/  STL [R1+0x6538], R60 ;  /* 0x0065383c01007387 */ /* 0x000fe20000100800 */
[----:B----4-:R-:W-:Y:S11]  /*be150*/  HMMA.1688.F32.TF32 R92, R236, R222, R92 ;  /* 0x000000deec5c723c */ /* 0x010ff6000008105c */
[----:B------:R-:W-:Y:S11]  /*be160*/  @!UPT UIADD3 URZ, URZ, URZ, URZ ;  /* 0x0000003f3f3ff290 */ /* 0x000ff6000fffe03f */
[----:B------:R-:W-:Y:S02]  /*be170*/  @!UPT UIADD3 URZ, URZ, URZ, URZ ;  /* 0x0000003f3f3ff290 */ /* 0x000fe4000fffe03f */
[----:B------:R-:W-:Y:S02]  /*be180*/  IMAD.MOV.U32 R68, RZ, RZ, R92 ;  /* 0x000000ffff447224 */ /* 0x000fe400078e005c */
[----:B------:R-:W-:Y:S02]  /*be190*/  IMAD.MOV.U32 R92, RZ, RZ, R219 ;  /* 0x000000ffff5c7224 */ /* 0x000fe400078e00db */
[----:B------:R-:W2:Y:S01]  /*be1a0*/  LDL.LU R219, [R1+0x6948] ;  /* 0x0069480001db7983 */ /* 0x000ea20000300800 */
[----:B------:R-:W-:Y:S01]  /*be1b0*/  MOV R65, R93 ;  /* 0x0000005d00417202 */ /* 0x000fe20000000f00 */
[----:B------:R-:W-:Y:S01]  /*be1c0*/  IMAD.MOV.U32 R64, RZ, RZ, R94 ;  /* 0x000000ffff407224 */ /* 0x000fe200078e005e */
[----:B------:R-:W-:Y:S02]  /*be1d0*/  MOV R93, R211 ;  /* 0x000000d3005d7202 */ /* 0x000fe40000000f00 */
[----:B------:R-:W-:Y:S01]  /*be1e0*/  MOV R61, R95 ;  /* 0x0000005f003d7202 */ /* 0x000fe20000000f00 */
[----:B------:R-:W4:Y:S01]  /*be1f0*/  LDL.LU R211, [R1+0x6944] ;  /* 0x0069440001d37983 */ /* 0x000f220000300800 */
[----:B------:R-:W-:-:S02]  /*be200*/  IMAD.MOV.U32 R94, RZ, RZ, R214 ;  /* 0x000000ffff5e7224 */ /* 0x000fc400078e00d6 */
[----:B------:R-:W3:Y:S01]  /*be210*/  LDL.LU R214, [R1+0x6940] ;  /* 0x0069400001d67983 */ /* 0x000ee20000300800 */
[----:B------:R-:W-:Y:S02]  /*be220*/  MOV R95, R215 ;  /* 0x000000d7005f7202 */ /* 0x000fe40000000f00 */
[----:B------:R-:W3:Y:S01]  /*be230*/  LDL.LU R215, [R1+0x693c] ;  /* 0x00693c0001d77983 */ /* 0x000ee20000300800 */
[----:B------:R-:W-:Y:S02]  /*be240*/  STL [R1+0x6554], R61 ;  /* 0x0065543d01007387 */ /* 0x000fe40000100800 */
[----:B------:R-:W-:Y:S02]  /*be250*/  STL [R1+0x6550], R64 ;  /* 0x0065504001007387 */ /* 0x000fe40000100800 */
[----:B------:R-:W-:Y:S01]  /*be260*/  STL [R1+0x654c], R65 ;  /* 0x00654c4101007387 */ /* 0x000fe20000100800 */
[----:B------:R-:W-:Y:S01]  /*be270*/  STL [R1+0x6548], R68 ;  /* 0x0065484401007387 */ /* 0x000fe20000100800 */
[C---:B--2---:R-:W-:Y:S08]  /*be280*/  HMMA.1688.F32.TF32 R96, R236.reuse, R218, R188 ;  /* 0x000000daec60723c */ /* 0x044ff000000810bc */
[C---:B----4-:R-:W-:Y:S11]  /*be290*/  HMMA.1688.F32.TF32 R88, R236.reuse, R210, R88 ;  /* 0x000000d2ec58723c */ /* 0x050ff60000081058 */
[----:B------:R-:W-:Y:S05]  /*be2a0*/  @!UPT UIADD3 URZ, URZ, URZ, URZ ;  /* 0x0000003f3f3ff290 */ /* 0x000fea000fffe03f */
[----:B------:R-:W-:Y:S01]  /*be2b0*/  IMAD.MOV.U32 R76, RZ, RZ, R96 ;  /* 0x000000ffff4c7224 */ /* 0x000fe200078e0060 */
[----:B------:R-:W-:Y:S01]  /*be2c0*/  MOV R73, R97 ;  /* 0x0000006100497202 */ /* 0x000fe20000000f00 */
[----:B------:R-:W-:Y:S01]  /*be2d0*/  IMAD.MOV.U32 R72, RZ, RZ, R98 ;  /* 0x000000ffff487224 */ /* 0x000fe200078e0062 */
[----:B------:R-:W-:Y:S02]  /*be2e0*/  MOV R69, R99 ;  /* 0x0000006300457202 */ /* 0x000fe40000000f00 */
[----:B---3--:R-:W-:Y:S03]  /*be2f0*/  HMMA.1688.F32.TF32 R96, R236, R214, R184 ;  /* 0x000000d6ec60723c */ /* 0x008fe600000810b8 */
[----:B------:R-:W-:Y:S01]  /*be300*/  STL [R1+0x6564], R69 ;  /* 0x0065644501007387 */ /* 0x000fe20000100800 */
[----:B------:R2:W-:Y:S02]  /*be310*/  STL [R1+0x6560], R72 ;  /* 0x0065604801007387 */ /* 0x0005e40000100800 */
[----:B------:R3:W-:Y:S02]  /*be320*/  STL [R1+0x655c], R73 ;  /* 0x00655c4901007387 */ /* 0x0007e40000100800 */
[----:B------:R4:W-:Y:S02]  /*be330*/  STL [R1+0x6558], R76 ;  /* 0x0065584c01007387 */ /* 0x0009e40000100800 */
[----:B-1----:R-:W-:-:S02]  /*be340*/  IMAD.MOV.U32 R16, RZ, RZ, R88 ;  /* 0x000000ffff107224 */ /* 0x002fc400078e0058 */
[----:B------:R-:W-:Y:S11]  /*be350*/  IMAD.MOV.U32 R88, RZ, RZ, R207 ;  /* 0x000000ffff587224 */ /* 0x000ff600078e00cf */
[----:B------:R-:W-:Y:S01]  /*be360*/  @!UPT UIADD3 URZ, URZ, URZ, URZ ;  /* 0x0000003f3f3ff290 */ /* 0x000fe2000fffe03f */
[----:B------:R-:W-:Y:S01]  /*be370*/  MOV R77, R99 ;  /* 0x00000063004d7202 */ /* 0x000fe20000000f00 */
[----:B------:R-:W-:Y:S01]  /*be380*/  IMAD.MOV.U32 R80, RZ, RZ, R98 ;  /* 0x000000ffff507224 */ /* 0x000fe200078e0062 */
[----:B------:R-:W-:Y:S01]  /*be390*/  MOV R81, R97 ;  /* 0x0000006100517202 */ /* 0x000fe20000000f00 */
[----:B------:R-:W-:Y:S02]  /*be3a0*/  IMAD.MOV.U32 R84, RZ, RZ, R96 ;  /* 0x000000ffff547224 */ /* 0x000fe400078e0060 */
[----:B------:R-:W-:Y:S01]  /*be3b0*/  STL [R1+0x6574], R77 ;  /* 0x0065744d01007387 */ /* 0x000fe20000100800 */
[----:B------:R1:W-:Y:S02]  /*be3c0*/  STL [R1+0x6570], R80 ;  /* 0x0065705001007387 */ /* 0x0003e40000100800 */
[----:B------:R1:W-:Y:S02]  /*be3d0*/  STL [R1+0x656c], R81 ;  /* 0x00656c5101007387 */ /* 0x0003e40000100800 */
[----:B------:R1:W-:Y:S01]  /*be3e0*/  STL [R1+0x6568], R84 ;  /* 0x0065685401007387 */ /* 0x0003e20000100800 */
[----:B------:R-:W2:Y:S01]  /*be3f0*/  LDL.LU R207, [R1+0x6938] ;  /* 0x0069380001cf7983 */ /* 0x000ea20000300800 */
[----:B------:R-:W-:-:S02]  /*be400*/  MOV R85, R91 ;  /* 0x0000005b00557202 */ /* 0x000fc40000000f00 */
[----:B------:R-:W-:Y:S01]  /*be410*/  MOV R17, R89 ;  /* 0x0000005900117202 */ /* 0x000fe20000000f00 */
[----:B------:R-:W-:Y:S01]  /*be420*/  IMAD.MOV.U32 R20, RZ, RZ, R90 ;  /* 0x000000ffff147224 */ /* 0x000fe200078e005a */
[----:B------:R-:W3:Y:S01]  /*be430*/  LDL.LU R89, [R1+0x4e4] ;  /* 0x0004e40001597983 */ /* 0x000ee20000300800 */
[----:B------:R-:W3:Y:S02]  /*be440*/  LDL.LU R90, [R1+0x4e8] ;  /* 0x0004e800015a7983 */ /* 0x000ee40000300800 */
[----:B------:R-:W3:Y:S02]  /*be450*/  LDL.LU R91, [R1+0x4ec] ;  /* 0x0004ec00015b7983 */ /* 0x000ee40000300800 */
[----:B------:R-:W-:Y:S01]  /*be460*/  STL [R1+0x6584], R85 ;  /* 0x0065845501007387 */ /* 0x000fe20000100800 */
[----:B------:R1:W-:Y:S01]  /*be470*/  STL [R1+0x6580], R20 ;  /* 0x0065801401007387 */ /* 0x0003e20000100800 */
[----:B------:R1:W-:Y:S02]  /*be480*/  STL [R1+0x657c], R17 ;  /* 0x00657c1101007387 */ /* 0x0003e40000100800 */
[----:B------:R1:W-:Y:S02]  /*be490*/  STL [R1+0x6578], R16 ;  /* 0x0065781001007387 */ /* 0x0003e40000100800 */
        /* <DEDUP_REMOVED lines=15> */
[----:B------:R-:W2:Y:S01]  /*be590*/  LDL.LU R34, [R1+0x6934] ;  /* 0x0069340001227983 */ /* 0x000ea20000300800 */
[----:B------:R-:W3:Y:S01]  /*be5a0*/  LDL.LU R202, [R1+0x6930] ;  /* 0x0069300001ca7983 */ /* 0x000ee20000300800 */
[----:B------:R-:W-:Y:S01]  /*be5b0*/  MOV R28, R94 ;  /* 0x0000005e001c7202 */ /* 0x000fe20000000f00 */
[----:B------:R-:W-:Y:S01]  /*be5c0*/  IMAD.MOV.U32 R12, RZ, RZ, R95 ;  /* 0x000000ffff0c7224 */ /* 0x000fe200078e005f */
[----:B------:R-:W-:Y:S01]  /*be5d0*/  MOV R94, R42 ;  /* 0x0000002a005e7202 */ /* 0x000fe20000000f00 */
[----:B------:R-:W-:Y:S01]  /*be5e0*/  IMAD.MOV.U32 R95, RZ, RZ, R43 ;  /* 0x000000ffff5f7224 */ /* 0x000fe200078e002b */
[----:B------:R-:W4:Y:S01]  /*be5f0*/  LDL.LU R42, [R1+0x692c] ;  /* 0x00692c00012a7983 */ /* 0x000f220000300800 */
[----:B------:R-:W4:Y:S01]  /*be600*/  LDL.LU R43, [R1+0x6928] ;  /* 0x00692800012b7983 */ /* 0x000f220000300800 */
[----:B------:R-:W-:Y:S01]  /*be610*/  MOV R188, R38 ;  /* 0x0000002600bc7202 */ /* 0x000fe20000000f00 */
[----:B------:R-:W-:Y:S01]  /*be620*/  IMAD.MOV.U32 R189, RZ, RZ, R39 ;  /* 0x000000ffffbd7224 */ /* 0x000fe200078e0027 */
[----:B------:R-:W4:Y:S01]  /*be630*/  LDL.LU R38, [R1+0x6924] ;  /* 0x0069240001267983 */ /* 0x000f220000300800 */
[----:B------:R-:W4:Y:S01]  /*be640*/  LDL.LU R39, [R1+0x6920] ;  /* 0x0069200001277983 */ /* 0x000f220000300800 */
[----:B------:R-:W-:-:S02]  /*be650*/  MOV R184, R203 ;  /* 0x000000cb00b87202 */ /* 0x000fc40000000f00 */
[----:B--2---:R-:W-:Y:S01]  /*be660*/  MOV R190, R34 ;  /* 0x0000002200be7202 */ /* 0x004fe20000000f00 */
[----:B---3--:R-:W-:Y:S01]  /*be670*/  IMAD.MOV.U32 R191, RZ, RZ, R202 ;  /* 0x000000ffffbf7224 */ /* 0x008fe200078e00ca */
[----:B------:R-:W2:Y:S01]  /*be680*/  LDL.LU R34, [R1+0x691c] ;  /* 0x00691c0001227983 */ /* 0x000ea20000300800 */
[----:B------:R-:W3:Y:S02]  /*be690*/  LDL.LU R202, [R1+0x6918] ;  /* 0x0069180001ca7983 */ /* 0x000ee40000300800 */
[----:B------:R-:W3:Y:S02]  /*be6a0*/  LDL.LU R203, [R1+0x6914] ;  /* 0x0069140001cb7983 */ /* 0x000ee40000300800 */
[----:B------:R-:W-:Y:S01]  /*be6b0*/  IMAD.MOV.U32 R185, RZ, RZ, R35 ;  /* 0x000000ffffb97224 */ /* 0x000fe200078e0023 */
[----:B------:R-:W-:Y:S01]  /*be6c0*/  MOV R186, R198 ;  /* 0x000000c600ba7202 */ /* 0x000fe20000000f00 */
[----:B------:R-:W2:Y:S01]  /*be6d0*/  LDL.LU R35, [R1+0x6910] ;  /* 0x0069100001237983 */ /* 0x000ea20000300800 */
[----:B------:R-:W2:Y:S02]  /*be6e0*/  LDL.LU R198, [R1+0x690c] ;  /* 0x00690c0001c67983 */ /* 0x000ea40000300800 */
[----:B------:R-:W-:-:S02]  /*be6f0*/  IMAD.MOV.U32 R187, RZ, RZ, R199 ;  /* 0x000000ffffbb7224 */ /* 0x000fc400078e00c7 */
[----:B------:R-:W2:Y:S01]  /*be700*/  LDL.LU R199, [R1+0x6908] ;  /* 0x0069080001c77983 */ /* 0x000ea20000300800 */
[----:B------:R-:W-:Y:S02]  /*be710*/  STL [R1+0x6594], R12 ;  /* 0x0065940c01007387 */ /* 0x000fe40000100800 */
[----:B------:R1:W-:Y:S02]  /*be720*/  STL [R1+0x6590], R28 ;  /* 0x0065901c01007387 */ /* 0x0003e40000100800 */
[----:B------:R1:W-:Y:S01]  /*be730*/  STL [R1+0x658c], R25 ;  /* 0x00658c1901007387 */ /* 0x0003e20000100800 */
[----:B------:R1:W-:Y:S01]  /*be740*/  STL [R1+0x6588], R24 ;  /* 0x0065881801007387 */ /* 0x0003e20000100800 */
[----:B---3--:R-:W-:Y:S11]  /*be750*/  HMMA.1688.F32.TF32 R88, R236, R202, R88 ;  /* 0x000000caec58723c */ /* 0x008ff60000081058 */
[----:B------:R-:W-:Y:S11]  /*be760*/  @!UPT UIADD3 URZ, URZ, URZ, URZ ;  /* 0x0000003f3f3ff290 */ /* 0x000ff6000fffe03f */
[----:B------:R-:W-:Y:S02]  /*be770*/  @!UPT UIADD3 URZ, URZ, URZ, URZ ;  /* 0x0000003f3f3ff290 */ /* 0x000fe4000fffe03f */
[----:B------:R-:W-:Y:S01]  /*be780*/  MOV R5, R88 ;  /* 0x0000005800057202 */ /* 0x000fe20000000f00 */
[----:B------:R-:W-:Y:S01]  /*be790*/  IMAD.MOV.U32 R8, RZ, RZ, R89 ;  /* 0x000000ffff087224 */ /* 0x000fe200078e0059 */
[----:B------:R-:W-:Y:S02]  /*be7a0*/  MOV R88, R30 ;  /* 0x0000001e00587202 */ /* 0x000fe40000000f00 */
[----:B------:R-:W-:Y:S01]  /*be7b0*/  MOV R9, R90 ;  /* 0x0000005a00097202 */ /* 0x000fe20000000f00 */
[----:B------:R-:W3:Y:S01]  /*be7c0*/  LDL.LU R30, [R1+0x6904] ;  /* 0x00690400011e7983 */ /* 0x000ee20000300800 */
[----:B------:R-:W-:Y:S02]  /*be7d0*/  IMAD.MOV.U32 R89, RZ, RZ, R194 ;  /* 0x000000ffff597224 */ /* 0x000fe400078e00c2 */
[----:B------:R-:W2:Y:S01]  /*be7e0*/  LDL.LU R194, [R1+0x6900] ;  /* 0x0069000001c27983 */ /* 0x000ea20000300800 */
[----:B------:R-:W-:Y:S02]  /*be7f0*/  MOV R90, R195 ;  /* 0x000000c3005a7202 */ /* 0x000fe40000000f00 */
[----:B------:R-:W2:Y:S01]  /*be800*/  LDL.LU R195, [R1+0x68fc] ;  /* 0x0068fc0001c37983 */ /* 0x000ea20000300800 */
[----:B------:R-:W-:-:S02]  /*be810*/  IMAD.MOV.U32 R21, RZ, RZ, R91 ;  /* 0x000000ffff157224 */ /* 0x000fc400078e005b */
[----:B------:R-:W-:Y:S02]  /*be820*/  IMAD.MOV.U32 R91, RZ, RZ, R31 ;  /* 0x000000ffff5b7224 */ /* 0x000fe400078e001f */
[----:B------:R-:W3:Y:S05]  /*be830*/  LDL.LU R31, [R1+0x68f8] ;  /* 0x0068f800011f7983 */ /* 0x000eea0000300800 */
[C---:B----4-:R-:W-:Y:S01]  /*be840*/  HMMA.1688.F32.TF32 R88, R236.reuse, R42, R88 ;  /* 0x0000002aec58723c */ /* 0x050fe20000081058 */
[----:B------:R4:W-:Y:S01]  /*be850*/  STL [R1+0x65a0], R9 ;  /* 0x0065a00901007387 */ /* 0x0009e20000100800 */
[----:B------:R1:W-:Y:S02]  /*be860*/  STL [R1+0x659c], R8 ;  /* 0x00659c0801007387 */ /* 0x0003e40000100800 */
[----:B------:R1:W-:Y:S02]  /*be870*/  STL [R1+0x6598], R5 ;  /* 0x0065980501007387 */ /* 0x0003e40000100800 */
[----:B------:R-:W3:Y:S01]  /*be880*/  LDL R232, [R1+0x1ad4] ;  /* 0x001ad40001e87983 */ /* 0x000ee20000100800 */
[----:B------:R-:W3:Y:S11]  /*be890*/  LDL R233, [R1+0x1ac4] ;  /* 0x001ac40001e97983 */ /* 0x000ef60000100800 */
[----:B------:R-:W-:Y:S06]  /*be8a0*/  @!UPT UIADD3 URZ, URZ, URZ, URZ ;  /* 0x0000003f3f3ff290 */ /* 0x000fec000fffe03f */
        /* <DEDUP_REMOVED lines=12> */
[C---:B--2---:R-:W-:Y:S11]  /*be970*/  HMMA.1688.F32.TF32 R96, R236.reuse, R194, R96 ;  /* 0x000000c2ec60723c */ /* 0x044ff60000081060 */
[----:B------:R-:W-:Y:S11]  /*be980*/  @!UPT UIADD3 URZ, URZ, URZ, URZ ;  /* 0x0000003f3f3ff290 */ /* 0x000ff6000fffe03f */
[----:B------:R-:W-:Y:S02]  /*be990*/  @!UPT UIADD3 URZ, URZ, URZ, URZ ;  /* 0x0000003f3f3ff290 */ /* 0x000fe4000fffe03f */
[----:B------:R-:W-:Y:S01]  /*be9a0*/  MOV R40, R96 ;  /* 0x0000006000287202 */ /* 0x000fe20000000f00 */
[----:B------:R-:W-:Y:S01]  /*be9b0*/  IMAD.MOV.U32 R41, RZ, RZ, R97 ;  /* 0x000000ffff297224 */ /* 0x000fe200078e0061 */
[----:B------:R-:W-:Y:S01]  /*be9c0*/  MOV R44, R98 ;  /* 0x00000062002c7202 */ /* 0x000fe20000000f00 */
[----:B------:R-:W-:Y:S02]  /*be9d0*/  IMAD.MOV.U32 R29, RZ, RZ, R99 ;  /* 0x000000ffff1d7224 */ /* 0x000fe400078e0063 */
[C---:B---3--:R-:W-:Y:S07]  /*be9e0*/  HMMA.1688.F32.TF32 R96, R236.reuse, R30, R188 ;  /* 0x0000001eec60723c */ /* 0x048fee00000810bc */
[----:B------:R-:W-:Y:S01]  /*be9f0*/  MOV R188, R70 ;  /* 0x0000004600bc7202 */ /* 0x000fe20000000f00 */
[----:B------:R-:W-:Y:S01]  /*bea00*/  IMAD.MOV.U32 R189, RZ, RZ, R71 ;  /* 0x000000ffffbd7224 */ /* 0x000fe200078e0047 */
[----:B------:R-:W2:Y:S01]  /*bea10*/  LDL.LU R70, [R1+0x68e4] ;  /* 0x0068e40001467983 */ /* 0x000ea20000300800 */
[----:B------:R-:W3:Y:S11]  /*bea20*/  LDL.LU R71, [R1+0x68e0] ;  /* 0x0068e00001477983 */ /* 0x000ef60000300800 */
[----:B------:R-:W-:Y:S03]  /*bea30*/  @!UPT UIADD3 URZ, URZ, URZ, URZ ;  /* 0x0000003f3f3ff290 */ /* 0x000fe6000fffe03f */
[----:B------:R-:W-:Y:S01]  /*bea40*/  MOV R48, R96 ;  /* 0x0000006000307202 */ /* 0x000fe20000000f00 */
[----:B------:R-:W-:Y:S01]  /*bea50*/  IMAD.MOV.U32 R49, RZ, RZ, R97 ;  /* 0x000000ffff317224 */ /* 0x000fe200078e0061 */
[----:B------:R-:W-:Y:S01]  /*bea60*/  MOV R52, R98 ;  /* 0x0000006200347202 */ /* 0x000fe20000000f00 */
[----:B------:R-:W-:Y:S02]  /*bea70*/  IMAD.MOV.U32 R37, RZ, RZ, R99 ;  /* 0x000000ffff257224 */ /* 0x000fe400078e0063 */
[C---:B------:R-:W-:Y:S01]  /*bea80*/  HMMA.1688.F32.TF32 R96, R236.reuse, R34, R184 ;  /* 0x00000022ec60723c */ /* 0x040fe200000810b8 */
[----:B------:R-:W-:Y:S01]  /*bea90*/  MOV R190, R63 ;  /* 0x0000003f00be7202 */ /* 0x000fe20000000f00 */
[----:B------:R-:W-:Y:S01]  /*beaa0*/  IMAD.MOV.U32 R191, RZ, RZ, R62 ;  /* 0x000000ffffbf7224 */ /* 0x000fe200078e003e */
[----:B------:R-:W3:Y:S01]  /*beab0*/  LDL.LU R63, [R1+0x68dc] ;  /* 0x0068dc00013f7983 */ /* 0x000ee20000300800 */
[----:B------:R-:W3:Y:S11]  /*beac0*/  LDL.LU R62, [R1+0x68d8] ;  /* 0x0068d800013e7983 */ /* 0x000ef60000300800 */
[----:B------:R-:W-:Y:S09]  /*bead0*/  @!UPT UIADD3 URZ, URZ, URZ, URZ ;  /* 0x0000003f3f3ff290 */ /* 0x000ff2000fffe03f */
[----:B------:R-:W-:Y:S01]  /*beae0*/  MOV R56, R96 ;  /* 0x0000006000387202 */ /* 0x000fe20000000f00 */
[----:B------:R-:W-:Y:S01]  /*beaf0*/  IMAD.MOV.U32 R57, RZ, RZ, R97 ;  /* 0x000000ffff397224 */ /* 0x000fe200078e0061 */
[----:B----4-:R-:W-:Y:S02]  /*beb00*/  MOV R96, R67 ;  /* 0x0000004300607202 */ /* 0x010fe40000000f00 */
[----:B------:R-:W-:Y:S01]  /*beb10*/  MOV R60, R98 ;  /* 0x00000062003c7202 */ /* 0x000fe20000000f00 */
[----:B------:R-:W4:Y:S01]  /*beb20*/  LDL.LU R67, [R1+0x68d4] ;  /* 0x0068d40001437983 */ /* 0x000f220000300800 */
[----:B------:R-:W-:Y:S02]  /*beb30*/  IMAD.MOV.U32 R97, RZ, RZ, R66 ;  /* 0x000000ffff617224 */ /* 0x000fe400078e0042 */
[----:B------:R-:W-:Y:S02]  /*beb40*/  IMAD.MOV.U32 R45, RZ, RZ, R99 ;  /* 0x000000ffff2d7224 */ /* 0x000fe400078e0063 */
[----:B------:R-:W4:Y:S01]  /*beb50*/  LDL.LU R66, [R1+0x68d0] ;  /* 0x0068d00001427983 */ /* 0x000f220000300800 */
[----:B------:R-:W-:Y:S01]  /*beb60*/  MOV R98, R78 ;  /* 0x0000004e00627202 */ /* 0x000fe20000000f00 */
[----:B------:R-:W-:Y:S01]  /*beb70*/  IMAD.MOV.U32 R99, RZ, RZ, R79 ;  /* 0x000000ffff637224 */ /* 0x000fe200078e004f */
[----:B------:R-:W4:Y:S01]  /*beb80*/  LDL.LU R78, [R1+0x68cc] ;  /* 0x0068cc00014e7983 */ /* 0x000f220000300800 */
[----:B------:R-:W4:Y:S01]  /*beb90*/  LDL.LU R79, [R1+0x68c8] ;  /* 0x0068c800014f7983 */ /* 0x000f220000300800 */
[----:B------:R-:W-:Y:S11]  /*beba0*/  HMMA.1688.F32.TF32 R100, R236, R198, R100 ;  /* 0x000000c6ec64723c */ /* 0x000ff60000081064 */
[----:B------:R-:W-:Y:S11]  /*bebb0*/  @!UPT UIADD3 URZ, URZ, URZ, URZ ;  /* 0x0000003f3f3ff290 */ /* 0x000ff6000fffe03f */
[----:B------:R-:W-:Y:S02]  /*bebc0*/  @!UPT UIADD3 URZ, URZ, URZ, URZ ;  /* 0x0000003f3f3ff290 */ /* 0x000fe4000fffe03f */
[----:B------:R-:W-:Y:S01]  /*bebd0*/  MOV R32, R100 ;  /* 0x0000006400207202 */ /* 0x000fe20000000f00 */
[----:B------:R-:W-:Y:S01]  /*bebe0*/  IMAD.MOV.U32 R33, RZ, RZ, R101 ;  /* 0x000000ffff217224 */ /* 0x000fe200078e0065 */
[----:B------:R-:W-:Y:S01]  /*bebf0*/  MOV R36, R102 ;  /* 0x0000006600247202 */ /* 0x000fe20000000f00 */
[----:B------:R-:W-:Y:S01]  /*bec00*/  IMAD.MOV.U32 R4, RZ, RZ, R103 ;  /* 0x000000ffff047224 */ /* 0x000fe200078e0067 */
[----:B------:R-:W-:Y:S01]  /*bec10*/  MOV R102, R75 ;  /* 0x0000004b00667202 */ /* 0x000fe20000000f00 */
[----:B------:R-:W-:Y:S02]  /*bec20*/  IMAD.MOV.U32 R103, RZ, RZ, R74 ;  /* 0x000000ffff677224 */ /* 0x000fe400078e004a */
[----:B--2---:R-:W-:Y:S01]  /*bec30*/  IMAD.MOV.U32 R101, RZ, RZ, R70 ;  /* 0x000000ffff657224 */ /* 0x004fe200078e0046 */
[----:B---3--:R-:W-:Y:S02]  /*bec40*/  MOV R100, R71 ;  /* 0x0000004700647202 */ /* 0x008fe40000000f00 */
        /* <DEDUP_REMOVED lines=14> */
[----:B----4-:R-:W-:Y:S01]  /*bed30*/  IMAD.MOV.U32 R139, RZ, RZ, R78 ;  /* 0x000000ffff8b7224 */ /* 0x010fe200078e004e */
[----:B------:R-:W-:-:S02]  /*bed40*/  MOV R138, R79 ;  /* 0x0000004f008a7202 */ /* 0x000fc40000000f00 */
[----:B------:R-:W4:Y:S01]  /*bed50*/  LDL.LU R79, [R1+0x68b4] ;  /* 0x0068b400014f7983 */ /* 0x000f220000300800 */
[----:B------:R-:W4:Y:S01]  /*bed60*/  LDL.LU R78, [R1+0x68b0] ;  /* 0x0068b000014e7983 */ /* 0x000f220000300800 */
[----:B------:R-:W-:Y:S01]  /*bed70*/  HMMA.1688.F32.TF32 R92, R236, R38, R92 ;  /* 0x00000026ec5c723c */ /* 0x000fe2000008105c */
        /* <DEDUP_REMOVED lines=8> */
[----:B------:R-:W-:Y:S01]  /*bee00*/  MOV R134, R62 ;  /* 0x0000003e00867202 */ /* 0x000fe20000000f00 */
[----:B------:R-:W-:Y:S11]  /*bee10*/  IMAD.MOV.U32 R135, RZ, RZ, R63 ;  /* 0x000000ffff877224 */ /* 0x000ff600078e003f */
[----:B------:R-:W-:Y:S01]  /*bee20*/  @!UPT UIADD3 URZ, URZ, URZ, URZ ;  /* 0x0000003f3f3ff290 */ /* 0x000fe2000fffe03f */
[----:B------:R-:W-:Y:S01]  /*bee30*/  MOV R64, R92 ;  /* 0x0000005c00407202 */ /* 0x000fe20000000f00 */
[----:B------:R-:W-:Y:S01]  /*bee40*/  IMAD.MOV.U32 R65, RZ, RZ, R93 ;  /* 0x000000ffff417224 */ /* 0x000fe200078e005d */
[----:B------:R-:W-:Y:S02]  /*bee50*/  MOV R92, R58 ;  /* 0x0000003a005c7202 */ /* 0x000fe40000000f00 */
[----:B------:R-:W-:Y:S01]  /*bee60*/  MOV R68, R94 ;  /* 0x0000005e00447202 */ /* 0x000fe20000000f00 */
[----:B------:R-:W-:Y:S01]  /*bee70*/  IMAD.MOV.U32 R93, RZ, RZ, R46 ;  /* 0x000000ffff5d7224 */ /* 0x000fe200078e002e */
[----:B------:R-:W-:Y:S01]  /*bee80*/  MOV R94, R47 ;  /* 0x0000002f005e7202 */ /* 0x000fe20000000f00 */
[----:B------:R-:W-:Y:S02]  /*bee90*/  IMAD.MOV.U32 R53, RZ, RZ, R95 ;  /* 0x000000ffff357224 */ /* 0x000fe400078e005f */
        /* <DEDUP_REMOVED lines=28> */
[----:B------:R-:W3:Y:S01]  /*bf060*/  LDL.LU R55, [R1+0x6868] ;  /* 0x0068680001377983 */ /* 0x000ee20000300800 */
[----:B------:R-:W-:Y:S08]  /*bf070*/  HMMA.1688.F32.TF32 R92, R240, R18, R92 ;  /* 0x00000012f05c723c */ /* 0x000ff0000008105c */
[C---:B--2---:R-:W-:Y:S11]  /*bf080*/  HMMA.1688.F32.TF32 R104, R236.reuse, R46, R156 ;  /* 0x0000002eec68723c */ /* 0x044ff6000008109c */
[----:B------:R-:W-:Y:S11]  /*bf090*/  @!UPT UIADD3 URZ, URZ, URZ, URZ ;  /* 0x0000003f3f3ff290 */ /* 0x000ff6000fffe03f */
[----:B------:R-:W-:Y:S02]  /*bf0a0*/  @!UPT UIADD3 URZ, URZ, URZ, URZ ;  /* 0x0000003f3f3ff290 */ /* 0x000fe4000fffe03f */
[----:B-1----:R-:W-:Y:S01]  /*bf0b0*/  MOV R80, R104 ;  /* 0x0000006800507202 */ /* 0x002fe20000000f00 */
        /* <DEDUP_REMOVED lines=18> */
[C---:B------:R-:W-:Y:S11]  /*bf1e0*/  HMMA.1688.F32.TF32 R112, R236.reuse, R66, R136 ;  /* 0x00000042ec70723c */ /* 0x040ff60000081088 */
[----:B------:R-:W-:Y:S05]  /*bf1f0*/  @!UPT UIADD3 URZ, URZ, URZ, URZ ;  /* 0x0000003f3f3ff290 */ /* 0x000fea000fffe03f */
[----:B------:R-:W-:Y:S01]  /*bf200*/  MOV R9, R104 ;  /* 0x0000006800097202 */ /* 0x000fe20000000f00 */
[----:B------:R-:W-:Y:S01]  /*bf210*/  IMAD.MOV.U32 R8, RZ, RZ, R105 ;  /* 0x000000ffff087224 */ /* 0x000fe200078e0069 */
[----:B------:R-:W-:Y:S01]  /*bf220*/  MOV R5, R106 ;  /* 0x0000006a00057202 */ /* 0x000fe20000000f00 */
[----:B------:R-:W-:Y:S02]  /*bf230*/  IMAD.MOV.U32 R12, RZ, RZ, R107 ;  /* 0x000000ffff0c7224 */ /* 0x000fe400078e006b */
[C---:B------:R-:W-:Y:S08]  /*bf240*/  HMMA.1688.F32.TF32 R104, R236.reuse, R62, R140 ;  /* 0x0000003eec68723c */ /* 0x040ff0000008108c */
[C---:B----4-:R-:W-:Y:S11]  /*bf250*/  HMMA.1688.F32.TF32 R108, R236.reuse, R70, R132 ;  /* 0x00000046ec6c723c */ /* 0x050ff60000081084 */
[----:B------:R-:W-:Y:S04]  /*bf260*/  @!UPT UIADD3 URZ, URZ, URZ, URZ ;  /* 0x0000003f3f3ff290 */ /* 0x000fe8000fffe03f */
[----:B------:R-:W-:Y:S01]  /*bf270*/  STL.64 [R1+0x1440], R104 ;  /* 0x0014406801007387 */ /* 0x000fe20000100a00 */
[----:B------:R1:W-:Y:S02]  /*bf280*/  STL.64 [R1+0x1448], R106 ;  /* 0x0014486a01007387 */ /* 0x0003e40000100a00 */
[C---:B-1----:R-:W-:Y:S08]  /*bf290*/  HMMA.1688.F32.TF32 R104, R236.reuse, R74, R100 ;  /* 0x0000004aec68723c */ /* 0x042ff00000081064 */
[----:B------:R-:W-:Y:S08]  /*bf2a0*/  HMMA.1688.F32.TF32 R100, R236, R78, R96 ;  /* 0x0000004eec64723c */ /* 0x000ff00000081060 */
[C---:B------:R-:W-:Y:S01]  /*bf2b0*/  HMMA.1688.F32.TF32 R96, R240.reuse, R26, R188 ;  /* 0x0000001af060723c */ /* 0x040fe200000810bc */
[----:B------:R-:W-:Y:S01]  /*bf2c0*/  STL.64 [R1+0x1430], R112 ;  /* 0x0014307001007387 */ /* 0x000fe20000100a00 */
[----:B------:R-:W-:Y:S02]  /*bf2d0*/  STL.64 [R1+0x1438], R114 ;  /* 0x0014387201007387 */ /* 0x000fe40000100a00 */
[----:B------:R-:W-:Y:S02]  /*bf2e0*/  STL.64 [R1+0x1420], R108 ;  /* 0x0014206c01007387 */ /* 0x000fe40000100a00 */
[----:B------:R-:W-:Y:S01]  /*bf2f0*/  STL.64 [R1+0x1428], R110 ;  /* 0x0014286e01007387 */ /* 0x000fe20000100a00 */
[----:B------:R-:W-:Y:S04]  /*bf300*/  LDS R236, [R232+0x4b080] ;  /* 0x04b08000e8ec7984 */ /* 0x000fe80000000800 */
[----:B------:R-:W-:Y:S04]  /*bf310*/  LDS R238, [R232+0x4b880] ;  /* 0x04b88000e8ee7984 */ /* 0x000fe80000000800 */
[----:B------:R-:W-:Y:S04]  /*bf320*/  LDS R237, [R233+0x4b080] ;  /* 0x04b08000e9ed7984 */ /* 0x000fe80000000800 */
[----:B------:R-:W1:Y:S04]  /*bf330*/  LDS R239, [R233+0x4b880] ;  /* 0x04b88000e9ef7984 */ /* 0x000e680000000800 */
[----:B------:R-:W-:Y:S01]  /*bf340*/  STL.64 [R1+0x1410], R104 ;  /* 0x0014106801007387 */ /* 0x000fe20000100a00 */
[----:B------:R-:W-:Y:S02]  /*bf350*/  STL.64 [R1+0x1418], R106 ;  /* 0x0014186a01007387 */ /* 0x000fe40000100a00 */
[----:B------:R-:W-:Y:S02]  /*bf360*/  STL.64 [R1+0x1400], R100 ;  /* 0x0014006401007387 */ /* 0x000fe40000100a00 */
[----:B------:R-:W-:Y:S01]  /*bf370*/  STL.64 [R1+0x1408], R102 ;  /* 0x0014086601007387 */ /* 0x000fe20000100a00 */
[----:B------:R-:W-:Y:S01]  /*bf380*/  STL.64 [R1+0x13f0], R96 ;  /* 0x0013f06001007387 */ /* 0x000fe20000100a00 */
[----:B------:R2:W-:Y:S02]  /*bf390*/  STL.64 [R1+0x13f8], R98 ;  /* 0x0013f86201007387 */ /* 0x0005e40000100a00 */
[C---:B--2---:R-:W-:Y:S01]  /*bf3a0*/  HMMA.1688.F32.TF32 R96, R240.reuse, R22, R184 ;  /* 0x00000016f060723c */ /* 0x044fe200000810b8 */
[----:B------:R-:W-:Y:S11]  /*bf3b0*/  STL.64 [R1+0x6860], R18 ;  /* 0x0068601201007387 */ /* 0x000ff60000100a00 */
[----:B------:R-:W-:Y:S11]  /*bf3c0*/  @!UPT UIADD3 URZ, URZ, URZ, URZ ;  /* 0x0000003f3f3ff290 */ /* 0x000ff6000fffe03f */
[----:B------:R-:W-:Y:S01]  /*bf3d0*/  STL.64 [R1+0x13e0], R96 ;  /* 0x0013e06001007387 */ /* 0x000fe20000100a00 */
[----:B------:R-:W-:Y:S02]  /*bf3e0*/  STL.64 [R1+0x13e8], R98 ;  /* 0x0013e86201007387 */ /* 0x000fe40000100a00 */
[----:B------:R2:W-:Y:S02]  /*bf3f0*/  STL.64 [R1+0x6858], R16 ;  /* 0x0068581001007387 */ /* 0x0005e40000100a00 */
[C---:B--2---:R-:W-:Y:S01]  /*bf400*/  HMMA.1688.F32.TF32 R16, R240.reuse, R14, R88 ;  /* 0x0000000ef010723c */ /* 0x044fe20000081058 */
[----:B------:R2:W-:Y:S01]  /*bf410*/  STL.64 [R1+0x13d0], R92 ;  /* 0x0013d05c01007387 */ /* 0x0005e20000100a00 */
[----:B------:R3:W-:Y:S03]  /*bf420*/  STL.64 [R1+0x13d8], R94 ;  /* 0x0013d85e01007387 */ /* 0x0007e60000100a00 */
[----:B--2---:R-:W2:Y:S11]  /*bf430*/  LDL.LU R92, [R1+0xc0] ;  /* 0x0000c000015c7983 */ /* 0x004eb60000300800 */
[----:B------:R-:W-:Y:S07]  /*bf440*/  @!UPT UIADD3 URZ, URZ, URZ, URZ ;  /* 0x0000003f3f3ff290 */ /* 0x000fee000fffe03f */
[----:B------:R4:W-:Y:S01]  /*bf450*/  STL.64 [R1+0x13c0], R16 ;  /* 0x0013c01001007387 */ /* 0x0009e20000100a00 */
[----:B------:R1:W-:Y:S02]  /*bf460*/  STL.64 [R1+0x13c8], R18 ;  /* 0x0013c81201007387 */ /* 0x0003e40000100a00 */
        /* <DEDUP_REMOVED lines=85> */
[----:B-1----:R-:W4:Y:S01]  /*bf9c0*/  LDL.LU R18, [R1+0x458] ;  /* 0x0004580001127983 */ /* 0x002f220000300800 */
        /* <DEDUP_REMOVED lines=29> */
[----:B------:R-:W-:Y:S02]  /*bfba0*/  STL.64 [R1+0x6850], R14 ;  /* 0x0068500e01007387 */ /* 0x000fe40000100a00 */
[----:B------:R2:W-:Y:S02]  /*bfbb0*/  STL.64 [R1+0x6848], R12 ;  /* 0x0068480c01007387 */ /* 0x0005e40000100a00 */
[C---:B--2---:R-:W-:Y:S08]  /*bfbc0*/  HMMA.1688.F32.TF32 R12, R240.reuse, R6, R244 ;  /* 0x00000006f00c723c */ /* 0x044ff000000810f4 */
[C---:B----4-:R-:W-:Y:S08]  /*bfbd0*/  HMMA.1688.F32.TF32 R16, R240.reuse, R10, R16 ;  /* 0x0000000af010723c */ /* 0x050ff00000081010 */
        /* <DEDUP_REMOVED lines=9> */
[----:B------:R-:W-:Y:S06]  /*bfc70*/  STL.64 [R1+0x1398], R246 ;  /* 0x001398f601007387 */ /* 0x000fec0000100a00 */
[C---:B------:R-:W-:Y:S07]  /*bfc80*/  HMMA.1688.F32.TF32 R112, R240.reuse, R230, R120 ;  /* 0x000000e6f070723c */ /* 0x040fee0000081078 */
[----:B------:R-:W-:Y:S01]  /*bfc90*/  STL.64 [R1+0x1380], R16 ;  /* 0x0013801001007387 */ /* 0x000fe20000100a00 */
[----:B------:R1:W-:Y:S07]  /*bfca0*/  STL.64 [R1+0x1388], R18 ;  /* 0x0013881201007387 */ /* 0x0003ee0000100a00 */
[----:B------:R-:W-:Y:S02]  /*bfcb0*/  STL.64 [R1+0x1370], R12 ;  /* 0x0013700c01007387 */ /* 0x000fe40000100a00 */
[----:B------:R2:W-:Y:S01]  /*bfcc0*/  STL.64 [R1+0x1378], R14 ;  /* 0x0013780e01007387 */ /* 0x0005e20000100a00 */
[C---:B-1----:R-:W-:Y:S08]  /*bfcd0*/  HMMA.1688.F32.TF32 R16, R240.reuse, R226, R180 ;  /* 0x000000e2f010723c */ /* 0x042ff000000810b4 */
[C---:B--2---:R-:W-:Y:S01]  /*bfce0*/  HMMA.1688.F32.TF32 R12, R240.reuse, R222, R128 ;  /* 0x000000def00c723c */ /* 0x044fe20000081080 */
        /* <DEDUP_REMOVED lines=61> */
[----:B-1----:R-:W-:Y:S08]  /*c00c0*/  HMMA.1688.F32.TF32 R16, R240, R78, R92 ;  /* 0x0000004ef010723c */ /* 0x002ff0000008105c */
[C---:B--2---:R-:W-:Y:S01]  /*c00d0*/  HMMA.1688.F32.TF32 R12, R236.reuse, R26, R88 ;  /* 0x0000001aec0c723c */ /* 0x044fe20000081058 */
[----:B------:R1:W-:Y:S01]  /*c00e0*/  STL.64 [R1+0x1030], R96 ;  /* 0x0010306001007387 */ /* 0x0003e20000100a00 */
[----:B------:R2:W-:Y:S02]  /*c00f0*/  STL.64 [R1+0x1038], R98 ;  /* 0x0010386201007387 */ /* 0x0005e40000100a00 */
[----:B------:R-:W3:Y:S01]  /*c0100*/  LDL.LU R248, [R1+0x1a0] ;  /* 0x0001a00001f87983 */ /* 0x000ee20000300800 */
[----:B------:R-:W-:Y:S04]  /*c0110*/  LDS R240, [R252+0x4b080] ;  /* 0x04b08000fcf07984 */ /* 0x000fe80000000800 */
[----:B------:R-:W-:Y:S04]  /*c0120*/  LDS R242, [R252+0x4b880] ;  /* 0x04b88000fcf27984 */ /* 0x000fe80000000800 */
[----:B------:R-:W-:Y:S04]  /*c0130*/  LDS R241, [R229+0x4b080] ;  /* 0x04b08000e5f17984 */ /* 0x000fe80000000800 */
[----:B------:R-:W4:Y:S04]  /*c0140*/  LDS R243, [R229+0x4b880] ;  /* 0x04b88000e5f37984 */ /* 0x000f280000000800 */
[----:B------:R-:W-:Y:S01]  /*c0150*/  STL.64 [R1+0x970], R16 ;  /* 0x0009701001007387 */ /* 0x000fe20000100a00 */
[----:B------:R-:W-:Y:S02]  /*c0160*/  STL.64 [R1+0x978], R18 ;  /* 0x0009781201007387 */ /* 0x000fe40000100a00 */
[----:B------:R1:W-:Y:S02]  /*c0170*/  STL.64 [R1+0x960], R12 ;  /* 0x0009600c01007387 */ /* 0x0003e40000100a00 */
[----:B------:R1:W-:Y:S01]  /*c0180*/  STL.64 [R1+0x968], R14 ;  /* 0x0009680e01007387 */ /* 0x0003e20000100a00 */
        /* <DEDUP_REMOVED lines=21> */
[----:B--2---:R-:W3:Y:S02]  /*c02e0*/  LDL.LU R98, [R1+0x208] ;  /* 0x0002080001627983 */ /* 0x004ee40000300800 */
        /* <DEDUP_REMOVED lines=103> */
[----:B------:R-:W3:Y:S01]  /*c0960*/  LDL.LU.64 R16, [R1+0x6858] ;  /* 0x0068580001107983 */ /* 0x000ee20000300a00 */
[C---:B--2---:R-:W-:Y:S11]  /*c0970*/  HMMA.1688.F32.TF32 R12, R236.reuse, R18, R12 ;  /* 0x00000012ec0c723c */ /* 0x044ff6000008100c */
[----:B------:R-:W-:Y:S11]  /*c0980*/  @!UPT UIADD3 URZ, URZ, URZ, URZ ;  /* 0x0000003f3f3ff290 */ /* 0x000ff6000fffe03f */
[----:B------:R-:W-:Y:S01]  /*c0990*/  @!UPT UIADD3 URZ, URZ, URZ, URZ ;  /* 0x0000003f3f3ff290 */ /* 0x000fe2000fffe03f */
[----:B------:R-:W-:Y:S01]  /*c09a0*/  STL.64 [R1+0x940], R12 ;  /* 0x0009400c01007387 */ /* 0x000fe20000100a00 */
[----:B------:R1:W-:Y:S03]  /*c09b0*/  STL.64 [R1+0x948], R14 ;  /* 0x0009480e01007387 */ /* 0x0003e60000100a00 */
[----:B-1----:R-:W2:Y:S01]  /*c09c0*/  LDL.LU.64 R14, [R1+0x6850] ;  /* 0x00685000010e7983 */ /* 0x002ea20000300a00 */
[C---:B------:R-:W-:Y:S08]  /*c09d0*/  HMMA.1688.F32.TF32 R116, R236.reuse, R10, R116 ;  /* 0x0000000aec74723c */ /* 0x040ff00000081074 */
[C---:B------:R-:W-:Y:S08]  /*c09e0*/  HMMA.1688.F32.TF32 R112, R236.reuse, R6, R112 ;  /* 0x00000006ec70723c */ /* 0x040ff00000081070 */
[C---:B------:R-:W-:Y:S08]  /*c09f0*/  HMMA.1688.F32.TF32 R180, R236.reuse, R82, R180 ;  /* 0x00000052ecb4723c */ /* 0x040ff000000810b4 */
[C---:B---3--:R-:W-:Y:S08]  /*c0a00*/  HMMA.1688.F32.TF32 R128, R236.reuse, R86, R128 ;  /* 0x00000056ec80723c */ /* 0x048ff00000081080 */
[C---:B------:R-:W-:Y:S01]  /*c0a10*/  HMMA.1688.F32.TF32 R104, R236.reuse, R234, R104 ;  /* 0x000000eaec68723c */ /* 0x040fe20000081068 */
[----:B------:R-:W3:Y:S07]  /*c0a20*/  LDL.LU.64 R12, [R1+0x6848] ;  /* 0x00684800010c7983 */ /* 0x000eee0000300a00 */
        /* <DEDUP_REMOVED lines=121> */
[----:B-1----:R-:W4:Y:S01]  /*c11c0*/  LDL.LU.64 R94, [R1+0x66c0] ;  /* 0x0066c000015e7983 */ /* 0x002f220000300a00 */
[----:B------:R-:W4:Y:S02]  /*c11d0*/  LDL.LU.64 R92, [R1+0x66b8] ;  /* 0x0066b800015c7983 */ /* 0x000f240000300a00 */
[----:B------:R-:W-:Y:S02]  /*c11e0*/  STL.64 [R1+0x7a0], R88 ;  /* 0x0007a05801007387 */ /* 0x000fe40000100a00 */
[----:B------:R1:W-:Y:S02]  /*c11f0*/  STL.64 [R1+0x7a8], R90 ;  /* 0x0007a85a01007387 */ /* 0x0003e40000100a00 */
[----:B-1----:R-:W3:Y:S01]  /*c1200*/  LDL.LU.64 R90, [R1+0x66b0] ;  /* 0x0066b000015a7983 */ /* 0x002ee20000300a00 */
[----:B------:R-:W3:Y:S01]  /*c1210*/  LDL.LU.64 R88, [R1+0x66a8] ;  /* 0x0066a80001587983 */ /* 0x000ee20000300a00 */
[C---:B------:R-:W-:Y:S11]  /*c1220*/  HMMA.1688.F32.TF32 R244, R236.reuse, R70, R244 ;  /* 0x00000046ecf4723c */ /* 0x040ff600000810f4 */
[----:B------:R-:W-:Y:S11]  /*c1230*/  @!UPT UIADD3 URZ, URZ, URZ, URZ ;  /* 0x0000003f3f3ff290 */ /* 0x000ff6000fffe03f */
[----:B------:R-:W-:Y:S01]  /*c1240*/  @!UPT UIADD3 URZ, URZ, URZ, URZ ;  /* 0x0000003f3f3ff290 */ /* 0x000fe2000fffe03f */
[----:B------:R-:W-:Y:S01]  /*c1250*/  STL.64 [R1+0x790], R244 ;  /* 0x000790f401007387 */ /* 0x000fe20000100a00 */
[----:B------:R1:W-:Y:S02]  /*c1260*/  STL.64 [R1+0x798], R246 ;  /* 0x000798f601007387 */ /* 0x0003e40000100a00 */
[----:B-1----:R-:W-:Y:S11]  /*c1270*/  HMMA.1688.F32.TF32 R244, R236, R74, R248 ;  /* 0x0000004aecf4723c */ /* 0x002ff600000810f8 */
[----:B------:R-:W-:Y:S11]  /*c1280*/  @!UPT UIADD3 URZ, URZ, URZ, URZ ;  /* 0x0000003f3f3ff290 */ /* 0x000ff6000fffe03f */
[----:B------:R-:W-:Y:S01]  /*c1290*/  @!UPT UIADD3 URZ, URZ, URZ, URZ ;  /* 0x0000003f3f3ff290 */ /* 0x000fe2000fffe03f */
[----:B------:R2:W-:Y:S01]  /*c12a0*/  STL.64 [R1+0x780], R244 ;  /* 0x000780f401007387 */ /* 0x0005e20000100a00 */
[----:B------:R1:W-:Y:S01]  /*c12b0*/  STL.64 [R1+0x788], R246 ;  /* 0x000788f601007387 */ /* 0x0003e20000100a00 */
[----:B--2---:R-:W-:Y:S01]  /*c12c0*/  MOV R244, R128 ;  /* 0x0000008000f47202 */ /* 0x004fe20000000f00 */
[----:B------:R-:W-:Y:S01]  /*c12d0*/  IMAD.MOV.U32 R245, RZ, RZ, R129 ;  /* 0x000000fffff57224 */ /* 0x000fe200078e0081 */
[----:B-1----:R-:W-:Y:S01]  /*c12e0*/  MOV R246, R130 ;  /* 0x0000008200f67202 */ /* 0x002fe20000000f00 */
[----:B------:R-:W-:Y:S01]  /*c12f0*/  IMAD.MOV.U32 R247, RZ, RZ, R131 ;  /* 0x000000fffff77224 */ /* 0x000fe200078e0083 */
[----:B------:R-:W-:Y:S01]  /*c1300*/  MOV R248, R115 ;  /* 0x0000007300f87202 */ /* 0x000fe20000000f00 */
[----:B------:R-:W-:Y:S01]  /*c1310*/  IMAD.MOV.U32 R249, RZ, RZ, R119 ;  /* 0x000000fffff97224 */ /* 0x000fe200078e0077 */
[----:B------:R-:W-:Y:S01]  /*c1320*/  MOV R250, R122 ;  /* 0x0000007a00fa7202 */ /* 0x000fe20000000f00 */
[----:B------:R-:W-:Y:S01]  /*c1330*/  IMAD.MOV.U32 R251, RZ, RZ, R123 ;  /* 0x000000fffffb7224 */ /* 0x000fe200078e007b */
[----:B----4-:R-:W-:Y:S08]  /*c1340*/  HMMA.1688.F32.TF32 R92, R240, R26, R92 ;  /* 0x0000001af05c723c */ /* 0x010ff0000008105c */
[----:B---3--:R-:W-:Y:S08]  /*c1350*/  HMMA.1688.F32.TF32 R236, R236, R78, R88 ;  /* 0x0000004eecec723c */ /* 0x008ff00000081058 */
[C---:B------:R-:W-:Y:S01]  /*c1360*/  HMMA.1688.F32.TF32 R184, R240.reuse, R22, R184 ;  /* 0x00000016f0b8723c */ /* 0x040fe200000810b8 */
        /* <DEDUP_REMOVED lines=8> */
[C---:B--2---:R-:W-:Y:S01]  /*c13f0*/  HMMA.1688.F32.TF32 R92, R240.reuse, R18, R188 ;  /* 0x00000012f05c723c */ /* 0x044fe200000810bc */
[----:B------:R-:W-:Y:S01]  /*c1400*/  STL.64 [R1+0x6630], R18 ;  /* 0x0066301201007387 */ /* 0x000fe20000100a00 */
[----:B------:R-:W-:Y:S02]  /*c1410*/  STL.64 [R1+0x750], R184 ;  /* 0x000750b801007387 */ /* 0x000fe40000100a00 */
[----:B------:R-:W-:Y:S02]  /*c1420*/  STL.64 [R1+0x758], R186 ;  /* 0x000758ba01007387 */ /* 0x000fe40000100a00 */
[----:B------:R2:W-:Y:S02]  /*c1430*/  STL.64 [R1+0x6628], R16 ;  /* 0x0066281001007387 */ /* 0x0005e40000100a00 */
[C---:B--2---:R-:W-:Y:S11]  /*c1440*/  HMMA.1688.F32.TF32 R16, R240.reuse, R14, R96 ;  /* 0x0000000ef010723c */ /* 0x044ff60000081060 */
[----:B------:R-:W-:Y:S04]  /*c1450*/  @!UPT UIADD3 URZ, URZ, URZ, URZ ;  /* 0x0000003f3f3ff290 */ /* 0x000fe8000fffe03f */
[----:B------:R-:W-:Y:S01]  /*c1460*/  STL.64 [R1+0x740], R92 ;  /* 0x0007405c01007387 */ /* 0x000fe20000100a00 */
[----:B------:R-:W-:Y:S02]  /*c1470*/  STL.64 [R1+0x748], R94 ;  /* 0x0007485e01007387 */ /* 0x000fe40000100a00 */
[----:B------:R-:W-:Y:S02]  /*c1480*/  STL.64 [R1+0x6620], R14 ;  /* 0x0066200e01007387 */ /* 0x000fe40000100a00 */
[----:B------:R2:W-:Y:S02]  /*c1490*/  STL.64 [R1+0x6618], R12 ;  /* 0x0066180c01007387 */ /* 0x0005e40000100a00 */
[----:B--2---:R-:W-:Y:S01]  /*c14a0*/  HMMA.1688.F32.TF32 R12, R240, R10, R100 ;  /* 0x0000000af00c723c */ /* 0x004fe20000081064 */
[----:B------:R2:W-:Y:S01]  /*c14b0*/  STL.64 [R1+0x730], R16 ;  /* 0x0007301001007387 */ /* 0x0005e20000100a00 */
[----:B------:R3:W-:Y:S02]  /*c14c0*/  STL.64 [R1+0x738], R18 ;  /* 0x0007381201007387 */ /* 0x0007e40000100a00 */
        /* <DEDUP_REMOVED lines=8> */
[----:B------:R-:W-:-:S11]  /*c1550*/  IMAD.MOV.U32 R187, RZ, RZ, R117 ;  /* 0x000000ffffbb7224 */ /* 0x000fd600078e0075 */
[----:B------:R-:W-:Y:S01]  /*c1560*/  STL.64 [R1+0x720], R12 ;  /* 0x0007200c01007387 */ /* 0x000fe20000100a00 */
[----:B------:R-:W-:Y:S02]  /*c1570*/  STL.64 [R1+0x728], R14 ;  /* 0x0007280e01007387 */ /* 0x000fe40000100a00 */
        /* <DEDUP_REMOVED lines=12> */
[----:B------:R-:W4:Y:S02]  /*c1640*/  LDL.LU R118, [R1+0x6674] ;  /* 0x0066740001767983 */ /* 0x000f240000300800 */
[----:B------:R-:W-:Y:S01]  /*c1650*/  IMAD.MOV.U32 R189, RZ, RZ, R112 ;  /* 0x000000ffffbd7224 */ /* 0x000fe200078e0070 */
[----:B------:R-:W-:Y:S01]  /*c1660*/  MOV R190, R113 ;  /* 0x0000007100be7202 */ /* 0x000fe20000000f00 */
[----:B------:R-:W4:Y:S01]  /*c1670*/  LDL.LU R112, [R1+0x6670] ;  /* 0x0066700001707983 */ /* 0x000f220000300800 */
[----:B------:R-:W4:Y:S02]  /*c1680*/  LDL.LU R113, [R1+0x666c] ;  /* 0x00666c0001717983 */ /* 0x000f240000300800 */
[----:B------:R-:W-:Y:S02]  /*c1690*/  IMAD.MOV.U32 R191, RZ, RZ, R114 ;  /* 0x000000ffffbf7224 */ /* 0x000fe400078e0072 */
[----:B------:R-:W4:Y:S01]  /*c16a0*/  LDL.LU R114, [R1+0x6668] ;  /* 0x0066680001727983 */ /* 0x000f220000300800 */
[----:B------:R-:W4:Y:S02]  /*c16b0*/  LDL.LU R96, [R1+0x11d0] ;  /* 0x0011d00001607983 */ /* 0x000f240000300800 */
[----:B------:R-:W4:Y:S02]  /*c16c0*/  LDL.LU R97, [R1+0x11d4] ;  /* 0x0011d40001617983 */ /* 0x000f240000300800 */
[----:B------:R-:W4:Y:S01]  /*c16d0*/  LDL.LU R98, [R1+0x11d8] ;  /* 0x0011d80001627983 */ /* 0x000f220000300800 */
[----:B------:R-:W4:Y:S01]  /*c16e0*/  LDL.LU R99, [R1+0x11dc] ;  /* 0x0011dc0001637983 */ /* 0x000f220000300800 */
[----:B--2---:R-:W-:-:S02]  /*c16f0*/  MOV R16, R108 ;  /* 0x0000006c00107202 */ /* 0x004fc40000000f00 */
[----:B------:R-:W2:Y:S02]  /*c1700*/  LDL.LU R108, [R1+0x6664] ;  /* 0x00666400016c7983 */ /* 0x000ea40000300800 */
[----:B------:R-:W-:Y:S01]  /*c1710*/  IMAD.MOV.U32 R17, RZ, RZ, R109 ;  /* 0x000000ffff117224 */ /* 0x000fe200078e006d */
[----:B---3--:R-:W-:Y:S01]  /*c1720*/  MOV R18, R110 ;  /* 0x0000006e00127202 */ /* 0x008fe20000000f00 */
[----:B------:R-:W2:Y:S01]  /*c1730*/  LDL.LU R109, [R1+0x6660] ;  /* 0x00666000016d7983 */ /* 0x000ea20000300800 */
[----:B------:R-:W2:Y:S02]  /*c1740*/  LDL.LU R110, [R1+0x665c] ;  /* 0x00665c00016e7983 */ /* 0x000ea40000300800 */
[----:B------:R-:W-:Y:S01]  /*c1750*/  IMAD.MOV.U32 R19, RZ, RZ, R111 ;  /* 0x000000ffff137224 */ /* 0x000fe200078e006f */
[----:B------:R-:W-:Y:S01]  /*c1760*/  MOV R236, R104 ;  /* 0x0000006800ec7202 */ /* 0x000fe20000000f00 */
[----:B------:R-:W2:Y:S01]  /*c1770*/  LDL.LU R111, [R1+0x6658] ;  /* 0x00665800016f7983 */ /* 0x000ea20000300800 */
[----:B------:R-:W3:Y:S02]  /*c1780*/  LDL.LU R104, [R1+0x6654] ;  /* 0x0066540001687983 */ /* 0x000ee40000300800 */
[----:B------:R-:W-:Y:S01]  /*c1790*/  IMAD.MOV.U32 R237, RZ, RZ, R105 ;  /* 0x000000ffffed7224 */ /* 0x000fe200078e0069 */
[----:B------:R-:W-:Y:S01]  /*c17a0*/  MOV R238, R106 ;  /* 0x0000006a00ee7202 */ /* 0x000fe20000000f00 */
[----:B------:R-:W3:Y:S01]  /*c17b0*/  LDL.LU R105, [R1+0x6650] ;  /* 0x0066500001697983 */ /* 0x000ee20000300800 */
[----:B------:R-:W3:Y:S02]  /*c17c0*/  LDL.LU R106, [R1+0x664c] ;  /* 0x00664c00016a7983 */ /* 0x000ee40000300800 */
[----:B------:R-:W-:-:S02]  /*c17d0*/  IMAD.MOV.U32 R239, RZ, RZ, R107 ;  /* 0x000000ffffef7224 */ /* 0x000fc400078e006b */
[----:B------:R-:W3:Y:S01]  /*c17e0*/  LDL.LU R107, [R1+0x6648] ;  /* 0x00664800016b7983 */ /* 0x000ee20000300800 */
[----:B------:R-:W4:Y:S02]  /*c17f0*/  LDL.LU R115, [R1+0x6644] ;  /* 0x0066440001737983 */ /* 0x000f240000300800 */
[----:B------:R-:W4:Y:S02]  /*c1800*/  LDL.LU R119, [R1+0x6640] ;  /* 0x0066400001777983 */ /* 0x000f240000300800 */
[----:B------:R-:W4:Y:S01]  /*c1810*/  LDL.LU R122, [R1+0x663c] ;  /* 0x00663c00017a7983 */ /* 0x000f220000300800 */
[----:B------:R-:W4:Y:S01]  /*c1820*/  LDL.LU R123, [R1+0x6638] ;  /* 0x00663800017b7983 */ /* 0x000f220000300800 */
[----:B------:R-:W-:Y:S02]  /*c1830*/  STL.64 [R1+0x6610], R10 ;  /* 0x0066100a01007387 */ /* 0x000fe40000100a00 */
[----:B------:R2:W-:Y:S01]  /*c1840*/  STL.64 [R1+0x6608], R8 ;  /* 0x0066080801007387 */ /* 0x0005e20000100a00 */
[C---:B------:R-:W-:Y:S08]  /*c1850*/  HMMA.1688.F32.TF32 R16, R240.reuse, R54, R16 ;  /* 0x00000036f010723c */ /* 0x040ff00000081010 */
[C---:B------:R-:W-:Y:S08]  /*c1860*/  HMMA.1688.F32.TF32 R180, R240.reuse, R78, R180 ;  /* 0x0000004ef0b4723c */ /* 0x040ff000000810b4 */
[C---:B--2---:R-:W-:Y:S08]  /*c1870*/  HMMA.1688.F32.TF32 R8, R240.reuse, R82, R108 ;  /* 0x00000052f008723c */ /* 0x044ff0000008106c */
[C---:B---3--:R-:W-:Y:S08]  /*c1880*/  HMMA.1688.F32.TF32 R12, R240.reuse, R6, R104 ;  /* 0x00000006f00c723c */ /* 0x048ff00000081068 */
[C---:B----4-:R-:W-:Y:S11]  /*c1890*/  HMMA.1688.F32.TF32 R100, R240.reuse, R86, R112 ;  /* 0x00000056f064723c */ /* 0x050ff60000081070 */
        /* <DEDUP_REMOVED lines=27> */
[C---:B--2---:R-:W-:Y:S01]  /*c1a50*/  HMMA.1688.F32.TF32 R100, R240.reuse, R202, R148 ;  /* 0x000000caf064723c */ /* 0x044fe20000081094 */
[----:B------:R-:W-:Y:S04]  /*c1a60*/  LDS R148, [R252+0x4b100] ;  /* 0x04b10000fc947984 */ /* 0x000fe80000000800 */
[----:B------:R-:W-:Y:S04]  /*c1a70*/  LDS R150, [R252+0x4b900] ;  /* 0x04b90000fc967984 */ /* 0x000fe80000000800 */
[----:B------:R-:W-:Y:S04]  /*c1a80*/  LDS R149, [R229+0x4b100] ;  /* 0x04b10000e5957984 */ /* 0x000fe80000000800 */
[----:B------:R-:W2:Y:S04]  /*c1a90*/  LDS R151, [R229+0x4b900] ;  /* 0x04b90000e5977984 */ /* 0x000ea80000000800 */
[----:B------:R-:W-:Y:S01]  /*c1aa0*/  STL.64 [R1+0x680], R12 ;  /* 0x0006800c01007387 */ /* 0x000fe20000100a00 */
[----:B------:R3:W-:Y:S02]  /*c1ab0*/  STL.64 [R1+0x688], R14 ;  /* 0x0006880e01007387 */ /* 0x0007e40000100a00 */
        /* <DEDUP_REMOVED lines=23> */
[----:B------:R-:W-:Y:S11]  /*c1c30*/  STL.64 [R1+0x608], R102 ;  /* 0x0006086601007387 */ /* 0x000ff60000100a00 */
[----:B------:R-:W-:Y:S02]  /*c1c40*/  @!UPT UIADD3 URZ, URZ, URZ, URZ ;  /* 0x0000003f3f3ff290 */ /* 0x000fe4000fffe03f */
        /* <DEDUP_REMOVED lines=14> */
[----:B----4-:R-:W-:Y:S01]  /*c1d30*/  HMMA.1688.F32.TF32 R8, R240, R74, R244 ;  /* 0x0000004af008723c */ /* 0x010fe200000810f4 */
[----:B------:R-:W-:Y:S01]  /*c1d40*/  STL.64 [R1+0x5a0], R16 ;  /* 0x0005a01001007387 */ /* 0x000fe20000100a00 */
[----:B------:R-:W-:Y:S06]  /*c1d50*/  STL.64 [R1+0x5a8], R18 ;  /* 0x0005a81201007387 */ /* 0x000fec0000100a00 */
[C---:B-1----:R-:W-:Y:S07]  /*c1d60*/  HMMA.1688.F32.TF32 R176, R88.reuse, R26, R248 ;  /* 0x0000001a58b0723c */ /* 0x042fee00000810f8 */
[----:B------:R-:W-:Y:S01]  /*c1d70*/  STL.64 [R1+0x590], R12 ;  /* 0x0005900c01007387 */ /* 0x000fe20000100a00 */
[----:B------:R-:W-:Y:S02]  /*c1d80*/  STL.64 [R1+0x598], R14 ;  /* 0x0005980e01007387 */ /* 0x000fe40000100a00 */
[----:B------:R-:W-:Y:S05]  /*c1d90*/  STL.64 [R1+0x64a8], R182 ;  /* 0x0064a8b601007387 */ /* 0x000fea0000100a00 */
[----:B------:R-:W-:Y:S01]  /*c1da0*/  STL.64 [R1+0x580], R8 ;  /* 0x0005800801007387 */ /* 0x000fe20000100a00 */
[----:B------:R-:W-:Y:S01]  /*c1db0*/  STL.64 [R1+0x588], R10 ;  /* 0x0005880a01007387 */ /* 0x000fe20000100a00 */
[----:B------:R1:W-:Y:S02]  /*c1dc0*/  STL.64 [R1+0x64a0], R180 ;  /* 0x0064a0b401007387 */ /* 0x0003e40000100a00 */
        /* <DEDUP_REMOVED lines=120> */
[----:B------:R-:W-:Y:S02]  /*c2550*/  STL.64 [R1+0x64b8], R178 ;  /* 0x0064b8b201007387 */ /* 0x000fe40000100a00 */
[----:B------:R1:W-:Y:S02]  /*c2560*/  STL.64 [R1+0x64b0], R176 ;  /* 0x0064b0b001007387 */ /* 0x0003e40000100a00 */
[----:B-1----:R-:W3:Y:S01]  /*c2570*/  LDL.LU R176, [R1+0x1120] ;  /* 0x0011200001b07983 */ /* 0x002ee20000300800 */
        /* <DEDUP_REMOVED lines=22> */
[----:B-1----:R-:W3:Y:S01]  /*c26e0*/  LDL.LU.64 R10, [R1+0x6610] ;  /* 0x00661000010a7983 */ /* 0x002ee20000300a00 */
[----:B------:R-:W2:Y:S01]  /*c26f0*/  LDL.LU.64 R8, [R1+0x6608] ;  /* 0x0066080001087983 */ /* 0x000ea20000300a00 */
[C---:B---3--:R-:W-:Y:S11]  /*c2700*/  HMMA.1688.F32.TF32 R176, R88.reuse, R10, R176 ;  /* 0x0000000a58b0723c */ /* 0x048ff600000810b0 */
[----:B------:R-:W-:Y:S11]  /*c2710*/  @!UPT UIADD3 URZ, URZ, URZ, URZ ;  /* 0x0000003f3f3ff290 */ /* 0x000ff6000fffe03f */
[----:B------:R-:W-:Y:S01]  /*c2720*/  @!UPT UIADD3 URZ, URZ, URZ, URZ ;  /* 0x0000003f3f3ff290 */ /* 0x000fe2000fffe03f */
[----:B------:R-:W-:Y:S01]  /*c2730*/  STL.64 [R1+0x540], R176 ;  /* 0x000540b001007387 */ /* 0x000fe20000100a00 */
        /* <DEDUP_REMOVED lines=18> */
[----:B------:R-:W-:Y:S06]  /*c2860*/  STL.64 [R1+0x528], R182 ;  /* 0x000528b601007387 */ /* 0x000fec0000100a00 */
        /* <DEDUP_REMOVED lines=14> */
[----:B------:R-:W-:Y:S06]  /*c2950*/  STL.64 [R1+0x4d8], R162 ;  /* 0x0004d8a201007387 */ /* 0x000fec0000100a00 */
[C---:B------:R-:W-:Y:S01]  /*c2960*/  HMMA.1688.F32.TF32 R108, R88.reuse, R46, R104 ;  /* 0x0000002e586c723c */ /* 0x040fe20000081068 */
[----:B------:R-:W-:Y:S01]  /*c2970*/  STL.64 [R1+0x4c0], R156 ;  /* 0x0004c09c01007387 */ /* 0x000fe20000100a00 */
[----:B------:R-:W-:Y:S06]  /*c2980*/  STL.64 [R1+0x4c8], R158 ;  /* 0x0004c89e01007387 */ /* 0x000fec0000100a00 */
[C---:B------:R-:W-:Y:S01]  /*c2990*/  HMMA.1688.F32.TF32 R104, R88.reuse, R50, R100 ;  /* 0x000000325868723c */ /* 0x040fe20000081064 */
[----:B------:R-:W-:Y:S02]  /*c29a0*/  STL.64 [R1+0x4b0], R152 ;  /* 0x0004b09801007387 */ /* 0x000fe40000100a00 */
[----:B------:R-:W-:Y:S05]  /*c29b0*/  STL.64 [R1+0x4b8], R154 ;  /* 0x0004b89a01007387 */ /* 0x000fea0000100a00 */
[C---:B------:R-:W-:Y:S01]  /*c29c0*/  HMMA.1688.F32.TF32 R100, R88.reuse, R54, R96 ;  /* 0x000000365864723c */ /* 0x040fe20000081060 */
[----:B------:R-:W-:Y:S01]  /*c29d0*/  STL.64 [R1+0x4a0], R144 ;  /* 0x0004a09001007387 */ /* 0x000fe20000100a00 */
[----:B------:R-:W-:Y:S06]  /*c29e0*/  STL.64 [R1+0x4a8], R146 ;  /* 0x0004a89201007387 */ /* 0x000fec0000100a00 */
[C---:B------:R-:W-:Y:S01]  /*c29f0*/  HMMA.1688.F32.TF32 R96, R88.reuse, R58, R188 ;  /* 0x0000003a5860723c */ /* 0x040fe200000810bc */
        /* <DEDUP_REMOVED lines=19> */
[----:B------:R1:W-:Y:S02]  /*c2b30*/  STL.64 [R1+0x408], R106 ;  /* 0x0004086a01007387 */ /* 0x0003e40000100a00 */
[----:B------:R-:W-:Y:S01]  /*c2b40*/  STL.64 [R1+0x3f0], R100 ;  /* 0x0003f06401007387 */ /* 0x000fe20000100a00 */
[----:B------:R3:W-:Y:S01]  /*c2b50*/  STL.64 [R1+0x3f8], R102 ;  /* 0x0003f86601007387 */ /* 0x0007e20000100a00 */
[----:B------:R-:W-:Y:S02]  /*c2b60*/  STL.64 [R1+0x3e0], R96 ;  /* 0x0003e06001007387 */ /* 0x000fe40000100a00 */
[----:B------:R2:W-:Y:S01]  /*c2b70*/  STL.64 [R1+0x3e8], R98 ;  /* 0x0003e86201007387 */ /* 0x0005e20000100a00 */
[C---:B-1----:R-:W-:Y:S08]  /*c2b80*/  HMMA.1688.F32.TF32 R104, R88.reuse, R62, R184 ;  /* 0x0000003e5868723c */ /* 0x042ff000000810b8 */
[C---:B---3--:R-:W-:Y:S08]  /*c2b90*/  HMMA.1688.F32.TF32 R100, R88.reuse, R66, R92 ;  /* 0x000000425864723c */ /* 0x048ff0000008105c */
[C---:B--2---:R-:W-:Y:S08]  /*c2ba0*/  HMMA.1688.F32.TF32 R96, R88.reuse, R70, R236 ;  /* 0x000000465860723c */ /* 0x044ff000000810ec */
[C---:B----4-:R-:W-:Y:S01]  /*c2bb0*/  HMMA.1688.F32.TF32 R92, R88.reuse, R74, R244 ;  /* 0x0000004a585c723c */ /* 0x050fe200000810f4 */
[----:B------:R-:W-:Y:S01]  /*c2bc0*/  STL.64 [R1+0x3d0], R104 ;  /* 0x0003d06801007387 */ /* 0x000fe20000100a00 */
[----:B------:R-:W-:Y:S05]  /*c2bd0*/  STL.64 [R1+0x3d8], R106 ;  /* 0x0003d86a01007387 */ /* 0x000fea0000100a00 */
[----:B------:R1:W-:Y:S02]  /*c2be0*/  STL.64 [R1+0x3c0], R100 ;  /* 0x0003c06401007387 */ /* 0x0003e40000100a00 */
[----:B------:R2:W-:Y:S06]  /*c2bf0*/  STL.64 [R1+0x3c8], R102 ;  /* 0x0003c86601007387 */ /* 0x0005ec0000100a00 */
[----:B------:R-:W-:Y:S01]  /*c2c00*/  STL.64 [R1+0x3b0], R96 ;  /* 0x0003b06001007387 */ /* 0x000fe20000100a00 */
[----:B------:R-:W-:Y:S02]  /*c2c10*/  STL.64 [R1+0x3b8], R98 ;  /* 0x0003b86201007387 */ /* 0x000fe40000100a00 */
[----:B------:R-:W3:Y:S05]  /*c2c20*/  LDL.LU R244, [R1+0xde0] ;  /* 0x000de00001f47983 */ /* 0x000eea0000300800 */
[----:B------:R4:W-:Y:S01]  /*c2c30*/  STL.64 [R1+0x3a0], R92 ;  /* 0x0003a05c01007387 */ /* 0x0009e20000100a00 */
[----:B------:R1:W-:Y:S01]  /*c2c40*/  STL.64 [R1+0x3a8], R94 ;  /* 0x0003a85e01007387 */ /* 0x0003e20000100a00 */
        /* <DEDUP_REMOVED lines=11> */
[----:B-1----:R-:W3:Y:S01]  /*c2d00*/  LDL.LU R100, [R1+0xe20] ;  /* 0x000e200001647983 */ /* 0x002ee20000300800 */
[----:B------:R-:W3:Y:S02]  /*c2d10*/  LDL.LU R101, [R1+0xe24] ;  /* 0x000e240001657983 */ /* 0x000ee40000300800 */
[----:B--2---:R-:W3:Y:S02]  /*c2d20*/  LDL.LU R102, [R1+0xe28] ;  /* 0x000e280001667983 */ /* 0x004ee40000300800 */
        /* <DEDUP_REMOVED lines=21> */
[----:B----4-:R-:W4:Y:S01]  /*c2e80*/  LDL.LU R92, [R1+0xbd0] ;  /* 0x000bd000015c7983 */ /* 0x010f220000300800 */
        /* <DEDUP_REMOVED lines=28> */
[----:B------:R-:W3:Y:S01]  /*c3050*/  LDL.LU R248, [R1+0xdd0] ;  /* 0x000dd00001f87983 */ /* 0x000ee20000300800 */
[----:B------:R-:W3:Y:S02]  /*c3060*/  LDL.LU R249, [R1+0xdd4] ;  /* 0x000dd40001f97983 */ /* 0x000ee40000300800 */
[----:B------:R-:W3:Y:S02]  /*c3070*/  LDL.LU R250, [R1+0xdd8] ;  /* 0x000dd80001fa7983 */ /* 0x000ee40000300800 */
[----:B------:R-:W3:Y:S11]  /*c3080*/  LDL.LU R251, [R1+0xddc] ;  /* 0x000ddc0001fb7983 */ /* 0x000ef60000300800 */
[----:B------:R-:W-:Y:S06]  /*c3090*/  @!UPT UIADD3 URZ, URZ, URZ, URZ ;  /* 0x0000003f3f3ff290 */ /* 0x000fec000fffe03f */
[----:B------:R-:W-:Y:S01]  /*c30a0*/  STL.64 [R1+0x63e0], R186 ;  /* 0x0063e0ba01007387 */ /* 0x000fe20000100a00 */
[----:B------:R-:W-:Y:S01]  /*c30b0*/  STL.64 [R1+0x63d8], R184 ;  /* 0x0063d8b801007387 */ /* 0x000fe20000100a00 */
[C---:B----4-:R-:W-:Y:S08]  /*c30c0*/  HMMA.1688.F32.TF32 R168, R148.reuse, R26, R92 ;  /* 0x0000001a94a8723c */ /* 0x050ff0000008105c */
[C---:B--2---:R-:W-:Y:S08]  /*c30d0*/  HMMA.1688.F32.TF32 R140, R148.reuse, R22, R140 ;  /* 0x00000016948c723c */ /* 0x044ff0000008108c */
[C---:B------:R-:W-:Y:S01]  /*c30e0*/  HMMA.1688.F32.TF32 R88, R148.reuse, R18, R136 ;  /* 0x000000129458723c */ /* 0x040fe20000081088 */
[----:B------:R-:W-:Y:S04]  /*c30f0*/  LDS R92, [R232+0x4b180] ;  /* 0x04b18000e85c7984 */ /* 0x000fe80000000800 */
[----:B------:R1:W-:Y:S04]  /*c3100*/  LDS R94, [R232+0x4b980] ;  /* 0x04b98000e85e7984 */ /* 0x0003e80000000800 */
[----:B------:R-:W-:Y:S04]  /*c3110*/  LDS R93, [R233+0x4b180] ;  /* 0x04b18000e95d7984 */ /* 0x000fe80000000800 */
[----:B------:R2:W4:Y:S04]  /*c3120*/  LDS R95, [R233+0x4b980] ;  /* 0x04b98000e95f7984 */ /* 0x0005280000000800 */
[----:B------:R-:W-:Y:S01]  /*c3130*/  STL.64 [R1+0x63f0], R170 ;  /* 0x0063f0aa01007387 */ /* 0x000fe20000100a00 */
[----:B------:R-:W-:Y:S02]  /*c3140*/  STL.64 [R1+0x63e8], R168 ;  /* 0x0063e8a801007387 */ /* 0x000fe40000100a00 */
[----:B-1----:R-:W4:Y:S02]  /*c3150*/  LDL.LU R232, [R1+0x6600] ;  /* 0x0066000001e87983 */ /* 0x002f240000300800 */
[----:B--2---:R-:W2:Y:S01]  /*c3160*/  LDL.LU R233, [R1+0x65fc] ;  /* 0x0065fc0001e97983 */ /* 0x004ea20000300800 */
        /* <DEDUP_REMOVED lines=8> */
[----:B------:R-:W-:Y:S04]  /*c31f0*/  LDS R88, [R252+0x4b180] ;  /* 0x04b18000fc587984 */ /* 0x000fe80000000800 */
[----:B------:R-:W-:Y:S04]  /*c3200*/  LDS R90, [R252+0x4b980] ;  /* 0x04b98000fc5a7984 */ /* 0x000fe80000000800 */
[----:B------:R-:W-:Y:S04]  /*c3210*/  LDS R89, [R229+0x4b180] ;  /* 0x04b18000e5597984 */ /* 0x000fe80000000800 */
[----:B------:R-:W2:Y:S01]  /*c3220*/  LDS R91, [R229+0x4b980] ;  /* 0x04b98000e55b7984 */ /* 0x000ea20000000800 */
[C---:B-1----:R-:W-:Y:S08]  /*c3230*/  HMMA.1688.F32.TF32 R16, R148.reuse, R14, R132 ;  /* 0x0000000e9410723c */ /* 0x042ff00000081084 */
[C---:B---3--:R-:W-:Y:S11]  /*c3240*/  HMMA.1688.F32.TF32 R12, R148.reuse, R10, R128 ;  /* 0x0000000a940c723c */ /* 0x048ff60000081080 */
[----:B------:R-:W-:Y:S04]  /*c3250*/  @!UPT UIADD3 URZ, URZ, URZ, URZ ;  /* 0x0000003f3f3ff290 */ /* 0x000fe8000fffe03f */
[----:B------:R-:W-:Y:S01]  /*c3260*/  STL.64 [R1+0x370], R16 ;  /* 0x0003701001007387 */ /* 0x000fe20000100a00 */
[----:B------:R1:W-:Y:S02]  /*c3270*/  STL.64 [R1+0x378], R18 ;  /* 0x0003781201007387 */ /* 0x0003e40000100a00 */
[----:B------:R-:W-:Y:S02]  /*c3280*/  STL.64 [R1+0x65d0], R10 ;  /* 0x0065d00a01007387 */ /* 0x000fe40000100a00 */
[----:B------:R-:W-:Y:S03]  /*c3290*/  STL.64 [R1+0x65c8], R8 ;  /* 0x0065c80801007387 */ /* 0x000fe60000100a00 */
        /* <DEDUP_REMOVED lines=33> */
[----:B------:R-:W-:Y:S02]  /*c34b0*/  STL.64 [R1+0xd8], R18 ;  /* 0x0000d81201007387 */ /* 0x000fe40000100a00 */
[----:B------:R-:W3:Y:S05]  /*c34c0*/  LDL.LU R100, [R1+0xd00] ;  /* 0x000d000001647983 */ /* 0x000eea0000300800 */
[----:B------:R-:W-:Y:S01]  /*c34d0*/  STL.64 [R1+0xc0], R12 ;  /* 0x0000c00c01007387 */ /* 0x000fe20000100a00 */
[----:B------:R-:W-:Y:S07]  /*c34e0*/  STL.64 [R1+0xc8], R14 ;  /* 0x0000c80e01007387 */ /* 0x000fee0000100a00 */
[----:B------:R-:W-:Y:S02]  /*c34f0*/  STL.64 [R1+0xb0], R8 ;  /* 0x0000b00801007387 */ /* 0x000fe40000100a00 */
[----:B------:R1:W-:Y:S02]  /*c3500*/  STL.64 [R1+0xb8], R10 ;  /* 0x0000b80a01007387 */ /* 0x0003e40000100a00 */
[----:B------:R-:W3:Y:S01]  /*c3510*/  LDL.LU R101, [R1+0xd04] ;  /* 0x000d040001657983 */ /* 0x000ee20000300800 */
[----:B------:R-:W3:Y:S01]  /*c3520*/  LDL.LU R102, [R1+0xd08] ;  /* 0x000d080001667983 */ /* 0x000ee20000300800 */
[----:B------:R-:W3:Y:S02]  /*c3530*/  LDL.LU R103, [R1+0xd0c] ;  /* 0x000d0c0001677983 */ /* 0x000ee40000300800 */
        /* <DEDUP_REMOVED lines=24> */
[----:B------:R-:W1:Y:S02]  /*c36c0*/  LDL.LU R140, [R1+0xdc0] ;  /* 0x000dc000018c7983 */ /* 0x000e640000300800 */
[----:B------:R-:W1:Y:S01]  /*c36d0*/  LDL.LU R141, [R1+0xdc4] ;  /* 0x000dc400018d7983 */ /* 0x000e620000300800 */
[----:B------:R-:W1:Y:S01]  /*c36e0*/  LDL.LU R142, [R1+0xdc8] ;  /* 0x000dc800018e7983 */ /* 0x000e620000300800 */
[----:B------:R-:W1:Y:S02]  /*c36f0*/  LDL.LU R143, [R1+0xdcc] ;  /* 0x000dcc00018f7983 */ /* 0x000e640000300800 */
[----:B------:R-:W2:Y:S02]  /*c3700*/  LDL.LU R132, [R1+0xda0] ;  /* 0x000da00001847983 */ /* 0x000ea40000300800 */
        /* <DEDUP_REMOVED lines=31> */
[C---:B-1----:R-:W-:Y:S08]  /*c3900*/  HMMA.1688.F32.TF32 R8, R148.reuse, R198, R140 ;  /* 0x000000c69408723c */ /* 0x042ff0000008108c */
[C---:B--2---:R-:W-:Y:S08]  /*c3910*/  HMMA.1688.F32.TF32 R16, R148.reuse, R194, R136 ;  /* 0x000000c29410723c */ /* 0x044ff00000081088 */
[C---:B---3--:R-:W-:Y:S07]  /*c3920*/  HMMA.1688.F32.TF32 R12, R148.reuse, R30, R132 ;  /* 0x0000001e940c723c */ /* 0x048fee0000081084 */
[----:B------:R-:W-:Y:S01]  /*c3930*/  STL.64 [R1+0xa0], R8 ;  /* 0x0000a00801007387 */ /* 0x000fe20000100a00 */
[----:B------:R1:W-:Y:S02]  /*c3940*/  STL.64 [R1+0xa8], R10 ;  /* 0x0000a80a01007387 */ /* 0x0003e40000100a00 */
[C---:B-1----:R-:W-:Y:S05]  /*c3950*/  HMMA.1688.F32.TF32 R8, R148.reuse, R34, R128 ;  /* 0x000000229408723c */ /* 0x042fea0000081080 */
[----:B------:R-:W-:Y:S01]  /*c3960*/  STL.64 [R1+0x90], R16 ;  /* 0x0000901001007387 */ /* 0x000fe20000100a00 */
[----:B------:R1:W-:Y:S07]  /*c3970*/  STL.64 [R1+0x98], R18 ;  /* 0x0000981201007387 */ /* 0x0003ee0000100a00 */
[----:B------:R-:W-:Y:S02]  /*c3980*/  STL.64 [R1+0x80], R12 ;  /* 0x0000800c01007387 */ /* 0x000fe40000100a00 */
[----:B------:R2:W-:Y:S01]  /*c3990*/  STL.64 [R1+0x88], R14 ;  /* 0x0000880e01007387 */ /* 0x0005e20000100a00 */
[C---:B------:R-:W-:Y:S08]  /*c39a0*/  HMMA.1688.F32.TF32 R240, R148.reuse, R50, R112 ;  /* 0x0000003294f0723c */ /* 0x040ff00000081070 */
[C---:B----4-:R-:W-:Y:S08]  /*c39b0*/  HMMA.1688.F32.TF32 R236, R148.reuse, R54, R236 ;  /* 0x0000003694ec723c */ /* 0x050ff000000810ec */
[C---:B-1----:R-:W-:Y:S08]  /*c39c0*/  HMMA.1688.F32.TF32 R16, R148.reuse, R38, R124 ;  /* 0x000000269410723c */ /* 0x042ff0000008107c */
[C---:B--2---:R-:W-:Y:S08]  /*c39d0*/  HMMA.1688.F32.TF32 R12, R148.reuse, R42, R120 ;  /* 0x0000002a940c723c */ /* 0x044ff00000081078 */
[C---:B------:R-:W-:Y:S01]  /*c39e0*/  HMMA.1688.F32.TF32 R188, R148.reuse, R58, R188 ;  /* 0x0000003a94bc723c */ /* 0x040fe200000810bc */
[----:B------:R-:W-:Y:S01]  /*c39f0*/  STL.64 [R1+0x70], R8 ;  /* 0x0000700801007387 */ /* 0x000fe20000100a00 */
[----:B------:R1:W-:Y:S06]  /*c3a00*/  STL.64 [R1+0x78], R10 ;  /* 0x0000780a01007387 */ /* 0x0003ec0000100a00 */
[C---:B------:R-:W-:Y:S08]  /*c3a10*/  HMMA.1688.F32.TF32 R164, R148.reuse, R62, R108 ;  /* 0x0000003e94a4723c */ /* 0x040ff0000008106c */
[C---:B------:R-:W-:Y:S08]  /*c3a20*/  HMMA.1688.F32.TF32 R160, R148.reuse, R66, R104 ;  /* 0x0000004294a0723c */ /* 0x040ff00000081068 */
[C---:B-1----:R-:W-:Y:S08]  /*c3a30*/  HMMA.1688.F32.TF32 R8, R148.reuse, R46, R116 ;  /* 0x0000002e9408723c */ /* 0x042ff00000081074 */
[C---:B------:R-:W-:Y:S08]  /*c3a40*/  HMMA.1688.F32.TF32 R156, R148.reuse, R70, R100 ;  /* 0x00000046949c723c */ /* 0x040ff00000081064 */
[C---:B------:R-:W-:Y:S08]  /*c3a50*/  HMMA.1688.F32.TF32 R152, R148.reuse, R74, R96 ;  /* 0x0000004a9498723c */ /* 0x040ff00000081060 */
[----:B------:R-:W-:Y:S08]  /*c3a60*/  HMMA.1688.F32.TF32 R148, R148, R78, R244 ;  /* 0x0000004e9494723c */ /* 0x000ff000000810f4 */
[C---:B------:R-:W-:Y:S01]  /*c3a70*/  HMMA.1688.F32.TF32 R144, R92.reuse, R26, R248 ;  /* 0x0000001a5c90723c */ /* 0x040fe200000810f8 */
[----:B------:R-:W-:Y:S01]  /*c3a80*/  STL.64 [R1+0x60], R16 ;  /* 0x0000601001007387 */ /* 0x000fe20000100a00 */
[----:B------:R-:W-:Y:S02]  /*c3a90*/  STL.64 [R1+0x68], R18 ;  /* 0x0000681201007387 */ /* 0x000fe40000100a00 */
[----:B------:R-:W-:Y:S02]  /*c3aa0*/  STL.64 [R1+0x50], R12 ;  /* 0x0000500c01007387 */ /* 0x000fe40000100a00 */
[----:B------:R-:W-:Y:S01]  /*c3ab0*/  STL.64 [R1+0x58], R14 ;  /* 0x0000580e01007387 */ /* 0x000fe20000100a00 */
[----:B------:R-:W-:Y:S04]  /*c3ac0*/  STL.64 [R1+0x63b8], R242 ;  /* 0x0063b8f201007387 */ /* 0x000fe80000100a00 */
[----:B------:R-:W-:Y:S01]  /*c3ad0*/  STL.64 [R1+0x40], R8 ;  /* 0x0000400801007387 */ /* 0x000fe20000100a00 */
[----:B------:R-:W-:Y:S02]  /*c3ae0*/  STL.64 [R1+0x48], R10 ;  /* 0x0000480a01007387 */ /* 0x000fe40000100a00 */
[----:B------:R-:W-:Y:S02]  /*c3af0*/  STL.64 [R1+0x63b0], R240 ;  /* 0x0063b0f001007387 */ /* 0x000fe40000100a00 */
[----:B------:R-:W-:Y:S01]  /*c3b00*/  STL.64 [R1+0x63c8], R238 ;  /* 0x0063c8ee01007387 */ /* 0x000fe20000100a00 */
[----:B------:R1:W-:Y:S01]  /*c3b10*/  STL.64 [R1+0x63c0], R236 ;  /* 0x0063c0ec01007387 */ /* 0x0003e20000100a00 */
[----:B------:R-:W-:Y:S02]  /*c3b20*/  STL [R1+0x63d0], R191 ;  /* 0x0063d0bf01007387 */ /* 0x000fe40000100800 */
[----:B------:R-:W-:Y:S02]  /*c3b30*/  STL.64 [R1+0x6400], R166 ;  /* 0x006400a601007387 */ /* 0x000fe40000100a00 */
[----:B------:R2:W-:Y:S01]  /*c3b40*/  STL.64 [R1+0x63f8], R164 ;  /* 0x0063f8a401007387 */ /* 0x0005e20000100a00 */
[----:B------:R-:W-:Y:S01]  /*c3b50*/  STL.64 [R1+0x6410], R162 ;  /* 0x006410a201007387 */ /* 0x000fe20000100a00 */
[----:B------:R3:W-:Y:S02]  /*c3b60*/  STL.64 [R1+0x6408], R160 ;  /* 0x006408a001007387 */ /* 0x0007e40000100a00 */
[----:B------:R-:W-:Y:S02]  /*c3b70*/  STL.64 [R1+0x6420], R158 ;  /* 0x0064209e01007387 */ /* 0x000fe40000100a00 */
[----:B------:R-:W-:Y:S01]  /*c3b80*/  STL.64 [R1+0x6418], R156 ;  /* 0x0064189c01007387 */ /* 0x000fe20000100a00 */
[----:B------:R-:W-:Y:S01]  /*c3b90*/  STL.64 [R1+0x6430], R154 ;  /* 0x0064309a01007387 */ /* 0x000fe20000100a00 */
[----:B------:R2:W-:Y:S02]  /*c3ba0*/  STL.64 [R1+0x6428], R152 ;  /* 0x0064289801007387 */ /* 0x0005e40000100a00 */
[----:B------:R-:W-:Y:S02]  /*c3bb0*/  STL.64 [R1+0x6440], R150 ;  /* 0x0064409601007387 */ /* 0x000fe40000100a00 */
[----:B------:R1:W-:Y:S01]  /*c3bc0*/  STL.64 [R1+0x6438], R148 ;  /* 0x0064389401007387 */ /* 0x0003e20000100a00 */
        /* <DEDUP_REMOVED lines=59> */
[----:B--2---:R-:W2:Y:S01]  /*c3f80*/  LDL.LU R164, [R1+0xc40] ;  /* 0x000c400001a47983 */ /* 0x004ea20000300800 */
[----:B------:R-:W2:Y:S01]  /*c3f90*/  LDL.LU R165, [R1+0xc44] ;  /* 0x000c440001a57983 */ /* 0x000ea20000300800 */
[----:B------:R-:W2:Y:S02]  /*c3fa0*/  LDL.LU R166, [R1+0xc48] ;  /* 0x000c480001a67983 */ /* 0x000ea40000300800 */
[----:B------:R-:W2:Y:S02]  /*c3fb0*/  LDL.LU R167, [R1+0xc4c] ;  /* 0x000c4c0001a77983 */ /* 0x000ea40000300800 */
[----:B---3--:R-:W3:Y:S01]  /*c3fc0*/  LDL.LU R160, [R1+0xc50] ;  /* 0x000c500001a07983 */ /* 0x008ee20000300800 */
        /* <DEDUP_REMOVED lines=79> */
[C---:B---3--:R-:W-:Y:S08]  /*c44c0*/  HMMA.1688.F32.TF32 R248, R92.reuse, R6, R248 ;  /* 0x000000065cf8723c */ /* 0x048ff000000810f8 */
[C---:B------:R-:W-:Y:S01]  /*c44d0*/  HMMA.1688.F32.TF32 R144, R92.reuse, R82, R144 ;  /* 0x000000525c90723c */ /* 0x040fe20000081090 */
[----:B------:R-:W3:Y:S07]  /*c44e0*/  LDL.LU.64 R8, [R1+0x65c8] ;  /* 0x0065c80001087983 */ /* 0x000eee0000300a00 */
[C---:B------:R-:W-:Y:S08]  /*c44f0*/  HMMA.1688.F32.TF32 R152, R92.reuse, R234, R152 ;  /* 0x000000ea5c98723c */ /* 0x040ff00000081098 */
[C---:B----4-:R-:W-:Y:S08]  /*c4500*/  HMMA.1688.F32.TF32 R96, R92.reuse, R74, R96 ;  /* 0x0000004a5c60723c */ /* 0x050ff00000081060 */
        /* <DEDUP_REMOVED lines=9> */
[----:B-1----:R-:W4:Y:S01]  /*c45a0*/  LDL.LU.64 R250, [R1+0x65b0] ;  /* 0x0065b00001fa7983 */ /* 0x002f220000300a00 */
[----:B------:R-:W4:Y:S02]  /*c45b0*/  LDL.LU.64 R248, [R1+0x65a8] ;  /* 0x0065a80001f87983 */ /* 0x000f240000300a00 */
[----:B------:R-:W-:Y:S02]  /*c45c0*/  STL.64 [R1+0x2b0], R144 ;  /* 0x0002b09001007387 */ /* 0x000fe40000100a00 */
[----:B------:R1:W-:Y:S02]  /*c45d0*/  STL.64 [R1+0x2b8], R146 ;  /* 0x0002b89201007387 */ /* 0x0003e40000100a00 */
[C---:B-1----:R-:W-:Y:S08]  /*c45e0*/  HMMA.1688.F32.TF32 R144, R92.reuse, R86, R148 ;  /* 0x000000565c90723c */ /* 0x042ff00000081094 */
[C---:B------:R-:W-:Y:S11]  /*c45f0*/  HMMA.1688.F32.TF32 R148, R92.reuse, R230, R156 ;  /* 0x000000e65c94723c */ /* 0x040ff6000008109c */
[----:B------:R-:W-:Y:S04]  /*c4600*/  @!UPT UIADD3 URZ, URZ, URZ, URZ ;  /* 0x0000003f3f3ff290 */ /* 0x000fe8000fffe03f */
[----:B------:R-:W-:Y:S01]  /*c4610*/  STL.64 [R1+0x2a0], R144 ;  /* 0x0002a09001007387 */ /* 0x000fe20000100a00 */
[----:B------:R1:W-:Y:S02]  /*c4620*/  STL.64 [R1+0x2a8], R146 ;  /* 0x0002a89201007387 */ /* 0x0003e40000100a00 */
[C---:B-1----:R-:W-:Y:S01]  /*c4630*/  HMMA.1688.F32.TF32 R144, R92.reuse, R226, R160 ;  /* 0x000000e25c90723c */ /* 0x042fe200000810a0 */
[----:B------:R-:W-:Y:S01]  /*c4640*/  STL.64 [R1+0x290], R152 ;  /* 0x0002909801007387 */ /* 0x000fe20000100a00 */
[----:B------:R1:W-:Y:S03]  /*c4650*/  STL.64 [R1+0x298], R154 ;  /* 0x0002989a01007387 */ /* 0x0003e60000100a00 */
[----:B------:R-:W-:Y:S02]  /*c4660*/  STL.64 [R1+0x280], R148 ;  /* 0x0002809401007387 */ /* 0x000fe40000100a00 */
[----:B------:R3:W-:Y:S01]  /*c4670*/  STL.64 [R1+0x288], R150 ;  /* 0x0002889601007387 */ /* 0x0007e20000100a00 */
[C---:B-1----:R-:W-:Y:S08]  /*c4680*/  HMMA.1688.F32.TF32 R152, R92.reuse, R222, R164 ;  /* 0x000000de5c98723c */ /* 0x042ff000000810a4 */
        /* <DEDUP_REMOVED lines=33> */
[----:B------:R-:W-:Y:S04]  /*c48a0*/  STL.64 [R1+0x1f0], R148 ;  /* 0x0001f09401007387 */ /* 0x000fe80000100a00 */
[----:B------:R-:W-:Y:S01]  /*c48b0*/  HMMA.1688.F32.TF32 R104, R92, R70, R100 ;  /* 0x000000465c68723c */ /* 0x000fe20000081064 */
[----:B------:R-:W-:Y:S04]  /*c48c0*/  STL.64 [R1+0x1f8], R150 ;  /* 0x0001f89601007387 */ /* 0x000fe80000100a00 */
        /* <DEDUP_REMOVED lines=15> */
[----:B------:R3:W-:Y:S01]  /*c49c0*/  STL.64 [R1+0x178], R118 ;  /* 0x0001787601007387 */ /* 0x0007e20000100a00 */
[----:B------:R-:W-:Y:S01]  /*c49d0*/  STL.64 [R1+0x160], R112 ;  /* 0x0001607001007387 */ /* 0x000fe20000100a00 */
[----:B------:R-:W-:Y:S02]  /*c49e0*/  STL.64 [R1+0x168], R114 ;  /* 0x0001687201007387 */ /* 0x000fe40000100a00 */
[----:B------:R3:W-:Y:S02]  /*c49f0*/  STL.64 [R1+0x150], R108 ;  /* 0x0001506c01007387 */ /* 0x0007e40000100a00 */
[----:B------:R3:W-:Y:S01]  /*c4a00*/  STL.64 [R1+0x158], R110 ;  /* 0x0001586e01007387 */ /* 0x0007e20000100a00 */
[----:B------:R-:W2:Y:S01]  /*c4a10*/  LDL.LU R100, [R1+0xa30] ;  /* 0x000a300001647983 */ /* 0x000ea20000300800 */
[----:B------:R3:W-:Y:S02]  /*c4a20*/  STL.64 [R1+0x140], R104 ;  /* 0x0001406801007387 */ /* 0x0007e40000100a00 */
[----:B------:R3:W-:Y:S02]  /*c4a30*/  STL.64 [R1+0x148], R106 ;  /* 0x0001486a01007387 */ /* 0x0007e40000100a00 */
[----:B------:R2:W-:Y:S01]  /*c4a40*/  STL.64 [R1+0x130], R96 ;  /* 0x0001306001007387 */ /* 0x0005e20000100a00 */
[----:B------:R2:W-:Y:S01]  /*c4a50*/  STL.64 [R1+0x138], R98 ;  /* 0x0001386201007387 */ /* 0x0005e20000100a00 */
        /* <DEDUP_REMOVED lines=37> */
[----:B------:R-:W-:Y:S01]  /*c4cb0*/  MOV R102, R233 ;  /* 0x000000e900667202 */ /* 0x000fe20000000f00 */
[----:B------:R-:W-:Y:S01]  /*c4cc0*/  IMAD.MOV.U32 R103, RZ, RZ, R232 ;  /* 0x000000ffff677224 */ /* 0x000fe200078e00e8 */
[----:B---3--:R-:W-:Y:S08]  /*c4cd0*/  HMMA.1688.F32.TF32 R92, R92, R78, R136 ;  /* 0x0000004e5c5c723c */ /* 0x008ff00000081088 */
        /* <DEDUP_REMOVED lines=22> */
[----:B------:R-:W-:Y:S03]  /*c4e40*/  STL.64 [R1+0x62b0], R112 ;  /* 0x0062b07001007387 */ /* 0x000fe60000100a00 */
[----:B------:R-:W-:Y:S02]  /*c4e50*/  STL.64 [R1+0x62c8], R118 ;  /* 0x0062c87601007387 */ /* 0x000fe40000100a00 */
[----:B------:R-:W-:Y:S01]  /*c4e60*/  STL.64 [R1+0x62c0], R116 ;  /* 0x0062c07401007387 */ /* 0x000fe20000100a00 */
[----:B------:R-:W-:Y:S01]  /*c4e70*/  STL.64 [R1+0x62d8], R234 ;  /* 0x0062d8ea01007387 */ /* 0x000fe20000100a00 */
[----:B------:R-:W-:Y:S02]  /*c4e80*/  STL.64 [R1+0x62d0], R232 ;  /* 0x0062d0e801007387 */ /* 0x000fe40000100a00 */
        /* <DEDUP_REMOVED lines=27> */
[C---:B------:R-:W-:Y:S01]  /*c5040*/  HMMA.1688.F32.TF32 R228, R88.reuse, R230, R96 ;  /* 0x000000e658e4723c */ /* 0x040fe20000081060 */
        /* <DEDUP_REMOVED lines=9> */
[C---:B------:R-:W-:Y:S08]  /*c50e0*/  HMMA.1688.F32.TF32 R204, R88.reuse, R206, R120 ;  /* 0x000000ce58cc723c */ /* 0x040ff00000081078 */
[----:B------:R-:W-:Y:S01]  /*c50f0*/  HMMA.1688.F32.TF32 R200, R88, R202, R104 ;  /* 0x000000ca58c8723c */ /* 0x000fe20000081068 */
[----:B------:R-:W-:-:S07]  /*c5100*/  MOV R96, R196 ;  /* 0x000000c400607202 */ /* 0x000fce0000000f00 */
[----:B------:R-:W-:Y:S01]  /*c5110*/  HMMA.1688.F32.TF32 R196, R88, R198, R100 ;  /* 0x000000c658c4723c */ /* 0x000fe20000081064 */
[----:B------:R-:W4:Y:S01]  /*c5120*/  LDL R243, [R1+0x1ad4] ;  /* 0x001ad40001f37983 */ /* 0x000f220000100800 */
[----:B------:R-:W-:-:S03]  /*c5130*/  IMAD.MOV.U32 R99, RZ, RZ, R13 ;  /* 0x000000ffff637224 */ /* 0x000fc600078e000d */
[----:B------:R-:W-:Y:S01]  /*c5140*/  STL.64 [R1+0x62e8], R230 ;  /* 0x0062e8e601007387 */ /* 0x000fe20000100a00 */
[----:B------:R-:W-:Y:S02]  /*c5150*/  STL.64 [R1+0x62e0], R228 ;  /* 0x0062e0e401007387 */ /* 0x000fe40000100a00 */
[----:B------:R-:W4:Y:S02]  /*c5160*/  LDL.LU R13, [R1+0x1ac0] ;  /* 0x001ac000010d7983 */ /* 0x000f240000300800 */
[----:B------:R-:W4:Y:S02]  /*c5170*/  LDL R191, [R1+0x1ac4] ;  /* 0x001ac40001bf7983 */ /* 0x000f240000100800 */
[----:B------:R-:W-:Y:S01]  /*c5180*/  IMAD.MOV.U32 R97, RZ, RZ, R193 ;  /* 0x000000ffff617224 */ /* 0x000fe200078e00c1 */
[----:B------:R-:W-:-:S07]  /*c5190*/  MOV R98, R192 ;  /* 0x000000c000627202 */ /* 0x000fce0000000f00 */
[C---:B------:R-:W-:Y:S08]  /*c51a0*/  HMMA.1688.F32.TF32 R192, R88.reuse, R194, R96 ;  /* 0x000000c258c0723c */ /* 0x040ff00000081060 */
[C---:B---3--:R-:W-:Y:S08]  /*c51b0*/  HMMA.1688.F32.TF32 R224, R88.reuse, R226, R168 ;  /* 0x000000e258e0723c */ /* 0x048ff000000810a8 */
[C---:B----4-:R-:W-:Y:S08]  /*c51c0*/  HMMA.1688.F32.TF32 R220, R88.reuse, R222, R184 ;  /* 0x000000de58dc723c */ /* 0x050ff000000810b8 */
[C---:B------:R-:W-:Y:S08]  /*c51d0*/  HMMA.1688.F32.TF32 R216, R88.reuse, R218, R176 ;  /* 0x000000da58d8723c */ /* 0x040ff000000810b0 */
[C---:B------:R-:W-:Y:S08]  /*c51e0*/  HMMA.1688.F32.TF32 R212, R88.reuse, R214, R180 ;  /* 0x000000d658d4723c */ /* 0x040ff000000810b4 */
[C---:B--2---:R-:W-:Y:S01]  /*c51f0*/  HMMA.1688.F32.TF32 R208, R88.reuse, R210, R172 ;  /* 0x000000d258d0723c */ /* 0x044fe200000810ac */
[----:B------:R-:W-:Y:S01]  /*c5200*/  STL.64 [R1+0x62f8], R226 ;  /* 0x0062f8e201007387 */ /* 0x000fe20000100a00 */
[----:B------:R-:W-:Y:S03]  /*c5210*/  STL.64 [R1+0x62f0], R224 ;  /* 0x0062f0e001007387 */ /* 0x000fe60000100a00 */
[----:B------:R-:W-:Y:S01]  /*c5220*/  STL.64 [R1+0x6308], R222 ;  /* 0x006308de01007387 */ /* 0x000fe20000100a00 */
[----:B------:R-:W-:Y:S03]  /*c5230*/  STL.64 [R1+0x6300], R220 ;  /* 0x006300dc01007387 */ /* 0x000fe60000100a00 */
[----:B------:R-:W-:Y:S01]  /*c5240*/  STL.64 [R1+0x6318], R218 ;  /* 0x006318da01007387 */ /* 0x000fe20000100a00 */
[----:B------:R-:W-:Y:S05]  /*c5250*/  STL.64 [R1+0x6310], R216 ;  /* 0x006310d801007387 */ /* 0x000fea0000100a00 */
[----:B------:R-:W-:Y:S02]  /*c5260*/  STL.64 [R1+0x6328], R214 ;  /* 0x006328d601007387 */ /* 0x000fe40000100a00 */
[----:B------:R-:W-:Y:S06]  /*c5270*/  STL.64 [R1+0x6320], R212 ;  /* 0x006320d401007387 */ /* 0x000fec0000100a00 */
[----:B------:R-:W-:Y:S01]  /*c5280*/  STL.64 [R1+0x6338], R210 ;  /* 0x006338d201007387 */ /* 0x000fe20000100a00 */
[----:B------:R-:W-:Y:S02]  /*c5290*/  STL.64 [R1+0x6330], R208 ;  /* 0x006330d001007387 */ /* 0x000fe40000100a00 */
[----:B------:R-:W-:Y:S02]  /*c52a0*/  STL.64 [R1+0x6348], R206 ;  /* 0x006348ce01007387 */ /* 0x000fe40000100a00 */
[----:B------:R-:W-:Y:S01]  /*c52b0*/  STL.64 [R1+0x6340], R204 ;  /* 0x006340cc01007387 */ /* 0x000fe20000100a00 */
[----:B------:R-:W-:Y:S01]  /*c52c0*/  STL.64 [R1+0x6358], R202 ;  /* 0x006358ca01007387 */ /* 0x000fe20000100a00 */
[----:B------:R-:W-:Y:S02]  /*c52d0*/  STL.64 [R1+0x6350], R200 ;  /* 0x006350c801007387 */ /* 0x000fe40000100a00 */
[----:B-1----:R-:W2:Y:S02]  /*c52e0*/  LDL R142, [R1+0x1ac8] ;  /* 0x001ac800018e7983 */ /* 0x002ea40000100800 */
[----:B------:R-:W3:Y:S01]  /*c52f0*/  LDL R143, [R1+0x1acc] ;  /* 0x001acc00018f7983 */ /* 0x000ee20000100800 */
[----:B------:R-:W-:Y:S01]  /*c5300*/  STL.64 [R1+0x6368], R198 ;  /* 0x006368c601007387 */ /* 0x000fe20000100a00 */
[----:B------:R-:W-:Y:S02]  /*c5310*/  STL.64 [R1+0x6360], R196 ;  /* 0x006360c401007387 */ /* 0x000fe40000100a00 */
        /* <DEDUP_REMOVED lines=59> */
[----:B------:R-:W4:Y:S03]  /*c56d0*/  LDL.LU R99, [R1+0x108c] ;  /* 0x00108c0001637983 */ /* 0x000f260000300800 */
[----:B------:R-:W1:Y:S04]  /*c56e0*/  LDSM.16.M88.4 R108, [R13+0x180] ;  /* 0x000180000d6c783b */ /* 0x000e680000000200 */
[----:B------:R-:W1:Y:S04]  /*c56f0*/  LDSM.16.M88.4 R124, [R13+0x1180] ;  /* 0x001180000d7c783b */ /* 0x000e680000000200 */
[----:B------:R-:W1:Y:S01]  /*c5700*/  LDSM.16.M88.4 R112, [R13+0x2180] ;  /* 0x002180000d70783b */ /* 0x000e620000000200 */
[----:B------:R-:W-:Y:S01]  /*c5710*/  IMAD.MOV.U32 R252, RZ, RZ, R92 ;  /* 0x000000fffffc7224 */ /* 0x000fe200078e005c */
[----:B------:R-:W-:Y:S01]  /*c5720*/  MOV R2, R93 ;  /* 0x0000005d00027202 */ /* 0x000fe20000000f00 */
[----:B------:R-:W-:Y:S01]  /*c5730*/  IMAD.MOV.U32 R0, RZ, RZ, R94 ;  /* 0x000000ffff007224 */ /* 0x000fe200078e005e */
[----:B------:R-:W-:Y:S01]  /*c5740*/  MOV R3, R95 ;  /* 0x0000005f00037202 */ /* 0x000fe20000000f00 */
[----:B------:R-:W2:Y:S04]  /*c5750*/  LDSM.16.M88.4 R116, [R13+0x3180] ;  /* 0x003180000d74783b */ /* 0x000ea80000000200 */
[----:B------:R-:W-:Y:S01]  /*c5760*/  STL.64 [R1+0x6378], R194 ;  /* 0x006378c201007387 */ /* 0x000fe20000100a00 */
[----:B------:R-:W-:Y:S03]  /*c5770*/  STL.64 [R1+0x6370], R192 ;  /* 0x006370c001007387 */ /* 0x000fe60000100a00 */
[----:B------:R-:W-:Y:S04]  /*c5780*/  LDS R120, [R243+0x4c000] ;  /* 0x04c00000f3787984 */ /* 0x000fe80000000800 */
[----:B------:R-:W-:Y:S04]  /*c5790*/  LDS R122, [R243+0x4c800] ;  /* 0x04c80000f37a7984 */ /* 0x000fe80000000800 */
[----:B------:R-:W-:Y:S04]  /*c57a0*/  LDS R121, [R191+0x4c000] ;  /* 0x04c00000bf797984 */ /* 0x000fe80000000800 */
[----:B------:R-:W2:Y:S04]  /*c57b0*/  LDS R123, [R191+0x4c800] ;  /* 0x04c80000bf7b7984 */ /* 0x000ea80000000800 */
[----:B-1----:R-:W-:Y:S01]  /*c57c0*/  STL.64 [R1+0x38], R110 ;  /* 0x0000386e01007387 */ /* 0x002fe20000100a00 */
[----:B------:R-:W-:Y:S02]  /*c57d0*/  STL.64 [R1+0x20], R124 ;  /* 0x0000207c01007387 */ /* 0x000fe40000100a00 */
[----:B------:R-:W-:Y:S02]  /*c57e0*/  STL.64 [R1+0x28], R126 ;  /* 0x0000287e01007387 */ /* 0x000fe40000100a00 */
[----:B------:R-:W-:Y:S01]  /*c57f0*/  STL.64 [R1+0x18], R114 ;  /* 0x0000187201007387 */ /* 0x000fe20000100a00 */
[C---:B--2---:R-:W-:Y:S08]  /*c5800*/  HMMA.1688.F32.TF32 R92, R88.reuse, R30, R144 ;  /* 0x0000001e585c723c */ /* 0x044ff00000081090 */
[C---:B---3--:R-:W-:Y:S11]  /*c5810*/  HMMA.1688.F32.TF32 R128, R88.reuse, R34, R148 ;  /* 0x000000225880723c */ /* 0x048ff60000081094 */
[----:B------:R-:W-:Y:S04]  /*c5820*/  @!UPT UIADD3 URZ, URZ, URZ, URZ ;  /* 0x0000003f3f3ff290 */ /* 0x000fe8000fffe03f */
[----:B------:R-:W-:Y:S01]  /*c5830*/  STL.64 [R1+0xb60], R92 ;  /* 0x000b605c01007387 */ /* 0x000fe20000100a00 */
[----:B------:R1:W-:Y:S02]  /*c5840*/  STL.64 [R1+0xb68], R94 ;  /* 0x000b685e01007387 */ /* 0x0003e40000100a00 */
[C---:B-1----:R-:W-:Y:S01]  /*c5850*/  HMMA.1688.F32.TF32 R92, R88.reuse, R38, R152 ;  /* 0x00000026585c723c */ /* 0x042fe20000081098 */
[----:B------:R-:W-:Y:S04]  /*c5860*/  STL.64 [R1+0x8], R118 ;  /* 0x0000087601007387 */ /* 0x000fe80000100a00 */
[----:B------:R-:W-:Y:S03]  /*c5870*/  STL.64 [R1+0xb50], R128 ;  /* 0x000b508001007387 */ /* 0x000fe60000100a00 */
[C---:B----4-:R-:W-:Y:S01]  /*c5880*/  HMMA.1688.F32.TF32 R132, R88.reuse, R42, R156 ;  /* 0x0000002a5884723c */ /* 0x050fe2000008109c */
[----:B------:R1:W-:Y:S07]  /*c5890*/  STL.64 [R1+0xb58], R130 ;  /* 0x000b588201007387 */ /* 0x0003ee0000100a00 */
        /* <DEDUP_REMOVED lines=21> */
[C---:B-1----:R-:W-:Y:S08]  /*c59f0*/  HMMA.1688.F32.TF32 R92, R88.reuse, R74, R172 ;  /* 0x0000004a585c723c */ /* 0x042ff000000810ac */
[----:B------:R-:W-:Y:S01]  /*c5a00*/  HMMA.1688.F32.TF32 R88, R88, R78, R104 ;  /* 0x0000004e5858723c */ /* 0x000fe20000081068 */
[----:B------:R-:W-:Y:S01]  /*c5a10*/  STL.64 [R1+0xad0], R132 ;  /* 0x000ad08401007387 */ /* 0x000fe20000100a00 */
[----:B------:R-:W-:Y:S05]  /*c5a20*/  STL.64 [R1+0xad8], R134 ;  /* 0x000ad88601007387 */ /* 0x000fea0000100a00 */
[----:B------:R-:W-:Y:S02]  /*c5a30*/  STL.64 [R1+0xac0], R128 ;  /* 0x000ac08001007387 */ /* 0x000fe40000100a00 */
[----:B------:R-:W-:Y:S01]  /*c5a40*/  STL.64 [R1+0xac8], R130 ;  /* 0x000ac88201007387 */ /* 0x000fe20000100a00 */
        /* <DEDUP_REMOVED lines=17> */
[----:B------:R-:W-:Y:S01]  /*c5b60*/  STL.64 [R1+0xab0], R92 ;  /* 0x000ab05c01007387 */ /* 0x000fe20000100a00 */
[----:B------:R1:W-:Y:S02]  /*c5b70*/  STL.64 [R1+0xab8], R94 ;  /* 0x000ab85e01007387 */ /* 0x0003e40000100a00 */
[----:B------:R-:W-:Y:S02]  /*c5b80*/  STL.64 [R1+0xa90], R88 ;  /* 0x000a905801007387 */ /* 0x000fe40000100a00 */
[----:B------:R2:W-:Y:S01]  /*c5b90*/  STL.64 [R1+0xa98], R90 ;  /* 0x000a985a01007387 */ /* 0x0005e20000100a00 */
        /* <DEDUP_REMOVED lines=9> */
[C---:B-1----:R-:W-:Y:S08]  /*c5c30*/  HMMA.1688.F32.TF32 R92, R120.reuse, R124, R248 ;  /* 0x0000007c785c723c */ /* 0x042ff000000810f8 */
[----:B--2---:R-:W-:Y:S01]  /*c5c40*/  HMMA.1688.F32.TF32 R88, R120, R112, R244 ;  /* 0x000000707858723c */ /* 0x004fe200000810f4 */
[----:B------:R-:W-:Y:S01]  /*c5c50*/  STL.64 [R1+0xaa0], R100 ;  /* 0x000aa06401007387 */ /* 0x000fe20000100a00 */
[----:B------:R-:W-:Y:S02]  /*c5c60*/  STL.64 [R1+0xaa8], R102 ;  /* 0x000aa86601007387 */ /* 0x000fe40000100a00 */
        /* <DEDUP_REMOVED lines=15> */
[----:B------:R-:W-:Y:S01]  /*c5d60*/  IMAD.MOV.U32 R147, RZ, RZ, R21 ;  /* 0x000000ffff937224 */ /* 0x000fe200078e0015 */
[----:B------:R-:W-:Y:S04]  /*c5d70*/  LDSM.16.M88.4 R248, [R13+0x4180] ;  /* 0x004180000df8783b */ /* 0x000fe80000000200 */
[----:B------:R-:W-:Y:S01]  /*c5d80*/  STL.64 [R1+0xb70], R92 ;  /* 0x000b705c01007387 */ /* 0x000fe20000100a00 */
[----:B------:R-:W-:Y:S02]  /*c5d90*/  STL.64 [R1+0xb78], R94 ;  /* 0x000b785e01007387 */ /* 0x000fe40000100a00 */
[----:B------:R-:W-:Y:S02]  /*c5da0*/  STL.64 [R1+0xb80], R88 ;  /* 0x000b805801007387 */ /* 0x000fe40000100a00 */
[----:B------:R1:W-:Y:S01]  /*c5db0*/  STL.64 [R1+0xb88], R90 ;  /* 0x000b885a01007387 */ /* 0x0003e20000100a00 */
[----:B------:R-:W-:Y:S04]  /*c5dc0*/  LDSM.16.M88.4 R244, [R13+0x5180] ;  /* 0x005180000df4783b */ /* 0x000fe80000000200 */
[----:B------:R-:W-:Y:S04]  /*c5dd0*/  LDS R172, [R142+0x4c000] ;  /* 0x04c000008eac7984 */ /* 0x000fe80000000800 */
[----:B------:R-:W-:Y:S04]  /*c5de0*/  LDS R174, [R142+0x4c800] ;  /* 0x04c800008eae7984 */ /* 0x000fe80000000800 */
[----:B------:R-:W-:Y:S04]  /*c5df0*/  LDS R173, [R143+0x4c000] ;  /* 0x04c000008fad7984 */ /* 0x000fe80000000800 */
[----:B------:R-:W-:Y:S04]  /*c5e00*/  LDS R175, [R143+0x4c800] ;  /* 0x04c800008faf7984 */ /* 0x000fe80000000800 */
[----:B------:R-:W-:Y:S04]  /*c5e10*/  LDSM.16.M88.4 R104, [R13+0x8180] ;  /* 0x008180000d68783b */ /* 0x000fe80000000200 */
[----:B------:R-:W-:Y:S04]  /*c5e20*/  LDSM.16.M88.4 R100, [R13+0x9180] ;  /* 0x009180000d64783b */ /* 0x000fe80000000200 */
[----:B------:R-:W-:Y:S01]  /*c5e30*/  LDSM.16.M88.4 R92, [R13+0xb180] ;  /* 0x00b180000d5c783b */ /* 0x000fe20000000200 */
[----:B-1----:R-:W-:Y:S03]  /*c5e40*/  HMMA.1688.F32.TF32 R88, R120, R116, R96 ;  /* 0x000000747858723c */ /* 0x002fe60000081060 */
[----:B------:R-:W-:Y:S01]  /*c5e50*/  STL.64 [R1+0x64c0], R142 ;  /* 0x0064c08e01007387 */ /* 0x000fe20000100a00 */
[----:B------:R-:W2:Y:S03]  /*c5e60*/  LDL.LU R9, [R1+0x65a0] ;  /* 0x0065a00001097983 */ /* 0x000ea60000300800 */
[----:B------:R-:W-:Y:S11]  /*c5e70*/  LDSM.16.M88.4 R96, [R13+0xa180] ;  /* 0x00a180000d60783b */ /* 0x000ff60000000200 */
[----:B------:R-:W-:Y:S05]  /*c5e80*/  @!UPT UIADD3 URZ, URZ, URZ, URZ ;  /* 0x0000003f3f3ff290 */ /* 0x000fea000fffe03f */
[----:B------:R-:W-:Y:S01]  /*c5e90*/  STL.64 [R1+0xb90], R88 ;  /* 0x000b905801007387 */ /* 0x000fe20000100a00 */
[----:B------:R-:W-:Y:S02]  /*c5ea0*/  STL.64 [R1+0xb98], R90 ;  /* 0x000b985a01007387 */ /* 0x000fe40000100a00 */
        /* <DEDUP_REMOVED lines=39> */
[----:B------:R-:W-:Y:S01]  /*c6120*/  LDSM.16.M88.4 R88, [R13+0xc180] ;  /* 0x00c180000d58783b */ /* 0x000fe20000000200 */
[----:B--2---:R-:W-:Y:S01]  /*c6130*/  MOV R146, R9 ;  /* 0x0000000900927202 */ /* 0x004fe20000000f00 */
[----:B---3--:R-:W-:Y:S01]  /*c6140*/  IMAD.MOV.U32 R145, RZ, RZ, R8 ;  /* 0x000000ffff917224 */ /* 0x008fe200078e0008 */
[----:B----4-:R-:W-:-:S02]  /*c6150*/  MOV R144, R5 ;  /* 0x0000000500907202 */ /* 0x010fc40000000f00 */
[----:B------:R-:W2:Y:S01]  /*c6160*/  LDL.LU R5, [R1+0x6500] ;  /* 0x0065000001057983 */ /* 0x000ea20000300800 */
[----:B------:R-:W3:Y:S02]  /*c6170*/  LDL.LU R8, [R1+0x64fc] ;  /* 0x0064fc0001087983 */ /* 0x000ee40000300800 */
[----:B------:R-:W4:Y:S02]  /*c6180*/  LDL.LU R9, [R1+0x64f8] ;  /* 0x0064f80001097983 */ /* 0x000f240000300800 */
[----:B------:R-:W4:Y:S01]  /*c6190*/  LDL.LU R21, [R1+0x64f4] ;  /* 0x0064f40001157983 */ /* 0x000f220000300800 */
        /* <DEDUP_REMOVED lines=13> */
[----:B------:R-:W4:Y:S01]  /*c6270*/  LDL.LU R20, [R1+0x64d8] ;  /* 0x0064d80001147983 */ /* 0x000f220000300800 */
[----:B------:R-:W-:Y:S01]  /*c6280*/  IMAD.MOV.U32 R211, RZ, RZ, R4 ;  /* 0x000000ffffd37224 */ /* 0x000fe200078e0004 */
[----:B------:R-:W-:Y:S01]  /*c6290*/  MOV R212, R36 ;  /* 0x0000002400d47202 */ /* 0x000fe20000000f00 */
[----:B------:R-:W-:Y:S01]  /*c62a0*/  IMAD.MOV.U32 R213, RZ, RZ, R33 ;  /* 0x000000ffffd57224 */ /* 0x000fe200078e0021 */
[----:B------:R-:W-:Y:S01]  /*c62b0*/  MOV R214, R32 ;  /* 0x0000002000d67202 */ /* 0x000fe20000000f00 */
[----:B------:R-:W-:Y:S02]  /*c62c0*/  IMAD.MOV.U32 R215, RZ, RZ, R29 ;  /* 0x000000ffffd77224 */ /* 0x000fe400078e001d */
[----:B------:R-:W-:Y:S01]  /*c62d0*/  IMAD.MOV.U32 R135, RZ, RZ, R85 ;  /* 0x000000ffff877224 */ /* 0x000fe200078e0055 */
[----:B------:R-:W-:Y:S01]  /*c62e0*/  MOV R128, R84 ;  /* 0x0000005400807202 */ /* 0x000fe20000000f00 */
[----:B------:R-:W-:Y:S01]  /*c62f0*/  IMAD.MOV.U32 R129, RZ, RZ, R81 ;  /* 0x000000ffff817224 */ /* 0x000fe200078e0051 */
[----:B------:R-:W-:Y:S01]  /*c6300*/  LDSM.16.M88.4 R84, [R13+0xd180] ;  /* 0x00d180000d54783b */ /* 0x000fe20000000200 */
[----:B------:R-:W-:-:S02]  /*c6310*/  MOV R130, R80 ;  /* 0x0000005000827202 */ /* 0x000fc40000000f00 */
[----:B------:R-:W-:Y:S01]  /*c6320*/  LDSM.16.M88.4 R80, [R13+0xe180] ;  /* 0x00e180000d50783b */ /* 0x000fe20000000200 */
[----:B------:R-:W-:-:S03]  /*c6330*/  MOV R216, R44 ;  /* 0x0000002c00d87202 */ /* 0x000fc60000000f00 */
        /* <DEDUP_REMOVED lines=14> */
[----:B------:R-:W1:Y:S01]  /*c6420*/  LDSM.16.M88.4 R76, [R13+0xf180] ;  /* 0x00f180000d4c783b */ /* 0x000e620000000200 */
[----:B------:R-:W-:Y:S02]  /*c6430*/  MOV R234, R72 ;  /* 0x0000004800ea7202 */ /* 0x000fe40000000f00 */
[----:B------:R-:W-:Y:S04]  /*c6440*/  LDSM.16.M88.4 R72, [R13+0x10180] ;  /* 0x010180000d48783b */ /* 0x000fe80000000200 */
[----:B------:R-:W-:Y:S01]  /*c6450*/  IMAD.MOV.U32 R235, RZ, RZ, R69 ;  /* 0x000000ffffeb7224 */ /* 0x000fe200078e0045 */
[----:B------:R-:W-:Y:S01]  /*c6460*/  MOV R228, R68 ;  /* 0x0000004400e47202 */ /* 0x000fe20000000f00 */
[----:B------:R-:W-:Y:S01]  /*c6470*/  IMAD.MOV.U32 R229, RZ, RZ, R65 ;  /* 0x000000ffffe57224 */ /* 0x000fe200078e0041 */
[----:B------:R-:W-:Y:S01]  /*c6480*/  LDSM.16.M88.4 R68, [R13+0x11180] ;  /* 0x011180000d44783b */ /* 0x000fe20000000200 */
[----:B------:R-:W-:Y:S01]  /*c6490*/  MOV R230, R64 ;  /* 0x0000004000e67202 */ /* 0x000fe20000000f00 */
[----:B------:R-:W-:-:S02]  /*c64a0*/  IMAD.MOV.U32 R231, RZ, RZ, R61 ;  /* 0x000000ffffe77224 */ /* 0x000fc400078e003d */
[----:B------:R-:W-:Y:S01]  /*c64b0*/  LDSM.16.M88.4 R64, [R13+0x12180] ;  /* 0x012180000d40783b */ /* 0x000fe20000000200 */
        /* <DEDUP_REMOVED lines=8> */
[----:B-1----:R-:W-:Y:S01]  /*c6540*/  HMMA.1688.F32.TF32 R136, R120, R76, R136 ;  /* 0x0000004c7888723c */ /* 0x002fe20000081088 */
[----:B--2---:R-:W-:Y:S01]  /*c6550*/  MOV R210, R5 ;  /* 0x0000000500d27202 */ /* 0x004fe20000000f00 */
[----:B---3--:R-:W-:Y:S01]  /*c6560*/  IMAD.MOV.U32 R209, RZ, RZ, R8 ;  /* 0x000000ffffd17224 */ /* 0x008fe200078e0008 */
[----:B------:R-:W1:Y:S01]  /*c6570*/  LDSM.16.M88.4 R4, [R13+0x6180] ;  /* 0x006180000d04783b */ /* 0x000e620000000200 */
[----:B----4-:R-:W-:-:S03]  /*c6580*/  MOV R208, R9 ;  /* 0x0000000900d07202 */ /* 0x010fc60000000f00 */
[----:B------:R-:W2:Y:S01]  /*c6590*/  LDSM.16.M88.4 R8, [R13+0x7180] ;  /* 0x007180000d08783b */ /* 0x000ea20000000200 */
[----:B------:R-:W-:Y:S01]  /*c65a0*/  IMAD.MOV.U32 R203, RZ, RZ, R12 ;  /* 0x000000ffffcb7224 */ /* 0x000fe200078e000c */
[----:B------:R-:W-:Y:S01]  /*c65b0*/  MOV R202, R16 ;  /* 0x0000001000ca7202 */ /* 0x000fe20000000f00 */
[----:B------:R-:W-:Y:S01]  /*c65c0*/  IMAD.MOV.U32 R201, RZ, RZ, R17 ;  /* 0x000000ffffc97224 */ /* 0x000fe200078e0011 */
[----:B------:R-:W-:Y:S01]  /*c65d0*/  MOV R204, R28 ;  /* 0x0000001c00cc7202 */ /* 0x000fe20000000f00 */
[----:B------:R-:W-:Y:S01]  /*c65e0*/  IMAD.MOV.U32 R205, RZ, RZ, R25 ;  /* 0x000000ffffcd7224 */ /* 0x000fe200078e0019 */
[----:B------:R-:W-:Y:S02]  /*c65f0*/  MOV R200, R20 ;  /* 0x0000001400c87202 */ /* 0x000fe40000000f00 */
[----:B------:R-:W-:Y:S01]  /*c6600*/  MOV R206, R24 ;  /* 0x0000001800ce7202 */ /* 0x000fe20000000f00 */
[----:B------:R-:W-:Y:S01]  /*c6610*/  IMAD.MOV.U32 R207, RZ, RZ, R21 ;  /* 0x000000ffffcf7224 */ /* 0x000fe200078e0015 */
[----:B------:R-:W3:Y:S04]  /*c6620*/  LDSM.16.M88.4 R28, [R13+0x1b180] ;  /* 0x01b180000d1c783b */ /* 0x000ee80000000200 */
[----:B------:R-:W4:Y:S04]  /*c6630*/  LDSM.16.M88.4 R24, [R13+0x1c180] ;  /* 0x01c180000d18783b */ /* 0x000f280000000200 */
[----:B------:R-:W3:Y:S04]  /*c6640*/  LDSM.16.M88.4 R20, [R13+0x1d180] ;  /* 0x01d180000d14783b */ /* 0x000ee80000000200 */
[----:B------:R-:W3:Y:S01]  /*c6650*/  LDSM.16.M88.4 R16, [R13+0x1e180] ;  /* 0x01e180000d10783b */ /* 0x000ee20000000200 */
[C---:B------:R-:W-:Y:S08]  /*c6660*/  HMMA.1688.F32.TF32 R140, R120.reuse, R248, R200 ;  /* 0x000000f8788c723c */ /* 0x040ff000000810c8 */
[C---:B------:R-:W-:Y:S01]  /*c6670*/  HMMA.1688.F32.TF32 R196, R120.reuse, R244, R204 ;  /* 0x000000f478c4723c */ /* 0x040fe200000810cc */
[----:B------:R-:W3:Y:S07]  /*c6680*/  LDSM.16.M88.4 R12, [R13+0x1f180] ;  /* 0x01f180000d0c783b */ /* 0x000eee0000000200 */
[C---:B-1----:R-:W-:Y:S07]  /*c6690*/  HMMA.1688.F32.TF32 R192, R120.reuse, R4, R208 ;  /* 0x0000000478c0723c */ /* 0x042fee00000810d0 */
[----:B------:R-:W-:Y:S01]  /*c66a0*/  STL.64 [R1+0xba0], R140 ;  /* 0x000ba08c01007387 */ /* 0x000fe20000100a00 */
[----:B------:R2:W-:Y:S02]  /*c66b0*/  STL.64 [R1+0xba8], R142 ;  /* 0x000ba88e01007387 */ /* 0x0005e40000100a00 */
[C---:B--2---:R-:W-:Y:S05]  /*c66c0*/  HMMA.1688.F32.TF32 R140, R120.reuse, R8, R212 ;  /* 0x00000008788c723c */ /* 0x044fea00000810d4 */
        /* <DEDUP_REMOVED lines=18> */
[C---:B------:R-:W-:Y:S01]  /*c67f0*/  HMMA.1688.F32.TF32 R128, R120.reuse, R80, R132 ;  /* 0x000000507880723c */ /* 0x040fe20000081084 */
[----:B------:R-:W-:Y:S01]  /*c6800*/  STL.64 [R1+0xc10], R196 ;  /* 0x000c10c401007387 */ /* 0x000fe20000100a00 */
[----:B------:R-:W-:Y:S05]  /*c6810*/  STL.64 [R1+0xc18], R198 ;  /* 0x000c18c601007387 */ /* 0x000fea0000100a00 */
[----:B------:R-:W-:Y:S02]  /*c6820*/  STL.64 [R1+0xc20], R192 ;  /* 0x000c20c001007387 */ /* 0x000fe40000100a00 */
[----:B------:R-:W-:Y:S01]  /*c6830*/  STL.64 [R1+0xc28], R194 ;  /* 0x000c28c201007387 */ /* 0x000fe20000100a00 */
[C---:B------:R-:W-:Y:S05]  /*c6840*/  HMMA.1688.F32.TF32 R132, R120.reuse, R72, R144 ;  /* 0x000000487884723c */ /* 0x040fea0000081090 */
[----:B------:R-:W-:Y:S01]  /*c6850*/  STL.64 [R1+0xc30], R140 ;  /* 0x000c308c01007387 */ /* 0x000fe20000100a00 */
[----:B------:R-:W-:Y:S07]  /*c6860*/  STL.64 [R1+0xc38], R142 ;  /* 0x000c388e01007387 */ /* 0x000fee0000100a00 */
[----:B------:R-:W-:Y:S02]  /*c6870*/  STL.64 [R1+0xc40], R128 ;  /* 0x000c408001007387 */ /* 0x000fe40000100a00 */
[----:B------:R1:W-:Y:S02]  /*c6880*/  STL.64 [R1+0xc48], R130 ;  /* 0x000c488201007387 */ /* 0x0003e40000100a00 */
[C---:B-1----:R-:W-:Y:S01]  /*c6890*/  HMMA.1688.F32.TF32 R128, R120.reuse, R68, R148 ;  /* 0x000000447880723c */ /* 0x042fe20000081094 */
[----:B------:R-:W-:Y:S01]  /*c68a0*/  STL.64 [R1+0xc50], R136 ;  /* 0x000c508801007387 */ /* 0x000fe20000100a00 */
[----:B------:R1:W-:Y:S04]  /*c68b0*/  STL.64 [R1+0xc58], R138 ;  /* 0x000c588a01007387 */ /* 0x0003e80000100a00 */
[----:B------:R-:W-:Y:S02]  /*c68c0*/  STL.64 [R1+0xc60], R132 ;  /* 0x000c608401007387 */ /* 0x000fe40000100a00 */
[----:B------:R2:W-:Y:S01]  /*c68d0*/  STL.64 [R1+0xc68], R134 ;  /* 0x000c688601007387 */ /* 0x0005e20000100a00 */
[C---:B-1----:R-:W-:Y:S08]  /*c68e0*/  HMMA.1688.F32.TF32 R136, R120.reuse, R64, R152 ;  /* 0x000000407888723c */ /* 0x042ff00000081098 */
[C---:B--2---:R-:W-:Y:S06]  /*c68f0*/  HMMA.1688.F32.TF32 R132, R120.reuse, R60, R156 ;  /* 0x0000003c7884723c */ /* 0x044fec000008109c */
[----:B------:R-:W-:Y:S01]  /*c6900*/  STL.64 [R1+0xc70], R128 ;  /* 0x000c708001007387 */ /* 0x000fe20000100a00 */
[----:B------:R1:W-:Y:S02]  /*c6910*/  STL.64 [R1+0xc78], R130 ;  /* 0x000c788201007387 */ /* 0x0003e40000100a00 */
[C---:B-1----:R-:W-:Y:S06]  /*c6920*/  HMMA.1688.F32.TF32 R128, R120.reuse, R56, R160 ;  /* 0x000000387880723c */ /* 0x042fec00000810a0 */
        /* <DEDUP_REMOVED lines=10> */
[----:B------:R-:W-:Y:S02]  /*c69d0*/  STL.64 [R1+0xcb8], R138 ;  /* 0x000cb88a01007387 */ /* 0x000fe40000100a00 */
[----:B------:R-:W-:Y:S05]  /*c69e0*/  STL.64 [R1+0x64d0], R46 ;  /* 0x0064d02e01007387 */ /* 0x000fea0000100a00 */
[----:B------:R-:W-:Y:S01]  /*c69f0*/  STL.64 [R1+0xcc0], R132 ;  /* 0x000cc08401007387 */ /* 0x000fe20000100a00 */
[----:B------:R1:W-:Y:S01]  /*c6a00*/  STL.64 [R1+0xcc8], R134 ;  /* 0x000cc88601007387 */ /* 0x0003e20000100a00 */
        /* <DEDUP_REMOVED lines=8> */
[----:B------:R-:W2:Y:S11]  /*c6a90*/  LDL.LU R176, [R1+0x12b0] ;  /* 0x0012b00001b07983 */ /* 0x000eb60000300800 */
[----:B------:R-:W-:Y:S02]  /*c6aa0*/  @!UPT UIADD3 URZ, URZ, URZ, URZ ;  /* 0x0000003f3f3ff290 */ /* 0x000fe4000fffe03f */
        /* <DEDUP_REMOVED lines=112> */
[C---:B----4-:R-:W-:Y:S11]  /*c71b0*/  HMMA.1688.F32.TF32 R140, R120.reuse, R24, R140 ;  /* 0x00000018788c723c */ /* 0x050ff6000008108c */
[----:B------:R-:W-:Y:S04]  /*c71c0*/  @!UPT UIADD3 URZ, URZ, URZ, URZ ;  /* 0x0000003f3f3ff290 */ /* 0x000fe8000fffe03f */
[----:B------:R-:W-:Y:S01]  /*c71d0*/  STL.64 [R1+0xd10], R44 ;  /* 0x000d102c01007387 */ /* 0x000fe20000100a00 */
[----:B------:R2:W-:Y:S02]  /*c71e0*/  STL.64 [R1+0xd18], R46 ;  /* 0x000d182e01007387 */ /* 0x0005e40000100a00 */
[C---:B--2---:R-:W-:Y:S08]  /*c71f0*/  HMMA.1688.F32.TF32 R44, R120.reuse, R20, R192 ;  /* 0x00000014782c723c */ /* 0x044ff000000810c0 */
[C---:B------:R-:W-:Y:S01]  /*c7200*/  HMMA.1688.F32.TF32 R192, R120.reuse, R16, R196 ;  /* 0x0000001078c0723c */ /* 0x040fe200000810c4 */
[----:B------:R-:W-:Y:S01]  /*c7210*/  STL.64 [R1+0xd40], R140 ;  /* 0x000d408c01007387 */ /* 0x000fe20000100a00 */
[----:B------:R1:W-:Y:S06]  /*c7220*/  STL.64 [R1+0xd48], R142 ;  /* 0x000d488e01007387 */ /* 0x0003ec0000100a00 */
[----:B-1----:R-:W-:Y:S08]  /*c7230*/  HMMA.1688.F32.TF32 R140, R120, R12, R200 ;  /* 0x0000000c788c723c */ /* 0x002ff000000810c8 */
[C---:B------:R-:W-:Y:S01]  /*c7240*/  HMMA.1688.F32.TF32 R128, R172.reuse, R104, R128 ;  /* 0x00000068ac80723c */ /* 0x040fe20000081080 */
        /* <DEDUP_REMOVED lines=8> */
[----:B------:R2:W-:Y:S02]  /*c72d0*/  STL.64 [R1+0xf58], R194 ;  /* 0x000f58c201007387 */ /* 0x0005e40000100a00 */
[----:B------:R-:W-:Y:S02]  /*c72e0*/  STL.64 [R1+0xf40], R140 ;  /* 0x000f408c01007387 */ /* 0x000fe40000100a00 */
[----:B------:R3:W-:Y:S02]  /*c72f0*/  STL.64 [R1+0xf48], R142 ;  /* 0x000f488e01007387 */ /* 0x0007e40000100a00 */
[C---:B--2---:R-:W-:Y:S08]  /*c7300*/  HMMA.1688.F32.TF32 R192, R172.reuse, R112, R212 ;  /* 0x00000070acc0723c */ /* 0x044ff000000810d4 */
[C---:B---3--:R-:W-:Y:S07]  /*c7310*/  HMMA.1688.F32.TF32 R140, R172.reuse, R124, R208 ;  /* 0x0000007cac8c723c */ /* 0x048fee00000810d0 */
[----:B------:R-:W-:Y:S01]  /*c7320*/  STL.64 [R1+0x13f0], R44 ;  /* 0x0013f02c01007387 */ /* 0x000fe20000100a00 */
[----:B------:R2:W-:Y:S02]  /*c7330*/  STL.64 [R1+0x13f8], R46 ;  /* 0x0013f82e01007387 */ /* 0x0005e40000100a00 */
[C---:B--2---:R-:W-:Y:S11]  /*c7340*/  HMMA.1688.F32.TF32 R44, R172.reuse, R116, R216 ;  /* 0x00000074ac2c723c */ /* 0x044ff600000810d8 */
[----:B------:R-:W-:Y:S02]  /*c7350*/  @!UPT UIADD3 URZ, URZ, URZ, URZ ;  /* 0x0000003f3f3ff290 */ /* 0x000fe4000fffe03f */
        /* <DEDUP_REMOVED lines=12> */
[----:B------:R-:W-:Y:S01]  /*c7420*/  STL.64 [R1+0x1518], R194 ;  /* 0x001518c201007387 */ /* 0x000fe20000100a00 */
[C---:B--2---:R-:W-:Y:S05]  /*c7430*/  HMMA.1688.F32.TF32 R140, R172.reuse, R8, R232 ;  /* 0x00000008ac8c723c */ /* 0x044fea00000810e8 */
[----:B------:R-:W-:Y:S01]  /*c7440*/  STL.64 [R1+0x1500], R44 ;  /* 0x0015002c01007387 */ /* 0x000fe20000100a00 */
[----:B------:R2:W-:Y:S02]  /*c7450*/  STL.64 [R1+0x1508], R46 ;  /* 0x0015082e01007387 */ /* 0x0005e40000100a00 */
[C---:B--2---:R-:W-:Y:S08]  /*c7460*/  HMMA.1688.F32.TF32 R44, R172.reuse, R100, R132 ;  /* 0x00000064ac2c723c */ /* 0x044ff00000081084 */
[C---:B------:R-:W-:Y:S07]  /*c7470*/  HMMA.1688.F32.TF32 R132, R172.reuse, R96, R136 ;  /* 0x00000060ac84723c */ /* 0x040fee0000081088 */
[----:B------:R-:W-:Y:S01]  /*c7480*/  STL.64 [R1+0x14f0], R140 ;  /* 0x0014f08c01007387 */ /* 0x000fe20000100a00 */
[----:B------:R-:W-:Y:S02]  /*c7490*/  STL.64 [R1+0x14f8], R142 ;  /* 0x0014f88e01007387 */ /* 0x000fe40000100a00 */
[----:B------:R-:W-:Y:S02]  /*c74a0*/  STL.64 [R1+0x14e0], R128 ;  /* 0x0014e08001007387 */ /* 0x000fe40000100a00 */
[----:B------:R2:W-:Y:S02]  /*c74b0*/  STL.64 [R1+0x14e8], R130 ;  /* 0x0014e88201007387 */ /* 0x0005e40000100a00 */
[C---:B--2---:R-:W-:Y:S01]  /*c74c0*/  HMMA.1688.F32.TF32 R128, R172.reuse, R92, R144 ;  /* 0x0000005cac80723c */ /* 0x044fe20000081090 */
[----:B------:R-:W-:Y:S01]  /*c74d0*/  STL.64 [R1+0x14d0], R44 ;  /* 0x0014d02c01007387 */ /* 0x000fe20000100a00 */
[----:B------:R2:W-:Y:S06]  /*c74e0*/  STL.64 [R1+0x14d8], R46 ;  /* 0x0014d82e01007387 */ /* 0x0005ec0000100a00 */
[C---:B--2---:R-:W-:Y:S01]  /*c74f0*/  HMMA.1688.F32.TF32 R44, R172.reuse, R88, R148 ;  /* 0x00000058ac2c723c */ /* 0x044fe20000081094 */
[----:B------:R-:W-:Y:S01]  /*c7500*/  STL.64 [R1+0x14c0], R132 ;  /* 0x0014c08401007387 */ /* 0x000fe20000100a00 */
[----:B------:R2:W-:Y:S11]  /*c7510*/  STL.64 [R1+0x14c8], R134 ;  /* 0x0014c88601007387 */ /* 0x0005f60000100a00 */
[----:B------:R-:W-:Y:S02]  /*c7520*/  @!UPT UIADD3 URZ, URZ, URZ, URZ ;  /* 0x0000003f3f3ff290 */ /* 0x000fe4000fffe03f */
        /* <DEDUP_REMOVED lines=25> */
[----:B------:R2:W-:Y:S01]  /*c76c0*/  STL.64 [R1+0x1430], R132 ;  /* 0x0014308401007387 */ /* 0x0005e20000100a00 */
[----:B------:R3:W-:Y:S02]  /*c76d0*/  STL.64 [R1+0x1438], R134 ;  /* 0x0014388601007387 */ /* 0x0007e40000100a00 */
[----:B------:R-:W4:Y:S05]  /*c76e0*/  LDL.LU R168, [R1+0x870] ;  /* 0x0008700001a87983 */ /* 0x000f2a0000300800 */
[----:B------:R1:W-:Y:S01]  /*c76f0*/  STL.64 [R1+0x1420], R128 ;  /* 0x0014208001007387 */ /* 0x0003e20000100a00 */
[----:B------:R1:W-:Y:S07]  /*c7700*/  STL.64 [R1+0x1428], R130 ;  /* 0x0014288201007387 */ /* 0x0003ee0000100a00 */
[----:B------:R1:W-:Y:S01]  /*c7710*/  STL.64 [R1+0x1410], R44 ;  /* 0x0014102c01007387 */ /* 0x0003e20000100a00 */
        /* <DEDUP_REMOVED lines=32> */
[----:B-1----:R-:W3:Y:S02]  /*c7920*/  LDL.LU R128, [R1+0x910] ;  /* 0x0009100001807983 */ /* 0x002ee40000300800 */
        /* <DEDUP_REMOVED lines=75> */
[C---:B--2---:R-:W-:Y:S11]  /*c7de0*/  HMMA.1688.F32.TF32 R44, R172.reuse, R48, R44 ;  /* 0x00000030ac2c723c */ /* 0x044ff6000008102c */
[----:B------:R-:W-:Y:S11]  /*c7df0*/  @!UPT UIADD3 URZ, URZ, URZ, URZ ;  /* 0x0000003f3f3ff290 */ /* 0x000ff6000fffe03f */
[----:B------:R-:W-:Y:S01]  /*c7e00*/  @!UPT UIADD3 URZ, URZ, URZ, URZ ;  /* 0x0000003f3f3ff290 */ /* 0x000fe2000fffe03f */
[----:B------:R-:W-:Y:S01]  /*c7e10*/  STL.64 [R1+0x1400], R44 ;  /* 0x0014002c01007387 */ /* 0x000fe20000100a00 */
[----:B------:R1:W-:Y:S03]  /*c7e20*/  STL.64 [R1+0x1408], R46 ;  /* 0x0014082e01007387 */ /* 0x0003e60000100a00 */
[----:B-1----:R1:W5:Y:S01]  /*c7e30*/  LDL.LU.64 R46, [R1+0x64d0] ;  /* 0x0064d000012e7983 */ /* 0x0023620000300a00 */
[----:B------:R-:W2:Y:S01]  /*c7e40*/  LDL.LU.64 R44, [R1+0x64c8] ;  /* 0x0064c800012c7983 */ /* 0x000ea20000300a00 */
[C---:B---3--:R-:W-:Y:S08]  /*c7e50*/  HMMA.1688.F32.TF32 R176, R172.reuse, R40, R176 ;  /* 0x00000028acb0723c */ /* 0x048ff000000810b0 */
[C---:B------:R-:W-:Y:S08]  /*c7e60*/  HMMA.1688.F32.TF32 R180, R172.reuse, R36, R180 ;  /* 0x00000024acb4723c */ /* 0x040ff000000810b4 */
[----:B------:R-:W-:Y:S08]  /*c7e70*/  HMMA.1688.F32.TF32 R192, R172, R32, R192 ;  /* 0x00000020acc0723c */ /* 0x000ff000000810c0 */
[----:B------:R-:W-:Y:S08]  /*c7e80*/  HMMA.1688.F32.TF32 R132, R120, R4, R132 ;  /* 0x000000047884723c */ /* 0x000ff00000081084 */
[C---:B--2---:R-:W-:Y:S11]  /*c7e90*/  HMMA.1688.F32.TF32 R140, R172.reuse, R44, R140 ;  /* 0x0000002cac8c723c */ /* 0x044ff6000008108c */
[----:B------:R-:W-:Y:S11]  /*c7ea0*/  @!UPT UIADD3 URZ, URZ, URZ, URZ ;  /* 0x0000003f3f3ff290 */ /* 0x000ff6000fffe03f */
[----:B------:R-:W-:Y:S01]  /*c7eb0*/  @!UPT UIADD3 URZ, URZ, URZ, URZ ;  /* 0x0000003f3f3ff290 */ /* 0x000fe2000fffe03f */
[----:B------:R-:W-:Y:S01]  /*c7ec0*/  STL.64 [R1+0x13e0], R140 ;  /* 0x0013e08c01007387 */ /* 0x000fe20000100a00 */
[----:B------:R2:W-:Y:S03]  /*c7ed0*/  STL.64 [R1+0x13e8], R142 ;  /* 0x0013e88e01007387 */ /* 0x0005e60000100a00 */
[----:B--2---:R-:W2:Y:S01]  /*c7ee0*/  LDL.LU.64 R142, [R1+0x64c0] ;  /* 0x0064c000018e7983 */ /* 0x004ea20000300a00 */
[----:B------:R-:W-:Y:S02]  /*c7ef0*/  STL.64 [R1+0x13d0], R176 ;  /* 0x0013d0b001007387 */ /* 0x000fe40000100a00 */
[----:B------:R3:W-:Y:S02]  /*c7f00*/  STL.64 [R1+0x13d8], R178 ;  /* 0x0013d8b201007387 */ /* 0x0007e40000100a00 */
[----:B---3--:R-:W3:Y:S01]  /*c7f10*/  LDL.LU.64 R178, [R1+0x64b8] ;  /* 0x0064b80001b27983 */ /* 0x008ee20000300a00 */
[----:B------:R-:W3:Y:S02]  /*c7f20*/  LDL.LU.64 R176, [R1+0x64b0] ;  /* 0x0064b00001b07983 */ /* 0x000ee40000300a00 */
[----:B------:R-:W-:Y:S02]  /*c7f30*/  STL.64 [R1+0x13c0], R180 ;  /* 0x0013c0b401007387 */ /* 0x000fe40000100a00 */
[----:B------:R1:W-:Y:S02]  /*c7f40*/  STL.64 [R1+0x13c8], R182 ;  /* 0x0013c8b601007387 */ /* 0x0003e40000100a00 */
[----:B-1----:R-:W3:Y:S01]  /*c7f50*/  LDL.LU.64 R182, [R1+0x64a8] ;  /* 0x0064a80001b67983 */ /* 0x002ee20000300a00 */
[----:B------:R-:W3:Y:S02]  /*c7f60*/  LDL.LU.64 R180, [R1+0x64a0] ;  /* 0x0064a00001b47983 */ /* 0x000ee40000300a00 */
        /* <DEDUP_REMOVED lines=8> */
[C---:B------:R-:W-:Y:S01]  /*c7ff0*/  HMMA.1688.F32.TF32 R200, R172.reuse, R16, R208 ;  /* 0x00000010acc8723c */ /* 0x040fe200000810d0 */
[----:B------:R-:W-:Y:S01]  /*c8000*/  STL.64 [R1+0x1390], R196 ;  /* 0x001390c401007387 */ /* 0x000fe20000100a00 */
[----:B------:R1:W-:Y:S06]  /*c8010*/  STL.64 [R1+0x1398], R198 ;  /* 0x001398c601007387 */ /* 0x0003ec0000100a00 */
[----:B-1----:R-:W-:Y:S07]  /*c8020*/  HMMA.1688.F32.TF32 R196, R172, R12, R212 ;  /* 0x0000000cacc4723c */ /* 0x002fee00000810d4 */
[----:B------:R-:W-:Y:S01]  /*c8030*/  STL.64 [R1+0x1380], R192 ;  /* 0x001380c001007387 */ /* 0x000fe20000100a00 */
[----:B------:R1:W-:Y:S02]  /*c8040*/  STL.64 [R1+0x1388], R194 ;  /* 0x001388c201007387 */ /* 0x0003e40000100a00 */
[C---:B-1----:R-:W-:Y:S05]  /*c8050*/  HMMA.1688.F32.TF32 R192, R120.reuse, R108, R216 ;  /* 0x0000006c78c0723c */ /* 0x042fea00000810d8 */
[----:B------:R-:W-:Y:S01]  /*c8060*/  STL.64 [R1+0x1370], R200 ;  /* 0x001370c801007387 */ /* 0x000fe20000100a00 */
[----:B------:R-:W-:Y:S07]  /*c8070*/  STL.64 [R1+0x1378], R202 ;  /* 0x001378ca01007387 */ /* 0x000fee0000100a00 */
[----:B------:R-:W-:Y:S02]  /*c8080*/  STL.64 [R1+0x1360], R196 ;  /* 0x001360c401007387 */ /* 0x000fe40000100a00 */
[----:B------:R1:W-:Y:S02]  /*c8090*/  STL.64 [R1+0x1368], R198 ;  /* 0x001368c601007387 */ /* 0x0003e40000100a00 */
[C---:B-1----:R-:W-:Y:S06]  /*c80a0*/  HMMA.1688.F32.TF32 R196, R120.reuse, R124, R220 ;  /* 0x0000007c78c4723c */ /* 0x042fec00000810dc */
        /* <DEDUP_REMOVED lines=8> */
[----:B------:R1:W-:Y:S02]  /*c8130*/  STL.64 [R1+0xf18], R194 ;  /* 0x000f18c201007387 */ /* 0x0003e40000100a00 */
[C---:B-1----:R-:W-:Y:S08]  /*c8140*/  HMMA.1688.F32.TF32 R192, R120.reuse, R244, R128 ;  /* 0x000000f478c0723c */ /* 0x042ff00000081080 */
[C---:B----4-:R-:W-:Y:S01]  /*c8150*/  HMMA.1688.F32.TF32 R128, R120.reuse, R8, R136 ;  /* 0x000000087880723c */ /* 0x050fe20000081088 */
[----:B------:R-:W-:Y:S01]  /*c8160*/  STL.64 [R1+0xf00], R200 ;  /* 0x000f00c801007387 */ /* 0x000fe20000100a00 */
[----:B------:R-:W-:Y:S04]  /*c8170*/  STL.64 [R1+0xf08], R202 ;  /* 0x000f08ca01007387 */ /* 0x000fe80000100a00 */
[----:B------:R-:W-:Y:S02]  /*c8180*/  STL.64 [R1+0xef0], R196 ;  /* 0x000ef0c401007387 */ /* 0x000fe40000100a00 */
[----:B------:R-:W-:Y:S01]  /*c8190*/  STL.64 [R1+0xef8], R198 ;  /* 0x000ef8c601007387 */ /* 0x000fe20000100a00 */
[C---:B------:R-:W-:Y:S06]  /*c81a0*/  HMMA.1688.F32.TF32 R136, R120.reuse, R104, R144 ;  /* 0x000000687888723c */ /* 0x040fec0000081090 */
[----:B------:R-:W-:Y:S01]  /*c81b0*/  STL.64 [R1+0xee0], R192 ;  /* 0x000ee0c001007387 */ /* 0x000fe20000100a00 */
[----:B------:R-:W-:Y:S02]  /*c81c0*/  STL.64 [R1+0xee8], R194 ;  /* 0x000ee8c201007387 */ /* 0x000fe40000100a00 */
[----:B------:R-:W-:Y:S02]  /*c81d0*/  STL.64 [R1+0xed0], R132 ;  /* 0x000ed08401007387 */ /* 0x000fe40000100a00 */
[----:B------:R1:W-:Y:S03]  /*c81e0*/  STL.64 [R1+0xed8], R134 ;  /* 0x000ed88601007387 */ /* 0x0003e60000100a00 */
[----:B------:R-:W-:Y:S01]  /*c81f0*/  STL.64 [R1+0xec0], R128 ;  /* 0x000ec08001007387 */ /* 0x000fe20000100a00 */
        /* <DEDUP_REMOVED lines=22> */
[----:B------:R-:W-:Y:S02]  /*c8360*/  STL.64 [R1+0xe58], R138 ;  /* 0x000e588a01007387 */ /* 0x000fe40000100a00 */
[----:B------:R-:W4:Y:S01]  /*c8370*/  LDL.LU R160, [R1+0x760] ;  /* 0x0007600001a07983 */ /* 0x000f220000300800 */
[----:B--2---:R-:W-:Y:S04]  /*c8380*/  LDS R172, [R142+0x4c080] ;  /* 0x04c080008eac7984 */ /* 0x004fe80000000800 */
[----:B------:R-:W-:Y:S04]  /*c8390*/  LDS R174, [R142+0x4c880] ;  /* 0x04c880008eae7984 */ /* 0x000fe80000000800 */
[----:B------:R-:W-:Y:S04]  /*c83a0*/  LDS R173, [R143+0x4c080] ;  /* 0x04c080008fad7984 */ /* 0x000fe80000000800 */
[----:B------:R-:W4:Y:S04]  /*c83b0*/  LDS R175, [R143+0x4c880] ;  /* 0x04c880008faf7984 */ /* 0x000f280000000800 */
[----:B------:R1:W-:Y:S01]  /*c83c0*/  STL.64 [R1+0xe40], R132 ;  /* 0x000e408401007387 */ /* 0x0003e20000100a00 */
[----:B------:R2:W-:Y:S02]  /*c83d0*/  STL.64 [R1+0xe48], R134 ;  /* 0x000e488601007387 */ /* 0x0005e40000100a00 */
[----:B------:R1:W-:Y:S02]  /*c83e0*/  STL.64 [R1+0xe30], R128 ;  /* 0x000e308001007387 */ /* 0x0003e40000100a00 */
[----:B------:R1:W-:Y:S01]  /*c83f0*/  STL.64 [R1+0xe38], R130 ;  /* 0x000e388201007387 */ /* 0x0003e20000100a00 */
[----:B------:R-:W4:Y:S01]  /*c8400*/  LDL.LU R161, [R1+0x764] ;  /* 0x0007640001a17983 */ /* 0x000f220000300800 */
[----:B------:R-:W4:Y:S02]  /*c8410*/  LDL.LU R162, [R1+0x768] ;  /* 0x0007680001a27983 */ /* 0x000f240000300800 */
[----:B------:R-:W4:Y:S02]  /*c8420*/  LDL.LU R163, [R1+0x76c] ;  /* 0x00076c0001a37983 */ /* 0x000f240000300800 */
        /* <DEDUP_REMOVED lines=77> */
[----:B------:R-:W-:Y:S01]  /*c8900*/  IMAD.MOV.U32 R110, RZ, RZ, R113 ;  /* 0x000000ffff6e7224 */ /* 0x000fe200078e0071 */
[C---:B--2---:R-:W-:Y:S08]  /*c8910*/  HMMA.1688.F32.TF32 R196, R120.reuse, R64, R208 ;  /* 0x0000004078c4723c */ /* 0x044ff000000810d0 */
[C---:B---3--:R-:W-:Y:S08]  /*c8920*/  HMMA.1688.F32.TF32 R200, R120.reuse, R68, R204 ;  /* 0x0000004478c8723c */ /* 0x048ff000000810cc */
[C---:B------:R-:W-:Y:S11]  /*c8930*/  HMMA.1688.F32.TF32 R192, R120.reuse, R60, R212 ;  /* 0x0000003c78c0723c */ /* 0x040ff600000810d4 */
        /* <DEDUP_REMOVED lines=16> */
[C---:B----4-:R-:W-:Y:S08]  /*c8a40*/  HMMA.1688.F32.TF32 R200, R120.reuse, R44, R228 ;  /* 0x0000002c78c8723c */ /* 0x050ff000000810e4 */
[C---:B-1----:R-:W-:Y:S08]  /*c8a50*/  HMMA.1688.F32.TF32 R196, R120.reuse, R40, R232 ;  /* 0x0000002878c4723c */ /* 0x042ff000000810e8 */
[C---:B--2---:R-:W-:Y:S08]  /*c8a60*/  HMMA.1688.F32.TF32 R192, R120.reuse, R36, R128 ;  /* 0x0000002478c0723c */ /* 0x044ff00000081080 */
        /* <DEDUP_REMOVED lines=10> */
[----:B------:R1:W-:Y:S02]  /*c8b10*/  STL.64 [R1+0xd98], R130 ;  /* 0x000d988201007387 */ /* 0x0003e40000100a00 */
[C---:B-1----:R-:W-:Y:S01]  /*c8b20*/  HMMA.1688.F32.TF32 R128, R120.reuse, R20, R148 ;  /* 0x000000147880723c */ /* 0x042fe20000081094 */
[----:B------:R-:W-:Y:S01]  /*c8b30*/  STL.64 [R1+0xd80], R136 ;  /* 0x000d808801007387 */ /* 0x000fe20000100a00 */
[----:B------:R1:W-:Y:S07]  /*c8b40*/  STL.64 [R1+0xd88], R138 ;  /* 0x000d888a01007387 */ /* 0x0003ee0000100a00 */
[----:B------:R-:W-:Y:S02]  /*c8b50*/  STL.64 [R1+0xd70], R132 ;  /* 0x000d708401007387 */ /* 0x000fe40000100a00 */
        /* <DEDUP_REMOVED lines=11> */
[----:B------:R-:W-:Y:S02]  /*c8c10*/  STL.64 [R1+0xd58], R138 ;  /* 0x000d588a01007387 */ /* 0x000fe40000100a00 */
[----:B------:R-:W-:Y:S02]  /*c8c20*/  STL.64 [R1+0xd20], R132 ;  /* 0x000d208401007387 */ /* 0x000fe40000100a00 */
[----:B------:R-:W-:Y:S11]  /*c8c30*/  STL.64 [R1+0xd28], R134 ;  /* 0x000d288601007387 */ /* 0x000ff60000100a00 */
[----:B------:R-:W-:Y:S06]  /*c8c40*/  @!UPT UIADD3 URZ, URZ, URZ, URZ ;  /* 0x0000003f3f3ff290 */ /* 0x000fec000fffe03f */
[----:B------:R-:W-:Y:S01]  /*c8c50*/  STL.64 [R1+0xf70], R128 ;  /* 0x000f708001007387 */ /* 0x000fe20000100a00 */
[----:B------:R2:W-:Y:S02]  /*c8c60*/  STL.64 [R1+0xf78], R130 ;  /* 0x000f788201007387 */ /* 0x0005e40000100a00 */
[C---:B--2---:R-:W-:Y:S08]  /*c8c70*/  HMMA.1688.F32.TF32 R128, R172.reuse, R124, R164 ;  /* 0x0000007cac80723c */ /* 0x044ff000000810a4 */
[----:B------:R-:W-:Y:S01]  /*c8c80*/  HMMA.1688.F32.TF32 R124, R172, R112, R236 ;  /* 0x00000070ac7c723c */ /* 0x000fe200000810ec */
[----:B------:R-:W-:Y:S01]  /*c8c90*/  STL [R1+0x6458], R243 ;  /* 0x006458f301007387 */ /* 0x000fe20000100800 */
[----:B------:R-:W-:Y:S02]  /*c8ca0*/  STL.64 [R1+0x6468], R190 ;  /* 0x006468be01007387 */ /* 0x000fe40000100a00 */
[----:B------:R-:W-:Y:S03]  /*c8cb0*/  STL.64 [R1+0x6460], R188 ;  /* 0x006460bc01007387 */ /* 0x000fe60000100a00 */
[----:B------:R-:W-:Y:S01]  /*c8cc0*/  MOV R113, R116 ;  /* 0x0000007400717202 */ /* 0x000fe20000000f00 */
[----:B------:R-:W-:-:S07]  /*c8cd0*/  IMAD.MOV.U32 R112, RZ, RZ, R117 ;  /* 0x000000ffff707224 */ /* 0x000fce00078e0075 */
[----:B------:R-:W-:Y:S01]  /*c8ce0*/  STL.64 [R1+0x1350], R128 ;  /* 0x0013508001007387 */ /* 0x000fe20000100a00 */
[----:B------:R-:W-:Y:S07]  /*c8cf0*/  STL.64 [R1+0x1358], R130 ;  /* 0x0013588201007387 */ /* 0x000fee0000100a00 */
[----:B------:R-:W-:Y:S02]  /*c8d00*/  STL.64 [R1+0x1340], R124 ;  /* 0x0013407c01007387 */ /* 0x000fe40000100a00 */
[----:B------:R2:W-:Y:S02]  /*c8d10*/  STL.64 [R1+0x1348], R126 ;  /* 0x0013487e01007387 */ /* 0x0005e40000100a00 */
[C---:B--2---:R-:W-:Y:S08]  /*c8d20*/  HMMA.1688.F32.TF32 R124, R172.reuse, R116, R168 ;  /* 0x00000074ac7c723c */ /* 0x044ff000000810a8 */
[C---:B------:R-:W-:Y:S11]  /*c8d30*/  HMMA.1688.F32.TF32 R116, R172.reuse, R248, R184 ;  /* 0x000000f8ac74723c */ /* 0x040ff600000810b8 */
[----:B------:R-:W-:Y:S04]  /*c8d40*/  @!UPT UIADD3 URZ, URZ, URZ, URZ ;  /* 0x0000003f3f3ff290 */ /* 0x000fe8000fffe03f */
[----:B------:R2:W-:Y:S01]  /*c8d50*/  STL.64 [R1+0x1330], R124 ;  /* 0x0013307c01007387 */ /* 0x0005e20000100a00 */
[----:B------:R3:W-:Y:S02]  /*c8d60*/  STL.64 [R1+0x1338], R126 ;  /* 0x0013387e01007387 */ /* 0x0007e40000100a00 */
[----:B------:R-:W4:Y:S05]  /*c8d70*/  LDL.LU R184, [R1+0x580] ;  /* 0x0005800001b87983 */ /* 0x000f2a0000300800 */
[----:B------:R1:W-:Y:S01]  /*c8d80*/  STL.64 [R1+0x1320], R116 ;  /* 0x0013207401007387 */ /* 0x0003e20000100a00 */
        /* <DEDUP_REMOVED lines=36> */
[----:B--2---:R-:W2:Y:S01]  /*c8fd0*/  LDL.LU R124, [R1+0x640] ;  /* 0x00064000017c7983 */ /* 0x004ea20000300800 */
[----:B------:R-:W2:Y:S02]  /*c8fe0*/  LDL.LU R125, [R1+0x644] ;  /* 0x00064400017d7983 */ /* 0x000ea40000300800 */
[----:B---3--:R-:W2:Y:S02]  /*c8ff0*/  LDL.LU R126, [R1+0x648] ;  /* 0x00064800017e7983 */ /* 0x008ea40000300800 */
[----:B------:R-:W2:Y:S01]  /*c9000*/  LDL.LU R127, [R1+0x64c] ;  /* 0x00064c00017f7983 */ /* 0x000ea20000300800 */
        /* <DEDUP_REMOVED lines=64> */
[----:B------:R-:W-:Y:S01]  /*c9410*/  STL.64 [R1+0x6478], R250 ;  /* 0x006478fa01007387 */ /* 0x000fe20000100a00 */
[----:B------:R-:W-:Y:S02]  /*c9420*/  STL.64 [R1+0x6470], R248 ;  /* 0x006470f801007387 */ /* 0x000fe40000100a00 */
[----:B------:R-:W-:Y:S02]  /*c9430*/  STL.64 [R1+0x6488], R246 ;  /* 0x006488f601007387 */ /* 0x000fe40000100a00 */
[----:B------:R-:W-:Y:S01]  /*c9440*/  STL.64 [R1+0x6480], R244 ;  /* 0x006480f401007387 */ /* 0x000fe20000100a00 */
[C---:B--2---:R-:W-:Y:S11]  /*c9450*/  HMMA.1688.F32.TF32 R188, R172.reuse, R244, R240 ;  /* 0x000000f4acbc723c */ /* 0x044ff600000810f0 */
[----:B------:R-:W-:Y:S11]  /*c9460*/  @!UPT UIADD3 URZ, URZ, URZ, URZ ;  /* 0x0000003f3f3ff290 */ /* 0x000ff6000fffe03f */
[----:B------:R-:W-:Y:S01]  /*c9470*/  @!UPT UIADD3 URZ, URZ, URZ, URZ ;  /* 0x0000003f3f3ff290 */ /* 0x000fe2000fffe03f */
[----:B------:R-:W-:Y:S01]  /*c9480*/  STL.64 [R1+0x1310], R188 ;  /* 0x001310bc01007387 */ /* 0x000fe20000100a00 */
[----:B------:R1:W-:Y:S02]  /*c9490*/  STL.64 [R1+0x1318], R190 ;  /* 0x001318be01007387 */ /* 0x0003e40000100a00 */
[----:B------:R-:W-:Y:S02]  /*c94a0*/  STL.64 [R1+0x6498], R6 ;  /* 0x0064980601007387 */ /* 0x000fe40000100a00 */
[----:B------:R3:W-:Y:S01]  /*c94b0*/  STL.64 [R1+0x6490], R4 ;  /* 0x0064900401007387 */ /* 0x0007e20000100a00 */
[C---:B-1----:R-:W-:Y:S08]  /*c94c0*/  HMMA.1688.F32.TF32 R188, R172.reuse, R4, R192 ;  /* 0x00000004acbc723c */ /* 0x042ff000000810c0 */
[C---:B---3--:R-:W-:Y:S08]  /*c94d0*/  HMMA.1688.F32.TF32 R4, R172.reuse, R8, R196 ;  /* 0x00000008ac04723c */ /* 0x048ff000000810c4 */
[C---:B------:R-:W-:Y:S07]  /*c94e0*/  HMMA.1688.F32.TF32 R192, R172.reuse, R100, R204 ;  /* 0x00000064acc0723c */ /* 0x040fee00000810cc */
[----:B------:R-:W-:Y:S01]  /*c94f0*/  STL.64 [R1+0x1300], R188 ;  /* 0x001300bc01007387 */ /* 0x000fe20000100a00 */
[----:B------:R1:W-:Y:S07]  /*c9500*/  STL.64 [R1+0x1308], R190 ;  /* 0x001308be01007387 */ /* 0x0003ee0000100a00 */
[----:B------:R-:W-:Y:S02]  /*c9510*/  STL.64 [R1+0x12f0], R4 ;  /* 0x0012f00401007387 */ /* 0x000fe40000100a00 */
        /* <DEDUP_REMOVED lines=30> */
[C---:B----4-:R-:W-:Y:S08]  /*c9700*/  HMMA.1688.F32.TF32 R4, R172.reuse, R60, R128 ;  /* 0x0000003cac04723c */ /* 0x050ff00000081080 */
        /* <DEDUP_REMOVED lines=35> */
[----:B--2---:R-:W-:Y:S01]  /*c9940*/  HMMA.1688.F32.TF32 R4, R172, R12, R180 ;  /* 0x0000000cac04723c */ /* 0x004fe200000810b4 */
        /* <DEDUP_REMOVED lines=10> */
[C---:B--2---:R-:W-:Y:S11]  /*c99f0*/  HMMA.1688.F32.TF32 R4, R120.reuse, R108, R176 ;  /* 0x0000006c7804723c */ /* 0x044ff600000810b0 */
[----:B------:R-:W-:Y:S11]  /*c9a00*/  @!UPT UIADD3 URZ, URZ, URZ, URZ ;  /* 0x0000003f3f3ff290 */ /* 0x000ff6000fffe03f */
[----:B------:R-:W-:Y:S01]  /*c9a10*/  @!UPT UIADD3 URZ, URZ, URZ, URZ ;  /* 0x0000003f3f3ff290 */ /* 0x000fe2000fffe03f */
        /* <DEDUP_REMOVED lines=90> */
[----:B--2---:R-:W2:Y:S02]  /*c9fc0*/  LDL.LU R4, [R1+0x570] ;  /* 0x0005700001047983 */ /* 0x004ea40000300800 */
[----:B------:R-:W2:Y:S01]  /*c9fd0*/  LDL.LU R5, [R1+0x574] ;  /* 0x0005740001057983 */ /* 0x000ea20000300800 */
[----:B---3--:R-:W2:Y:S01]  /*c9fe0*/  LDL.LU R6, [R1+0x578] ;  /* 0x0005780001067983 */ /* 0x008ea20000300800 */
[----:B------:R-:W2:Y:S02]  /*c9ff0*/  LDL.LU R7, [R1+0x57c] ;  /* 0x00057c0001077983 */ /* 0x000ea40000300800 */
[----:B------:R-:W2:Y:S02]  /*ca000*/  LDL.LU.64 R244, [R1+0x20] ;  /* 0x0000200001f47983 */ /* 0x000ea40000300a00 */
[----:B------:R-:W3:Y:S01]  /*ca010*/  LDL.LU R248, [R1+0x560] ;  /* 0x0005600001f87983 */ /* 0x000ee20000300800 */
[----:B------:R-:W3:Y:S01]  /*ca020*/  LDL.LU R249, [R1+0x564] ;  /* 0x0005640001f97983 */ /* 0x000ee20000300800 */
[----:B------:R-:W3:Y:S02]  /*ca030*/  LDL.LU R250, [R1+0x568] ;  /* 0x0005680001fa7983 */ /* 0x000ee40000300800 */
[----:B------:R-:W3:Y:S01]  /*ca040*/  LDL.LU R251, [R1+0x56c] ;  /* 0x00056c0001fb7983 */ /* 0x000ee20000300800 */
[----:B------:R-:W-:Y:S01]  /*ca050*/  MOV R176, R111 ;  /* 0x0000006f00b07202 */ /* 0x000fe20000000f00 */
[----:B------:R-:W-:Y:S01]  /*ca060*/  IMAD.MOV.U32 R177, RZ, RZ, R110 ;  /* 0x000000ffffb17224 */ /* 0x000fe200078e006e */
        /* <DEDUP_REMOVED lines=20> */
[----:B------:R-:W4:Y:S01]  /*ca1b0*/  LDL.LU R227, [R1+0x43c] ;  /* 0x00043c0001e37983 */ /* 0x000f220000300800 */
[----:B------:R-:W-:Y:S01]  /*ca1c0*/  MOV R180, R113 ;  /* 0x0000007100b47202 */ /* 0x000fe20000000f00 */
[----:B------:R-:W4:Y:S02]  /*ca1d0*/  LDL.LU R112, [R1+0x3f0] ;  /* 0x0003f00001707983 */ /* 0x000f240000300800 */
[----:B------:R-:W4:Y:S01]  /*ca1e0*/  LDL.LU R113, [R1+0x3f4] ;  /* 0x0003f40001717983 */ /* 0x000f220000300800 */
[----:B------:R-:W4:Y:S01]  /*ca1f0*/  LDL.LU R114, [R1+0x3f8] ;  /* 0x0003f80001727983 */ /* 0x000f220000300800 */
[----:B------:R-:W4:Y:S01]  /*ca200*/  LDL.LU R115, [R1+0x3fc] ;  /* 0x0003fc0001737983 */ /* 0x000f220000300800 */
[C---:B--2---:R-:W-:Y:S08]  /*ca210*/  HMMA.1688.F32.TF32 R4, R120.reuse, R244, R4 ;  /* 0x000000f47804723c */ /* 0x044ff00000081004 */
[C---:B---3--:R-:W-:Y:S01]  /*ca220*/  HMMA.1688.F32.TF32 R248, R120.reuse, R176, R248 ;  /* 0x000000b078f8723c */ /* 0x048fe200000810f8 */
[----:B------:R-:W-:Y:S01]  /*ca230*/  MOV R111, R244 ;  /* 0x000000f4006f7202 */ /* 0x000fe20000000f00 */
[----:B------:R-:W-:Y:S11]  /*ca240*/  IMAD.MOV.U32 R110, RZ, RZ, R245 ;  /* 0x000000ffff6e7224 */ /* 0x000ff600078e00f5 */
[----:B------:R-:W-:Y:S02]  /*ca250*/  @!UPT UIADD3 URZ, URZ, URZ, URZ ;  /* 0x0000003f3f3ff290 */ /* 0x000fe4000fffe03f */
[----:B------:R-:W-:Y:S01]  /*ca260*/  STL.64 [R1+0xa80], R4 ;  /* 0x000a800401007387 */ /* 0x000fe20000100a00 */
[----:B------:R2:W-:Y:S03]  /*ca270*/  STL.64 [R1+0xa88], R6 ;  /* 0x000a880601007387 */ /* 0x0005e60000100a00 */
[----:B--2---:R2:W5:Y:S01]  /*ca280*/  LDL.LU.64 R6, [R1+0x6498] ;  /* 0x0064980001067983 */ /* 0x0045620000300a00 */
[----:B------:R-:W3:Y:S02]  /*ca290*/  LDL.LU.64 R4, [R1+0x6490] ;  /* 0x0064900001047983 */ /* 0x000ee40000300a00 */
[----:B------:R2:W5:Y:S02]  /*ca2a0*/  LDL.LU.64 R246, [R1+0x6488] ;  /* 0x0064880001f67983 */ /* 0x0005640000300a00 */
[----:B------:R-:W2:Y:S01]  /*ca2b0*/  LDL.LU.64 R244, [R1+0x6480] ;  /* 0x0064800001f47983 */ /* 0x000ea20000300a00 */
[----:B------:R-:W-:Y:S01]  /*ca2c0*/  STL.64 [R1+0xa70], R248 ;  /* 0x000a70f801007387 */ /* 0x000fe20000100a00 */
[----:B------:R1:W-:Y:S03]  /*ca2d0*/  STL.64 [R1+0xa78], R250 ;  /* 0x000a78fa01007387 */ /* 0x0003e60000100a00 */
[----:B-1----:R-:W3:Y:S01]  /*ca2e0*/  LDL.LU.64 R250, [R1+0x6478] ;  /* 0x0064780001fa7983 */ /* 0x002ee20000300a00 */
[----:B------:R-:W3:Y:S01]  /*ca2f0*/  LDL.LU.64 R248, [R1+0x6470] ;  /* 0x0064700001f87983 */ /* 0x000ee20000300a00 */
[C---:B----4-:R-:W-:Y:S08]  /*ca300*/  HMMA.1688.F32.TF32 R188, R120.reuse, R180, R188 ;  /* 0x000000b478bc723c */ /* 0x050ff000000810bc */
[C---:B------:R-:W-:Y:S08]  /*ca310*/  HMMA.1688.F32.TF32 R152, R120.reuse, R8, R152 ;  /* 0x000000087898723c */ /* 0x040ff00000081098 */
[C---:B------:R-:W-:Y:S08]  /*ca320*/  HMMA.1688.F32.TF32 R156, R120.reuse, R104, R156 ;  /* 0x00000068789c723c */ /* 0x040ff0000008109c */
[C---:B------:R-:W-:Y:S08]  /*ca330*/  HMMA.1688.F32.TF32 R160, R120.reuse, R100, R160 ;  /* 0x0000006478a0723c */ /* 0x040ff000000810a0 */
[C---:B------:R-:W-:Y:S08]  /*ca340*/  HMMA.1688.F32.TF32 R164, R120.reuse, R96, R164 ;  /* 0x0000006078a4723c */ /* 0x040ff000000810a4 */
[C---:B------:R-:W-:Y:S08]  /*ca350*/  HMMA.1688.F32.TF32 R168, R120.reuse, R92, R168 ;  /* 0x0000005c78a8723c */ /* 0x040ff000000810a8 */
[C---:B------:R-:W-:Y:S01]  /*ca360*/  HMMA.1688.F32.TF32 R184, R120.reuse, R88, R184 ;  /* 0x0000005878b8723c */ /* 0x040fe200000810b8 */
[----:B------:R-:W-:Y:S01]  /*ca370*/  STL.64 [R1+0xa60], R188 ;  /* 0x000a60bc01007387 */ /* 0x000fe20000100a00 */
[----:B------:R1:W-:Y:S03]  /*ca380*/  STL.64 [R1+0xa68], R190 ;  /* 0x000a68be01007387 */ /* 0x0003e60000100a00 */
[----:B-1----:R-:W4:Y:S01]  /*ca390*/  LDL.LU.64 R190, [R1+0x6468] ;  /* 0x0064680001be7983 */ /* 0x002f220000300a00 */
[----:B------:R-:W4:Y:S02]  /*ca3a0*/  LDL.LU.64 R188, [R1+0x6460] ;  /* 0x0064600001bc7983 */ /* 0x000f240000300a00 */
[C---:B------:R-:W-:Y:S08]  /*ca3b0*/  HMMA.1688.F32.TF32 R192, R120.reuse, R84, R192 ;  /* 0x0000005478c0723c */ /* 0x040ff000000810c0 */
[C---:B--2---:R-:W-:Y:S08]  /*ca3c0*/  HMMA.1688.F32.TF32 R144, R120.reuse, R244, R144 ;  /* 0x000000f47890723c */ /* 0x044ff00000081090 */
[C---:B---3--:R-:W-:Y:S08]  /*ca3d0*/  HMMA.1688.F32.TF32 R148, R120.reuse, R4, R148 ;  /* 0x000000047894723c */ /* 0x048ff00000081094 */
[C---:B------:R-:W-:Y:S11]  /*ca3e0*/  HMMA.1688.F32.TF32 R240, R120.reuse, R248, R240 ;  /* 0x000000f878f0723c */ /* 0x040ff600000810f0 */
[----:B------:R-:W-:Y:S11]  /*ca3f0*/  @!UPT UIADD3 URZ, URZ, URZ, URZ ;  /* 0x0000003f3f3ff290 */ /* 0x000ff6000fffe03f */
[----:B------:R-:W-:Y:S01]  /*ca400*/  @!UPT UIADD3 URZ, URZ, URZ, URZ ;  /* 0x0000003f3f3ff290 */ /* 0x000fe2000fffe03f */
[----:B------:R-:W-:Y:S01]  /*ca410*/  STL.64 [R1+0xa50], R240 ;  /* 0x000a50f001007387 */ /* 0x000fe20000100a00 */
[----:B------:R1:W-:Y:S03]  /*ca420*/  STL.64 [R1+0xa58], R242 ;  /* 0x000a58f201007387 */ /* 0x0003e60000100a00 */
[----:B-1----:R-:W2:Y:S01]  /*ca430*/  LDL.LU R243, [R1+0x6458] ;  /* 0x0064580001f37983 */ /* 0x002ea20000300800 */
[----:B------:R-:W-:Y:S02]  /*ca440*/  STL.64 [R1+0x570], R144 ;  /* 0x0005709001007387 */ /* 0x000fe40000100a00 */
[----:B------:R1:W-:Y:S02]  /*ca450*/  STL.64 [R1+0x578], R146 ;  /* 0x0005789201007387 */ /* 0x0003e40000100a00 */
[----:B-1----:R-:W3:Y:S01]  /*ca460*/  LDL.LU.64 R146, [R1+0x6450] ;  /* 0x0064500001927983 */ /* 0x002ee20000300a00 */
        /* <DEDUP_REMOVED lines=50> */
[C---:B------:R-:W-:Y:S08]  /*ca790*/  HMMA.1688.F32.TF32 R116, R120.reuse, R40, R116 ;  /* 0x000000287874723c */ /* 0x040ff00000081074 */
[C---:B------:R-:W-:Y:S08]  /*ca7a0*/  HMMA.1688.F32.TF32 R112, R120.reuse, R36, R112 ;  /* 0x000000247870723c */ /* 0x040ff00000081070 */
[C---:B-1----:R-:W-:Y:S08]  /*ca7b0*/  HMMA.1688.F32.TF32 R200, R120.reuse, R52, R224 ;  /* 0x0000003478c8723c */ /* 0x042ff000000810e0 */
[C---:B----4-:R-:W-:Y:S01]  /*ca7c0*/  HMMA.1688.F32.TF32 R196, R120.reuse, R48, R228 ;  /* 0x0000003078c4723c */ /* 0x050fe200000810e4 */
[----:B------:R-:W-:Y:S01]  /*ca7d0*/  STL.64 [R1+0x770], R192 ;  /* 0x000770c001007387 */ /* 0x000fe20000100a00 */
[----:B------:R1:W-:Y:S06]  /*ca7e0*/  STL.64 [R1+0x778], R194 ;  /* 0x000778c201007387 */ /* 0x0003ec0000100a00 */
[C---:B-1----:R-:W-:Y:S07]  /*ca7f0*/  HMMA.1688.F32.TF32 R192, R120.reuse, R44, R232 ;  /* 0x0000002c78c0723c */ /* 0x042fee00000810e8 */
[----:B------:R-:W-:Y:S01]  /*ca800*/  STL.64 [R1+0x790], R200 ;  /* 0x000790c801007387 */ /* 0x000fe20000100a00 */
[----:B------:R-:W-:Y:S07]  /*ca810*/  STL.64 [R1+0x798], R202 ;  /* 0x000798ca01007387 */ /* 0x000fee0000100a00 */
[----:B------:R-:W-:Y:S02]  /*ca820*/  STL.64 [R1+0x7c0], R196 ;  /* 0x0007c0c401007387 */ /* 0x000fe40000100a00 */
[----:B------:R-:W-:Y:S01]  /*ca830*/  STL.64 [R1+0x7c8], R198 ;  /* 0x0007c8c601007387 */ /* 0x000fe20000100a00 */
[C---:B------:R-:W-:Y:S05]  /*ca840*/  HMMA.1688.F32.TF32 R124, R120.reuse, R32, R124 ;  /* 0x00000020787c723c */ /* 0x040fea000008107c */
[----:B------:R-:W-:Y:S01]  /*ca850*/  STL.64 [R1+0x7e0], R192 ;  /* 0x0007e0c001007387 */ /* 0x000fe20000100a00 */
[----:B------:R-:W-:Y:S02]  /*ca860*/  STL.64 [R1+0x7e8], R194 ;  /* 0x0007e8c201007387 */ /* 0x000fe40000100a00 */
[----:B------:R-:W-:Y:S02]  /*ca870*/  STL.64 [R1+0x800], R116 ;  /* 0x0008007401007387 */ /* 0x000fe40000100a00 */
[----:B------:R1:W-:Y:S01]  /*ca880*/  STL.64 [R1+0x808], R118 ;  /* 0x0008087601007387 */ /* 0x0003e20000100a00 */
[----:B------:R-:W-:Y:S01]  /*ca890*/  STL.64 [R1+0x820], R112 ;  /* 0x0008207001007387 */ /* 0x000fe20000100a00 */
[----:B------:R4:W-:Y:S01]  /*ca8a0*/  STL.64 [R1+0x828], R114 ;  /* 0x0008287201007387 */ /* 0x0009e20000100a00 */
[C---:B-1----:R-:W-:Y:S08]  /*ca8b0*/  HMMA.1688.F32.TF32 R116, R120.reuse, R28, R128 ;  /* 0x0000001c7874723c */ /* 0x042ff00000081080 */
[C---:B----4-:R-:W-:Y:S02]  /*ca8c0*/  HMMA.1688.F32.TF32 R112, R120.reuse, R24, R132 ;  /* 0x000000187870723c */ /* 0x050fe40000081084 */
[----:B------:R-:W-:Y:S01]  /*ca8d0*/  STL.64 [R1+0x840], R124 ;  /* 0x0008407c01007387 */ /* 0x000fe20000100a00 */
[----:B------:R1:W-:Y:S05]  /*ca8e0*/  STL.64 [R1+0x848], R126 ;  /* 0x0008487e01007387 */ /* 0x0003ea0000100a00 */
[C---:B-1----:R-:W-:Y:S07]  /*ca8f0*/  HMMA.1688.F32.TF32 R124, R120.reuse, R20, R136 ;  /* 0x00000014787c723c */ /* 0x042fee0000081088 */
[----:B------:R-:W-:Y:S01]  /*ca900*/  STL.64 [R1+0x860], R116 ;  /* 0x0008607401007387 */ /* 0x000fe20000100a00 */
[----:B------:R1:W-:Y:S07]  /*ca910*/  STL.64 [R1+0x868], R118 ;  /* 0x0008687601007387 */ /* 0x0003ee0000100a00 */
[----:B------:R-:W-:Y:S02]  /*ca920*/  STL.64 [R1+0x880], R112 ;  /* 0x0008807001007387 */ /* 0x000fe40000100a00 */
[----:B------:R2:W-:Y:S01]  /*ca930*/  STL.64 [R1+0x888], R114 ;  /* 0x0008887201007387 */ /* 0x0005e20000100a00 */
[C---:B-1----:R-:W-:Y:S05]  /*ca940*/  HMMA.1688.F32.TF32 R116, R120.reuse, R16, R236 ;  /* 0x000000107874723c */ /* 0x042fea00000810ec */
[----:B------:R-:W-:Y:S01]  /*ca950*/  STL.64 [R1+0x8a0], R124 ;  /* 0x0008a07c01007387 */ /* 0x000fe20000100a00 */
[----:B------:R-:W-:Y:S11]  /*ca960*/  STL.64 [R1+0x8a8], R126 ;  /* 0x0008a87e01007387 */ /* 0x000ff60000100a00 */
[----:B------:R-:W-:Y:S06]  /*ca970*/  @!UPT UIADD3 URZ, URZ, URZ, URZ ;  /* 0x0000003f3f3ff290 */ /* 0x000fec000fffe03f */
[----:B------:R-:W-:Y:S01]  /*ca980*/  STL.64 [R1+0x8d0], R116 ;  /* 0x0008d07401007387 */ /* 0x000fe20000100a00 */
[----:B------:R-:W-:Y:S01]  /*ca990*/  STL.64 [R1+0x8d8], R118 ;  /* 0x0008d87601007387 */ /* 0x000fe20000100a00 */
[----:B--2---:R-:W-:Y:S02]  /*ca9a0*/  HMMA.1688.F32.TF32 R112, R120, R12, R184 ;  /* 0x0000000c7870723c */ /* 0x004fe400000810b8 */
[----:B------:R-:W-:Y:S04]  /*ca9b0*/  LDS R120, [R243+0x4c180] ;  /* 0x04c18000f3787984 */ /* 0x000fe80000000800 */
[----:B------:R-:W-:Y:S01]  /*ca9c0*/  LDS R122, [R243+0x4c980] ;  /* 0x04c98000f37a7984 */ /* 0x000fe20000000800 */
[----:B------:R-:W-:Y:S01]  /*ca9d0*/  MOV R141, R108 ;  /* 0x0000006c008d7202 */ /* 0x000fe20000000f00 */
[----:B------:R-:W-:-:S02]  /*ca9e0*/  IMAD.MOV.U32 R140, RZ, RZ, R109 ;  /* 0x000000ffff8c7224 */ /* 0x000fc400078e006d */
[----:B------:R-:W-:Y:S04]  /*ca9f0*/  LDS R121, [R191+0x4c180] ;  /* 0x04c18000bf797984 */ /* 0x000fe80000000800 */
[----:B------:R-:W3:Y:S09]  /*caa00*/  LDS R123, [R191+0x4c980] ;  /* 0x04c98000bf7b7984 */ /* 0x000ef20000000800 */
[----:B------:R-:W-:Y:S01]  /*caa10*/  STL.64 [R1+0x8c0], R112 ;  /* 0x0008c07001007387 */ /* 0x000fe20000100a00 */
[----:B------:R1:W-:Y:S02]  /*caa20*/  STL.64 [R1+0x8c8], R114 ;  /* 0x0008c87201007387 */ /* 0x0003e40000100a00 */
[C---:B-1----:R-:W-:Y:S11]  /*caa30*/  HMMA.1688.F32.TF32 R112, R172.reuse, R108, R168 ;  /* 0x0000006cac70723c */ /* 0x042ff600000810a8 */
        /* <DEDUP_REMOVED lines=16> */
[----:B-1----:R-:W3:Y:S02]  /*cab40*/  LDL.LU R112, [R1+0x90] ;  /* 0x0000900001707983 */ /* 0x002ee40000300800 */
[----:B------:R-:W3:Y:S01]  /*cab50*/  LDL.LU R113, [R1+0x94] ;  /* 0x0000940001717983 */ /* 0x000ee20000300800 */
[----:B--2---:R-:W3:Y:S01]  /*cab60*/  LDL.LU R114, [R1+0x98] ;  /* 0x0000980001727983 */ /* 0x004ee20000300800 */
        /* <DEDUP_REMOVED lines=74> */
[C---:B----4-:R-:W-:Y:S11]  /*cb010*/  HMMA.1688.F32.TF32 R240, R172.reuse, R180, R240 ;  /* 0x000000b4acf0723c */ /* 0x050ff600000810f0 */
[----:B------:R-:W-:Y:S04]  /*cb020*/  @!UPT UIADD3 URZ, URZ, URZ, URZ ;  /* 0x0000003f3f3ff290 */ /* 0x000fe8000fffe03f */
[----:B------:R-:W-:Y:S01]  /*cb030*/  STL.64 [R1+0x12e0], R168 ;  /* 0x0012e0a801007387 */ /* 0x000fe20000100a00 */
[----:B------:R-:W-:Y:S02]  /*cb040*/  STL.64 [R1+0x12e8], R170 ;  /* 0x0012e8aa01007387 */ /* 0x000fe40000100a00 */
[----:B------:R-:W-:Y:S02]  /*cb050*/  STL.64 [R1+0x12c0], R236 ;  /* 0x0012c0ec01007387 */ /* 0x000fe40000100a00 */
[----:B------:R1:W-:Y:S02]  /*cb060*/  STL.64 [R1+0x12c8], R238 ;  /* 0x0012c8ee01007387 */ /* 0x0003e40000100a00 */
[----:B-1----:R-:W2:Y:S01]  /*cb070*/  LDL.LU.64 R238, [R1+0x63c8] ;  /* 0x0063c80001ee7983 */ /* 0x002ea20000300a00 */
[----:B------:R-:W2:Y:S02]  /*cb080*/  LDL.LU.64 R236, [R1+0x63c0] ;  /* 0x0063c00001ec7983 */ /* 0x000ea40000300a00 */
[----:B------:R1:W-:Y:S02]  /*cb090*/  STL.64 [R1+0x6398], R176 ;  /* 0x006398b001007387 */ /* 0x0003e40000100a00 */
[----:B-1----:R-:W3:Y:S01]  /*cb0a0*/  LDL.LU R176, [R1+0x350] ;  /* 0x0003500001b07983 */ /* 0x002ee20000300800 */
[----:B------:R-:W3:Y:S02]  /*cb0b0*/  LDL.LU R177, [R1+0x354] ;  /* 0x0003540001b17983 */ /* 0x000ee40000300800 */
[----:B------:R-:W3:Y:S02]  /*cb0c0*/  LDL.LU R178, [R1+0x358] ;  /* 0x0003580001b27983 */ /* 0x000ee40000300800 */
[----:B------:R-:W3:Y:S01]  /*cb0d0*/  LDL.LU R179, [R1+0x35c] ;  /* 0x00035c0001b37983 */ /* 0x000ee20000300800 */
[----:B------:R-:W-:Y:S01]  /*cb0e0*/  STL.64 [R1+0x12b0], R240 ;  /* 0x0012b0f001007387 */ /* 0x000fe20000100a00 */
[----:B------:R1:W-:Y:S03]  /*cb0f0*/  STL.64 [R1+0x12b8], R242 ;  /* 0x0012b8f201007387 */ /* 0x0003e60000100a00 */
[----:B-1----:R-:W4:Y:S01]  /*cb100*/  LDL.LU.64 R242, [R1+0x63b8] ;  /* 0x0063b80001f27983 */ /* 0x002f220000300a00 */
[----:B------:R-:W4:Y:S02]  /*cb110*/  LDL.LU.64 R240, [R1+0x63b0] ;  /* 0x0063b00001f07983 */ /* 0x000f240000300a00 */
[----:B------:R1:W-:Y:S02]  /*cb120*/  STL.64 [R1+0x6390], R180 ;  /* 0x006390b401007387 */ /* 0x0003e40000100a00 */
[----:B-1----:R-:W2:Y:S01]  /*cb130*/  LDL.LU R180, [R1+0x360] ;  /* 0x0003600001b47983 */ /* 0x002ea20000300800 */
[----:B------:R-:W2:Y:S02]  /*cb140*/  LDL.LU R181, [R1+0x364] ;  /* 0x0003640001b57983 */ /* 0x000ea40000300800 */
[----:B------:R-:W2:Y:S02]  /*cb150*/  LDL.LU R182, [R1+0x368] ;  /* 0x0003680001b67983 */ /* 0x000ea40000300800 */
[----:B------:R-:W2:Y:S01]  /*cb160*/  LDL.LU R183, [R1+0x36c] ;  /* 0x00036c0001b77983 */ /* 0x000ea20000300800 */
[----:B------:R-:W-:Y:S01]  /*cb170*/  STL.64 [R1+0x6388], R250 ;  /* 0x006388fa01007387 */ /* 0x000fe20000100a00 */
[----:B------:R-:W-:Y:S01]  /*cb180*/  STL.64 [R1+0x6380], R248 ;  /* 0x006380f801007387 */ /* 0x000fe20000100a00 */
[----:B------:R-:W-:Y:S01]  /*cb190*/  HMMA.1688.F32.TF32 R192, R172, R4, R192 ;  /* 0x00000004acc0723c */ /* 0x000fe200000810c0 */
[----:B------:R-:W-:Y:S01]  /*cb1a0*/  MOV R168, R141 ;  /* 0x0000008d00a87202 */ /* 0x000fe20000000f00 */
[----:B------:R-:W-:-:S06]  /*cb1b0*/  IMAD.MOV.U32 R169, RZ, RZ, R140 ;  /* 0x000000ffffa97224 */ /* 0x000fcc00078e008c */
[C---:B---3--:R-:W-:Y:S08]  /*cb1c0*/  HMMA.1688.F32.TF32 R176, R172.reuse, R244, R176 ;  /* 0x000000f4acb0723c */ /* 0x048ff000000810b0 */
        /* <DEDUP_REMOVED lines=35> */
[C---:B--2---:R-:W-:Y:S08]  /*cb400*/  HMMA.1688.F32.TF32 R176, R172.reuse, R68, R116 ;  /* 0x00000044acb0723c */ /* 0x044ff00000081074 */
        /* <DEDUP_REMOVED lines=10> */
[----:B------:R1:W-:Y:S03]  /*cb4b0*/  STL.64 [R1+0x1108], R118 ;  /* 0x0011087601007387 */ /* 0x0003e60000100a00 */
        /* <DEDUP_REMOVED lines=15> */
[C---:B--2---:R-:W-:Y:S01]  /*cb5b0*/  HMMA.1688.F32.TF32 R108, R172.reuse, R32, R188 ;  /* 0x00000020ac6c723c */ /* 0x044fe200000810bc */
[----:B------:R-:W-:Y:S04]  /*cb5c0*/  LDS R236, [R142+0x4c180] ;  /* 0x04c180008eec7984 */ /* 0x000fe80000000800 */
[----:B------:R-:W-:Y:S04]  /*cb5d0*/  LDS R238, [R142+0x4c980] ;  /* 0x04c980008eee7984 */ /* 0x000fe80000000800 */
[----:B------:R-:W-:Y:S04]  /*cb5e0*/  LDS R237, [R143+0x4c180] ;  /* 0x04c180008fed7984 */ /* 0x000fe80000000800 */
[----:B------:R-:W1:Y:S04]  /*cb5f0*/  LDS R239, [R143+0x4c980] ;  /* 0x04c980008fef7984 */ /* 0x000e680000000800 */
[----:B------:R-:W-:Y:S01]  /*cb600*/  STL.64 [R1+0x1040], R116 ;  /* 0x0010407401007387 */ /* 0x000fe20000100a00 */
[----:B------:R2:W-:Y:S02]  /*cb610*/  STL.64 [R1+0x1048], R118 ;  /* 0x0010487601007387 */ /* 0x0005e40000100a00 */
[----:B------:R-:W-:Y:S02]  /*cb620*/  STL.64 [R1+0x1020], R112 ;  /* 0x0010207001007387 */ /* 0x000fe40000100a00 */
[----:B------:R3:W-:Y:S01]  /*cb630*/  STL.64 [R1+0x1028], R114 ;  /* 0x0010287201007387 */ /* 0x0007e20000100a00 */
[----:B------:R-:W-:Y:S01]  /*cb640*/  STL.64 [R1+0x1000], R108 ;  /* 0x0010006c01007387 */ /* 0x000fe20000100a00 */
[----:B------:R4:W-:Y:S01]  /*cb650*/  STL.64 [R1+0x1008], R110 ;  /* 0x0010086e01007387 */ /* 0x0009e20000100a00 */
[C---:B--2---:R-:W-:Y:S08]  /*cb660*/  HMMA.1688.F32.TF32 R116, R172.reuse, R28, R164 ;  /* 0x0000001cac74723c */ /* 0x044ff000000810a4 */
[C---:B---3--:R-:W-:Y:S08]  /*cb670*/  HMMA.1688.F32.TF32 R112, R172.reuse, R24, R160 ;  /* 0x00000018ac70723c */ /* 0x048ff000000810a0 */
[C---:B----4-:R-:W-:Y:S07]  /*cb680*/  HMMA.1688.F32.TF32 R108, R172.reuse, R20, R156 ;  /* 0x00000014ac6c723c */ /* 0x050fee000008109c */
[----:B------:R-:W-:Y:S01]  /*cb690*/  STL.64 [R1+0xfe0], R116 ;  /* 0x000fe07401007387 */ /* 0x000fe20000100a00 */
[----:B------:R2:W-:Y:S07]  /*cb6a0*/  STL.64 [R1+0xfe8], R118 ;  /* 0x000fe87601007387 */ /* 0x0005ee0000100a00 */
[----:B------:R-:W-:Y:S02]  /*cb6b0*/  STL.64 [R1+0xfc0], R112 ;  /* 0x000fc07001007387 */ /* 0x000fe40000100a00 */
[----:B------:R3:W-:Y:S06]  /*cb6c0*/  STL.64 [R1+0xfc8], R114 ;  /* 0x000fc87201007387 */ /* 0x0007ec0000100a00 */
[----:B------:R-:W-:Y:S01]  /*cb6d0*/  STL.64 [R1+0xfa0], R108 ;  /* 0x000fa06c01007387 */ /* 0x000fe20000100a00 */
[----:B------:R4:W-:Y:S01]  /*cb6e0*/  STL.64 [R1+0xfa8], R110 ;  /* 0x000fa86e01007387 */ /* 0x0009e20000100a00 */
[C---:B--2---:R-:W-:Y:S08]  /*cb6f0*/  HMMA.1688.F32.TF32 R116, R172.reuse, R16, R152 ;  /* 0x00000010ac74723c */ /* 0x044ff00000081098 */
[----:B---3--:R-:W-:Y:S08]  /*cb700*/  HMMA.1688.F32.TF32 R112, R172, R12, R148 ;  /* 0x0000000cac70723c */ /* 0x008ff00000081094 */
[----:B----4-:R-:W-:Y:S07]  /*cb710*/  HMMA.1688.F32.TF32 R108, R120, R168, R144 ;  /* 0x000000a8786c723c */ /* 0x010fee0000081090 */
[----:B------:R-:W-:Y:S01]  /*cb720*/  STL.64 [R1+0xf80], R116 ;  /* 0x000f807401007387 */ /* 0x000fe20000100a00 */
[----:B------:R-:W-:Y:S07]  /*cb730*/  STL.64 [R1+0xf88], R118 ;  /* 0x000f887601007387 */ /* 0x000fee0000100a00 */
[----:B------:R-:W-:Y:S02]  /*cb740*/  STL.64 [R1+0xf60], R112 ;  /* 0x000f607001007387 */ /* 0x000fe40000100a00 */
[----:B------:R-:W-:Y:S06]  /*cb750*/  STL.64 [R1+0xf68], R114 ;  /* 0x000f687201007387 */ /* 0x000fec0000100a00 */
        /* <DEDUP_REMOVED lines=121> */
[----:B------:R-:W3:Y:S01]  /*cbef0*/  LDL.LU R159, [R1+0x16c] ;  /* 0x00016c00019f7983 */ /* 0x000ee20000300800 */
[----:B------:R-:W-:Y:S01]  /*cbf00*/  MOV R240, R252 ;  /* 0x000000fc00f07202 */ /* 0x000fe20000000f00 */
[----:B------:R-:W-:Y:S01]  /*cbf10*/  IMAD.MOV.U32 R241, RZ, RZ, R2 ;  /* 0x000000fffff17224 */ /* 0x000fe200078e0002 */
[----:B------:R-:W3:Y:S01]  /*cbf20*/  LDL.LU R252, [R1+0x63a8] ;  /* 0x0063a80001fc7983 */ /* 0x000ee20000300800 */
[----:B------:R1:W5:Y:S01]  /*cbf30*/  LDL.LU R2, [R1+0x63a4] ;  /* 0x0063a40001027983 */ /* 0x0003620000300800 */
[----:B------:R-:W-:-:S02]  /*cbf40*/  MOV R242, R0 ;  /* 0x0000000000f27202 */ /* 0x000fc40000000f00 */
[----:B------:R1:W5:Y:S01]  /*cbf50*/  LDL.LU R0, [R1+0x63a0] ;  /* 0x0063a00001007983 */ /* 0x0003620000300800 */
[C---:B--2---:R-:W-:Y:S11]  /*cbf60*/  HMMA.1688.F32.TF32 R176, R120.reuse, R184, R176 ;  /* 0x000000b878b0723c */ /* 0x044ff600000810b0 */
[----:B------:R-:W-:Y:S11]  /*cbf70*/  @!UPT UIADD3 URZ, URZ, URZ, URZ ;  /* 0x0000003f3f3ff290 */ /* 0x000ff6000fffe03f */
[----:B------:R-:W-:Y:S01]  /*cbf80*/  @!UPT UIADD3 URZ, URZ, URZ, URZ ;  /* 0x0000003f3f3ff290 */ /* 0x000fe2000fffe03f */
[----:B------:R2:W-:Y:S01]  /*cbf90*/  STL.64 [R1+0xa30], R176 ;  /* 0x000a30b001007387 */ /* 0x0005e20000100a00 */
[----:B------:R-:W-:Y:S03]  /*cbfa0*/  STL.64 [R1+0xa38], R178 ;  /* 0x000a38b201007387 */ /* 0x000fe60000100a00 */
[----:B--2---:R-:W2:Y:S02]  /*cbfb0*/  LDL.LU.64 R176, [R1+0x6398] ;  /* 0x0063980001b07983 */ /* 0x004ea40000300a00 */
[C---:B--2---:R-:W-:Y:S11]  /*cbfc0*/  HMMA.1688.F32.TF32 R180, R120.reuse, R176, R180 ;  /* 0x000000b078b4723c */ /* 0x044ff600000810b4 */
[----:B------:R-:W-:Y:S11]  /*cbfd0*/  @!UPT UIADD3 URZ, URZ, URZ, URZ ;  /* 0x0000003f3f3ff290 */ /* 0x000ff6000fffe03f */
[----:B------:R-:W-:Y:S01]  /*cbfe0*/  @!UPT UIADD3 URZ, URZ, URZ, URZ ;  /* 0x0000003f3f3ff290 */ /* 0x000fe2000fffe03f */
[----:B------:R2:W-:Y:S01]  /*cbff0*/  STL.64 [R1+0xa20], R180 ;  /* 0x000a20b401007387 */ /* 0x0005e20000100a00 */
[----:B------:R-:W-:Y:S03]  /*cc000*/  STL.64 [R1+0xa28], R182 ;  /* 0x000a28b601007387 */ /* 0x000fe60000100a00 */
[----:B--2---:R-:W3:Y:S02]  /*cc010*/  LDL.LU.64 R180, [R1+0x6390] ;  /* 0x0063900001b47983 */ /* 0x004ee40000300a00 */
[C---:B---3--:R-:W-:Y:S11]  /*cc020*/  HMMA.1688.F32.TF32 R248, R120.reuse, R180, R248 ;  /* 0x000000b478f8723c */ /* 0x048ff600000810f8 */
[----:B------:R-:W-:Y:S11]  /*cc030*/  @!UPT UIADD3 URZ, URZ, URZ, URZ ;  /* 0x0000003f3f3ff290 */ /* 0x000ff6000fffe03f */
[----:B------:R-:W-:Y:S01]  /*cc040*/  @!UPT UIADD3 URZ, URZ, URZ, URZ ;  /* 0x0000003f3f3ff290 */ /* 0x000fe2000fffe03f */
[----:B------:R-:W-:Y:S01]  /*cc050*/  STL.64 [R1+0xa10], R248 ;  /* 0x000a10f801007387 */ /* 0x000fe20000100a00 */
[----:B------:R2:W-:Y:S03]  /*cc060*/  STL.64 [R1+0xa18], R250 ;  /* 0x000a18fa01007387 */ /* 0x0005e60000100a00 */
[----:B--2---:R2:W5:Y:S01]  /*cc070*/  LDL.LU.64 R250, [R1+0x6388] ;  /* 0x0063880001fa7983 */ /* 0x0045620000300a00 */
[----:B------:R-:W3:Y:S01]  /*cc080*/  LDL.LU.64 R248, [R1+0x6380] ;  /* 0x0063800001f87983 */ /* 0x000ee20000300a00 */
        /* <DEDUP_REMOVED lines=13> */
[C---:B----4-:R-:W-:Y:S08]  /*cc160*/  HMMA.1688.F32.TF32 R124, R120.reuse, R64, R124 ;  /* 0x00000040787c723c */ /* 0x050ff0000008107c */
        /* <DEDUP_REMOVED lines=8> */
[----:B------:R3:W-:Y:S03]  /*cc1f0*/  STL.64 [R1+0xa08], R194 ;  /* 0x000a08c201007387 */ /* 0x0007e60000100a00 */
[----:B---3--:R-:W3:Y:S01]  /*cc200*/  LDL.LU.64 R194, [R1+0x6378] ;  /* 0x0063780001c27983 */ /* 0x008ee20000300a00 */
[----:B------:R-:W3:Y:S02]  /*cc210*/  LDL.LU.64 R192, [R1+0x6370] ;  /* 0x0063700001c07983 */ /* 0x000ee40000300a00 */
[----:B------:R-:W-:Y:S02]  /*cc220*/  STL.64 [R1+0x9f0], R196 ;  /* 0x0009f0c401007387 */ /* 0x000fe40000100a00 */
[----:B------:R4:W-:Y:S02]  /*cc230*/  STL.64 [R1+0x9f8], R198 ;  /* 0x0009f8c601007387 */ /* 0x0009e40000100a00 */
[----:B----4-:R-:W4:Y:S01]  /*cc240*/  LDL.LU.64 R198, [R1+0x6368] ;  /* 0x0063680001c67983 */ /* 0x010f220000300a00 */
[----:B------:R-:W4:Y:S02]  /*cc250*/  LDL.LU.64 R196, [R1+0x6360] ;  /* 0x0063600001c47983 */ /* 0x000f240000300a00 */
        /* <DEDUP_REMOVED lines=67> */
[----:B------:R-:W4:Y:S01]  /*cc690*/  LDL.LU.64 R140, [R1+0x6250] ;  /* 0x00625000018c7983 */ /* 0x000f220000300a00 */
[C---:B------:R-:W-:Y:S08]  /*cc6a0*/  HMMA.1688.F32.TF32 R144, R120.reuse, R44, R144 ;  /* 0x0000002c7890723c */ /* 0x040ff00000081090 */
[C---:B------:R-:W-:Y:S11]  /*cc6b0*/  HMMA.1688.F32.TF32 R172, R120.reuse, R40, R172 ;  /* 0x0000002878ac723c */ /* 0x040ff600000810ac */
[----:B------:R-:W-:Y:S04]  /*cc6c0*/  @!UPT UIADD3 URZ, URZ, URZ, URZ ;  /* 0x0000003f3f3ff290 */ /* 0x000fe8000fffe03f */
[----:B------:R-:W-:Y:S01]  /*cc6d0*/  STL.64 [R1+0x890], R144 ;  /* 0x0008909001007387 */ /* 0x000fe20000100a00 */
[----:B------:R1:W-:Y:S02]  /*cc6e0*/  STL.64 [R1+0x898], R146 ;  /* 0x0008989201007387 */ /* 0x0003e40000100a00 */
[C---:B-1----:R-:W-:Y:S08]  /*cc6f0*/  HMMA.1688.F32.TF32 R144, R120.reuse, R36, R148 ;  /* 0x000000247890723c */ /* 0x042ff00000081094 */
[C---:B------:R-:W-:Y:S01]  /*cc700*/  HMMA.1688.F32.TF32 R152, R120.reuse, R32, R152 ;  /* 0x000000207898723c */ /* 0x040fe20000081098 */
[----:B------:R-:W-:Y:S01]  /*cc710*/  STL.64 [R1+0x870], R172 ;  /* 0x000870ac01007387 */ /* 0x000fe20000100a00 */
[----:B------:R-:W-:Y:S06]  /*cc720*/  STL.64 [R1+0x878], R174 ;  /* 0x000878ae01007387 */ /* 0x000fec0000100a00 */
[C---:B------:R-:W-:Y:S01]  /*cc730*/  HMMA.1688.F32.TF32 R148, R120.reuse, R28, R156 ;  /* 0x0000001c7894723c */ /* 0x040fe2000008109c */
[----:B------:R-:W-:Y:S01]  /*cc740*/  IMAD.MOV.U32 R243, RZ, RZ, R3 ;  /* 0x000000fffff37224 */ /* 0x000fe200078e0003 */
[----:B------:R-:W1:Y:S04]  /*cc750*/  LDSM.16.M88.4 R172, [R252+0x11180] ;  /* 0x01118000fcac783b */ /* 0x000e680000000200 */
[----:B------:R-:W1:Y:S04]  /*cc760*/  LDSM.16.M88.4 R156, [R252+0x15180] ;  /* 0x01518000fc9c783b */ /* 0x000e680000000200 */
[----:B------:R-:W-:Y:S01]  /*cc770*/  STL.64 [R1+0x850], R144 ;  /* 0x0008509001007387 */ /* 0x000fe20000100a00 */
[----:B------:R1:W-:Y:S02]  /*cc780*/  STL.64 [R1+0x858], R146 ;  /* 0x0008589201007387 */ /* 0x0003e40000100a00 */
[C---:B-1----:R-:W-:Y:S02]  /*cc790*/  HMMA.1688.F32.TF32 R144, R120.reuse, R24, R160 ;  /* 0x000000187890723c */ /* 0x042fe400000810a0 */
[----:B------:R-:W-:Y:S01]  /*cc7a0*/  STL.64 [R1+0x830], R152 ;  /* 0x0008309801007387 */ /* 0x000fe20000100a00 */
[----:B------:R1:W-:Y:S07]  /*cc7b0*/  STL.64 [R1+0x838], R154 ;  /* 0x0008389a01007387 */ /* 0x0003ee0000100a00 */
[----:B------:R-:W-:Y:S02]  /*cc7c0*/  STL.64 [R1+0x810], R148 ;  /* 0x0008109401007387 */ /* 0x000fe40000100a00 */
[----:B------:R1:W-:Y:S01]  /*cc7d0*/  STL.64 [R1+0x818], R150 ;  /* 0x0008189601007387 */ /* 0x0003e20000100a00 */
[----:B------:R-:W2:Y:S01]  /*cc7e0*/  LDSM.16.M88.4 R160, [R252+0x14180] ;  /* 0x01418000fca0783b */ /* 0x000ea20000000200 */
[C---:B-1----:R-:W-:Y:S08]  /*cc7f0*/  HMMA.1688.F32.TF32 R152, R120.reuse, R20, R164 ;  /* 0x000000147898723c */ /* 0x042ff000000810a4 */
[C---:B------:R-:W-:Y:S01]  /*cc800*/  HMMA.1688.F32.TF32 R148, R120.reuse, R16, R188 ;  /* 0x000000107894723c */ /* 0x040fe200000810bc */
[----:B------:R-:W1:Y:S04]  /*cc810*/  LDSM.16.M88.4 R188, [R252+0xd180] ;  /* 0x00d18000fcbc783b */ /* 0x000e680000000200 */
[----:B------:R-:W1:Y:S04]  /*cc820*/  LDSM.16.M88.4 R164, [R252+0x13180] ;  /* 0x01318000fca4783b */ /* 0x000e680000000200 */
[----:B------:R-:W-:Y:S01]  /*cc830*/  STL.64 [R1+0x7f0], R144 ;  /* 0x0007f09001007387 */ /* 0x000fe20000100a00 */
[----:B------:R1:W-:Y:S02]  /*cc840*/  STL.64 [R1+0x7f8], R146 ;  /* 0x0007f89201007387 */ /* 0x0003e40000100a00 */
[----:B-1----:R-:W-:Y:S03]  /*cc850*/  HMMA.1688.F32.TF32 R144, R120, R12, R240 ;  /* 0x0000000c7890723c */ /* 0x002fe600000810f0 */
[----:B------:R-:W-:Y:S01]  /*cc860*/  STL.64 [R1+0x7d0], R152 ;  /* 0x0007d09801007387 */ /* 0x000fe20000100a00 */
[----:B------:R-:W-:Y:S07]  /*cc870*/  STL.64 [R1+0x7d8], R154 ;  /* 0x0007d89a01007387 */ /* 0x000fee0000100a00 */
[----:B------:R-:W-:Y:S02]  /*cc880*/  STL.64 [R1+0x7b0], R148 ;  /* 0x0007b09401007387 */ /* 0x000fe40000100a00 */
[----:B------:R-:W-:Y:S01]  /*cc890*/  STL.64 [R1+0x7b8], R150 ;  /* 0x0007b89601007387 */ /* 0x000fe20000100a00 */
[----:B------:R-:W1:Y:S04]  /*cc8a0*/  LDSM.16.M88.4 R152, [R252+0x16180] ;  /* 0x01618000fc98783b */ /* 0x000e680000000200 */
[----:B------:R-:W1:Y:S05]  /*cc8b0*/  LDSM.16.M88.4 R148, [R252+0x17180] ;  /* 0x01718000fc94783b */ /* 0x000e6a0000000200 */
[----:B------:R-:W-:Y:S01]  /*cc8c0*/  STL.64 [R1+0x760], R144 ;  /* 0x0007609001007387 */ /* 0x000fe20000100a00 */
[----:B------:R-:W-:Y:S02]  /*cc8d0*/  STL.64 [R1+0x768], R146 ;  /* 0x0007689201007387 */ /* 0x000fe40000100a00 */
[----:B------:R-:W1:Y:S01]  /*cc8e0*/  LDSM.16.M88.4 R144, [R252+0x18180] ;  /* 0x01818000fc90783b */ /* 0x000e620000000200 */
[C---:B--2---:R-:W-:Y:S01]  /*cc8f0*/  HMMA.1688.F32.TF32 R128, R236.reuse, R180, R128 ;  /* 0x000000b4ec80723c */ /* 0x044fe20000081080 */
[----:B------:R-:W2:Y:S07]  /*cc900*/  LDSM.16.M88.4 R180, [R252+0xf180] ;  /* 0x00f18000fcb4783b */ /* 0x000eae0000000200 */
[C---:B---3--:R-:W-:Y:S08]  /*cc910*/  HMMA.1688.F32.TF32 R120, R236.reuse, R184, R136 ;  /* 0x000000b8ec78723c */ /* 0x048ff00000081088 */
[C---:B------:R-:W-:Y:S01]  /*cc920*/  HMMA.1688.F32.TF32 R132, R236.reuse, R176, R132 ;  /* 0x000000b0ec84723c */ /* 0x040fe20000081084 */
[----:B------:R-:W3:Y:S04]  /*cc930*/  LDSM.16.M88.4 R184, [R252+0xe180] ;  /* 0x00e18000fcb8783b */ /* 0x000ee80000000200 */
[----:B------:R-:W1:Y:S04]  /*cc940*/  LDSM.16.M88.4 R176, [R252+0x10180] ;  /* 0x01018000fcb0783b */ /* 0x000e680000000200 */
[----:B------:R-:W1:Y:S01]  /*cc950*/  LDSM.16.M88.4 R136, [R252+0x1a180] ;  /* 0x01a18000fc88783b */ /* 0x000e620000000200 */
[C---:B----4-:R-:W-:Y:S03]  /*cc960*/  HMMA.1688.F32.TF32 R140, R236.reuse, R168, R140 ;  /* 0x000000a8ec8c723c */ /* 0x050fe6000008108c */
[----:B------:R-:W4:Y:S11]  /*cc970*/  LDSM.16.M88.4 R168, [R252+0x12180] ;  /* 0x01218000fca8783b */ /* 0x000f360000000200 */
[----:B------:R-:W-:Y:S09]  /*cc980*/  @!UPT UIADD3 URZ, URZ, URZ, URZ ;  /* 0x0000003f3f3ff290 */ /* 0x000ff2000fffe03f */
[----:B------:R-:W-:Y:S01]  /*cc990*/  STL.64 [R1+0x7a0], R140 ;  /* 0x0007a08c01007387 */ /* 0x000fe20000100a00 */
[----:B------:R-:W-:Y:S02]  /*cc9a0*/  STL.64 [R1+0x7a8], R142 ;  /* 0x0007a88e01007387 */ /* 0x000fe40000100a00 */
[----:B------:R-:W-:Y:S02]  /*cc9b0*/  STL.64 [R1+0x780], R120 ;  /* 0x0007807801007387 */ /* 0x000fe40000100a00 */
[----:B------:R1:W-:Y:S01]  /*cc9c0*/  STL.64 [R1+0x788], R122 ;  /* 0x0007887a01007387 */ /* 0x0003e20000100a00 */
[----:B------:R-:W2:Y:S01]  /*cc9d0*/  LDSM.16.M88.4 R140, [R252+0x19180] ;  /* 0x01918000fc8c783b */ /* 0x000ea20000000200 */
[C---:B-1----:R-:W-:Y:S03]  /*cc9e0*/  HMMA.1688.F32.TF32 R120, R236.reuse, R248, R124 ;  /* 0x000000f8ec78723c */ /* 0x042fe6000008107c */
[----:B------:R-:W-:Y:S01]  /*cc9f0*/  STL.64 [R1+0x750], R132 ;  /* 0x0007508401007387 */ /* 0x000fe20000100a00 */
[----:B------:R-:W-:Y:S02]  /*cca00*/  STL.64 [R1+0x758], R134 ;  /* 0x0007588601007387 */ /* 0x000fe40000100a00 */
[----:B------:R-:W2:Y:S02]  /*cca10*/  LDL R249, [R1+0x1ac4] ;  /* 0x001ac40001f97983 */ /* 0x000ea40000100800 */
[----:B------:R-:W-:Y:S01]  /*cca20*/  STL.64 [R1+0x730], R128 ;  /* 0x0007308001007387 */ /* 0x000fe20000100a00 */
[----:B------:R-:W-:Y:S01]  /*cca30*/  STL.64 [R1+0x738], R130 ;  /* 0x0007388201007387 */ /* 0x000fe20000100a00 */
[C---:B------:R-:W-:Y:S03]  /*cca40*/  HMMA.1688.F32.TF32 R124, R236.reuse, R244, R108 ;  /* 0x000000f4ec7c723c */ /* 0x040fe6000008106c */
[----:B------:R-:W1:Y:S01]  /*cca50*/  LDSM.16.M88.4 R132, [R252+0x1b180] ;  /* 0x01b18000fc84783b */ /* 0x000e620000000200 */
[----:B------:R-:W1:Y:S09]  /*cca60*/  LDSM.16.M88.4 R128, [R252+0x1c180] ;  /* 0x01c18000fc80783b */ /* 0x000e720000000200 */
[----:B------:R-:W-:Y:S01]  /*cca70*/  STL.64 [R1+0x710], R120 ;  /* 0x0007107801007387 */ /* 0x000fe20000100a00 */
[----:B------:R3:W-:Y:S02]  /*cca80*/  STL.64 [R1+0x718], R122 ;  /* 0x0007187a01007387 */ /* 0x0007e40000100a00 */
[C---:B---3--:R-:W-:Y:S07]  /*cca90*/  HMMA.1688.F32.TF32 R120, R236.reuse, R4, R112 ;  /* 0x00000004ec78723c */ /* 0x048fee0000081070 */
[----:B------:R-:W-:Y:S01]  /*ccaa0*/  STL.64 [R1+0x6f0], R124 ;  /* 0x0006f07c01007387 */ /* 0x000fe20000100a00 */
[----:B------:R-:W-:Y:S01]  /*ccab0*/  STL.64 [R1+0x6f8], R126 ;  /* 0x0006f87e01007387 */ /* 0x000fe20000100a00 */
[C---:B------:R-:W-:Y:S08]  /*ccac0*/  HMMA.1688.F32.TF32 R112, R236.reuse, R104, R232 ;  /* 0x00000068ec70723c */ /* 0x040ff000000810e8 */
[C---:B------:R-:W-:Y:S01]  /*ccad0*/  HMMA.1688.F32.TF32 R108, R236.reuse, R8, R116 ;  /* 0x00000008ec6c723c */ /* 0x040fe20000081074 */
[----:B------:R-:W3:Y:S05]  /*ccae0*/  LDSM.16.M88.4 R124, [R252+0x1d180] ;  /* 0x01d18000fc7c783b */ /* 0x000eea0000000200 */
[----:B------:R-:W-:Y:S01]  /*ccaf0*/  STL.64 [R1+0x6e0], R120 ;  /* 0x0006e07801007387 */ /* 0x000fe20000100a00 */
[----:B------:R-:W-:Y:S02]  /*ccb00*/  STL.64 [R1+0x6e8], R122 ;  /* 0x0006e87a01007387 */ /* 0x000fe40000100a00 */
[----:B------:R-:W3:Y:S01]  /*ccb10*/  LDL R105, [R1+0x1ad4] ;  /* 0x001ad40001697983 */ /* 0x000ee20000100800 */
[C---:B------:R-:W-:Y:S11]  /*ccb20*/  HMMA.1688.F32.TF32 R116, R236.reuse, R96, R224 ;  /* 0x00000060ec74723c */ /* 0x040ff600000810e0 */
[----:B------:R-:W-:Y:S02]  /*ccb30*/  @!UPT UIADD3 URZ, URZ, URZ, URZ ;  /* 0x0000003f3f3ff290 */ /* 0x000fe4000fffe03f */
[----:B------:R-:W-:Y:S01]  /*ccb40*/  STL.64 [R1+0x6c0], R108 ;  /* 0x0006c06c01007387 */ /* 0x000fe20000100a00 */
[----:B------:R1:W-:Y:S03]  /*ccb50*/  STL.64 [R1+0x6c8], R110 ;  /* 0x0006c86e01007387 */ /* 0x0003e60000100a00 */
[----:B------:R-:W2:Y:S04]  /*ccb60*/  LDSM.16.M88.4 R232, [R252+0x180] ;  /* 0x00018000fce8783b */ /* 0x000ea80000000200 */
[----:B------:R-:W2:Y:S04]  /*ccb70*/  LDSM.16.M88.4 R224, [R252+0x2180] ;  /* 0x00218000fce0783b */ /* 0x000ea80000000200 */
[----:B------:R-:W2:Y:S01]  /*ccb80*/  LDSM.16.M88.4 R120, [R252+0x1e180] ;  /* 0x01e18000fc78783b */ /* 0x000ea20000000200 */
[C---:B-1----:R-:W-:Y:S03]  /*ccb90*/  HMMA.1688.F32.TF32 R108, R236.reuse, R100, R228 ;  /* 0x00000064ec6c723c */ /* 0x042fe600000810e4 */
[----:B------:R-:W-:Y:S01]  /*ccba0*/  STL.64 [R1+0x6a0], R112 ;  /* 0x0006a07001007387 */ /* 0x000fe20000100a00 */
[----:B------:R1:W-:Y:S03]  /*ccbb0*/  STL.64 [R1+0x6a8], R114 ;  /* 0x0006a87201007387 */ /* 0x0003e60000100a00 */
[----:B------:R-:W2:Y:S01]  /*ccbc0*/  LDSM.16.M88.4 R228, [R252+0x1180] ;  /* 0x00118000fce4783b */ /* 0x000ea20000000200 */
[C---:B-1----:R-:W-:Y:S03]  /*ccbd0*/  HMMA.1688.F32.TF32 R112, R236.reuse, R92, R220 ;  /* 0x0000005cec70723c */ /* 0x042fe600000810dc */
[----:B------:R-:W1:Y:S11]  /*ccbe0*/  LDSM.16.M88.4 R220, [R252+0x3180] ;  /* 0x00318000fcdc783b */ /* 0x000e760000000200 */
[----:B------:R-:W-:Y:S01]  /*ccbf0*/  @!UPT UIADD3 URZ, URZ, URZ, URZ ;  /* 0x0000003f3f3ff290 */ /* 0x000fe2000fffe03f */
[----:B------:R-:W-:Y:S01]  /*ccc00*/  STL.64 [R1+0x680], R108 ;  /* 0x0006806c01007387 */ /* 0x000fe20000100a00 */
[----:B------:R4:W-:Y:S02]  /*ccc10*/  STL.64 [R1+0x688], R110 ;  /* 0x0006886e01007387 */ /* 0x0009e40000100a00 */
[C---:B----4-:R-:W-:Y:S01]  /*ccc20*/  HMMA.1688.F32.TF32 R108, R236.reuse, R88, R216 ;  /* 0x00000058ec6c723c */ /* 0x050fe200000810d8 */
[----:B------:R-:W-:Y:S01]  /*ccc30*/  STL.64 [R1+0x660], R116 ;  /* 0x0006607401007387 */ /* 0x000fe20000100a00 */
[----:B------:R4:W-:Y:S03]  /*ccc40*/  STL.64 [R1+0x668], R118 ;  /* 0x0006687601007387 */ /* 0x0009e60000100a00 */
[----:B------:R-:W-:Y:S02]  /*ccc50*/  STL.64 [R1+0x640], R112 ;  /* 0x0006407001007387 */ /* 0x000fe40000100a00 */
[----:B------:R4:W-:Y:S01]  /*ccc60*/  STL.64 [R1+0x648], R114 ;  /* 0x0006487201007387 */ /* 0x0009e20000100a00 */
[----:B------:R-:W1:Y:S01]  /*ccc70*/  LDSM.16.M88.4 R216, [R252+0x4180] ;  /* 0x00418000fcd8783b */ /* 0x000e620000000200 */
[C---:B----4-:R-:W-:Y:S08]  /*ccc80*/  HMMA.1688.F32.TF32 R116, R236.reuse, R84, R212 ;  /* 0x00000054ec74723c */ /* 0x050ff000000810d4 */
[C---:B------:R-:W-:Y:S01]  /*ccc90*/  HMMA.1688.F32.TF32 R112, R236.reuse, R80, R208 ;  /* 0x00000050ec70723c */ /* 0x040fe200000810d0 */
[----:B------:R-:W4:Y:S04]  /*ccca0*/  LDSM.16.M88.4 R212, [R252+0x5180] ;  /* 0x00518000fcd4783b */ /* 0x000f280000000200 */
[----:B------:R-:W1:Y:S04]  /*cccb0*/  LDSM.16.M88.4 R208, [R252+0x8180] ;  /* 0x00818000fcd0783b */ /* 0x000e680000000200 */
[----:B------:R-:W-:Y:S01]  /*cccc0*/  STL.64 [R1+0x620], R108 ;  /* 0x0006206c01007387 */ /* 0x000fe20000100a00 */
[----:B------:R4:W-:Y:S02]  /*cccd0*/  STL.64 [R1+0x628], R110 ;  /* 0x0006286e01007387 */ /* 0x0009e40000100a00 */
[C---:B----4-:R-:W-:Y:S03]  /*ccce0*/  HMMA.1688.F32.TF32 R108, R236.reuse, R76, R204 ;  /* 0x0000004cec6c723c */ /* 0x050fe600000810cc */
[----:B------:R-:W-:Y:S01]  /*cccf0*/  STL.64 [R1+0x600], R116 ;  /* 0x0006007401007387 */ /* 0x000fe20000100a00 */
[----:B------:R4:W-:Y:S07]  /*ccd00*/  STL.64 [R1+0x608], R118 ;  /* 0x0006087601007387 */ /* 0x0009ee0000100a00 */
        /* <DEDUP_REMOVED lines=9> */
[----:B----4-:R-:W-:Y:S03]  /*ccda0*/  HMMA.1688.F32.TF32 R108, R236, R64, R192 ;  /* 0x00000040ec6c723c */ /* 0x010fe600000810c0 */
[----:B------:R4:W-:Y:S01]  /*ccdb0*/  STL.64 [R1+0x5a0], R116 ;  /* 0x0005a07401007387 */ /* 0x0009e20000100a00 */
[----:B------:R4:W-:Y:S07]  /*ccdc0*/  STL.64 [R1+0x5a8], R118 ;  /* 0x0005a87601007387 */ /* 0x0009ee0000100a00 */
[----:B------:R4:W-:Y:S02]  /*ccdd0*/  STL.64 [R1+0x580], R112 ;  /* 0x0005807001007387 */ /* 0x0009e40000100a00 */
[----:B------:R4:W-:Y:S02]  /*ccde0*/  STL.64 [R1+0x588], R114 ;  /* 0x0005887201007387 */ /* 0x0009e40000100a00 */
[----:B------:R4:W1:Y:S04]  /*ccdf0*/  LDSM.16.M88.4 R112, [R252+0x6180] ;  /* 0x00618000fc70783b */ /* 0x0008680000000200 */
[----:B------:R4:W1:Y:S04]  /*cce00*/  LDSM.16.M88.4 R192, [R252+0xc180] ;  /* 0x00c18000fcc0783b */ /* 0x0008680000000200 */
[----:B------:R4:W1:Y:S04]  /*cce10*/  LDSM.16.M88.4 R116, [R252+0x1f180] ;  /* 0x01f18000fc74783b */ /* 0x0008680000000200 */
[----:B------:R4:W-:Y:S01]  /*cce20*/  STL.64 [R1+0x560], R108 ;  /* 0x0005606c01007387 */ /* 0x0009e20000100a00 */
[----:B------:R4:W-:Y:S02]  /*cce30*/  STL.64 [R1+0x568], R110 ;  /* 0x0005686e01007387 */ /* 0x0009e40000100a00 */
[----:B------:R4:W1:Y:S01]  /*cce40*/  LDSM.16.M88.4 R108, [R252+0x7180] ;  /* 0x00718000fc6c783b */ /* 0x0008620000000200 */
[----:B------:R-:W-:-:S05]  /*cce50*/  MOV R3, c[0x0][0x18c] ;  /* 0x0000630000037a02 */ /* 0x000fca0000000f00 */
[----:B------:R-:W-:-:S05]  /*cce60*/  IMAD.SHL.U32 R3, R3, 0x80, RZ ;  /* 0x0000008003037824 */ /* 0x000fca00078e00ff */
[----:B------:R-:W-:Y:S01]  /*cce70*/  SHF.L.U32 R3, R3, 0x2, RZ ;  /* 0x0000000203037819 */ /* 0x000fe200000006ff */
[----:B--2---:R4:W2:Y:S04]  /*cce80*/  LDS R241, [R249+0x4d000] ;  /* 0x04d00000f9f17984 */ /* 0x0048a80000000800 */
[----:B------:R4:W1:Y:S04]  /*cce90*/  LDS R243, [R249+0x4d800] ;  /* 0x04d80000f9f37984 */ /* 0x0008680000000800 */
[----:B---3--:R4:W3:Y:S04]  /*ccea0*/  LDS R240, [R105+0x4d000] ;  /* 0x04d0000069f07984 */ /* 0x0088e80000000800 */
[----:B------:R4:W1:Y:S02]  /*cceb0*/  LDS R242, [R105+0x4d800] ;  /* 0x04d8000069f27984 */ /* 0x0008640000000800 */
[----:B--2---:R-:W-:Y:S04]  /*ccec0*/  STL [R1+0x6acc], R228 ;  /* 0x006acce401007387 */ /* 0x004fe80000100800 */
[----:B------:R-:W-:Y:S04]  /*cced0*/  STL [R1+0x6ac8], R229 ;  /* 0x006ac8e501007387 */ /* 0x000fe80000100800 */
[----:B------:R-:W-:Y:S04]  /*ccee0*/  STL [R1+0x6ac4], R224 ;  /* 0x006ac4e001007387 */ /* 0x000fe80000100800 */
[----:B------:R-:W-:Y:S04]  /*ccef0*/  STL [R1+0x6ac0], R225 ;  /* 0x006ac0e101007387 */ /* 0x000fe80000100800 */
[----:B-1----:R-:W-:Y:S04]  /*ccf00*/  STL [R1+0x6abc], R220 ;  /* 0x006abcdc01007387 */ /* 0x002fe80000100800 */
[----:B------:R-:W-:Y:S04]  /*ccf10*/  STL [R1+0x6ab8], R221 ;  /* 0x006ab8dd01007387 */ /* 0x000fe80000100800 */
[----:B------:R1:W-:Y:S04]  /*ccf20*/  STL [R1+0x6ab4], R216 ;  /* 0x006ab4d801007387 */ /* 0x0003e80000100800 */
        /* <DEDUP_REMOVED lines=57> */
[----:B-1----:R-:W3:Y:S04]  /*cd2c0*/  LDL.LU R216, [R1+0xaf0] ;  /* 0x000af00001d87983 */ /* 0x002ee80000300800 */
[----:B--2---:R-:W3:Y:S04]  /*cd2d0*/  LDL.LU R217, [R1+0xaf4] ;  /* 0x000af40001d97983 */ /* 0x004ee80000300800 */
[----:B----4-:R-:W3:Y:S04]  /*cd2e0*/  LDL.LU R218, [R1+0xaf8] ;  /* 0x000af80001da7983 */ /* 0x010ee80000300800 */
[----:B------:R-:W3:Y:S04]  /*cd2f0*/  LDL.LU R219, [R1+0xafc] ;  /* 0x000afc0001db7983 */ /* 0x000ee80000300800 */
[----:B------:R-:W-:Y:S04]  /*cd300*/  STL [R1+0x68ac], R210 ;  /* 0x0068acd201007387 */ /* 0x000fe80000100800 */
[----:B------:R-:W-:Y:S04]  /*cd310*/  STL [R1+0x68a8], R211 ;  /* 0x0068a8d301007387 */ /* 0x000fe80000100800 */
[----:B------:R-:W-:Y:S04]  /*cd320*/  STL [R1+0x68a4], R234 ;  /* 0x0068a4ea01007387 */ /* 0x000fe80000100800 */
[----:B------:R-:W-:Y:S04]  /*cd330*/  STL [R1+0x68a0], R235 ;  /* 0x0068a0eb01007387 */ /* 0x000fe80000100800 */
[----:B------:R1:W-:Y:S04]  /*cd340*/  STL [R1+0x6794], R230 ;  /* 0x006794e601007387 */ /* 0x0003e80000100800 */
[----:B------:R2:W-:Y:S04]  /*cd350*/  STL [R1+0x6790], R231 ;  /* 0x006790e701007387 */ /* 0x0005e80000100800 */
[----:B------:R-:W4:Y:S04]  /*cd360*/  LDL.LU R228, [R1+0xb00] ;  /* 0x000b000001e47983 */ /* 0x000f280000300800 */
[----:B------:R-:W4:Y:S04]  /*cd370*/  LDL.LU R229, [R1+0xb04] ;  /* 0x000b040001e57983 */ /* 0x000f280000300800 */
[----:B-1----:R-:W4:Y:S04]  /*cd380*/  LDL.LU R230, [R1+0xb08] ;  /* 0x000b080001e67983 */ /* 0x002f280000300800 */
[----:B--2---:R-:W4:Y:S04]  /*cd390*/  LDL.LU R231, [R1+0xb0c] ;  /* 0x000b0c0001e77983 */ /* 0x004f280000300800 */
[----:B------:R1:W-:Y:S04]  /*cd3a0*/  STL [R1+0x678c], R226 ;  /* 0x00678ce201007387 */ /* 0x0003e80000100800 */
[----:B------:R2:W-:Y:S04]  /*cd3b0*/  STL [R1+0x6788], R227 ;  /* 0x006788e301007387 */ /* 0x0005e80000100800 */
[----:B------:R-:W3:Y:S04]  /*cd3c0*/  LDL.LU R224, [R1+0xb10] ;  /* 0x000b100001e07983 */ /* 0x000ee80000300800 */
[----:B------:R-:W3:Y:S04]  /*cd3d0*/  LDL.LU R225, [R1+0xb14] ;  /* 0x000b140001e17983 */ /* 0x000ee80000300800 */
[----:B-1----:R-:W3:Y:S04]  /*cd3e0*/  LDL.LU R226, [R1+0xb18] ;  /* 0x000b180001e27983 */ /* 0x002ee80000300800 */
[----:B--2---:R-:W3:Y:S04]  /*cd3f0*/  LDL.LU R227, [R1+0xb1c] ;  /* 0x000b1c0001e37983 */ /* 0x004ee80000300800 */
[----:B------:R-:W2:Y:S04]  /*cd400*/  LDL.LU R208, [R1+0xb20] ;  /* 0x000b200001d07983 */ /* 0x000ea80000300800 */
[----:B------:R-:W2:Y:S04]  /*cd410*/  LDL.LU R209, [R1+0xb24] ;  /* 0x000b240001d17983 */ /* 0x000ea80000300800 */
[----:B------:R-:W2:Y:S04]  /*cd420*/  LDL.LU R210, [R1+0xb28] ;  /* 0x000b280001d27983 */ /* 0x000ea80000300800 */
[----:B------:R-:W2:Y:S04]  /*cd430*/  LDL.LU R211, [R1+0xb2c] ;  /* 0x000b2c0001d37983 */ /* 0x000ea80000300800 */
[----:B------:R1:W-:Y:S04]  /*cd440*/  STL [R1+0x6784], R222 ;  /* 0x006784de01007387 */ /* 0x0003e80000100800 */
[----:B------:R1:W-:Y:S04]  /*cd450*/  STL [R1+0x6780], R223 ;  /* 0x006780df01007387 */ /* 0x0003e80000100800 */
[----:B------:R-:W2:Y:S04]  /*cd460*/  LDL.LU R220, [R1+0xb30] ;  /* 0x000b300001dc7983 */ /* 0x000ea80000300800 */
[----:B------:R-:W2:Y:S04]  /*cd470*/  LDL.LU R221, [R1+0xb34] ;  /* 0x000b340001dd7983 */ /* 0x000ea80000300800 */
[----:B-1----:R-:W2:Y:S04]  /*cd480*/  LDL.LU R222, [R1+0xb38] ;  /* 0x000b380001de7983 */ /* 0x002ea80000300800 */
[----:B------:R-:W2:Y:S04]  /*cd490*/  LDL.LU R223, [R1+0xb3c] ;  /* 0x000b3c0001df7983 */ /* 0x000ea80000300800 */
[----:B------:R1:W-:Y:S04]  /*cd4a0*/  STL [R1+0x677c], R114 ;  /* 0x00677c7201007387 */ /* 0x0003e80000100800 */
[----:B------:R1:W-:Y:S04]  /*cd4b0*/  STL [R1+0x6778], R115 ;  /* 0x0067787301007387 */ /* 0x0003e80000100800 */
        /* <DEDUP_REMOVED lines=58> */
[----:B------:R-:W-:Y:S04]  /*cd860*/  STL [R1+0x6674], R118 ;  /* 0x0066747601007387 */ /* 0x000fe80000100800 */
[----:B------:R-:W-:Y:S04]  /*cd870*/  STL [R1+0x6670], R119 ;  /* 0x0066707701007387 */ /* 0x000fe80000100800 */
[----:B-----5:R-:W-:Y:S04]  /*cd880*/  STL [R1+0x6294], R0 ;  /* 0x0062940001007387 */ /* 0x020fe80000100800 */
[----:B------:R-:W-:Y:S01]  /*cd890*/  STL [R1+0x6290], R2 ;  /* 0x0062900201007387 */ /* 0x000fe20000100800 */
[C---:B--2---:R-:W-:Y:S08]  /*cd8a0*/  HMMA.1688.F32.TF32 R120, R236.reuse, R60, R108 ;  /* 0x0000003cec78723c */ /* 0x044ff0000008106c */
[C---:B------:R-:W-:Y:S01]  /*cd8b0*/  HMMA.1688.F32.TF32 R108, R236.reuse, R56, R212 ;  /* 0x00000038ec6c723c */ /* 0x040fe200000810d4 */
[----:B------:R-:W2:Y:S11]  /*cd8c0*/  LDL.LU R212, [R1+0xae0] ;  /* 0x000ae00001d47983 */ /* 0x000eb60000300800 */
[----:B------:R-:W-:Y:S03]  /*cd8d0*/  @!UPT UIADD3 URZ, URZ, URZ, URZ ;  /* 0x0000003f3f3ff290 */ /* 0x000fe6000fffe03f */
[----:B------:R-:W-:Y:S04]  /*cd8e0*/  STL.64 [R1+0x550], R120 ;  /* 0x0005507801007387 */ /* 0x000fe80000100a00 */
[----:B------:R1:W-:Y:S04]  /*cd8f0*/  STL.64 [R1+0x558], R122 ;  /* 0x0005587a01007387 */ /* 0x0003e80000100a00 */
[----:B------:R1:W-:Y:S04]  /*cd900*/  STL.64 [R1+0x540], R108 ;  /* 0x0005406c01007387 */ /* 0x0003e80000100a00 */
[----:B------:R-:W-:Y:S04]  /*cd910*/  STL.64 [R1+0x548], R110 ;  /* 0x0005486e01007387 */ /* 0x000fe80000100a00 */
[----:B------:R-:W2:Y:S04]  /*cd920*/  LDL.LU R213, [R1+0xae4] ;  /* 0x000ae40001d57983 */ /* 0x000ea80000300800 */
[----:B------:R-:W2:Y:S04]  /*cd930*/  LDL.LU R214, [R1+0xae8] ;  /* 0x000ae80001d67983 */ /* 0x000ea80000300800 */
[----:B------:R-:W2:Y:S01]  /*cd940*/  LDL.LU R215, [R1+0xaec] ;  /* 0x000aec0001d77983 */ /* 0x000ea20000300800 */
[C---:B-1----:R-:W-:Y:S11]  /*cd950*/  HMMA.1688.F32.TF32 R120, R236.reuse, R52, R112 ;  /* 0x00000034ec78723c */ /* 0x042ff60000081070 */
[----:B------:R-:W-:Y:S11]  /*cd960*/  @!UPT UIADD3 URZ, URZ, URZ, URZ ;  /* 0x0000003f3f3ff290 */ /* 0x000ff6000fffe03f */
[----:B------:R-:W-:Y:S02]  /*cd970*/  @!UPT UIADD3 URZ, URZ, URZ, URZ ;  /* 0x0000003f3f3ff290 */ /* 0x000fe4000fffe03f */
[----:B------:R-:W-:Y:S01]  /*cd980*/  MOV R109, R123 ;  /* 0x0000007b006d7202 */ /* 0x000fe20000000f00 */
[----:B------:R-:W-:Y:S01]  /*cd990*/  IMAD.MOV.U32 R108, RZ, RZ, R122 ;  /* 0x000000ffff6c7224 */ /* 0x000fe200078e007a */
[----:B------:R-:W-:Y:S01]  /*cd9a0*/  MOV R113, R121 ;  /* 0x0000007900717202 */ /* 0x000fe20000000f00 */
[----:B------:R-:W-:Y:S02]  /*cd9b0*/  IMAD.MOV.U32 R112, RZ, RZ, R120 ;  /* 0x000000ffff707224 */ /* 0x000fe400078e0078 */
[----:B------:R-:W-:Y:S04]  /*cd9c0*/  STL [R1+0x6adc], R109 ;  /* 0x006adc6d01007387 */ /* 0x000fe80000100800 */
[----:B------:R1:W-:Y:S04]  /*cd9d0*/  STL [R1+0x6ad8], R108 ;  /* 0x006ad86c01007387 */ /* 0x0003e80000100800 */
[----:B------:R-:W-:Y:S04]  /*cd9e0*/  STL [R1+0x6ad4], R113 ;  /* 0x006ad47101007387 */ /* 0x000fe80000100800 */
[----:B------:R3:W-:Y:S01]  /*cd9f0*/  STL [R1+0x6ad0], R112 ;  /* 0x006ad07001007387 */ /* 0x0007e20000100800 */
[C---:B-1----:R-:W-:Y:S03]  /*cda00*/  HMMA.1688.F32.TF32 R108, R236.reuse, R44, R208 ;  /* 0x0000002cec6c723c */ /* 0x042fe600000810d0 */
[----:B------:R-:W2:Y:S05]  /*cda10*/  LDL.LU R208, [R1+0xad0] ;  /* 0x000ad00001d07983 */ /* 0x000eaa0000300800 */
[C---:B---3--:R-:W-:Y:S11]  /*cda20*/  HMMA.1688.F32.TF32 R112, R236.reuse, R48, R220 ;  /* 0x00000030ec70723c */ /* 0x048ff600000810dc */
[----:B------:R-:W-:Y:S11]  /*cda30*/  @!UPT UIADD3 URZ, URZ, URZ, URZ ;  /* 0x0000003f3f3ff290 */ /* 0x000ff6000fffe03f */
[----:B------:R-:W-:Y:S01]  /*cda40*/  @!UPT UIADD3 URZ, URZ, URZ, URZ ;  /* 0x0000003f3f3ff290 */ /* 0x000fe2000fffe03f */
[----:B------:R-:W-:Y:S04]  /*cda50*/  STL.64 [R1+0x520], R112 ;  /* 0x0005207001007387 */ /* 0x000fe80000100a00 */
[----:B------:R1:W-:Y:S02]  /*cda60*/  STL.64 [R1+0x528], R114 ;  /* 0x0005287201007387 */ /* 0x0003e40000100a00 */
[C---:B-1----:R-:W-:Y:S02]  /*cda70*/  HMMA.1688.F32.TF32 R112, R236.reuse, R40, R224 ;  /* 0x00000028ec70723c */ /* 0x042fe400000810e0 */
[----:B------:R1:W-:Y:S04]  /*cda80*/  STL.64 [R1+0x510], R108 ;  /* 0x0005106c01007387 */ /* 0x0003e80000100a00 */
[----:B------:R-:W-:Y:S04]  /*cda90*/  STL.64 [R1+0x518], R110 ;  /* 0x0005186e01007387 */ /* 0x000fe80000100a00 */
[----:B------:R-:W3:Y:S04]  /*cdaa0*/  LDL.LU R209, [R1+0xad4] ;  /* 0x000ad40001d17983 */ /* 0x000ee80000300800 */
[----:B------:R-:W3:Y:S04]  /*cdab0*/  LDL.LU R210, [R1+0xad8] ;  /* 0x000ad80001d27983 */ /* 0x000ee80000300800 */
[----:B------:R-:W3:Y:S06]  /*cdac0*/  LDL.LU R211, [R1+0xadc] ;  /* 0x000adc0001d37983 */ /* 0x000eec0000300800 */
[----:B-1----:R-:W-:Y:S01]  /*cdad0*/  MOV R108, R115 ;  /* 0x00000073006c7202 */ /* 0x002fe20000000f00 */
[----:B------:R-:W-:Y:S01]  /*cdae0*/  IMAD.MOV.U32 R109, RZ, RZ, R114 ;  /* 0x000000ffff6d7224 */ /* 0x000fe200078e0072 */
[----:B------:R4:W-:Y:S04]  /*cdaf0*/  STL.64 [R1+0x500], R112 ;  /* 0x0005007001007387 */ /* 0x0009e80000100a00 */
[----:B------:R-:W-:Y:S04]  /*cdb00*/  STL [R1+0x6ae4], R108 ;  /* 0x006ae46c01007387 */ /* 0x000fe80000100800 */
[----:B------:R1:W-:Y:S01]  /*cdb10*/  STL [R1+0x6ae0], R109 ;  /* 0x006ae06d01007387 */ /* 0x0003e20000100800 */
[C---:B----4-:R-:W-:Y:S08]  /*cdb20*/  HMMA.1688.F32.TF32 R112, R236.reuse, R36, R228 ;  /* 0x00000024ec70723c */ /* 0x050ff000000810e4 */
[----:B-1----:R-:W-:Y:S11]  /*cdb30*/  HMMA.1688.F32.TF32 R108, R236, R32, R216 ;  /* 0x00000020ec6c723c */ /* 0x002ff600000810d8 */
[----:B------:R-:W-:Y:S04]  /*cdb40*/  @!UPT UIADD3 URZ, URZ, URZ, URZ ;  /* 0x0000003f3f3ff290 */ /* 0x000fe8000fffe03f */
[----:B------:R1:W-:Y:S04]  /*cdb50*/  STL.64 [R1+0x4f0], R112 ;  /* 0x0004f07001007387 */ /* 0x0003e80000100a00 */
[----:B------:R-:W-:Y:S04]  /*cdb60*/  STL.64 [R1+0x4f8], R114 ;  /* 0x0004f87201007387 */ /* 0x000fe80000100a00 */
        /* <DEDUP_REMOVED lines=8> */
[----:B------:R-:W-:Y:S04]  /*cdbf0*/  STL [R1+0x6af4], R221 ;  /* 0x006af4dd01007387 */ /* 0x000fe80000100800 */
[----:B------:R-:W-:Y:S04]  /*cdc00*/  STL [R1+0x6af0], R220 ;  /* 0x006af0dc01007387 */ /* 0x000fe80000100800 */
[----:B------:R-:W-:Y:S04]  /*cdc10*/  STL [R1+0x6aec], R225 ;  /* 0x006aece101007387 */ /* 0x000fe80000100800 */
        /* <DEDUP_REMOVED lines=8> */
[----:B-1----:R-:W-:Y:S01]  /*cdca0*/  MOV R112, R109 ;  /* 0x0000006d00707202 */ /* 0x002fe20000000f00 */
[----:B------:R-:W-:-:S02]  /*cdcb0*/  IMAD.MOV.U32 R113, RZ, RZ, R108 ;  /* 0x000000ffff717224 */ /* 0x000fc400078e006c */
[----:B------:R-:W-:Y:S04]  /*cdcc0*/  STL [R1+0x6b04], R229 ;  /* 0x006b04e501007387 */ /* 0x000fe80000100800 */
[----:B------:R-:W-:Y:S04]  /*cdcd0*/  STL [R1+0x6b00], R228 ;  /* 0x006b00e401007387 */ /* 0x000fe80000100800 */
[----:B------:R-:W-:Y:S04]  /*cdce0*/  STL [R1+0x6afc], R112 ;  /* 0x006afc7001007387 */ /* 0x000fe80000100800 */
[----:B------:R1:W-:Y:S04]  /*cdcf0*/  STL [R1+0x6af8], R113 ;  /* 0x006af87101007387 */ /* 0x0003e80000100800 */
        /* <DEDUP_REMOVED lines=10> */
[C---:B---3--:R-:W-:Y:S11]  /*cdda0*/  HMMA.1688.F32.TF32 R120, R236.reuse, R24, R208 ;  /* 0x00000018ec78723c */ /* 0x048ff600000810d0 */
        /* <DEDUP_REMOVED lines=9> */
[----:B------:R-:W-:Y:S04]  /*cde40*/  STL [R1+0x6b08], R225 ;  /* 0x006b08e101007387 */ /* 0x000fe80000100800 */
[----:B------:R-:W3:Y:S04]  /*cde50*/  LDL.LU R204, [R1+0xb70] ;  /* 0x000b700001cc7983 */ /* 0x000ee80000300800 */
[----:B------:R-:W3:Y:S04]  /*cde60*/  LDL.LU R205, [R1+0xb74] ;  /* 0x000b740001cd7983 */ /* 0x000ee80000300800 */
[----:B------:R-:W3:Y:S04]  /*cde70*/  LDL.LU R206, [R1+0xb78] ;  /* 0x000b780001ce7983 */ /* 0x000ee80000300800 */
[----:B------:R-:W3:Y:S04]  /*cde80*/  LDL.LU R207, [R1+0xb7c] ;  /* 0x000b7c0001cf7983 */ /* 0x000ee80000300800 */
[----:B------:R-:W3:Y:S01]  /*cde90*/  LDL.LU.64 R210, [R1+0x28] ;  /* 0x0000280001d27983 */ /* 0x000ee20000300a00 */
[----:B----4-:R-:W-:Y:S11]  /*cdea0*/  HMMA.1688.F32.TF32 R120, R236, R20, R216 ;  /* 0x00000014ec78723c */ /* 0x010ff600000810d8 */
[----:B------:R-:W-:Y:S11]  /*cdeb0*/  @!UPT UIADD3 URZ, URZ, URZ, URZ ;  /* 0x0000003f3f3ff290 */ /* 0x000ff6000fffe03f */
[----:B------:R-:W-:Y:S02]  /*cdec0*/  @!UPT UIADD3 URZ, URZ, URZ, URZ ;  /* 0x0000003f3f3ff290 */ /* 0x000fe4000fffe03f */
[----:B-1----:R-:W-:Y:S01]  /*cded0*/  MOV R113, R121 ;  /* 0x0000007900717202 */ /* 0x002fe20000000f00 */
[----:B------:R-:W-:-:S04]  /*cdee0*/  IMAD.MOV.U32 R112, RZ, RZ, R120 ;  /* 0x000000ffff707224 */ /* 0x000fc800078e0078 */
[----:B------:R1:W-:Y:S04]  /*cdef0*/  STL [R1+0x6b1c], R113 ;  /* 0x006b1c7101007387 */ /* 0x0003e80000100800 */
[----:B------:R4:W-:Y:S01]  /*cdf00*/  STL [R1+0x6b18], R112 ;  /* 0x006b187001007387 */ /* 0x0009e20000100800 */
[----:B------:R-:W-:Y:S01]  /*cdf10*/  IMAD.MOV.U32 R221, RZ, RZ, R122 ;  /* 0x000000ffffdd7224 */ /* 0x000fe200078e007a */
[----:B------:R-:W-:Y:S01]  /*cdf20*/  MOV R220, R123 ;  /* 0x0000007b00dc7202 */ /* 0x000fe20000000f00 */
[----:B--2---:R-:W-:Y:S11]  /*cdf30*/  HMMA.1688.F32.TF32 R108, R236, R16, R212 ;  /* 0x00000010ec6c723c */ /* 0x004ff600000810d4 */
[----:B------:R-:W-:Y:S11]  /*cdf40*/  @!UPT UIADD3 URZ, URZ, URZ, URZ ;  /* 0x0000003f3f3ff290 */ /* 0x000ff6000fffe03f */
[----:B------:R-:W-:Y:S02]  /*cdf50*/  @!UPT UIADD3 URZ, URZ, URZ, URZ ;  /* 0x0000003f3f3ff290 */ /* 0x000fe4000fffe03f */
[----:B------:R-:W-:Y:S01]  /*cdf60*/  IMAD.MOV.U32 R212, RZ, RZ, R110 ;  /* 0x000000ffffd47224 */ /* 0x000fe200078e006e */
[----:B------:R-:W-:Y:S01]  /*cdf70*/  MOV R213, R111 ;  /* 0x0000006f00d57202 */ /* 0x000fe20000000f00 */
[----:B------:R-:W-:Y:S01]  /*cdf80*/  IMAD.MOV.U32 R216, RZ, RZ, R108 ;  /* 0x000000ffffd87224 */ /* 0x000fe200078e006c */
[----:B------:R-:W-:-:S03]  /*cdf90*/  MOV R217, R109 ;  /* 0x0000006d00d97202 */ /* 0x000fc60000000f00 */
        /* <DEDUP_REMOVED lines=8> */
[----:B------:R-:W2:Y:S01]  /*ce020*/  LDL.LU.64 R198, [R1+0x18] ;  /* 0x0000180001c67983 */ /* 0x000ea20000300a00 */
[----:B------:R-:W-:Y:S03]  /*ce030*/  HMMA.1688.F32.TF32 R120, R240, R202, R192 ;  /* 0x000000caf078723c */ /* 0x000fe600000810c0 */
[----:B------:R-:W2:Y:S04]  /*ce040*/  LDL.LU R200, [R1+0xb90] ;  /* 0x000b900001c87983 */ /* 0x000ea80000300800 */
[----:B------:R-:W2:Y:S04]  /*ce050*/  LDL.LU R201, [R1+0xb94] ;  /* 0x000b940001c97983 */ /* 0x000ea80000300800 */
[----:B------:R-:W2:Y:S04]  /*ce060*/  LDL.LU R202, [R1+0xb98] ;  /* 0x000b980001ca7983 */ /* 0x000ea80000300800 */
[----:B------:R-:W2:Y:S01]  /*ce070*/  LDL.LU R203, [R1+0xb9c] ;  /* 0x000b9c0001cb7983 */ /* 0x000ea20000300800 */
[----:B------:R-:W-:Y:S03]  /*ce080*/  HMMA.1688.F32.TF32 R108, R236, R12, R188 ;  /* 0x0000000cec6c723c */ /* 0x000fe600000810bc */
[----:B------:R-:W2:Y:S04]  /*ce090*/  LDL.LU R188, [R1+0xba0] ;  /* 0x000ba00001bc7983 */ /* 0x000ea80000300800 */
[----:B------:R-:W2:Y:S04]  /*ce0a0*/  LDL.LU R189, [R1+0xba4] ;  /* 0x000ba40001bd7983 */ /* 0x000ea80000300800 */
[----:B------:R-:W2:Y:S04]  /*ce0b0*/  LDL.LU R190, [R1+0xba8] ;  /* 0x000ba80001be7983 */ /* 0x000ea80000300800 */
[----:B------:R-:W2:Y:S01]  /*ce0c0*/  LDL.LU R191, [R1+0xbac] ;  /* 0x000bac0001bf7983 */ /* 0x000ea20000300800 */
[----:B-1----:R-:W-:Y:S01]  /*ce0d0*/  IMAD.MOV.U32 R113, RZ, RZ, R120 ;  /* 0x000000ffff717224 */ /* 0x002fe200078e0078 */
[----:B----4-:R-:W-:-:S02]  /*ce0e0*/  MOV R112, R121 ;  /* 0x0000007900707202 */ /* 0x010fc40000000f00 */
[----:B------:R-:W4:Y:S04]  /*ce0f0*/  LDL.LU R192, [R1+0xbb0] ;  /* 0x000bb00001c07983 */ /* 0x000f280000300800 */
[----:B------:R-:W4:Y:S01]  /*ce100*/  LDL.LU R193, [R1+0xbb4] ;  /* 0x000bb40001c17983 */ /* 0x000f220000300800 */
[----:B------:R-:W-:Y:S01]  /*ce110*/  IMAD.MOV.U32 R224, RZ, RZ, R108 ;  /* 0x000000ffffe07224 */ /* 0x000fe200078e006c */
[----:B------:R-:W-:Y:S01]  /*ce120*/  MOV R225, R109 ;  /* 0x0000006d00e17202 */ /* 0x000fe20000000f00 */
[----:B------:R-:W-:Y:S01]  /*ce130*/  IMAD.MOV.U32 R109, RZ, RZ, R122 ;  /* 0x000000ffff6d7224 */ /* 0x000fe200078e007a */
[----:B------:R-:W-:Y:S01]  /*ce140*/  MOV R108, R123 ;  /* 0x0000007b006c7202 */ /* 0x000fe20000000f00 */
[----:B------:R-:W4:Y:S04]  /*ce150*/  LDL.LU R194, [R1+0xbb8] ;  /* 0x000bb80001c27983 */ /* 0x000f280000300800 */
[----:B------:R-:W4:Y:S04]  /*ce160*/  LDL.LU R195, [R1+0xbbc] ;  /* 0x000bbc0001c37983 */ /* 0x000f280000300800 */
[----:B------:R-:W-:Y:S04]  /*ce170*/  LDS R236, [R105+0x4d080] ;  /* 0x04d0800069ec7984 */ /* 0x000fe80000000800 */
[----:B------:R-:W-:Y:S04]  /*ce180*/  LDS R238, [R105+0x4d880] ;  /* 0x04d8800069ee7984 */ /* 0x000fe80000000800 */
[----:B------:R-:W-:Y:S04]  /*ce190*/  LDS R237, [R249+0x4d080] ;  /* 0x04d08000f9ed7984 */ /* 0x000fe80000000800 */
[----:B------:R-:W1:Y:S01]  /*ce1a0*/  LDS R239, [R249+0x4d880] ;  /* 0x04d88000f9ef7984 */ /* 0x000e620000000800 */
[----:B---3--:R-:W-:Y:S11]  /*ce1b0*/  HMMA.1688.F32.TF32 R120, R240, R210, R204 ;  /* 0x000000d2f078723c */ /* 0x008ff600000810cc */
[----:B------:R-:W-:Y:S11]  /*ce1c0*/  @!UPT UIADD3 URZ, URZ, URZ, URZ ;  /* 0x0000003f3f3ff290 */ /* 0x000ff6000fffe03f */
[----:B------:R-:W-:Y:S02]  /*ce1d0*/  @!UPT UIADD3 URZ, URZ, URZ, URZ ;  /* 0x0000003f3f3ff290 */ /* 0x000fe4000fffe03f */
[----:B------:R-:W-:Y:S01]  /*ce1e0*/  IMAD.MOV.U32 R208, RZ, RZ, R120 ;  /* 0x000000ffffd07224 */ /* 0x000fe200078e0078 */
[----:B------:R-:W-:Y:S01]  /*ce1f0*/  MOV R209, R121 ;  /* 0x0000007900d17202 */ /* 0x000fe20000000f00 */
[----:B------:R-:W-:Y:S01]  /*ce200*/  IMAD.MOV.U32 R204, RZ, RZ, R122 ;  /* 0x000000ffffcc7224 */ /* 0x000fe200078e007a */
[----:B------:R-:W-:-:S03]  /*ce210*/  MOV R205, R123 ;  /* 0x0000007b00cd7202 */ /* 0x000fc60000000f00 */
[----:B------:R-:W-:Y:S04]  /*ce220*/  STL.64 [R1+0x6b30], R208 ;  /* 0x006b30d001007387 */ /* 0x000fe80000100a00 */
[----:B------:R-:W3:Y:S04]  /*ce230*/  LDL.LU R196, [R1+0xbc0] ;  /* 0x000bc00001c47983 */ /* 0x000ee80000300800 */
[----:B------:R-:W3:Y:S01]  /*ce240*/  LDL.LU R197, [R1+0xbc4] ;  /* 0x000bc40001c57983 */ /* 0x000ee20000300800 */
[C---:B--2---:R-:W-:Y:S01]  /*ce250*/  HMMA.1688.F32.TF32 R120, R240.reuse, R198, R184 ;  /* 0x000000c6f078723c */ /* 0x044fe200000810b8 */
[----:B------:R-:W-:Y:S01]  /*ce260*/  IMAD.MOV.U32 R8, RZ, RZ, R198 ;  /* 0x000000ffff087224 */ /* 0x000fe200078e00c6 */
[----:B------:R-:W-:Y:S01]  /*ce270*/  MOV R3, R199 ;  /* 0x000000c700037202 */ /* 0x000fe20000000f00 */
[----:B------:R-:W3:Y:S04]  /*ce280*/  LDL.LU R198, [R1+0xbc8] ;  /* 0x000bc80001c67983 */ /* 0x000ee80000300800 */
[----:B------:R-:W3:Y:S11]  /*ce290*/  LDL.LU R199, [R1+0xbcc] ;  /* 0x000bcc0001c77983 */ /* 0x000ef60000300800 */
[----:B------:R-:W-:Y:S06]  /*ce2a0*/  @!UPT UIADD3 URZ, URZ, URZ, URZ ;  /* 0x0000003f3f3ff290 */ /* 0x000fec000fffe03f */
[----:B------:R-:W-:Y:S01]  /*ce2b0*/  IMAD.MOV.U32 R235, RZ, RZ, R120 ;  /* 0x000000ffffeb7224 */ /* 0x000fe200078e0078 */
[----:B------:R-:W-:Y:S01]  /*ce2c0*/  MOV R234, R121 ;  /* 0x0000007900ea7202 */ /* 0x000fe20000000f00 */
[----:B------:R-:W-:Y:S01]  /*ce2d0*/  IMAD.MOV.U32 R183, RZ, RZ, R122 ;  /* 0x000000ffffb77224 */ /* 0x000fe200078e007a */
[----:B------:R-:W-:Y:S02]  /*ce2e0*/  MOV R182, R123 ;  /* 0x0000007b00b67202 */ /* 0x000fe40000000f00 */
[----:B------:R-:W-:Y:S01]  /*ce2f0*/  HMMA.1688.F32.TF32 R120, R240, R218, R200 ;  /* 0x000000daf078723c */ /* 0x000fe200000810c8 */
        /* <DEDUP_REMOVED lines=26> */
[C---:B------:R-:W-:Y:S11]  /*ce4a0*/  HMMA.1688.F32.TF32 R120, R240.reuse, R250, R188 ;  /* 0x000000faf078723c */ /* 0x040ff600000810bc */
[----:B------:R-:W-:Y:S11]  /*ce4b0*/  @!UPT UIADD3 URZ, URZ, URZ, URZ ;  /* 0x0000003f3f3ff290 */ /* 0x000ff6000fffe03f */
[----:B------:R-:W-:Y:S02]  /*ce4c0*/  @!UPT UIADD3 URZ, URZ, URZ, URZ ;  /* 0x0000003f3f3ff290 */ /* 0x000fe4000fffe03f */
[----:B------:R-:W-:Y:S01]  /*ce4d0*/  IMAD.MOV.U32 R191, RZ, RZ, R120 ;  /* 0x000000ffffbf7224 */ /* 0x000fe200078e0078 */
[----:B------:R-:W-:Y:S01]  /*ce4e0*/  MOV R190, R121 ;  /* 0x0000007900be7202 */ /* 0x000fe20000000f00 */
[----:B------:R-:W-:Y:S01]  /*ce4f0*/  IMAD.MOV.U32 R187, RZ, RZ, R122 ;  /* 0x000000ffffbb7224 */ /* 0x000fe200078e007a */
[----:B------:R-:W-:Y:S02]  /*ce500*/  MOV R186, R123 ;  /* 0x0000007b00ba7202 */ /* 0x000fe40000000f00 */
[C---:B----4-:R-:W-:Y:S11]  /*ce510*/  HMMA.1688.F32.TF32 R120, R240.reuse, R246, R192 ;  /* 0x000000f6f078723c */ /* 0x050ff600000810c0 */
        /* <DEDUP_REMOVED lines=13> */
[----:B--2---:R-:W-:Y:S11]  /*ce5f0*/  HMMA.1688.F32.TF32 R120, R240, R10, R200 ;  /* 0x0000000af078723c */ /* 0x004ff600000810c8 */
[----:B------:R-:W-:Y:S11]  /*ce600*/  @!UPT UIADD3 URZ, URZ, URZ, URZ ;  /* 0x0000003f3f3ff290 */ /* 0x000ff6000fffe03f */
[----:B------:R-:W-:Y:S02]  /*ce610*/  @!UPT UIADD3 URZ, URZ, URZ, URZ ;  /* 0x0000003f3f3ff290 */ /* 0x000fe4000fffe03f */
[----:B------:R-:W-:Y:S01]  /*ce620*/  IMAD.MOV.U32 R207, RZ, RZ, R120 ;  /* 0x000000ffffcf7224 */ /* 0x000fe200078e0078 */
[----:B------:R-:W-:-:S05]  /*ce630*/  MOV R206, R121 ;  /* 0x0000007900ce7202 */ /* 0x000fca0000000f00 */
[----:B------:R-:W-:Y:S04]  /*ce640*/  STL.64 [R1+0x6b40], R206 ;  /* 0x006b40ce01007387 */ /* 0x000fe80000100a00 */
[----:B------:R-:W-:Y:S04]  /*ce650*/  STL.64 [R1+0x6b38], R204 ;  /* 0x006b38cc01007387 */ /* 0x000fe80000100a00 */
[----:B------:R-:W2:Y:S04]  /*ce660*/  LDL.LU R152, [R1+0xc20] ;  /* 0x000c200001987983 */ /* 0x000ea80000300800 */
[----:B------:R-:W2:Y:S04]  /*ce670*/  LDL.LU R153, [R1+0xc24] ;  /* 0x000c240001997983 */ /* 0x000ea80000300800 */
[----:B------:R-:W2:Y:S04]  /*ce680*/  LDL.LU R154, [R1+0xc28] ;  /* 0x000c2800019a7983 */ /* 0x000ea80000300800 */
[----:B------:R-:W2:Y:S01]  /*ce690*/  LDL.LU R155, [R1+0xc2c] ;  /* 0x000c2c00019b7983 */ /* 0x000ea20000300800 */
[----:B------:R-:W-:Y:S01]  /*ce6a0*/  IMAD.MOV.U32 R203, RZ, RZ, R122 ;  /* 0x000000ffffcb7224 */ /* 0x000fe200078e007a */
[----:B------:R-:W-:-:S02]  /*ce6b0*/  MOV R202, R123 ;  /* 0x0000007b00ca7202 */ /* 0x000fc40000000f00 */
[----:B------:R-:W-:Y:S01]  /*ce6c0*/  HMMA.1688.F32.TF32 R120, R240, R106, R160 ;  /* 0x0000006af078723c */ /* 0x000fe200000810a0 */
[----:B------:R-:W-:Y:S01]  /*ce6d0*/  IMAD.MOV.U32 R229, RZ, RZ, R110 ;  /* 0x000000ffffe57224 */ /* 0x000fe200078e006e */
[----:B------:R-:W-:Y:S11]  /*ce6e0*/  MOV R228, R111 ;  /* 0x0000006f00e47202 */ /* 0x000ff60000000f00 */
[----:B------:R-:W-:Y:S11]  /*ce6f0*/  @!UPT UIADD3 URZ, URZ, URZ, URZ ;  /* 0x0000003f3f3ff290 */ /* 0x000ff6000fffe03f */
[----:B------:R-:W-:Y:S01]  /*ce700*/  IMAD.MOV.U32 R111, RZ, RZ, R122 ;  /* 0x000000ffff6f7224 */ /* 0x000fe200078e007a */
[----:B------:R-:W-:-:S05]  /*ce710*/  MOV R110, R123 ;  /* 0x0000007b006e7202 */ /* 0x000fca0000000f00 */
[----:B------:R-:W-:Y:S04]  /*ce720*/  STL.64 [R1+0x6b60], R110 ;  /* 0x006b606e01007387 */ /* 0x000fe80000100a00 */
[----:B------:R3:W-:Y:S02]  /*ce730*/  STL.64 [R1+0x6b58], R108 ;  /* 0x006b586c01007387 */ /* 0x0007e40000100a00 */
[C---:B---3--:R-:W-:Y:S01]  /*ce740*/  HMMA.1688.F32.TF32 R108, R240.reuse, R98, R148 ;  /* 0x00000062f06c723c */ /* 0x048fe20000081094 */
[----:B------:R-:W-:Y:S01]  /*ce750*/  IMAD.MOV.U32 R115, RZ, RZ, R120 ;  /* 0x000000ffff737224 */ /* 0x000fe200078e0078 */
[----:B------:R-:W-:Y:S11]  /*ce760*/  MOV R114, R121 ;  /* 0x0000007900727202 */ /* 0x000ff60000000f00 */
[----:B------:R-:W-:Y:S11]  /*ce770*/  @!UPT UIADD3 URZ, URZ, URZ, URZ ;  /* 0x0000003f3f3ff290 */ /* 0x000ff6000fffe03f */
[----:B------:R-:W-:Y:S01]  /*ce780*/  IMAD.MOV.U32 R227, RZ, RZ, R108 ;  /* 0x000000ffffe37224 */ /* 0x000fe200078e006c */
[----:B------:R-:W-:Y:S01]  /*ce790*/  MOV R226, R109 ;  /* 0x0000006d00e27202 */ /* 0x000fe20000000f00 */
[----:B------:R-:W-:Y:S01]  /*ce7a0*/  IMAD.MOV.U32 R223, RZ, RZ, R110 ;  /* 0x000000ffffdf7224 */ /* 0x000fe200078e006e */
[----:B------:R-:W-:Y:S02]  /*ce7b0*/  MOV R222, R111 ;  /* 0x0000006f00de7202 */ /* 0x000fe40000000f00 */
[----:B------:R-:W-:Y:S01]  /*ce7c0*/  HMMA.1688.F32.TF32 R108, R240, R94, R156 ;  /* 0x0000005ef06c723c */ /* 0x000fe2000008109c */
[----:B------:R-:W-:Y:S04]  /*ce7d0*/  STL.64 [R1+0x6b50], R114 ;  /* 0x006b507201007387 */ /* 0x000fe80000100a00 */
[----:B------:R-:W-:Y:S04]  /*ce7e0*/  STL.64 [R1+0x6b48], R112 ;  /* 0x006b487001007387 */ /* 0x000fe80000100a00 */
[----:B------:R-:W-:Y:S04]  /*ce7f0*/  STL.64 [R1+0x6b80], R222 ;  /* 0x006b80de01007387 */ /* 0x000fe80000100a00 */
[----:B------:R-:W-:Y:S04]  /*ce800*/  STL.64 [R1+0x6b78], R220 ;  /* 0x006b78dc01007387 */ /* 0x000fe80000100a00 */
[----:B------:R-:W-:Y:S04]  /*ce810*/  STL.64 [R1+0x6b70], R226 ;  /* 0x006b70e201007387 */ /* 0x000fe80000100a00 */
[----:B------:R-:W-:Y:S04]  /*ce820*/  STL.64 [R1+0x6b68], R224 ;  /* 0x006b68e001007387 */ /* 0x000fe80000100a00 */
[----:B------:R2:W-:Y:S04]  /*ce830*/  STL [R1+0x3f0], R108 ;  /* 0x0003f06c01007387 */ /* 0x0005e80000100800 */
        /* <DEDUP_REMOVED lines=8> */
[----:B------:R-:W-:Y:S01]  /*ce8c0*/  MOV R231, R110 ;  /* 0x0000006e00e77202 */ /* 0x000fe20000000f00 */
[----:B------:R-:W-:-:S05]  /*ce8d0*/  IMAD.MOV.U32 R230, RZ, RZ, R111 ;  /* 0x000000ffffe67224 */ /* 0x000fca00078e006f */
        /* <DEDUP_REMOVED lines=19> */
[----:B------:R-:W-:Y:S01]  /*cea10*/  STL.64 [R1+0x6bb0], R198 ;  /* 0x006bb0c601007387 */ /* 0x000fe20000100a00 */
[----:B--2---:R-:W-:Y:S11]  /*cea20*/  HMMA.1688.F32.TF32 R108, R240, R90, R152 ;  /* 0x0000005af06c723c */ /* 0x004ff60000081098 */
[----:B------:R-:W-:Y:S11]  /*cea30*/  @!UPT UIADD3 URZ, URZ, URZ, URZ ;  /* 0x0000003f3f3ff290 */ /* 0x000ff6000fffe03f */
[----:B------:R-:W-:Y:S02]  /*cea40*/  @!UPT UIADD3 URZ, URZ, URZ, URZ ;  /* 0x0000003f3f3ff290 */ /* 0x000fe4000fffe03f */
[----:B------:R-:W-:Y:S01]  /*cea50*/  IMAD.MOV.U32 R196, RZ, RZ, R109 ;  /* 0x000000ffffc47224 */ /* 0x000fe200078e006d */
[----:B------:R-:W-:Y:S02]  /*cea60*/  MOV R197, R110 ;  /* 0x0000006e00c57202 */ /* 0x000fe40000000f00 */
[----:B------:R-:W-:-:S03]  /*cea70*/  MOV R201, R108 ;  /* 0x0000006c00c97202 */ /* 0x000fc60000000f00 */
[----:B------:R-:W-:Y:S04]  /*cea80*/  STL.64 [R1+0x6ba8], R196 ;  /* 0x006ba8c401007387 */ /* 0x000fe80000100a00 */
[----:B------:R-:W-:Y:S04]  /*cea90*/  STL.64 [R1+0x6ba0], R202 ;  /* 0x006ba0ca01007387 */ /* 0x000fe80000100a00 */
[----:B------:R-:W-:Y:S04]  /*ceaa0*/  STL.64 [R1+0x6b98], R200 ;  /* 0x006b98c801007387 */ /* 0x000fe80000100a00 */
[----:B------:R-:W2:Y:S04]  /*ceab0*/  LDL.LU R140, [R1+0xc90] ;  /* 0x000c9000018c7983 */ /* 0x000ea80000300800 */
[----:B------:R-:W2:Y:S04]  /*ceac0*/  LDL.LU R141, [R1+0xc94] ;  /* 0x000c9400018d7983 */ /* 0x000ea80000300800 */
[----:B------:R-:W2:Y:S04]  /*cead0*/  LDL.LU R142, [R1+0xc98] ;  /* 0x000c9800018e7983 */ /* 0x000ea80000300800 */
[----:B------:R-:W2:Y:S01]  /*ceae0*/  LDL.LU R143, [R1+0xc9c] ;  /* 0x000c9c00018f7983 */ /* 0x000ea20000300800 */
        /* <DEDUP_REMOVED lines=10> */
[----:B------:R-:W-:Y:S01]  /*ceb90*/  @!UPT UIADD3 URZ, URZ, URZ, URZ ;  /* 0x0000003f3f3ff290 */ /* 0x000fe2000fffe03f */
[----:B------:R-:W-:Y:S01]  /*ceba0*/  STL [R1+0x3c4], R109 ;  /* 0x0003c46d01007387 */ /* 0x000fe20000100800 */
[----:B------:R-:W-:Y:S01]  /*cebb0*/  MOV R193, R108 ;  /* 0x0000006c00c17202 */ /* 0x000fe20000000f00 */
[----:B------:R-:W-:Y:S02]  /*cebc0*/  IMAD.MOV.U32 R188, RZ, RZ, R111 ;  /* 0x000000ffffbc7224 */ /* 0x000fe400078e006f */
[----:B------:R3:W-:Y:S02]  /*cebd0*/  STL [R1+0x3c8], R110 ;  /* 0x0003c86e01007387 */ /* 0x0007e40000100800 */
[C---:B---3--:R-:W-:Y:S02]  /*cebe0*/  HMMA.1688.F32.TF32 R108, R240.reuse, R78, R132 ;  /* 0x0000004ef06c723c */ /* 0x048fe40000081084 */
[----:B------:R-:W-:Y:S04]  /*cebf0*/  STL.64 [R1+0x6bc0], R194 ;  /* 0x006bc0c201007387 */ /* 0x000fe80000100a00 */
[----:B------:R-:W-:Y:S11]  /*cec00*/  STL.64 [R1+0x6bb8], R192 ;  /* 0x006bb8c001007387 */ /* 0x000ff60000100a00 */
[----:B------:R-:W-:Y:S06]  /*cec10*/  @!UPT UIADD3 URZ, URZ, URZ, URZ ;  /* 0x0000003f3f3ff290 */ /* 0x000fec000fffe03f */
        /* <DEDUP_REMOVED lines=8> */
[----:B------:R3:W-:Y:S01]  /*ceca0*/  STL [R1+0x3a4], R109 ;  /* 0x0003a46d01007387 */ /* 0x0007e20000100800 */
[----:B------:R-:W-:Y:S01]  /*cecb0*/  MOV R185, R108 ;  /* 0x0000006c00b97202 */ /* 0x000fe20000000f00 */
[----:B------:R-:W-:Y:S01]  /*cecc0*/  IMAD.MOV.U32 R180, RZ, RZ, R110 ;  /* 0x000000ffffb47224 */ /* 0x000fe200078e006e */
[----:B------:R-:W-:Y:S02]  /*cecd0*/  MOV R181, R111 ;  /* 0x0000006f00b57202 */ /* 0x000fe40000000f00 */
[C---:B---3--:R-:W-:Y:S01]  /*cece0*/  HMMA.1688.F32.TF32 R108, R240.reuse, R70, R148 ;  /* 0x00000046f06c723c */ /* 0x048fe20000081094 */
[----:B------:R-:W-:Y:S11]  /*cecf0*/  STL.64 [R1+0x6bf0], R182 ;  /* 0x006bf0b601007387 */ /* 0x000ff60000100a00 */
[----:B------:R-:W-:Y:S11]  /*ced00*/  @!UPT UIADD3 URZ, URZ, URZ, URZ ;  /* 0x0000003f3f3ff290 */ /* 0x000ff6000fffe03f */
[----:B------:R-:W-:Y:S01]  /*ced10*/  @!UPT UIADD3 URZ, URZ, URZ, URZ ;  /* 0x0000003f3f3ff290 */ /* 0x000fe2000fffe03f */
[----:B------:R-:W-:Y:S01]  /*ced20*/  IMAD.MOV.U32 R151, RZ, RZ, R108 ;  /* 0x000000ffff977224 */ /* 0x000fe200078e006c */
[----:B------:R-:W-:Y:S01]  /*ced30*/  MOV R150, R109 ;  /* 0x0000006d00967202 */ /* 0x000fe20000000f00 */
[----:B------:R-:W-:Y:S01]  /*ced40*/  IMAD.MOV.U32 R147, RZ, RZ, R110 ;  /* 0x000000ffff937224 */ /* 0x000fe200078e006e */
[----:B------:R-:W-:Y:S02]  /*ced50*/  MOV R146, R111 ;  /* 0x0000006f00927202 */ /* 0x000fe40000000f00 */
[----:B------:R-:W-:Y:S01]  /*ced60*/  HMMA.1688.F32.TF32 R108, R240, R66, R136 ;  /* 0x00000042f06c723c */ /* 0x000fe20000081088 */
[----:B------:R-:W-:Y:S04]  /*ced70*/  STL.64 [R1+0x6be8], R180 ;  /* 0x006be8b401007387 */ /* 0x000fe80000100a00 */
[----:B------:R-:W-:Y:S04]  /*ced80*/  STL.64 [R1+0x6be0], R186 ;  /* 0x006be0ba01007387 */ /* 0x000fe80000100a00 */
[----:B------:R-:W-:Y:S11]  /*ced90*/  STL.64 [R1+0x6bd8], R184 ;  /* 0x006bd8b801007387 */ /* 0x000ff60000100a00 */
[----:B------:R-:W-:Y:S03]  /*ceda0*/  @!UPT UIADD3 URZ, URZ, URZ, URZ ;  /* 0x0000003f3f3ff290 */ /* 0x000fe6000fffe03f */
[----:B------:R2:W-:Y:S04]  /*cedb0*/  STL.64 [R1+0x380], R108 ;  /* 0x0003806c01007387 */ /* 0x0005e80000100a00 */
[----:B------:R-:W3:Y:S04]  /*cedc0*/  LDL.LU R136, [R1+0xca0] ;  /* 0x000ca00001887983 */ /* 0x000ee80000300800 */
[----:B------:R-:W3:Y:S04]  /*cedd0*/  LDL.LU R137, [R1+0xca4] ;  /* 0x000ca40001897983 */ /* 0x000ee80000300800 */
[----:B------:R-:W3:Y:S04]  /*cede0*/  LDL.LU R138, [R1+0xca8] ;  /* 0x000ca800018a7983 */ /* 0x000ee80000300800 */
[----:B------:R-:W3:Y:S01]  /*cedf0*/  LDL.LU R139, [R1+0xcac] ;  /* 0x000cac00018b7983 */ /* 0x000ee20000300800 */
[----:B------:R-:W-:Y:S01]  /*cee00*/  IMAD.MOV.U32 R176, RZ, RZ, R110 ;  /* 0x000000ffffb07224 */ /* 0x000fe200078e006e */
[----:B------:R-:W-:-:S02]  /*cee10*/  MOV R177, R111 ;  /* 0x0000006f00b17202 */ /* 0x000fc40000000f00 */
[----:B------:R-:W-:Y:S04]  /*cee20*/  STL.64 [R1+0x6c00], R178 ;  /* 0x006c00b201007387 */ /* 0x000fe80000100a00 */
[----:B------:R-:W-:Y:S01]  /*cee30*/  STL.64 [R1+0x6bf8], R176 ;  /* 0x006bf8b001007387 */ /* 0x000fe20000100a00 */
[C---:B--2---:R-:W-:Y:S03]  /*cee40*/  HMMA.1688.F32.TF32 R108, R240.reuse, R62, R140 ;  /* 0x0000003ef06c723c */ /* 0x044fe6000008108c */
        /* <DEDUP_REMOVED lines=12> */
[C---:B------:R-:W-:Y:S11]  /*cef10*/  HMMA.1688.F32.TF32 R120, R240.reuse, R102, R164 ;  /* 0x00000066f078723c */ /* 0x040ff600000810a4 */
[----:B------:R-:W-:Y:S11]  /*cef20*/  @!UPT UIADD3 URZ, URZ, URZ, URZ ;  /* 0x0000003f3f3ff290 */ /* 0x000ff6000fffe03f */
[----:B------:R-:W-:Y:S02]  /*cef30*/  @!UPT UIADD3 URZ, URZ, URZ, URZ ;  /* 0x0000003f3f3ff290 */ /* 0x000fe4000fffe03f */
[----:B------:R-:W-:Y:S01]  /*cef40*/  IMAD.MOV.U32 R167, RZ, RZ, R120 ;  /* 0x000000ffffa77224 */ /* 0x000fe200078e0078 */
[----:B------:R-:W-:Y:S01]  /*cef50*/  MOV R166, R121 ;  /* 0x0000007900a67202 */ /* 0x000fe20000000f00 */
[----:B------:R-:W4:Y:S01]  /*cef60*/  LDL.LU R120, [R1+0xcd0] ;  /* 0x000cd00001787983 */ /* 0x000f220000300800 */
[----:B------:R-:W-:Y:S01]  /*cef70*/  IMAD.MOV.U32 R163, RZ, RZ, R122 ;  /* 0x000000ffffa37224 */ /* 0x000fe200078e007a */
[----:B------:R-:W-:Y:S02]  /*cef80*/  MOV R162, R123 ;  /* 0x0000007b00a27202 */ /* 0x000fe40000000f00 */
[----:B------:R-:W4:Y:S04]  /*cef90*/  LDL.LU R121, [R1+0xcd4] ;  /* 0x000cd40001797983 */ /* 0x000f280000300800 */
[----:B------:R-:W4:Y:S04]  /*cefa0*/  LDL.LU R122, [R1+0xcd8] ;  /* 0x000cd800017a7983 */ /* 0x000f280000300800 */
[----:B------:R-:W4:Y:S04]  /*cefb0*/  LDL.LU R123, [R1+0xcdc] ;  /* 0x000cdc00017b7983 */ /* 0x000f280000300800 */
[----:B------:R-:W4:Y:S04]  /*cefc0*/  LDL.LU R128, [R1+0xcf0] ;  /* 0x000cf00001807983 */ /* 0x000f280000300800 */
[----:B------:R-:W4:Y:S04]  /*cefd0*/  LDL.LU R129, [R1+0xcf4] ;  /* 0x000cf40001817983 */ /* 0x000f280000300800 */
[----:B------:R-:W4:Y:S04]  /*cefe0*/  LDL.LU R130, [R1+0xcf8] ;  /* 0x000cf80001827983 */ /* 0x000f280000300800 */
[----:B------:R-:W4:Y:S01]  /*ceff0*/  LDL.LU R131, [R1+0xcfc] ;  /* 0x000cfc0001837983 */ /* 0x000f220000300800 */
[----:B------:R-:W-:Y:S01]  /*cf000*/  IMAD.MOV.U32 R168, RZ, RZ, R110 ;  /* 0x000000ffffa87224 */ /* 0x000fe200078e006e */
[----:B------:R-:W-:Y:S01]  /*cf010*/  MOV R169, R111 ;  /* 0x0000006f00a97202 */ /* 0x000fe20000000f00 */
[----:B------:R-:W-:Y:S01]  /*cf020*/  IMAD.MOV.U32 R172, RZ, RZ, R108 ;  /* 0x000000ffffac7224 */ /* 0x000fe200078e006c */
[----:B------:R-:W-:Y:S01]  /*cf030*/  MOV R173, R109 ;  /* 0x0000006d00ad7202 */ /* 0x000fe20000000f00 */
        /* <DEDUP_REMOVED lines=8> */
[----:B------:R-:W-:Y:S01]  /*cf0c0*/  STL.64 [R1+0x6c40], R162 ;  /* 0x006c40a201007387 */ /* 0x000fe20000100a00 */
[C---:B---3--:R-:W-:Y:S11]  /*cf0d0*/  HMMA.1688.F32.TF32 R108, R240.reuse, R58, R136 ;  /* 0x0000003af06c723c */ /* 0x048ff60000081088 */
[----:B------:R-:W-:Y:S11]  /*cf0e0*/  @!UPT UIADD3 URZ, URZ, URZ, URZ ;  /* 0x0000003f3f3ff290 */ /* 0x000ff6000fffe03f */
[----:B------:R-:W-:Y:S02]  /*cf0f0*/  @!UPT UIADD3 URZ, URZ, URZ, URZ ;  /* 0x0000003f3f3ff290 */ /* 0x000fe4000fffe03f */
[----:B------:R-:W-:Y:S01]  /*cf100*/  IMAD.MOV.U32 R164, RZ, RZ, R108 ;  /* 0x000000ffffa47224 */ /* 0x000fe200078e006c */
[----:B------:R-:W-:Y:S01]  /*cf110*/  MOV R165, R109 ;  /* 0x0000006d00a57202 */ /* 0x000fe20000000f00 */
[----:B------:R-:W-:Y:S01]  /*cf120*/  IMAD.MOV.U32 R160, RZ, RZ, R110 ;  /* 0x000000ffffa07224 */ /* 0x000fe200078e006e */
[----:B------:R-:W-:Y:S02]  /*cf130*/  MOV R161, R111 ;  /* 0x0000006f00a17202 */ /* 0x000fe40000000f00 */
[C---:B--2---:R-:W-:Y:S03]  /*cf140*/  HMMA.1688.F32.TF32 R108, R240.reuse, R54, R140 ;  /* 0x00000036f06c723c */ /* 0x044fe6000008108c */
[----:B------:R-:W-:Y:S11]  /*cf150*/  STL.64 [R1+0x6c38], R160 ;  /* 0x006c38a001007387 */ /* 0x000ff60000100a00 */
[----:B------:R-:W-:Y:S10]  /*cf160*/  @!UPT UIADD3 URZ, URZ, URZ, URZ ;  /* 0x0000003f3f3ff290 */ /* 0x000ff4000fffe03f */
[----:B------:R-:W-:Y:S01]  /*cf170*/  IMAD.MOV.U32 R143, RZ, RZ, R108 ;  /* 0x000000ffff8f7224 */ /* 0x000fe200078e006c */
[----:B------:R-:W-:Y:S01]  /*cf180*/  MOV R142, R109 ;  /* 0x0000006d008e7202 */ /* 0x000fe20000000f00 */
[----:B------:R-:W-:Y:S01]  /*cf190*/  IMAD.MOV.U32 R139, RZ, RZ, R110 ;  /* 0x000000ffff8b7224 */ /* 0x000fe200078e006e */
[----:B------:R-:W-:Y:S02]  /*cf1a0*/  MOV R138, R111 ;  /* 0x0000006f008a7202 */ /* 0x000fe40000000f00 */
[C---:B----4-:R-:W-:Y:S01]  /*cf1b0*/  HMMA.1688.F32.TF32 R108, R240.reuse, R50, R212 ;  /* 0x00000032f06c723c */ /* 0x050fe200000810d4 */
[----:B------:R-:W-:Y:S04]  /*cf1c0*/  STL.64 [R1+0x6c30], R166 ;  /* 0x006c30a601007387 */ /* 0x000fe80000100a00 */
[----:B------:R-:W-:Y:S11]  /*cf1d0*/  STL.64 [R1+0x6c28], R164 ;  /* 0x006c28a401007387 */ /* 0x000ff60000100a00 */
[----:B------:R-:W-:Y:S07]  /*cf1e0*/  @!UPT UIADD3 URZ, URZ, URZ, URZ ;  /* 0x0000003f3f3ff290 */ /* 0x000fee000fffe03f */
[----:B------:R2:W-:Y:S01]  /*cf1f0*/  STL.64 [R1+0x340], R108 ;  /* 0x0003406c01007387 */ /* 0x0005e20000100a00 */
[----:B------:R-:W-:Y:S01]  /*cf200*/  IMAD.MOV.U32 R156, RZ, RZ, R110 ;  /* 0x000000ffff9c7224 */ /* 0x000fe200078e006e */
[----:B------:R-:W-:Y:S02]  /*cf210*/  MOV R157, R111 ;  /* 0x0000006f009d7202 */ /* 0x000fe40000000f00 */
[C---:B--2---:R-:W-:Y:S08]  /*cf220*/  HMMA.1688.F32.TF32 R108, R240.reuse, R42, R124 ;  /* 0x0000002af06c723c */ /* 0x044ff0000008107c */
[C---:B------:R-:W-:Y:S11]  /*cf230*/  HMMA.1688.F32.TF32 R112, R240.reuse, R46, R120 ;  /* 0x0000002ef070723c */ /* 0x040ff60000081078 */
[----:B------:R-:W-:Y:S05]  /*cf240*/  @!UPT UIADD3 URZ, URZ, URZ, URZ ;  /* 0x0000003f3f3ff290 */ /* 0x000fea000fffe03f */
        /* <DEDUP_REMOVED lines=8> */
[----:B------:R2:W-:Y:S04]  /*cf2d0*/  STL.64 [R1+0x338], R114 ;  /* 0x0003387201007387 */ /* 0x0005e80000100a00 */
[----:B------:R-:W-:Y:S04]  /*cf2e0*/  STL.64 [R1+0x6c70], R150 ;  /* 0x006c709601007387 */ /* 0x000fe80000100a00 */
[----:B------:R-:W-:Y:S03]  /*cf2f0*/  STL.64 [R1+0x6c68], R148 ;  /* 0x006c689401007387 */ /* 0x000fe60000100a00 */
[----:B------:R-:W-:Y:S01]  /*cf300*/  IMAD.MOV.U32 R140, RZ, RZ, R110 ;  /* 0x000000ffff8c7224 */ /* 0x000fe200078e006e */
[----:B------:R-:W-:Y:S01]  /*cf310*/  MOV R141, R111 ;  /* 0x0000006f008d7202 */ /* 0x000fe20000000f00 */
[----:B------:R-:W-:Y:S01]  /*cf320*/  STL.64 [R1+0x6c60], R154 ;  /* 0x006c609a01007387 */ /* 0x000fe20000100a00 */
[----:B------:R-:W-:Y:S01]  /*cf330*/  IMAD.MOV.U32 R144, RZ, RZ, R108 ;  /* 0x000000ffff907224 */ /* 0x000fe200078e006c */
[----:B------:R-:W-:-:S02]  /*cf340*/  MOV R145, R109 ;  /* 0x0000006d00917202 */ /* 0x000fc40000000f00 */
[----:B------:R-:W-:Y:S04]  /*cf350*/  STL.64 [R1+0x6c58], R152 ;  /* 0x006c589801007387 */ /* 0x000fe80000100a00 */
[----:B------:R-:W-:Y:S04]  /*cf360*/  STL.64 [R1+0x6c90], R142 ;  /* 0x006c908e01007387 */ /* 0x000fe80000100a00 */
[----:B------:R-:W-:Y:S04]  /*cf370*/  STL.64 [R1+0x6c88], R140 ;  /* 0x006c888c01007387 */ /* 0x000fe80000100a00 */
[----:B------:R-:W-:Y:S04]  /*cf380*/  STL.64 [R1+0x6c80], R146 ;  /* 0x006c809201007387 */ /* 0x000fe80000100a00 */
[----:B------:R-:W-:Y:S04]  /*cf390*/  STL.64 [R1+0x6c78], R144 ;  /* 0x006c789001007387 */ /* 0x000fe80000100a00 */
[----:B------:R-:W1:Y:S04]  /*cf3a0*/  LDL.LU.64 R226, [R1+0x38] ;  /* 0x0000380001e27983 */ /* 0x000e680000300a00 */
[----:B------:R-:W3:Y:S01]  /*cf3b0*/  LDL.LU R212, [R1+0xf00] ;  /* 0x000f000001d47983 */ /* 0x000ee20000300800 */
[----:B------:R-:W-:Y:S03]  /*cf3c0*/  HMMA.1688.F32.TF32 R108, R240, R34, R132 ;  /* 0x00000022f06c723c */ /* 0x000fe60000081084 */
[----:B------:R-:W3:Y:S04]  /*cf3d0*/  LDL.LU R213, [R1+0xf04] ;  /* 0x000f040001d57983 */ /* 0x000ee80000300800 */
[----:B------:R-:W3:Y:S04]  /*cf3e0*/  LDL.LU R214, [R1+0xf08] ;  /* 0x000f080001d67983 */ /* 0x000ee80000300800 */
        /* <DEDUP_REMOVED lines=8> */
[----:B------:R-:W3:Y:S01]  /*cf470*/  LDL.LU R199, [R1+0xd4c] ;  /* 0x000d4c0001c77983 */ /* 0x000ee20000300800 */
[----:B------:R-:W-:Y:S01]  /*cf480*/  IMAD.MOV.U32 R136, RZ, RZ, R108 ;  /* 0x000000ffff887224 */ /* 0x000fe200078e006c */
[----:B------:R-:W-:Y:S01]  /*cf490*/  MOV R137, R109 ;  /* 0x0000006d00897202 */ /* 0x000fe20000000f00 */
[----:B------:R-:W-:Y:S01]  /*cf4a0*/  IMAD.MOV.U32 R132, RZ, RZ, R110 ;  /* 0x000000ffff847224 */ /* 0x000fe200078e006e */
[----:B------:R-:W1:Y:S01]  /*cf4b0*/  LDL.LU R108, [R1+0xd30] ;  /* 0x000d3000016c7983 */ /* 0x000e620000300800 */
[----:B------:R-:W-:-:S03]  /*cf4c0*/  MOV R133, R111 ;  /* 0x0000006f00857202 */ /* 0x000fc60000000f00 */
        /* <DEDUP_REMOVED lines=16> */
[----:B------:R-:W-:-:S02]  /*cf5d0*/  MOV R0, R211 ;  /* 0x000000d300007202 */ /* 0x000fc40000000f00 */
        /* <DEDUP_REMOVED lines=9> */
[----:B------:R3:W-:Y:S01]  /*cf670*/  STL.64 [R1+0x6c98], R136 ;  /* 0x006c988801007387 */ /* 0x0007e20000100a00 */
[----:B--2---:R-:W-:Y:S01]  /*cf680*/  IMAD.MOV.U32 R114, RZ, RZ, R2 ;  /* 0x000000ffff727224 */ /* 0x004fe200078e0002 */
[----:B------:R-:W-:Y:S01]  /*cf690*/  MOV R115, R0 ;  /* 0x0000000000737202 */ /* 0x000fe20000000f00 */
[----:B------:R-:W-:Y:S01]  /*cf6a0*/  IMAD.MOV.U32 R234, RZ, RZ, R8 ;  /* 0x000000ffffea7224 */ /* 0x000fe200078e0008 */
[----:B------:R-:W-:Y:S01]  /*cf6b0*/  MOV R235, R3 ;  /* 0x0000000300eb7202 */ /* 0x000fe20000000f00 */
[C---:B---3--:R-:W-:Y:S08]  /*cf6c0*/  HMMA.1688.F32.TF32 R136, R240.reuse, R26, R196 ;  /* 0x0000001af088723c */ /* 0x048ff000000810c4 */
[C---:B----4-:R-:W-:Y:S11]  /*cf6d0*/  HMMA.1688.F32.TF32 R140, R240.reuse, R30, R128 ;  /* 0x0000001ef08c723c */ /* 0x050ff60000081080 */
[----:B------:R-:W-:Y:S05]  /*cf6e0*/  @!UPT UIADD3 URZ, URZ, URZ, URZ ;  /* 0x0000003f3f3ff290 */ /* 0x000fea000fffe03f */
        /* <DEDUP_REMOVED lines=8> */
[----:B------:R-:W-:Y:S01]  /*cf770*/  MOV R125, R143 ;  /* 0x0000008f007d7202 */ /* 0x000fe20000000f00 */
[----:B------:R-:W-:Y:S04]  /*cf780*/  STL.64 [R1+0x6cc0], R130 ;  /* 0x006cc08201007387 */ /* 0x000fe80000100a00 */
[----:B------:R2:W-:Y:S04]  /*cf790*/  STL.64 [R1+0x6cb8], R128 ;  /* 0x006cb88001007387 */ /* 0x0005e80000100a00 */
[----:B------:R-:W-:Y:S04]  /*cf7a0*/  STL.64 [R1+0x6cb0], R134 ;  /* 0x006cb08601007387 */ /* 0x000fe80000100a00 */
[----:B------:R-:W-:Y:S05]  /*cf7b0*/  STL.64 [R1+0x6ca8], R132 ;  /* 0x006ca88401007387 */ /* 0x000fea0000100a00 */
[----:B------:R-:W-:Y:S01]  /*cf7c0*/  IMAD.MOV.U32 R127, RZ, RZ, R136 ;  /* 0x000000ffff7f7224 */ /* 0x000fe200078e0088 */
[----:B------:R-:W-:Y:S01]  /*cf7d0*/  MOV R126, R137 ;  /* 0x00000089007e7202 */ /* 0x000fe20000000f00 */
[----:B-1----:R-:W-:Y:S04]  /*cf7e0*/  HMMA.1688.F32.TF32 R108, R236, R226, R108 ;  /* 0x000000e2ec6c723c */ /* 0x002fe8000008106c */
[----:B------:R-:W-:Y:S04]  /*cf7f0*/  STL.64 [R1+0x6cd0], R126 ;  /* 0x006cd07e01007387 */ /* 0x000fe80000100a00 */
[C---:B--2---:R-:W-:Y:S01]  /*cf800*/  HMMA.1688.F32.TF32 R128, R240.reuse, R18, R228 ;  /* 0x00000012f080723c */ /* 0x044fe200000810e4 */
[----:B------:R1:W-:Y:S07]  /*cf810*/  STL.64 [R1+0x6cc8], R124 ;  /* 0x006cc87c01007387 */ /* 0x0003ee0000100a00 */
[----:B-1----:R-:W-:Y:S01]  /*cf820*/  HMMA.1688.F32.TF32 R124, R240, R14, R220 ;  /* 0x0000000ef07c723c */ /* 0x002fe200000810dc */
[----:B------:R-:W-:Y:S01]  /*cf830*/  IMAD.MOV.U32 R123, RZ, RZ, R138 ;  /* 0x000000ffff7b7224 */ /* 0x000fe200078e008a */
[----:B------:R-:W-:-:S06]  /*cf840*/  MOV R122, R139 ;  /* 0x0000008b007a7202 */ /* 0x000fcc0000000f00 */
[----:B------:R-:W-:Y:S01]  /*cf850*/  IMAD.MOV.U32 R48, RZ, RZ, R108 ;  /* 0x000000ffff307224 */ /* 0x000fe200078e006c */
[----:B------:R-:W-:Y:S01]  /*cf860*/  MOV R49, R109 ;  /* 0x0000006d00317202 */ /* 0x000fe20000000f00 */
[----:B------:R-:W-:Y:S04]  /*cf870*/  LDS R240, [R105+0x4d100] ;  /* 0x04d1000069f07984 */ /* 0x000fe80000000800 */
[----:B------:R-:W-:Y:S04]  /*cf880*/  LDS R242, [R105+0x4d900] ;  /* 0x04d9000069f27984 */ /* 0x000fe80000000800 */
[----:B------:R-:W-:Y:S04]  /*cf890*/  STL.64 [R1+0x2c0], R128 ;  /* 0x0002c08001007387 */ /* 0x000fe80000100a00 */
[----:B------:R1:W-:Y:S04]  /*cf8a0*/  STL.64 [R1+0x2c8], R130 ;  /* 0x0002c88201007387 */ /* 0x0003e80000100a00 */
[----:B------:R-:W-:Y:S04]  /*cf8b0*/  LDS R241, [R249+0x4d100] ;  /* 0x04d10000f9f17984 */ /* 0x000fe80000000800 */
[----:B------:R-:W-:Y:S01]  /*cf8c0*/  STL.64 [R1+0x120], R124 ;  /* 0x0001207c01007387 */ /* 0x000fe20000100a00 */
[C---:B-1----:R-:W-:Y:S03]  /*cf8d0*/  HMMA.1688.F32.TF32 R128, R236.reuse, R114, R204 ;  /* 0x00000072ec80723c */ /* 0x042fe600000810cc */
[----:B------:R1:W-:Y:S04]  /*cf8e0*/  STL.64 [R1+0x128], R126 ;  /* 0x0001287e01007387 */ /* 0x0003e80000100a00 */
[----:B------:R2:W-:Y:S04]  /*cf8f0*/  STL.64 [R1+0x118], R110 ;  /* 0x0001186e01007387 */ /* 0x0005e80000100a00 */
[----:B------:R-:W3:Y:S01]  /*cf900*/  LDS R243, [R249+0x4d900] ;  /* 0x04d90000f9f37984 */ /* 0x000ee20000000800 */
[C---:B-1----:R-:W-:Y:S08]  /*cf910*/  HMMA.1688.F32.TF32 R124, R236.reuse, R234, R208 ;  /* 0x000000eaec7c723c */ /* 0x042ff000000810d0 */
[----:B--2---:R-:W-:Y:S01]  /*cf920*/  HMMA.1688.F32.TF32 R108, R236, R218, R212 ;  /* 0x000000daec6c723c */ /* 0x004fe200000810d4 */
[----:B------:R1:W-:Y:S04]  /*cf930*/  STL [R1+0x698c], R49 ;  /* 0x00698c3101007387 */ /* 0x0003e80000100800 */
[----:B------:R2:W-:Y:S04]  /*cf940*/  STL [R1+0x6988], R48 ;  /* 0x0069883001007387 */ /* 0x0005e80000100800 */
[----:B------:R-:W-:Y:S04]  /*cf950*/  STL.64 [R1+0x2b0], R128 ;  /* 0x0002b08001007387 */ /* 0x000fe80000100a00 */
[----:B------:R-:W-:Y:S04]  /*cf960*/  STL.64 [R1+0x2b8], R130 ;  /* 0x0002b88201007387 */ /* 0x000fe80000100a00 */
[----:B------:R-:W-:Y:S04]  /*cf970*/  STL.64 [R1+0x2a0], R124 ;  /* 0x0002a07c01007387 */ /* 0x000fe80000100a00 */
[----:B------:R-:W-:Y:S04]  /*cf980*/  STL.64 [R1+0x2a8], R126 ;  /* 0x0002a87e01007387 */ /* 0x000fe80000100a00 */
[----:B------:R4:W-:Y:S01]  /*cf990*/  STL.64 [R1+0x290], R108 ;  /* 0x0002906c01007387 */ /* 0x0009e20000100a00 */
[----:B-1----:R-:W-:Y:S01]  /*cf9a0*/  IMAD.MOV.U32 R49, RZ, RZ, R110 ;  /* 0x000000ffff317224 */ /* 0x002fe200078e006e */
[----:B--2---:R-:W-:-:S02]  /*cf9b0*/  MOV R48, R111 ;  /* 0x0000006f00307202 */ /* 0x004fc40000000f00 */
        /* <DEDUP_REMOVED lines=44> */
[----:B------:R1:W-:Y:S04]  /*cfc80*/  STL [R1+0x6994], R49 ;  /* 0x0069943101007387 */ /* 0x0003e80000100800 */
[----:B------:R1:W-:Y:S01]  /*cfc90*/  STL [R1+0x6990], R48 ;  /* 0x0069903001007387 */ /* 0x0003e20000100800 */
[C---:B--2---:R-:W-:Y:S08]  /*cfca0*/  HMMA.1688.F32.TF32 R124, R236.reuse, R246, R188 ;  /* 0x000000f6ec7c723c */ /* 0x044ff000000810bc */
[----:B---3--:R-:W-:Y:S11]  /*cfcb0*/  HMMA.1688.F32.TF32 R128, R236, R250, R180 ;  /* 0x000000faec80723c */ /* 0x008ff600000810b4 */
[----:B------:R-:W-:Y:S05]  /*cfcc0*/  @!UPT UIADD3 URZ, URZ, URZ, URZ ;  /* 0x0000003f3f3ff290 */ /* 0x000fea000fffe03f */
[----:B-1----:R-:W-:Y:S01]  /*cfcd0*/  IMAD.MOV.U32 R49, RZ, RZ, R124 ;  /* 0x000000ffff317224 */ /* 0x002fe200078e007c */
[----:B------:R-:W-:-:S06]  /*cfce0*/  MOV R48, R125 ;  /* 0x0000007d00307202 */ /* 0x000fcc0000000f00 */
[----:B------:R-:W-:Y:S04]  /*cfcf0*/  STL.64 [R1+0x280], R128 ;  /* 0x0002808001007387 */ /* 0x000fe80000100a00 */
[----:B------:R4:W-:Y:S04]  /*cfd00*/  STL.64 [R1+0x288], R130 ;  /* 0x0002888201007387 */ /* 0x0009e80000100a00 */
[----:B------:R1:W-:Y:S01]  /*cfd10*/  STL.64 [R1+0x278], R126 ;  /* 0x0002787e01007387 */ /* 0x0003e20000100a00 */
[C---:B----4-:R-:W-:Y:S08]  /*cfd20*/  HMMA.1688.F32.TF32 R128, R236.reuse, R6, R192 ;  /* 0x00000006ec80723c */ /* 0x050ff000000810c0 */
[C---:B-1----:R-:W-:Y:S01]  /*cfd30*/  HMMA.1688.F32.TF32 R124, R236.reuse, R10, R200 ;  /* 0x0000000aec7c723c */ /* 0x042fe200000810c8 */
        /* <DEDUP_REMOVED lines=10> */
[----:B------:R2:W-:Y:S03]  /*cfde0*/  STL [R1+0x69a0], R48 ;  /* 0x0069a03001007387 */ /* 0x0005e60000100800 */
[----:B------:R-:W-:Y:S07]  /*cfdf0*/  HMMA.1688.F32.TF32 R108, R236, R94, R108 ;  /* 0x0000005eec6c723c */ /* 0x000fee000008106c */
[----:B------:R-:W-:Y:S04]  /*cfe00*/  STL.64 [R1+0x240], R128 ;  /* 0x0002408001007387 */ /* 0x000fe80000100a00 */
[----:B------:R-:W-:Y:S04]  /*cfe10*/  STL.64 [R1+0x248], R130 ;  /* 0x0002488201007387 */ /* 0x000fe80000100a00 */
[----:B------:R3:W-:Y:S01]  /*cfe20*/  STL.64 [R1+0x238], R126 ;  /* 0x0002387e01007387 */ /* 0x0007e20000100a00 */
[----:B-1----:R-:W-:Y:S01]  /*cfe30*/  IMAD.MOV.U32 R49, RZ, RZ, R124 ;  /* 0x000000ffff317224 */ /* 0x002fe200078e007c */
[----:B--2---:R-:W-:-:S02]  /*cfe40*/  MOV R48, R125 ;  /* 0x0000007d00307202 */ /* 0x004fc40000000f00 */
[C---:B---3--:R-:W-:Y:S02]  /*cfe50*/  HMMA.1688.F32.TF32 R124, R236.reuse, R98, R220 ;  /* 0x00000062ec7c723c */ /* 0x048fe400000810dc */
[----:B------:R1:W-:Y:S04]  /*cfe60*/  STL [R1+0x69ac], R49 ;  /* 0x0069ac3101007387 */ /* 0x0003e80000100800 */
[----:B------:R2:W-:Y:S01]  /*cfe70*/  STL [R1+0x69a8], R48 ;  /* 0x0069a83001007387 */ /* 0x0005e20000100800 */
[----:B-1----:R-:W-:Y:S01]  /*cfe80*/  IMAD.MOV.U32 R49, RZ, RZ, R110 ;  /* 0x000000ffff317224 */ /* 0x002fe200078e006e */
[----:B--2---:R-:W-:Y:S11]  /*cfe90*/  MOV R48, R111 ;  /* 0x0000006f00307202 */ /* 0x004ff60000000f00 */
[----:B------:R-:W-:Y:S04]  /*cfea0*/  @!UPT UIADD3 URZ, URZ, URZ, URZ ;  /* 0x0000003f3f3ff290 */ /* 0x000fe8000fffe03f */
[----:B------:R-:W-:Y:S04]  /*cfeb0*/  STL.64 [R1+0x220], R124 ;  /* 0x0002207c01007387 */ /* 0x000fe80000100a00 */
[----:B------:R1:W-:Y:S04]  /*cfec0*/  STL.64 [R1+0x228], R126 ;  /* 0x0002287e01007387 */ /* 0x0003e80000100a00 */
[----:B------:R2:W-:Y:S01]  /*cfed0*/  STL.64 [R1+0x210], R108 ;  /* 0x0002106c01007387 */ /* 0x0005e20000100a00 */
[C---:B-1----:R-:W-:Y:S08]  /*cfee0*/  HMMA.1688.F32.TF32 R124, R236.reuse, R90, R204 ;  /* 0x0000005aec7c723c */ /* 0x042ff000000810cc */
[----:B--2---:R-:W-:Y:S01]  /*cfef0*/  HMMA.1688.F32.TF32 R108, R236, R86, R208 ;  /* 0x00000056ec6c723c */ /* 0x004fe200000810d0 */
        /* <DEDUP_REMOVED lines=68> */
[----:B------:R3:W-:Y:S01]  /*d0340*/  STL.64 [R1+0x1b0], R124 ;  /* 0x0001b07c01007387 */ /* 0x0007e20000100a00 */
[----:B------:R-:W-:Y:S01]  /*d0350*/  IMAD.MOV.U32 R49, RZ, RZ, R126 ;  /* 0x000000ffff317224 */ /* 0x000fe200078e007e */
[----:B------:R-:W-:Y:S02]  /*d0360*/  MOV R48, R127 ;  /* 0x0000007f00307202 */ /* 0x000fe40000000f00 */
[C---:B---3--:R-:W-:Y:S02]  /*d0370*/  HMMA.1688.F32.TF32 R124, R236.reuse, R74, R184 ;  /* 0x0000004aec7c723c */ /* 0x048fe400000810b8 */
[----:B------:R-:W-:Y:S04]  /*d0380*/  STL [R1+0x69c4], R49 ;  /* 0x0069c43101007387 */ /* 0x000fe80000100800 */
[----:B------:R-:W-:Y:S11]  /*d0390*/  STL [R1+0x69c0], R48 ;  /* 0x0069c03001007387 */ /* 0x000ff60000100800 */
[----:B------:R-:W-:Y:S06]  /*d03a0*/  @!UPT UIADD3 URZ, URZ, URZ, URZ ;  /* 0x0000003f3f3ff290 */ /* 0x000fec000fffe03f */
[----:B------:R-:W-:Y:S01]  /*d03b0*/  STL [R1+0x1a0], R124 ;  /* 0x0001a07c01007387 */ /* 0x000fe20000100800 */
[----:B------:R-:W-:Y:S01]  /*d03c0*/  IMAD.MOV.U32 R120, RZ, RZ, R125 ;  /* 0x000000ffff787224 */ /* 0x000fe200078e007d */
[----:B------:R-:W-:Y:S02]  /*d03d0*/  MOV R121, R126 ;  /* 0x0000007e00797202 */ /* 0x000fe40000000f00 */
[----:B------:R4:W-:Y:S02]  /*d03e0*/  STL [R1+0x1ac], R127 ;  /* 0x0001ac7f01007387 */ /* 0x0009e40000100800 */
[C---:B----4-:R-:W-:Y:S02]  /*d03f0*/  HMMA.1688.F32.TF32 R124, R236.reuse, R70, R180 ;  /* 0x00000046ec7c723c */ /* 0x050fe400000810b4 */
[----:B------:R-:W-:Y:S04]  /*d0400*/  STL [R1+0x69cc], R121 ;  /* 0x0069cc7901007387 */ /* 0x000fe80000100800 */
[----:B------:R-:W-:Y:S11]  /*d0410*/  STL [R1+0x69c8], R120 ;  /* 0x0069c87801007387 */ /* 0x000ff60000100800 */
[----:B------:R-:W-:Y:S06]  /*d0420*/  @!UPT UIADD3 URZ, URZ, URZ, URZ ;  /* 0x0000003f3f3ff290 */ /* 0x000fec000fffe03f */
[----:B------:R1:W-:Y:S01]  /*d0430*/  STL.64 [R1+0x198], R126 ;  /* 0x0001987e01007387 */ /* 0x0003e20000100a00 */
[----:B------:R-:W-:Y:S01]  /*d0440*/  IMAD.MOV.U32 R49, RZ, RZ, R124 ;  /* 0x000000ffff317224 */ /* 0x000fe200078e007c */
[----:B------:R-:W-:Y:S02]  /*d0450*/  MOV R48, R125 ;  /* 0x0000007d00307202 */ /* 0x000fe40000000f00 */
[C---:B-1----:R-:W-:Y:S02]  /*d0460*/  HMMA.1688.F32.TF32 R124, R236.reuse, R66, R188 ;  /* 0x00000042ec7c723c */ /* 0x042fe400000810bc */
[----:B------:R-:W-:Y:S04]  /*d0470*/  STL [R1+0x69d4], R49 ;  /* 0x0069d43101007387 */ /* 0x000fe80000100800 */
[----:B------:R-:W-:Y:S11]  /*d0480*/  STL [R1+0x69d0], R48 ;  /* 0x0069d03001007387 */ /* 0x000ff60000100800 */
[----:B------:R-:W-:Y:S07]  /*d0490*/  @!UPT UIADD3 URZ, URZ, URZ, URZ ;  /* 0x0000003f3f3ff290 */ /* 0x000fee000fffe03f */
[----:B------:R-:W-:Y:S01]  /*d04a0*/  IMAD.MOV.U32 R121, RZ, RZ, R126 ;  /* 0x000000ffff797224 */ /* 0x000fe200078e007e */
[----:B------:R-:W-:Y:S01]  /*d04b0*/  MOV R120, R127 ;  /* 0x0000007f00787202 */ /* 0x000fe20000000f00 */
[----:B------:R1:W-:Y:S04]  /*d04c0*/  STL.64 [R1+0x180], R124 ;  /* 0x0001807c01007387 */ /* 0x0003e80000100a00 */
[----:B------:R-:W-:Y:S04]  /*d04d0*/  STL.64 [R1+0x6ce0], R122 ;  /* 0x006ce07a01007387 */ /* 0x000fe80000100a00 */
[----:B------:R2:W-:Y:S01]  /*d04e0*/  STL.64 [R1+0x6cd8], R120 ;  /* 0x006cd87801007387 */ /* 0x0005e20000100a00 */
[C---:B-1----:R-:W-:Y:S08]  /*d04f0*/  HMMA.1688.F32.TF32 R124, R236.reuse, R62, R192 ;  /* 0x0000003eec7c723c */ /* 0x042ff000000810c0 */
[C---:B--2---:R-:W-:Y:S08]  /*d0500*/  HMMA.1688.F32.TF32 R120, R236.reuse, R58, R200 ;  /* 0x0000003aec78723c */ /* 0x044ff000000810c8 */
[C---:B------:R-:W-:Y:S07]  /*d0510*/  HMMA.1688.F32.TF32 R128, R236.reuse, R54, R196 ;  /* 0x00000036ec80723c */ /* 0x040fee00000810c4 */
[----:B------:R1:W-:Y:S01]  /*d0520*/  STL.64 [R1+0x170], R124 ;  /* 0x0001707c01007387 */ /* 0x0003e20000100a00 */
[----:B------:R-:W-:Y:S01]  /*d0530*/  IMAD.MOV.U32 R49, RZ, RZ, R126 ;  /* 0x000000ffff317224 */ /* 0x000fe200078e007e */
[----:B------:R-:W-:Y:S01]  /*d0540*/  MOV R48, R127 ;  /* 0x0000007f00307202 */ /* 0x000fe20000000f00 */
[C---:B------:R-:W-:Y:S05]  /*d0550*/  HMMA.1688.F32.TF32 R108, R236.reuse, R42, R108 ;  /* 0x0000002aec6c723c */ /* 0x040fea000008106c */
[----:B------:R-:W-:Y:S03]  /*d0560*/  STL.64 [R1+0x160], R120 ;  /* 0x0001607801007387 */ /* 0x000fe60000100a00 */
[C---:B-1----:R-:W-:Y:S01]  /*d0570*/  HMMA.1688.F32.TF32 R124, R236.reuse, R50, R228 ;  /* 0x00000032ec7c723c */ /* 0x042fe200000810e4 */
[----:B------:R1:W-:Y:S07]  /*d0580*/  STL.64 [R1+0x168], R122 ;  /* 0x0001687a01007387 */ /* 0x0003ee0000100a00 */
[C---:B-1----:R-:W-:Y:S01]  /*d0590*/  HMMA.1688.F32.TF32 R120, R236.reuse, R46, R220 ;  /* 0x0000002eec78723c */ /* 0x042fe200000810dc */
[----:B------:R-:W-:Y:S04]  /*d05a0*/  STL.64 [R1+0x150], R128 ;  /* 0x0001508001007387 */ /* 0x000fe80000100a00 */
[----:B------:R-:W-:Y:S10]  /*d05b0*/  STL.64 [R1+0x158], R130 ;  /* 0x0001588201007387 */ /* 0x000ff40000100a00 */
[----:B------:R-:W-:Y:S04]  /*d05c0*/  STL.64 [R1+0x140], R124 ;  /* 0x0001407c01007387 */ /* 0x000fe80000100a00 */
[----:B------:R1:W-:Y:S04]  /*d05d0*/  STL.64 [R1+0x148], R126 ;  /* 0x0001487e01007387 */ /* 0x0003e80000100a00 */
        /* <DEDUP_REMOVED lines=101> */
[----:B-1----:R-:W-:Y:S08]  /*d0c30*/  HMMA.1688.F32.TF32 R124, R236, R14, R164 ;  /* 0x0000000eec7c723c */ /* 0x002ff000000810a4 */
[C---:B--2---:R-:W-:Y:S01]  /*d0c40*/  HMMA.1688.F32.TF32 R120, R240.reuse, R226, R160 ;  /* 0x000000e2f078723c */ /* 0x044fe200000810a0 */
[----:B------:R-:W-:Y:S04]  /*d0c50*/  STL.64 [R1+0xa0], R128 ;  /* 0x0000a08001007387 */ /* 0x000fe80000100a00 */
[----:B------:R1:W-:Y:S04]  /*d0c60*/  STL.64 [R1+0xa8], R130 ;  /* 0x0000a88201007387 */ /* 0x0003e80000100a00 */
[----:B------:R-:W-:Y:S04]  /*d0c70*/  LDS R236, [R105+0x4d180] ;  /* 0x04d1800069ec7984 */ /* 0x000fe80000000800 */
[----:B------:R-:W-:Y:S01]  /*d0c80*/  LDS R238, [R105+0x4d980] ;  /* 0x04d9800069ee7984 */ /* 0x000fe20000000800 */
[----:B-1----:R-:W-:Y:S03]  /*d0c90*/  HMMA.1688.F32.TF32 R128, R240, R114, R172 ;  /* 0x00000072f080723c */ /* 0x002fe600000810ac */
[----:B------:R-:W-:Y:S04]  /*d0ca0*/  LDS R237, [R249+0x4d180] ;  /* 0x04d18000f9ed7984 */ /* 0x000fe80000000800 */
[----:B------:R-:W1:Y:S04]  /*d0cb0*/  LDS R239, [R249+0x4d980] ;  /* 0x04d98000f9ef7984 */ /* 0x000e680000000800 */
[----:B------:R-:W-:Y:S01]  /*d0cc0*/  STL.64 [R1+0x40], R120 ;  /* 0x0000407801007387 */ /* 0x000fe20000100a00 */
[----:B------:R-:W-:-:S03]  /*d0cd0*/  IMAD.MOV.U32 R104, RZ, RZ, R123 ;  /* 0x000000ffff687224 */ /* 0x000fc600078e007b */
[----:B------:R-:W-:Y:S04]  /*d0ce0*/  STL.64 [R1+0x50], R124 ;  /* 0x0000507c01007387 */ /* 0x000fe80000100a00 */
[----:B------:R2:W-:Y:S04]  /*d0cf0*/  STL.64 [R1+0x58], R126 ;  /* 0x0000587e01007387 */ /* 0x0005e80000100a00 */
[----:B------:R3:W-:Y:S01]  /*d0d00*/  STL [R1+0x48], R122 ;  /* 0x0000487a01007387 */ /* 0x0007e20000100800 */
[C---:B--2---:R-:W-:Y:S08]  /*d0d10*/  HMMA.1688.F32.TF32 R124, R240.reuse, R234, R168 ;  /* 0x000000eaf07c723c */ /* 0x044ff000000810a8 */
[C---:B---3--:R-:W-:Y:S01]  /*d0d20*/  HMMA.1688.F32.TF32 R120, R240.reuse, R218, R176 ;  /* 0x000000daf078723c */ /* 0x048fe200000810b0 */
[----:B------:R-:W-:Y:S04]  /*d0d30*/  STL [R1+0x6960], R104 ;  /* 0x0069606801007387 */ /* 0x000fe80000100800 */
[----:B------:R-:W-:Y:S04]  /*d0d40*/  STL.64 [R1+0x90], R128 ;  /* 0x0000908001007387 */ /* 0x000fe80000100a00 */
[----:B------:R2:W-:Y:S06]  /*d0d50*/  STL.64 [R1+0x98], R130 ;  /* 0x0000988201007387 */ /* 0x0005ec0000100a00 */
        /* <DEDUP_REMOVED lines=19> */
[----:B------:R2:W-:Y:S05]  /*d0e90*/  STL.64 [R1+0x5d8], R126 ;  /* 0x0005d87e01007387 */ /* 0x0005ea0000100a00 */
[----:B------:R-:W-:Y:S01]  /*d0ea0*/  IMAD.MOV.U32 R119, RZ, RZ, R122 ;  /* 0x000000ffff777224 */ /* 0x000fe200078e007a */
[----:B------:R-:W-:Y:S01]  /*d0eb0*/  MOV R118, R123 ;  /* 0x0000007b00767202 */ /* 0x000fe20000000f00 */
[----:B------:R3:W-:Y:S01]  /*d0ec0*/  STL [R1+0x5f0], R120 ;  /* 0x0005f07801007387 */ /* 0x0007e20000100800 */
[----:B------:R-:W-:Y:S01]  /*d0ed0*/  MOV R104, R121 ;  /* 0x0000007900687202 */ /* 0x000fe20000000f00 */
[C---:B--2---:R-:W-:Y:S02]  /*d0ee0*/  HMMA.1688.F32.TF32 R124, R240.reuse, R98, R228 ;  /* 0x00000062f07c723c */ /* 0x044fe400000810e4 */
[----:B------:R-:W-:Y:S04]  /*d0ef0*/  STL.64 [R1+0x6978], R118 ;  /* 0x0069787601007387 */ /* 0x000fe80000100a00 */
[----:B------:R2:W-:Y:S02]  /*d0f00*/  STL.64 [R1+0x6970], R116 ;  /* 0x0069707401007387 */ /* 0x0005e40000100a00 */
[C---:B---3--:R-:W-:Y:S08]  /*d0f10*/  HMMA.1688.F32.TF32 R120, R240.reuse, R94, R220 ;  /* 0x0000005ef078723c */ /* 0x048ff000000810dc */
[C---:B--2---:R-:W-:Y:S07]  /*d0f20*/  HMMA.1688.F32.TF32 R116, R240.reuse, R90, R108 ;  /* 0x0000005af074723c */ /* 0x044fee000008106c */
[----:B------:R-:W-:Y:S01]  /*d0f30*/  STL.64 [R1+0x610], R124 ;  /* 0x0006107c01007387 */ /* 0x000fe20000100a00 */
[C---:B------:R-:W-:Y:S03]  /*d0f40*/  HMMA.1688.F32.TF32 R108, R240.reuse, R86, R204 ;  /* 0x00000056f06c723c */ /* 0x040fe600000810cc */
[----:B------:R-:W-:Y:S04]  /*d0f50*/  STL.64 [R1+0x618], R126 ;  /* 0x0006187e01007387 */ /* 0x000fe80000100a00 */
[----:B------:R-:W-:Y:S04]  /*d0f60*/  STL.64 [R1+0x630], R120 ;  /* 0x0006307801007387 */ /* 0x000fe80000100a00 */
[----:B------:R2:W-:Y:S04]  /*d0f70*/  STL.64 [R1+0x638], R122 ;  /* 0x0006387a01007387 */ /* 0x0005e80000100a00 */
[----:B------:R-:W-:Y:S04]  /*d0f80*/  STL.64 [R1+0x650], R116 ;  /* 0x0006507401007387 */ /* 0x000fe80000100a00 */
[----:B------:R3:W-:Y:S01]  /*d0f90*/  STL.64 [R1+0x658], R118 ;  /* 0x0006587601007387 */ /* 0x0007e20000100a00 */
[C---:B--2---:R-:W-:Y:S08]  /*d0fa0*/  HMMA.1688.F32.TF32 R120, R240.reuse, R82, R208 ;  /* 0x00000052f078723c */ /* 0x044ff000000810d0 */
[C---:B---3--:R-:W-:Y:S01]  /*d0fb0*/  HMMA.1688.F32.TF32 R116, R240.reuse, R78, R212 ;  /* 0x0000004ef074723c */ /* 0x048fe200000810d4 */
[----:B------:R2:W-:Y:S04]  /*d0fc0*/  STL.64 [R1+0x670], R108 ;  /* 0x0006706c01007387 */ /* 0x0005e80000100a00 */
[----:B------:R3:W-:Y:S04]  /*d0fd0*/  STL.64 [R1+0x678], R110 ;  /* 0x0006786e01007387 */ /* 0x0007e80000100a00 */
[----:B--2---:R-:W2:Y:S06]  /*d0fe0*/  LDL.LU R108, [R1+0x820] ;  /* 0x00082000016c7983 */ /* 0x004eac0000300800 */
[----:B------:R-:W-:Y:S04]  /*d0ff0*/  STL.64 [R1+0x690], R120 ;  /* 0x0006907801007387 */ /* 0x000fe80000100a00 */
[----:B------:R-:W-:Y:S04]  /*d1000*/  STL.64 [R1+0x698], R122 ;  /* 0x0006987a01007387 */ /* 0x000fe80000100a00 */
[----:B------:R-:W-:Y:S04]  /*d1010*/  STL.64 [R1+0x6b0], R116 ;  /* 0x0006b07401007387 */ /* 0x000fe80000100a00 */
        /* <DEDUP_REMOVED lines=54> */
[C---:B---3--:R-:W-:Y:S07]  /*d1380*/  HMMA.1688.F32.TF32 R120, R240.reuse, R66, R180 ;  /* 0x00000042f078723c */ /* 0x048fee00000810b4 */
[----:B------:R-:W-:Y:S04]  /*d1390*/  STL.64 [R1+0x6d0], R116 ;  /* 0x0006d07401007387 */ /* 0x000fe80000100a00 */
[----:B------:R2:W-:Y:S02]  /*d13a0*/  STL.64 [R1+0x6d8], R118 ;  /* 0x0006d87601007387 */ /* 0x0005e40000100a00 */
[C---:B--2---:R-:W-:Y:S02]  /*d13b0*/  HMMA.1688.F32.TF32 R116, R240.reuse, R62, R188 ;  /* 0x0000003ef074723c */ /* 0x044fe400000810bc */
[----:B------:R-:W-:Y:S04]  /*d13c0*/  STL.64 [R1+0x700], R124 ;  /* 0x0007007c01007387 */ /* 0x000fe80000100a00 */
[----:B------:R-:W-:Y:S04]  /*d13d0*/  STL.64 [R1+0x708], R126 ;  /* 0x0007087e01007387 */ /* 0x000fe80000100a00 */
[----:B------:R-:W-:Y:S04]  /*d13e0*/  STL.64 [R1+0x720], R120 ;  /* 0x0007207801007387 */ /* 0x000fe80000100a00 */
[----:B------:R2:W-:Y:S09]  /*d13f0*/  STL.64 [R1+0x728], R122 ;  /* 0x0007287a01007387 */ /* 0x0005f20000100a00 */
[----:B------:R3:W-:Y:S01]  /*d1400*/  STL.64 [R1+0x748], R118 ;  /* 0x0007487601007387 */ /* 0x0007e20000100a00 */
[----:B------:R-:W-:Y:S01]  /*d1410*/  IMAD.MOV.U32 R244, RZ, RZ, R116 ;  /* 0x000000fffff47224 */ /* 0x000fe200078e0074 */
[----:B------:R-:W-:Y:S01]  /*d1420*/  MOV R245, R117 ;  /* 0x0000007500f57202 */ /* 0x000fe20000000f00 */
[C---:B--2---:R-:W-:Y:S08]  /*d1430*/  HMMA.1688.F32.TF32 R120, R240.reuse, R58, R192 ;  /* 0x0000003af078723c */ /* 0x044ff000000810c0 */
[----:B---3--:R-:W-:Y:S11]  /*d1440*/  HMMA.1688.F32.TF32 R116, R240, R54, R200 ;  /* 0x00000036f074723c */ /* 0x008ff600000810c8 */
[----:B------:R-:W-:Y:S04]  /*d1450*/  @!UPT UIADD3 URZ, URZ, URZ, URZ ;  /* 0x0000003f3f3ff290 */ /* 0x000fe8000fffe03f */
[----:B------:R-:W-:Y:S04]  /*d1460*/  STL.64 [R1+0x770], R120 ;  /* 0x0007707801007387 */ /* 0x000fe80000100a00 */
[----:B------:R-:W-:Y:S04]  /*d1470*/  STL.64 [R1+0x778], R122 ;  /* 0x0007787a01007387 */ /* 0x000fe80000100a00 */
[----:B------:R2:W-:Y:S01]  /*d1480*/  STL.64 [R1+0x798], R118 ;  /* 0x0007987601007387 */ /* 0x0005e20000100a00 */
[----:B------:R-:W-:Y:S01]  /*d1490*/  IMAD.MOV.U32 R8, RZ, RZ, R116 ;  /* 0x000000ffff087224 */ /* 0x000fe200078e0074 */
[----:B------:R-:W-:-:S02]  /*d14a0*/  MOV R9, R117 ;  /* 0x0000007500097202 */ /* 0x000fc40000000f00 */
[----:B------:R-:W3:Y:S01]  /*d14b0*/  LDL R3, [R1+0x1ac8] ;  /* 0x001ac80001037983 */ /* 0x000ee20000100800 */
[C---:B--2---:R-:W-:Y:S11]  /*d14c0*/  HMMA.1688.F32.TF32 R116, R240.reuse, R50, R196 ;  /* 0x00000032f074723c */ /* 0x044ff600000810c4 */
[----:B------:R-:W-:Y:S11]  /*d14d0*/  @!UPT UIADD3 URZ, URZ, URZ, URZ ;  /* 0x0000003f3f3ff290 */ /* 0x000ff6000fffe03f */
[----:B------:R-:W-:Y:S01]  /*d14e0*/  @!UPT UIADD3 URZ, URZ, URZ, URZ ;  /* 0x0000003f3f3ff290 */ /* 0x000fe2000fffe03f */
[----:B------:R2:W-:Y:S01]  /*d14f0*/  STL.64 [R1+0x7c8], R118 ;  /* 0x0007c87601007387 */ /* 0x0005e20000100a00 */
[----:B------:R-:W-:Y:S01]  /*d1500*/  IMAD.MOV.U32 R12, RZ, RZ, R116 ;  /* 0x000000ffff0c7224 */ /* 0x000fe200078e0074 */
[----:B------:R-:W-:Y:S02]  /*d1510*/  MOV R13, R117 ;  /* 0x00000075000d7202 */ /* 0x000fe40000000f00 */
[----:B------:R-:W4:Y:S01]  /*d1520*/  LDL R252, [R1+0x1acc] ;  /* 0x001acc0001fc7983 */ /* 0x000f220000100800 */
[C---:B--2---:R-:W-:Y:S08]  /*d1530*/  HMMA.1688.F32.TF32 R116, R240.reuse, R46, R228 ;  /* 0x0000002ef074723c */ /* 0x044ff000000810e4 */
[C---:B------:R-:W-:Y:S11]  /*d1540*/  HMMA.1688.F32.TF32 R108, R240.reuse, R38, R108 ;  /* 0x00000026f06c723c */ /* 0x040ff6000008106c */
[----:B------:R-:W-:Y:S04]  /*d1550*/  @!UPT UIADD3 URZ, URZ, URZ, URZ ;  /* 0x0000003f3f3ff290 */ /* 0x000fe8000fffe03f */
[----:B------:R2:W-:Y:S01]  /*d1560*/  STL.64 [R1+0x7e8], R118 ;  /* 0x0007e87601007387 */ /* 0x0005e20000100a00 */
[----:B------:R-:W-:Y:S01]  /*d1570*/  IMAD.MOV.U32 R16, RZ, RZ, R116 ;  /* 0x000000ffff107224 */ /* 0x000fe200078e0074 */
[----:B------:R-:W-:Y:S02]  /*d1580*/  MOV R17, R117 ;  /* 0x0000007500117202 */ /* 0x000fe40000000f00 */
[C---:B--2---:R-:W-:Y:S05]  /*d1590*/  HMMA.1688.F32.TF32 R116, R240.reuse, R42, R220 ;  /* 0x0000002af074723c */ /* 0x044fea00000810dc */
[----:B------:R-:W-:Y:S01]  /*d15a0*/  IMAD.MOV.U32 R24, RZ, RZ, R108 ;  /* 0x000000ffff187224 */ /* 0x000fe200078e006c */
[----:B------:R-:W-:Y:S11]  /*d15b0*/  MOV R25, R109 ;  /* 0x0000006d00197202 */ /* 0x000ff60000000f00 */
[----:B------:R-:W-:Y:S06]  /*d15c0*/  @!UPT UIADD3 URZ, URZ, URZ, URZ ;  /* 0x0000003f3f3ff290 */ /* 0x000fec000fffe03f */
[----:B------:R-:W-:Y:S04]  /*d15d0*/  STL.64 [R1+0x808], R118 ;  /* 0x0008087601007387 */ /* 0x000fe80000100a00 */
[----:B------:R2:W-:Y:S02]  /*d15e0*/  STL.64 [R1+0x828], R110 ;  /* 0x0008286e01007387 */ /* 0x0005e40000100a00 */
[C---:B--2---:R-:W-:Y:S11]  /*d15f0*/  HMMA.1688.F32.TF32 R108, R240.reuse, R34, R204 ;  /* 0x00000022f06c723c */ /* 0x044ff600000810cc */
[----:B------:R-:W-:Y:S11]  /*d1600*/  @!UPT UIADD3 URZ, URZ, URZ, URZ ;  /* 0x0000003f3f3ff290 */ /* 0x000ff6000fffe03f */
[----:B------:R-:W-:Y:S01]  /*d1610*/  @!UPT UIADD3 URZ, URZ, URZ, URZ ;  /* 0x0000003f3f3ff290 */ /* 0x000fe2000fffe03f */
[----:B------:R2:W-:Y:S01]  /*d1620*/  STL.64 [R1+0x848], R110 ;  /* 0x0008486e01007387 */ /* 0x0005e20000100a00 */
[----:B------:R-:W-:Y:S01]  /*d1630*/  IMAD.MOV.U32 R28, RZ, RZ, R108 ;  /* 0x000000ffff1c7224 */ /* 0x000fe200078e006c */
[----:B------:R-:W-:Y:S02]  /*d1640*/  MOV R29, R109 ;  /* 0x0000006d001d7202 */ /* 0x000fe40000000f00 */
[C---:B--2---:R-:W-:Y:S11]  /*d1650*/  HMMA.1688.F32.TF32 R108, R240.reuse, R30, R208 ;  /* 0x0000001ef06c723c */ /* 0x044ff600000810d0 */
[----:B------:R-:W-:Y:S11]  /*d1660*/  @!UPT UIADD3 URZ, URZ, URZ, URZ ;  /* 0x0000003f3f3ff290 */ /* 0x000ff6000fffe03f */
[----:B------:R-:W-:Y:S01]  /*d1670*/  @!UPT UIADD3 URZ, URZ, URZ, URZ ;  /* 0x0000003f3f3ff290 */ /* 0x000fe2000fffe03f */
[----:B------:R2:W-:Y:S01]  /*d1680*/  STL.64 [R1+0x868], R110 ;  /* 0x0008686e01007387 */ /* 0x0005e20000100a00 */
[----:B------:R-:W-:Y:S01]  /*d1690*/  IMAD.MOV.U32 R32, RZ, RZ, R108 ;  /* 0x000000ffff207224 */ /* 0x000fe200078e006c */
[----:B------:R-:W-:Y:S02]  /*d16a0*/  MOV R33, R109 ;  /* 0x0000006d00217202 */ /* 0x000fe40000000f00 */
[----:B--2---:R-:W-:Y:S11]  /*d16b0*/  HMMA.1688.F32.TF32 R108, R240, R26, R212 ;  /* 0x0000001af06c723c */ /* 0x004ff600000810d4 */
[----:B------:R-:W-:Y:S11]  /*d16c0*/  @!UPT UIADD3 URZ, URZ, URZ, URZ ;  /* 0x0000003f3f3ff290 */ /* 0x000ff6000fffe03f */
[----:B------:R-:W-:Y:S01]  /*d16d0*/  @!UPT UIADD3 URZ, URZ, URZ, URZ ;  /* 0x0000003f3f3ff290 */ /* 0x000fe2000fffe03f */
[----:B------:R2:W-:Y:S04]  /*d16e0*/  STL.64 [R1+0x888], R110 ;  /* 0x0008886e01007387 */ /* 0x0005e80000100a00 */
[----:B------:R-:W3:Y:S04]  /*d16f0*/  LDL.LU R212, [R1+0x920] ;  /* 0x0009200001d47983 */ /* 0x000ee80000300800 */
[----:B------:R-:W3:Y:S04]  /*d1700*/  LDL.LU R213, [R1+0x924] ;  /* 0x0009240001d57983 */ /* 0x000ee80000300800 */
[----:B------:R-:W3:Y:S04]  /*d1710*/  LDL.LU R214, [R1+0x928] ;  /* 0x0009280001d67983 */ /* 0x000ee80000300800 */
        /* <DEDUP_REMOVED lines=89> */
[C---:B--2---:R-:W-:Y:S11]  /*d1cb0*/  HMMA.1688.F32.TF32 R116, R240.reuse, R22, R144 ;  /* 0x00000016f074723c */ /* 0x044ff60000081090 */
[----:B------:R-:W-:Y:S11]  /*d1cc0*/  @!UPT UIADD3 URZ, URZ, URZ, URZ ;  /* 0x0000003f3f3ff290 */ /* 0x000ff6000fffe03f */
[----:B------:R-:W-:Y:S01]  /*d1cd0*/  @!UPT UIADD3 URZ, URZ, URZ, URZ ;  /* 0x0000003f3f3ff290 */ /* 0x000fe2000fffe03f */
[----:B------:R3:W-:Y:S01]  /*d1ce0*/  STL.64 [R1+0x8a8], R118 ;  /* 0x0008a87601007387 */ /* 0x0007e20000100a00 */
[----:B------:R-:W-:Y:S01]  /*d1cf0*/  IMAD.MOV.U32 R40, RZ, RZ, R116 ;  /* 0x000000ffff287224 */ /* 0x000fe200078e0074 */
[----:B------:R-:W-:Y:S02]  /*d1d00*/  MOV R41, R117 ;  /* 0x0000007500297202 */ /* 0x000fe40000000f00 */
[C---:B---3--:R-:W-:Y:S08]  /*d1d10*/  HMMA.1688.F32.TF32 R116, R240.reuse, R18, R140 ;  /* 0x00000012f074723c */ /* 0x048ff0000008108c */
[----:B------:R-:W-:Y:S01]  /*d1d20*/  HMMA.1688.F32.TF32 R120, R240, R14, R152 ;  /* 0x0000000ef078723c */ /* 0x000fe20000081098 */
[----:B------:R-:W-:Y:S04]  /*d1d30*/  LDS R240, [R3+0x4d000] ;  /* 0x04d0000003f07984 */ /* 0x000fe80000000800 */
[----:B------:R-:W-:Y:S04]  /*d1d40*/  LDS R242, [R3+0x4d800] ;  /* 0x04d8000003f27984 */ /* 0x000fe80000000800 */
[----:B----4-:R-:W-:Y:S04]  /*d1d50*/  LDS R241, [R252+0x4d000] ;  /* 0x04d00000fcf17984 */ /* 0x010fe80000000800 */
[----:B------:R-:W2:Y:S03]  /*d1d60*/  LDS R243, [R252+0x4d800] ;  /* 0x04d80000fcf37984 */ /* 0x000ea60000000800 */
[----:B------:R-:W-:Y:S01]  /*d1d70*/  IMAD.MOV.U32 R44, RZ, RZ, R116 ;  /* 0x000000ffff2c7224 */ /* 0x000fe200078e0074 */
[----:B------:R1:W-:Y:S01]  /*d1d80*/  STL.64 [R1+0x8d8], R118 ;  /* 0x0008d87601007387 */ /* 0x0003e20000100a00 */
[----:B------:R-:W-:-:S02]  /*d1d90*/  MOV R45, R117 ;  /* 0x00000075002d7202 */ /* 0x000fc40000000f00 */
[C---:B-1----:R-:W-:Y:S03]  /*d1da0*/  HMMA.1688.F32.TF32 R116, R236.reuse, R226, R148 ;  /* 0x000000e2ec74723c */ /* 0x042fe60000081094 */
[----:B------:R-:W-:Y:S04]  /*d1db0*/  STL.64 [R1+0x8c0], R120 ;  /* 0x0008c07801007387 */ /* 0x000fe80000100a00 */
[----:B------:R1:W-:Y:S01]  /*d1dc0*/  STL.64 [R1+0x8c8], R122 ;  /* 0x0008c87a01007387 */ /* 0x0003e20000100a00 */
[C---:B------:R-:W-:Y:S08]  /*d1dd0*/  HMMA.1688.F32.TF32 R124, R236.reuse, R114, R156 ;  /* 0x00000072ec7c723c */ /* 0x040ff0000008109c */
[----:B-1----:R-:W-:Y:S07]  /*d1de0*/  HMMA.1688.F32.TF32 R120, R236, R234, R164 ;  /* 0x000000eaec78723c */ /* 0x002fee00000810a4 */
[----:B------:R1:W-:Y:S01]  /*d1df0*/  STL.64 [R1+0x8f8], R118 ;  /* 0x0008f87601007387 */ /* 0x0003e20000100a00 */
[----:B------:R-:W-:Y:S01]  /*d1e00*/  IMAD.MOV.U32 R52, RZ, RZ, R116 ;  /* 0x000000ffff347224 */ /* 0x000fe200078e0074 */
[----:B------:R-:W-:-:S02]  /*d1e10*/  MOV R53, R117 ;  /* 0x0000007500357202 */ /* 0x000fc40000000f00 */
[C---:B-1----:R-:W-:Y:S04]  /*d1e20*/  HMMA.1688.F32.TF32 R116, R236.reuse, R218, R160 ;  /* 0x000000daec74723c */ /* 0x042fe800000810a0 */
[----:B------:R-:W-:Y:S04]  /*d1e30*/  STL.64 [R1+0xa80], R124 ;  /* 0x000a807c01007387 */ /* 0x000fe80000100a00 */
[----:B------:R1:W-:Y:S04]  /*d1e40*/  STL.64 [R1+0xa88], R126 ;  /* 0x000a887e01007387 */ /* 0x0003e80000100a00 */
[----:B------:R-:W-:Y:S04]  /*d1e50*/  STL.64 [R1+0xa70], R120 ;  /* 0x000a707801007387 */ /* 0x000fe80000100a00 */
[----:B------:R3:W-:Y:S01]  /*d1e60*/  STL.64 [R1+0xa78], R122 ;  /* 0x000a787a01007387 */ /* 0x0007e20000100a00 */
[C---:B-1----:R-:W-:Y:S06]  /*d1e70*/  HMMA.1688.F32.TF32 R124, R236.reuse, R250, R172 ;  /* 0x000000faec7c723c */ /* 0x042fec00000810ac */
[----:B------:R-:W-:Y:S02]  /*d1e80*/  STL.64 [R1+0xa60], R116 ;  /* 0x000a607401007387 */ /* 0x000fe40000100a00 */
[C---:B---3--:R-:W-:Y:S02]  /*d1e90*/  HMMA.1688.F32.TF32 R120, R236.reuse, R246, R168 ;  /* 0x000000f6ec78723c */ /* 0x048fe400000810a8 */
[----:B------:R1:W-:Y:S06]  /*d1ea0*/  STL.64 [R1+0xa68], R118 ;  /* 0x000a687601007387 */ /* 0x0003ec0000100a00 */
        /* <DEDUP_REMOVED lines=30> */
[C---:B------:R-:W-:Y:S03]  /*d2090*/  HMMA.1688.F32.TF32 R108, R236.reuse, R74, R204 ;  /* 0x0000004aec6c723c */ /* 0x040fe600000810cc */
[----:B------:R-:W-:Y:S04]  /*d20a0*/  STL.64 [R1+0x960], R120 ;  /* 0x0009607801007387 */ /* 0x000fe80000100a00 */
[----:B------:R1:W-:Y:S04]  /*d20b0*/  STL.64 [R1+0x968], R122 ;  /* 0x0009687a01007387 */ /* 0x0003e80000100a00 */
[----:B------:R-:W-:Y:S01]  /*d20c0*/  STL.64 [R1+0x950], R116 ;  /* 0x0009507401007387 */ /* 0x000fe20000100a00 */
[C---:B-1----:R-:W-:Y:S03]  /*d20d0*/  HMMA.1688.F32.TF32 R120, R236.reuse, R70, R208 ;  /* 0x00000046ec78723c */ /* 0x042fe600000810d0 */
[----:B------:R1:W-:Y:S05]  /*d20e0*/  STL.64 [R1+0x958], R118 ;  /* 0x0009587601007387 */ /* 0x0003ea0000100a00 */
[C---:B-1----:R-:W-:Y:S03]  /*d20f0*/  HMMA.1688.F32.TF32 R116, R236.reuse, R66, R212 ;  /* 0x00000042ec74723c */ /* 0x042fe600000810d4 */
        /* <DEDUP_REMOVED lines=49> */
[----:B------:R-:W4:Y:S01]  /*d2410*/  LDL.LU R215, [R1+0x7dc] ;  /* 0x0007dc0001d77983 */ /* 0x000f220000300800 */
[C---:B-1----:R-:W-:Y:S11]  /*d2420*/  HMMA.1688.F32.TF32 R116, R236.reuse, R62, R180 ;  /* 0x0000003eec74723c */ /* 0x042ff600000810b4 */
        /* <DEDUP_REMOVED lines=11> */
[C---:B-1----:R-:W-:Y:S11]  /*d24e0*/  HMMA.1688.F32.TF32 R116, R236.reuse, R54, R192 ;  /* 0x00000036ec74723c */ /* 0x042ff600000810c0 */
[----:B------:R-:W-:Y:S11]  /*d24f0*/  @!UPT UIADD3 URZ, URZ, URZ, URZ ;  /* 0x0000003f3f3ff290 */ /* 0x000ff6000fffe03f */
[----:B------:R-:W-:Y:S01]  /*d2500*/  @!UPT UIADD3 URZ, URZ, URZ, URZ ;  /* 0x0000003f3f3ff290 */ /* 0x000fe2000fffe03f */
[----:B------:R3:W-:Y:S01]  /*d2510*/  STL.64 [R1+0x8e8], R118 ;  /* 0x0008e87601007387 */ /* 0x0007e20000100a00 */
[----:B------:R-:W-:Y:S01]  /*d2520*/  IMAD.MOV.U32 R64, RZ, RZ, R116 ;  /* 0x000000ffff407224 */ /* 0x000fe200078e0074 */
[----:B------:R-:W-:Y:S02]  /*d2530*/  MOV R65, R117 ;  /* 0x0000007500417202 */ /* 0x000fe40000000f00 */
[C---:B---3--:R-:W-:Y:S11]  /*d2540*/  HMMA.1688.F32.TF32 R116, R236.reuse, R50, R200 ;  /* 0x00000032ec74723c */ /* 0x048ff600000810c8 */
        /* <DEDUP_REMOVED lines=11> */
[C---:B-1----:R-:W-:Y:S08]  /*d2600*/  HMMA.1688.F32.TF32 R116, R236.reuse, R42, R228 ;  /* 0x0000002aec74723c */ /* 0x042ff000000810e4 */
[C---:B----4-:R-:W-:Y:S11]  /*d2610*/  HMMA.1688.F32.TF32 R108, R236.reuse, R34, R108 ;  /* 0x00000022ec6c723c */ /* 0x050ff6000008106c */
[----:B------:R-:W-:Y:S04]  /*d2620*/  @!UPT UIADD3 URZ, URZ, URZ, URZ ;  /* 0x0000003f3f3ff290 */ /* 0x000fe8000fffe03f */
[----:B------:R1:W-:Y:S01]  /*d2630*/  STL.64 [R1+0x878], R118 ;  /* 0x0008787601007387 */ /* 0x0003e20000100a00 */
[----:B------:R-:W-:Y:S01]  /*d2640*/  IMAD.MOV.U32 R76, RZ, RZ, R116 ;  /* 0x000000ffff4c7224 */ /* 0x000fe200078e0074 */
[----:B------:R-:W-:Y:S02]  /*d2650*/  MOV R77, R117 ;  /* 0x00000075004d7202 */ /* 0x000fe40000000f00 */
[C---:B-1----:R-:W-:Y:S05]  /*d2660*/  HMMA.1688.F32.TF32 R116, R236.reuse, R38, R220 ;  /* 0x00000026ec74723c */ /* 0x042fea00000810dc */
[----:B------:R-:W-:Y:S01]  /*d2670*/  IMAD.MOV.U32 R84, RZ, RZ, R108 ;  /* 0x000000ffff547224 */ /* 0x000fe200078e006c */
[----:B------:R-:W-:Y:S11]  /*d2680*/  MOV R85, R109 ;  /* 0x0000006d00557202 */ /* 0x000ff60000000f00 */
[----:B------:R-:W-:Y:S06]  /*d2690*/  @!UPT UIADD3 URZ, URZ, URZ, URZ ;  /* 0x0000003f3f3ff290 */ /* 0x000fec000fffe03f */
[----:B------:R-:W-:Y:S04]  /*d26a0*/  STL.64 [R1+0x858], R118 ;  /* 0x0008587601007387 */ /* 0x000fe80000100a00 */
[----:B------:R1:W-:Y:S02]  /*d26b0*/  STL.64 [R1+0x838], R110 ;  /* 0x0008386e01007387 */ /* 0x0003e40000100a00 */
[C---:B-1----:R-:W-:Y:S11]  /*d26c0*/  HMMA.1688.F32.TF32 R108, R236.reuse, R30, R204 ;  /* 0x0000001eec6c723c */ /* 0x042ff600000810cc */
        /* <DEDUP_REMOVED lines=11> */
[----:B-1----:R-:W-:Y:S11]  /*d2780*/  HMMA.1688.F32.TF32 R108, R236, R22, R212 ;  /* 0x00000016ec6c723c */ /* 0x002ff600000810d4 */
[----:B------:R-:W-:Y:S11]  /*d2790*/  @!UPT UIADD3 URZ, URZ, URZ, URZ ;  /* 0x0000003f3f3ff290 */ /* 0x000ff6000fffe03f */
[----:B------:R-:W-:Y:S01]  /*d27a0*/  @!UPT UIADD3 URZ, URZ, URZ, URZ ;  /* 0x0000003f3f3ff290 */ /* 0x000fe2000fffe03f */
[----:B------:R1:W-:Y:S04]  /*d27b0*/  STL.64 [R1+0x7d8], R110 ;  /* 0x0007d86e01007387 */ /* 0x0003e80000100a00 */
[----:B------:R-:W2:Y:S04]  /*d27c0*/  LDL.LU R212, [R1+0x1410] ;  /* 0x0014100001d47983 */ /* 0x000ea80000300800 */
[----:B------:R-:W2:Y:S04]  /*d27d0*/  LDL.LU R213, [R1+0x1414] ;  /* 0x0014140001d57983 */ /* 0x000ea80000300800 */
[----:B------:R-:W2:Y:S04]  /*d27e0*/  LDL.LU R214, [R1+0x1418] ;  /* 0x0014180001d67983 */ /* 0x000ea80000300800 */
[----:B------:R-:W2:Y:S01]  /*d27f0*/  LDL.LU R215, [R1+0x141c] ;  /* 0x00141c0001d77983 */ /* 0x000ea20000300800 */
[----:B------:R-:W-:-:S03]  /*d2800*/  IMAD.MOV.U32 R96, RZ, RZ, R108 ;  /* 0x000000ffff607224 */ /* 0x000fc600078e006c */
[----:B------:R-:W3:Y:S01]  /*d2810*/  LDL.LU R204, [R1+0x1430] ;  /* 0x0014300001cc7983 */ /* 0x000ee20000300800 */
[----:B------:R-:W-:-:S03]  /*d2820*/  MOV R97, R109 ;  /* 0x0000006d00617202 */ /* 0x000fc60000000f00 */
[----:B------:R-:W3:Y:S04]  /*d2830*/  LDL.LU R205, [R1+0x1434] ;  /* 0x0014340001cd7983 */ /* 0x000ee80000300800 */
[----:B------:R-:W3:Y:S04]  /*d2840*/  LDL.LU R206, [R1+0x1438] ;  /* 0x0014380001ce7983 */ /* 0x000ee80000300800 */
[----:B------:R-:W3:Y:S04]  /*d2850*/  LDL.LU R207, [R1+0x143c] ;  /* 0x00143c0001cf7983 */ /* 0x000ee80000300800 */
[----:B------:R-:W4:Y:S04]  /*d2860*/  LDL.LU R108, [R1+0x1440] ;  /* 0x00144000016c7983 */ /* 0x000f280000300800 */
[----:B------:R-:W4:Y:S04]  /*d2870*/  LDL.LU R109, [R1+0x1444] ;  /* 0x00144400016d7983 */ /* 0x000f280000300800 */
[----:B-1----:R-:W4:Y:S04]  /*d2880*/  LDL.LU R110, [R1+0x1448] ;  /* 0x00144800016e7983 */ /* 0x002f280000300800 */
        /* <DEDUP_REMOVED lines=87> */
[C---:B--2---:R-:W-:Y:S08]  /*d2e00*/  HMMA.1688.F32.TF32 R116, R236.reuse, R18, R128 ;  /* 0x00000012ec74723c */ /* 0x044ff00000081080 */
[----:B---3--:R-:W-:Y:S01]  /*d2e10*/  HMMA.1688.F32.TF32 R120, R236, R14, R136 ;  /* 0x0000000eec78723c */ /* 0x008fe20000081088 */
[----:B------:R-:W-:Y:S04]  /*d2e20*/  LDS R236, [R3+0x4d080] ;  /* 0x04d0800003ec7984 */ /* 0x000fe80000000800 */
[----:B------:R-:W-:Y:S11]  /*d2e30*/  LDS R238, [R3+0x4d880] ;  /* 0x04d8800003ee7984 */ /* 0x000ff60000000800 */
[----:B------:R-:W-:Y:S01]  /*d2e40*/  IMAD.MOV.U32 R100, RZ, RZ, R116 ;  /* 0x000000ffff647224 */ /* 0x000fe200078e0074 */
[----:B------:R1:W-:Y:S01]  /*d2e50*/  STL.64 [R1+0x7b8], R118 ;  /* 0x0007b87601007387 */ /* 0x0003e20000100a00 */
[----:B------:R-:W-:Y:S01]  /*d2e60*/  MOV R101, R117 ;  /* 0x0000007500657202 */ /* 0x000fe20000000f00 */
[C---:B------:R-:W-:Y:S02]  /*d2e70*/  HMMA.1688.F32.TF32 R124, R240.reuse, R218, R148 ;  /* 0x000000daf07c723c */ /* 0x040fe40000081094 */
[----:B------:R-:W-:Y:S04]  /*d2e80*/  LDS R237, [R252+0x4d080] ;  /* 0x04d08000fced7984 */ /* 0x000fe80000000800 */
[----:B------:R-:W2:Y:S02]  /*d2e90*/  LDS R239, [R252+0x4d880] ;  /* 0x04d88000fcef7984 */ /* 0x000ea40000000800 */
[C---:B-1----:R-:W-:Y:S02]  /*d2ea0*/  HMMA.1688.F32.TF32 R116, R240.reuse, R226, R144 ;  /* 0x000000e2f074723c */ /* 0x042fe40000081090 */
[----:B------:R-:W-:Y:S04]  /*d2eb0*/  STL.64 [R1+0x760], R120 ;  /* 0x0007607801007387 */ /* 0x000fe80000100a00 */
[----:B------:R4:W-:Y:S02]  /*d2ec0*/  STL.64 [R1+0x768], R122 ;  /* 0x0007687a01007387 */ /* 0x0009e40000100a00 */
[C---:B----4-:R-:W-:Y:S11]  /*d2ed0*/  HMMA.1688.F32.TF32 R120, R240.reuse, R114, R140 ;  /* 0x00000072f078723c */ /* 0x050ff6000008108c */
[----:B------:R-:W-:Y:S04]  /*d2ee0*/  @!UPT UIADD3 URZ, URZ, URZ, URZ ;  /* 0x0000003f3f3ff290 */ /* 0x000fe8000fffe03f */
[----:B------:R1:W-:Y:S01]  /*d2ef0*/  STL.64 [R1+0xa98], R118 ;  /* 0x000a987601007387 */ /* 0x0003e20000100a00 */
[----:B------:R-:W-:Y:S01]  /*d2f00*/  IMAD.MOV.U32 R248, RZ, RZ, R116 ;  /* 0x000000fffff87224 */ /* 0x000fe200078e0074 */
[----:B------:R-:W-:Y:S02]  /*d2f10*/  MOV R249, R117 ;  /* 0x0000007500f97202 */ /* 0x000fe40000000f00 */
[C---:B-1----:R-:W-:Y:S04]  /*d2f20*/  HMMA.1688.F32.TF32 R116, R240.reuse, R234, R152 ;  /* 0x000000eaf074723c */ /* 0x042fe80000081098 */
[----:B------:R-:W-:Y:S04]  /*d2f30*/  STL.64 [R1+0xab0], R120 ;  /* 0x000ab07801007387 */ /* 0x000fe80000100a00 */
[----:B------:R1:W-:Y:S02]  /*d2f40*/  STL.64 [R1+0xab8], R122 ;  /* 0x000ab87a01007387 */ /* 0x0003e40000100a00 */
[C---:B-1----:R-:W-:Y:S11]  /*d2f50*/  HMMA.1688.F32.TF32 R120, R240.reuse, R250, R156 ;  /* 0x000000faf078723c */ /* 0x042ff6000008109c */
[----:B------:R-:W-:Y:S02]  /*d2f60*/  @!UPT UIADD3 URZ, URZ, URZ, URZ ;  /* 0x0000003f3f3ff290 */ /* 0x000fe4000fffe03f */
        /* <DEDUP_REMOVED lines=38> */
[C---:B------:R-:W-:Y:S08]  /*d31d0*/  HMMA.1688.F32.TF32 R108, R240.reuse, R66, R108 ;  /* 0x00000042f06c723c */ /* 0x040ff0000008106c */
[C---:B-1----:R-:W-:Y:S01]  /*d31e0*/  HMMA.1688.F32.TF32 R116, R240.reuse, R70, R220 ;  /* 0x00000046f074723c */ /* 0x042fe200000810dc */
[----:B------:R-:W-:Y:S04]  /*d31f0*/  STL.64 [R1+0xc70], R124 ;  /* 0x000c707c01007387 */ /* 0x000fe80000100a00 */
[----:B------:R-:W-:Y:S04]  /*d3200*/  STL.64 [R1+0xc78], R126 ;  /* 0x000c787e01007387 */ /* 0x000fe80000100a00 */
        /* <DEDUP_REMOVED lines=8> */
[C---:B---3--:R-:W-:Y:S03]  /*d3290*/  HMMA.1688.F32.TF32 R108, R240.reuse, R54, R212 ;  /* 0x00000036f06c723c */ /* 0x048fe600000810d4 */
[----:B------:R-:W-:Y:S04]  /*d32a0*/  STL.64 [R1+0xd00], R120 ;  /* 0x000d007801007387 */ /* 0x000fe80000100a00 */
[----:B------:R-:W-:Y:S04]  /*d32b0*/  STL.64 [R1+0xd08], R122 ;  /* 0x000d087a01007387 */ /* 0x000fe80000100a00 */
[----:B------:R-:W3:Y:S04]  /*d32c0*/  LDL.LU R208, [R1+0xff0] ;  /* 0x000ff00001d07983 */ /* 0x000ee80000300800 */
[----:B------:R-:W-:Y:S04]  /*d32d0*/  STL.64 [R1+0xd20], R116 ;  /* 0x000d207401007387 */ /* 0x000fe80000100a00 */
[----:B------:R-:W-:Y:S04]  /*d32e0*/  STL.64 [R1+0xd28], R118 ;  /* 0x000d287601007387 */ /* 0x000fe80000100a00 */
        /* <DEDUP_REMOVED lines=87> */
[----:B----4-:R-:W4:Y:S04]  /*d3860*/  LDL.LU R110, [R1+0xfb8] ;  /* 0x000fb800016e7983 */ /* 0x010f280000300800 */
[----:B------:R-:W4:Y:S04]  /*d3870*/  LDL.LU R111, [R1+0xfbc] ;  /* 0x000fbc00016f7983 */ /* 0x000f280000300800 */
[----:B------:R-:W4:Y:S04]  /*d3880*/  LDL.LU R212, [R1+0x1010] ;  /* 0x0010100001d47983 */ /* 0x000f280000300800 */
[----:B------:R-:W4:Y:S04]  /*d3890*/  LDL.LU R213, [R1+0x1014] ;  /* 0x0010140001d57983 */ /* 0x000f280000300800 */
[----:B------:R-:W4:Y:S04]  /*d38a0*/  LDL.LU R214, [R1+0x1018] ;  /* 0x0010180001d67983 */ /* 0x000f280000300800 */
[----:B------:R-:W4:Y:S01]  /*d38b0*/  LDL.LU R215, [R1+0x101c] ;  /* 0x00101c0001d77983 */ /* 0x000f220000300800 */
        /* <DEDUP_REMOVED lines=26> */
[----:B-1----:R-:W-:Y:S03]  /*d3a60*/  HMMA.1688.F32.TF32 R120, R240, R14, R168 ;  /* 0x0000000ef078723c */ /* 0x002fe600000810a8 */
[----:B------:R-:W-:Y:S04]  /*d3a70*/  LDS R240, [R3+0x4d100] ;  /* 0x04d1000003f07984 */ /* 0x000fe80000000800 */
[----:B------:R-:W-:Y:S01]  /*d3a80*/  LDS R242, [R3+0x4d900] ;  /* 0x04d9000003f27984 */ /* 0x000fe20000000800 */
[C---:B--2---:R-:W-:Y:S03]  /*d3a90*/  HMMA.1688.F32.TF32 R116, R236.reuse, R226, R176 ;  /* 0x000000e2ec74723c */ /* 0x044fe600000810b0 */
[----:B------:R-:W-:Y:S04]  /*d3aa0*/  STL.64 [R1+0xe70], R124 ;  /* 0x000e707c01007387 */ /* 0x000fe80000100a00 */
[----:B------:R1:W-:Y:S04]  /*d3ab0*/  STL.64 [R1+0xe78], R126 ;  /* 0x000e787e01007387 */ /* 0x0003e80000100a00 */
[----:B------:R-:W-:Y:S04]  /*d3ac0*/  LDS R241, [R252+0x4d100] ;  /* 0x04d10000fcf17984 */ /* 0x000fe80000000800 */
[----:B------:R-:W2:Y:S04]  /*d3ad0*/  LDS R243, [R252+0x4d900] ;  /* 0x04d90000fcf37984 */ /* 0x000ea80000000800 */
[----:B------:R-:W-:Y:S04]  /*d3ae0*/  STL.64 [R1+0xe60], R120 ;  /* 0x000e607801007387 */ /* 0x000fe80000100a00 */
[----:B------:R3:W-:Y:S04]  /*d3af0*/  STL.64 [R1+0xe68], R122 ;  /* 0x000e687a01007387 */ /* 0x0007e80000100a00 */
[----:B------:R-:W-:Y:S01]  /*d3b00*/  STL.64 [R1+0xe90], R116 ;  /* 0x000e907401007387 */ /* 0x000fe20000100a00 */
[C---:B-1----:R-:W-:Y:S03]  /*d3b10*/  HMMA.1688.F32.TF32 R124, R236.reuse, R234, R180 ;  /* 0x000000eaec7c723c */ /* 0x042fe600000810b4 */
[----:B------:R1:W-:Y:S05]  /*d3b20*/  STL.64 [R1+0xe98], R118 ;  /* 0x000e987601007387 */ /* 0x0003ea0000100a00 */
[C---:B---3--:R-:W-:Y:S08]  /*d3b30*/  HMMA.1688.F32.TF32 R120, R236.reuse, R218, R188 ;  /* 0x000000daec78723c */ /* 0x048ff000000810bc */
[C---:B-1----:R-:W-:Y:S11]  /*d3b40*/  HMMA.1688.F32.TF32 R116, R236.reuse, R114, R184 ;  /* 0x00000072ec74723c */ /* 0x042ff600000810b8 */
[----:B------:R-:W-:Y:S11]  /*d3b50*/  @!UPT UIADD3 URZ, URZ, URZ, URZ ;  /* 0x0000003f3f3ff290 */ /* 0x000ff6000fffe03f */
[----:B------:R-:W-:Y:S01]  /*d3b60*/  @!UPT UIADD3 URZ, URZ, URZ, URZ ;  /* 0x0000003f3f3ff290 */ /* 0x000fe2000fffe03f */
        /* <DEDUP_REMOVED lines=10> */
[----:B------:R1:W-:Y:S04]  /*d3c10*/  STL.64 [R1+0xf18], R118 ;  /* 0x000f187601007387 */ /* 0x0003e80000100a00 */
[----:B------:R-:W-:Y:S04]  /*d3c20*/  STL.64 [R1+0xf30], R124 ;  /* 0x000f307c01007387 */ /* 0x000fe80000100a00 */
[----:B------:R-:W-:Y:S01]  /*d3c30*/  STL.64 [R1+0xf38], R126 ;  /* 0x000f387e01007387 */ /* 0x000fe20000100a00 */
[C---:B-1----:R-:W-:Y:S03]  /*d3c40*/  HMMA.1688.F32.TF32 R116, R236.reuse, R10, R228 ;  /* 0x0000000aec74723c */ /* 0x042fe600000810e4 */
[----:B------:R-:W-:Y:S04]  /*d3c50*/  STL.64 [R1+0x6d00], R10 ;  /* 0x006d000a01007387 */ /* 0x000fe80000100a00 */
[----:B------:R-:W-:Y:S04]  /*d3c60*/  STL.64 [R1+0xf50], R120 ;  /* 0x000f507801007387 */ /* 0x000fe80000100a00 */
[----:B------:R-:W-:Y:S04]  /*d3c70*/  STL.64 [R1+0xf58], R122 ;  /* 0x000f587a01007387 */ /* 0x000fe80000100a00 */
[----:B------:R1:W-:Y:S02]  /*d3c80*/  STL.64 [R1+0x6cf8], R8 ;  /* 0x006cf80801007387 */ /* 0x0003e40000100a00 */
[C---:B-1----:R-:W-:Y:S06]  /*d3c90*/  HMMA.1688.F32.TF32 R8, R236.reuse, R106, R220 ;  /* 0x0000006aec08723c */ /* 0x042fec00000810dc */
[----:B------:R-:W-:Y:S04]  /*d3ca0*/  STL.64 [R1+0xf70], R116 ;  /* 0x000f707401007387 */ /* 0x000fe80000100a00 */
[----:B------:R-:W-:Y:S04]  /*d3cb0*/  STL.64 [R1+0xf78], R118 ;  /* 0x000f787601007387 */ /* 0x000fe80000100a00 */
[----:B------:R-:W-:Y:S04]  /*d3cc0*/  STL.64 [R1+0x6cf0], R106 ;  /* 0x006cf06a01007387 */ /* 0x000fe80000100a00 */
[----:B------:R-:W-:Y:S05]  /*d3cd0*/  STL.64 [R1+0x6ce8], R104 ;  /* 0x006ce86801007387 */ /* 0x000fea0000100a00 */
[----:B------:R-:W-:Y:S04]  /*d3ce0*/  STL.64 [R1+0xf90], R8 ;  /* 0x000f900801007387 */ /* 0x000fe80000100a00 */
[----:B------:R4:W-:Y:S02]  /*d3cf0*/  STL.64 [R1+0xf98], R10 ;  /* 0x000f980a01007387 */ /* 0x0009e40000100a00 */
[C---:B----4-:R-:W-:Y:S08]  /*d3d00*/  HMMA.1688.F32.TF32 R8, R236.reuse, R102, R108 ;  /* 0x00000066ec08723c */ /* 0x050ff0000008106c */
[C---:B------:R-:W-:Y:S08]  /*d3d10*/  HMMA.1688.F32.TF32 R108, R236.reuse, R98, R204 ;  /* 0x00000062ec6c723c */ /* 0x040ff000000810cc */
[C---:B------:R-:W-:Y:S07]  /*d3d20*/  HMMA.1688.F32.TF32 R104, R236.reuse, R94, R208 ;  /* 0x0000005eec68723c */ /* 0x040fee00000810d0 */
[----:B------:R-:W-:Y:S04]  /*d3d30*/  STL.64 [R1+0xfb0], R8 ;  /* 0x000fb00801007387 */ /* 0x000fe80000100a00 */
[----:B------:R1:W-:Y:S02]  /*d3d40*/  STL.64 [R1+0xfb8], R10 ;  /* 0x000fb80a01007387 */ /* 0x0003e40000100a00 */
[C---:B-1----:R-:W-:Y:S02]  /*d3d50*/  HMMA.1688.F32.TF32 R8, R236.reuse, R90, R212 ;  /* 0x0000005aec08723c */ /* 0x042fe400000810d4 */
[----:B------:R1:W-:Y:S04]  /*d3d60*/  STL.64 [R1+0xfd0], R108 ;  /* 0x000fd06c01007387 */ /* 0x0003e80000100a00 */
[----:B------:R3:W-:Y:S04]  /*d3d70*/  STL.64 [R1+0xfd8], R110 ;  /* 0x000fd86e01007387 */ /* 0x0007e80000100a00 */
[----:B------:R-:W4:Y:S04]  /*d3d80*/  LDL.LU R208, [R1+0x12a0] ;  /* 0x0012a00001d07983 */ /* 0x000f280000300800 */
[----:B------:R-:W-:Y:S04]  /*d3d90*/  STL.64 [R1+0xff0], R104 ;  /* 0x000ff06801007387 */ /* 0x000fe80000100a00 */
[----:B------:R-:W-:Y:S05]  /*d3da0*/  STL.64 [R1+0xff8], R106 ;  /* 0x000ff86a01007387 */ /* 0x000fea0000100a00 */
[----:B------:R-:W-:Y:S04]  /*d3db0*/  STL.64 [R1+0x1010], R8 ;  /* 0x0010100801007387 */ /* 0x000fe80000100a00 */
[----:B------:R1:W-:Y:S04]  /*d3dc0*/  STL.64 [R1+0x1018], R10 ;  /* 0x0010180a01007387 */ /* 0x0003e80000100a00 */
        /* <DEDUP_REMOVED lines=89> */
[----:B---3--:R-:W3:Y:S04]  /*d4360*/  LDL.LU R110, [R1+0x12c8] ;  /* 0x0012c800016e7983 */ /* 0x008ee80000300800 */
        /* <DEDUP_REMOVED lines=62> */
[----:B-1----:R-:W-:Y:S01]  /*d4750*/  HMMA.1688.F32.TF32 R104, R236, R14, R196 ;  /* 0x0000000eec68723c */ /* 0x002fe200000810c4 */
[----:B------:R-:W-:Y:S01]  /*d4760*/  IMAD.MOV.U32 R2, RZ, RZ, R226 ;  /* 0x000000ffff027224 */ /* 0x000fe200078e00e2 */
[----:B------:R-:W-:Y:S01]  /*d4770*/  MOV R0, R227 ;  /* 0x000000e300007202 */ /* 0x000fe20000000f00 */
[----:B------:R-:W-:Y:S04]  /*d4780*/  LDS R236, [R3+0x4d180] ;  /* 0x04d1800003ec7984 */ /* 0x000fe80000000800 */
[----:B------:R-:W-:Y:S01]  /*d4790*/  LDS R238, [R3+0x4d980] ;  /* 0x04d9800003ee7984 */ /* 0x000fe20000000800 */
[C---:B--2---:R-:W-:Y:S03]  /*d47a0*/  HMMA.1688.F32.TF32 R8, R240.reuse, R226, R228 ;  /* 0x000000e2f008723c */ /* 0x044fe600000810e4 */
[----:B------:R-:W-:Y:S04]  /*d47b0*/  STL.64 [R1+0x1280], R116 ;  /* 0x0012807401007387 */ /* 0x000fe80000100a00 */
[----:B------:R-:W-:Y:S04]  /*d47c0*/  STL.64 [R1+0x1288], R118 ;  /* 0x0012887601007387 */ /* 0x000fe80000100a00 */
[----:B------:R-:W-:Y:S04]  /*d47d0*/  LDS R237, [R252+0x4d180] ;  /* 0x04d18000fced7984 */ /* 0x000fe80000000800 */
[----:B------:R-:W-:Y:S04]  /*d47e0*/  STL.64 [R1+0x1270], R104 ;  /* 0x0012706801007387 */ /* 0x000fe80000100a00 */
[----:B------:R3:W-:Y:S04]  /*d47f0*/  STL.64 [R1+0x1278], R106 ;  /* 0x0012786a01007387 */ /* 0x0007e80000100a00 */
[----:B------:R-:W-:Y:S04]  /*d4800*/  STL.64 [R1+0x1480], R8 ;  /* 0x0014800801007387 */ /* 0x000fe80000100a00 */
[----:B------:R1:W-:Y:S01]  /*d4810*/  STL.64 [R1+0x1488], R10 ;  /* 0x0014880a01007387 */ /* 0x0003e20000100a00 */
[C---:B---3--:R-:W-:Y:S03]  /*d4820*/  HMMA.1688.F32.TF32 R104, R240.reuse, R114, R220 ;  /* 0x00000072f068723c */ /* 0x048fe600000810dc */
[----:B------:R-:W2:Y:S05]  /*d4830*/  LDS R239, [R252+0x4d980] ;  /* 0x04d98000fcef7984 */ /* 0x000eaa0000000800 */
[C---:B-1----:R-:W-:Y:S08]  /*d4840*/  HMMA.1688.F32.TF32 R8, R240.reuse, R234, R108 ;  /* 0x000000eaf008723c */ /* 0x042ff0000008106c */
        /* <DEDUP_REMOVED lines=8> */
[----:B------:R-:W-:Y:S04]  /*d48d0*/  STL.64 [R1+0x1658], R110 ;  /* 0x0016586e01007387 */ /* 0x000fe80000100a00 */
[----:B------:R-:W3:Y:S06]  /*d48e0*/  LDL.LU R208, [R1+0x730] ;  /* 0x0007300001d07983 */ /* 0x000eec0000300800 */
        /* <DEDUP_REMOVED lines=132> */
[----:B-1----:R-:W2:Y:S04]  /*d5130*/  LDL.LU.64 R10, [R1+0x6d00] ;  /* 0x006d0000010a7983 */ /* 0x002ea80000300a00 */
[----:B------:R-:W4:Y:S01]  /*d5140*/  LDL.LU.64 R8, [R1+0x6cf8] ;  /* 0x006cf80001087983 */ /* 0x000f220000300a00 */
[C---:B--2---:R-:W-:Y:S11]  /*d5150*/  HMMA.1688.F32.TF32 R104, R240.reuse, R10, R104 ;  /* 0x0000000af068723c */ /* 0x044ff60000081068 */
[----:B------:R-:W-:Y:S11]  /*d5160*/  @!UPT UIADD3 URZ, URZ, URZ, URZ ;  /* 0x0000003f3f3ff290 */ /* 0x000ff6000fffe03f */
[----:B------:R-:W-:Y:S01]  /*d5170*/  @!UPT UIADD3 URZ, URZ, URZ, URZ ;  /* 0x0000003f3f3ff290 */ /* 0x000fe2000fffe03f */
[----:B------:R-:W-:Y:S04]  /*d5180*/  STL.64 [R1+0x1610], R104 ;  /* 0x0016106801007387 */ /* 0x000fe80000100a00 */
[----:B------:R1:W-:Y:S04]  /*d5190*/  STL.64 [R1+0x1618], R106 ;  /* 0x0016186a01007387 */ /* 0x0003e80000100a00 */
[----:B-1----:R-:W2:Y:S01]  /*d51a0*/  LDL.LU.64 R106, [R1+0x6cf0] ;  /* 0x006cf000016a7983 */ /* 0x002ea20000300a00 */
[C---:B------:R-:W-:Y:S03]  /*d51b0*/  HMMA.1688.F32.TF32 R124, R240.reuse, R102, R124 ;  /* 0x00000066f07c723c */ /* 0x040fe6000008107c */
[----:B------:R-:W3:Y:S05]  /*d51c0*/  LDL.LU.64 R104, [R1+0x6ce8] ;  /* 0x006ce80001687983 */ /* 0x000eea0000300a00 */
        /* <DEDUP_REMOVED lines=119> */
[----:B------:R-:W-:Y:S04]  /*d5940*/  STL.64 [R1+0x1490], R240 ;  /* 0x001490f001007387 */ /* 0x000fe80000100a00 */
[----:B------:R1:W-:Y:S01]  /*d5950*/  STL.64 [R1+0x1498], R242 ;  /* 0x001498f201007387 */ /* 0x0003e20000100a00 */
[----:B------:R-:W-:Y:S01]  /*d5960*/  HMMA.1688.F32.TF32 R112, R236, R114, R116 ;  /* 0x00000072ec70723c */ /* 0x000fe20000081074 */
[----:B-1----:R-:W-:Y:S01]  /*d5970*/  IMAD.MOV.U32 R242, RZ, RZ, R2 ;  /* 0x000000fffff27224 */ /* 0x002fe200078e0002 */
[----:B------:R-:W-:-:S07]  /*d5980*/  MOV R243, R0 ;  /* 0x0000000000f37202 */ /* 0x000fce0000000f00 */
[C---:B------:R-:W-:Y:S01]  /*d5990*/  HMMA.1688.F32.TF32 R240, R236.reuse, R242, R108 ;  /* 0x000000f2ecf0723c */ /* 0x040fe2000008106c */
[----:B------:R-:W2:Y:S04]  /*d59a0*/  LDL.LU.64 R110, [R1+0x6b60] ;  /* 0x006b6000016e7983 */ /* 0x000ea80000300a00 */
[----:B------:R-:W2:Y:S03]  /*d59b0*/  LDL.LU.64 R108, [R1+0x6b58] ;  /* 0x006b5800016c7983 */ /* 0x000ea60000300a00 */
[C---:B------:R-:W-:Y:S08]  /*d59c0*/  HMMA.1688.F32.TF32 R204, R236.reuse, R234, R204 ;  /* 0x000000eaeccc723c */ /* 0x040ff000000810cc */
[C---:B---3--:R-:W-:Y:S07]  /*d59d0*/  HMMA.1688.F32.TF32 R116, R236.reuse, R218, R208 ;  /* 0x000000daec74723c */ /* 0x048fee00000810d0 */
[----:B------:R-:W-:Y:S04]  /*d59e0*/  STL.64 [R1+0x1470], R240 ;  /* 0x001470f001007387 */ /* 0x000fe80000100a00 */
[----:B------:R-:W-:Y:S04]  /*d59f0*/  STL.64 [R1+0x1478], R242 ;  /* 0x001478f201007387 */ /* 0x000fe80000100a00 */
[----:B------:R-:W-:Y:S04]  /*d5a00*/  STL.64 [R1+0x1460], R112 ;  /* 0x0014607001007387 */ /* 0x000fe80000100a00 */
[----:B------:R1:W-:Y:S04]  /*d5a10*/  STL.64 [R1+0x1468], R114 ;  /* 0x0014687201007387 */ /* 0x0003e80000100a00 */
[----:B------:R-:W-:Y:S01]  /*d5a20*/  STL.64 [R1+0x1450], R204 ;  /* 0x001450cc01007387 */ /* 0x000fe20000100a00 */
[----:B-1----:R-:W-:Y:S03]  /*d5a30*/  HMMA.1688.F32.TF32 R112, R236, R250, R212 ;  /* 0x000000faec70723c */ /* 0x002fe600000810d4 */
[----:B------:R-:W-:Y:S04]  /*d5a40*/  STL.64 [R1+0x1458], R206 ;  /* 0x001458ce01007387 */ /* 0x000fe80000100a00 */
[----:B------:R1:W-:Y:S04]  /*d5a50*/  STL.64 [R1+0x1440], R116 ;  /* 0x0014407401007387 */ /* 0x0003e80000100a00 */
[----:B------:R3:W-:Y:S04]  /*d5a60*/  STL.64 [R1+0x1448], R118 ;  /* 0x0014487601007387 */ /* 0x0007e80000100a00 */
[----:B------:R-:W2:Y:S04]  /*d5a70*/  LDL.LU R232, [R1+0x6f0] ;  /* 0x0006f00001e87983 */ /* 0x000ea80000300800 */
[----:B------:R-:W2:Y:S04]  /*d5a80*/  LDL.LU R233, [R1+0x6f4] ;  /* 0x0006f40001e97983 */ /* 0x000ea80000300800 */
[----:B------:R-:W2:Y:S04]  /*d5a90*/  LDL.LU R234, [R1+0x6f8] ;  /* 0x0006f80001ea7983 */ /* 0x000ea80000300800 */
[----:B------:R-:W2:Y:S04]  /*d5aa0*/  LDL.LU R235, [R1+0x6fc] ;  /* 0x0006fc0001eb7983 */ /* 0x000ea80000300800 */
[----:B-1----:R-:W4:Y:S04]  /*d5ab0*/  LDL.LU R116, [R1+0x5a0] ;  /* 0x0005a00001747983 */ /* 0x002f280000300800 */
[----:B------:R-:W4:Y:S04]  /*d5ac0*/  LDL.LU R117, [R1+0x5a4] ;  /* 0x0005a40001757983 */ /* 0x000f280000300800 */
[----:B---3--:R-:W3:Y:S04]  /*d5ad0*/  LDL.LU R118, [R1+0x5a8] ;  /* 0x0005a80001767983 */ /* 0x008ee80000300800 */
[----:B------:R-:W3:Y:S04]  /*d5ae0*/  LDL.LU R119, [R1+0x5ac] ;  /* 0x0005ac0001777983 */ /* 0x000ee80000300800 */
[----:B------:R-:W3:Y:S04]  /*d5af0*/  LDL.LU R212, [R1+0x680] ;  /* 0x0006800001d47983 */ /* 0x000ee80000300800 */
[----:B------:R-:W3:Y:S04]  /*d5b00*/  LDL.LU R213, [R1+0x684] ;  /* 0x0006840001d57983 */ /* 0x000ee80000300800 */
[----:B------:R-:W3:Y:S04]  /*d5b10*/  LDL.LU R214, [R1+0x688] ;  /* 0x0006880001d67983 */ /* 0x000ee80000300800 */
[----:B------:R-:W3:Y:S01]  /*d5b20*/  LDL.LU R215, [R1+0x68c] ;  /* 0x00068c0001d77983 */ /* 0x000ee20000300800 */
[----:B------:R-:W-:-:S03]  /*d5b30*/  IMAD.MOV.U32 R252, RZ, RZ, R112 ;  /* 0x000000fffffc7224 */ /* 0x000fc600078e0070 */
[----:B------:R-:W4:Y:S01]  /*d5b40*/  LDL.LU R204, [R1+0x6c0] ;  /* 0x0006c00001cc7983 */ /* 0x000f220000300800 */
[----:B------:R-:W-:-:S03]  /*d5b50*/  MOV R3, R113 ;  /* 0x0000007100037202 */ /* 0x000fc60000000f00 */
        /* <DEDUP_REMOVED lines=13> */
[----:B------:R1:W-:Y:S04]  /*d5c30*/  STL.64 [R1+0x68d0], R248 ;  /* 0x0068d0f801007387 */ /* 0x0003e80000100a00 */
        /* <DEDUP_REMOVED lines=9> */
[----:B-1----:R-:W4:Y:S04]  /*d5cd0*/  LDL R3, [R1+0x1ac4] ;  /* 0x001ac40001037983 */ /* 0x002f280000100800 */
[----:B------:R-:W-:Y:S01]  /*d5ce0*/  STL [R1+0x68c8], R252 ;  /* 0x0068c8fc01007387 */ /* 0x000fe20000100800 */
[C---:B--2---:R-:W-:Y:S03]  /*d5cf0*/  HMMA.1688.F32.TF32 R240, R236.reuse, R246, R232 ;  /* 0x000000f6ecf0723c */ /* 0x044fe600000810e8 */
[----:B------:R-:W2:Y:S11]  /*d5d00*/  LDL.LU R232, [R1+0x580] ;  /* 0x0005800001e87983 */ /* 0x000eb60000300800 */
[----:B------:R-:W-:Y:S09]  /*d5d10*/  @!UPT UIADD3 URZ, URZ, URZ, URZ ;  /* 0x0000003f3f3ff290 */ /* 0x000ff2000fffe03f */
[----:B------:R-:W-:Y:S04]  /*d5d20*/  STL.64 [R1+0x1420], R240 ;  /* 0x001420f001007387 */ /* 0x000fe80000100a00 */
[----:B------:R-:W-:Y:S04]  /*d5d30*/  STL.64 [R1+0x1428], R242 ;  /* 0x001428f201007387 */ /* 0x000fe80000100a00 */
[----:B------:R-:W2:Y:S01]  /*d5d40*/  LDL.LU R233, [R1+0x584] ;  /* 0x0005840001e97983 */ /* 0x000ea20000300800 */
[C---:B---3--:R-:W-:Y:S03]  /*d5d50*/  HMMA.1688.F32.TF32 R212, R236.reuse, R102, R212 ;  /* 0x00000066ecd4723c */ /* 0x048fe600000810d4 */
[----:B------:R-:W2:Y:S04]  /*d5d60*/  LDL.LU R234, [R1+0x588] ;  /* 0x0005880001ea7983 */ /* 0x000ea80000300800 */
[----:B------:R-:W2:Y:S01]  /*d5d70*/  LDL.LU R235, [R1+0x58c] ;  /* 0x00058c0001eb7983 */ /* 0x000ea20000300800 */
[C---:B----4-:R-:W-:Y:S08]  /*d5d80*/  HMMA.1688.F32.TF32 R204, R236.reuse, R10, R204 ;  /* 0x0000000aeccc723c */ /* 0x050ff000000810cc */
[C---:B------:R-:W-:Y:S01]  /*d5d90*/  HMMA.1688.F32.TF32 R112, R236.reuse, R6, R112 ;  /* 0x00000006ec70723c */ /* 0x040fe20000081070 */
[----:B------:R1:W-:Y:S04]  /*d5da0*/  STL.64 [R1+0x6908], R244 ;  /* 0x006908f401007387 */ /* 0x0003e80000100a00 */
[----:B------:R-:W-:Y:S04]  /*d5db0*/  LDS R240, [R105+0x4e000] ;  /* 0x04e0000069f07984 */ /* 0x000fe80000000800 */
[----:B------:R-:W-:Y:S04]  /*d5dc0*/  LDS R242, [R105+0x4e800] ;  /* 0x04e8000069f27984 */ /* 0x000fe80000000800 */
[----:B-1----:R-:W3:Y:S01]  /*d5dd0*/  LDL.LU R244, [R1+0x5e0] ;  /* 0x0005e00001f47983 */ /* 0x002ee20000300800 */
[C---:B------:R-:W-:Y:S03]  /*d5de0*/  HMMA.1688.F32.TF32 R208, R236.reuse, R106, R208 ;  /* 0x0000006aecd0723c */ /* 0x040fe600000810d0 */
[----:B------:R-:W3:Y:S04]  /*d5df0*/  LDL.LU R245, [R1+0x5e4] ;  /* 0x0005e40001f57983 */ /* 0x000ee80000300800 */
[----:B------:R-:W3:Y:S04]  /*d5e00*/  LDL.LU R246, [R1+0x5e8] ;  /* 0x0005e80001f67983 */ /* 0x000ee80000300800 */
[----:B------:R-:W3:Y:S04]  /*d5e10*/  LDL.LU R247, [R1+0x5ec] ;  /* 0x0005ec0001f77983 */ /* 0x000ee80000300800 */
[----:B------:R-:W-:Y:S04]  /*d5e20*/  STL.64 [R1+0x1410], R112 ;  /* 0x0014107001007387 */ /* 0x000fe80000100a00 */
[----:B------:R1:W-:Y:S04]  /*d5e30*/  STL.64 [R1+0x1418], R114 ;  /* 0x0014187201007387 */ /* 0x0003e80000100a00 */
[----:B------:R-:W-:Y:S04]  /*d5e40*/  LDS R6, [R105+0x4e880] ;  /* 0x04e8800069067984 */ /* 0x000fe80000000800 */
[----:B------:R-:W-:Y:S04]  /*d5e50*/  LDS R106, [R105+0x4e980] ;  /* 0x04e98000696a7984 */ /* 0x000fe80000000800 */
[----:B-1----:R-:W4:Y:S04]  /*d5e60*/  LDL.LU.64 R114, [R1+0x6b50] ;  /* 0x006b500001727983 */ /* 0x002f280000300a00 */
[----:B------:R-:W2:Y:S04]  /*d5e70*/  LDL.LU.64 R112, [R1+0x6b48] ;  /* 0x006b480001707983 */ /* 0x000ea80000300a00 */
[----:B------:R-:W-:Y:S01]  /*d5e80*/  STL.64 [R1+0x1400], R204 ;  /* 0x001400cc01007387 */ /* 0x000fe20000100a00 */
[C---:B------:R-:W-:Y:S03]  /*d5e90*/  HMMA.1688.F32.TF32 R216, R236.reuse, R98, R216 ;  /* 0x00000062ecd8723c */ /* 0x040fe600000810d8 */
[----:B------:R1:W-:Y:S04]  /*d5ea0*/  STL.64 [R1+0x1408], R206 ;  /* 0x001408ce01007387 */ /* 0x0003e80000100a00 */
[----:B-1----:R-:W2:Y:S04]  /*d5eb0*/  LDL.LU.64 R206, [R1+0x6b40] ;  /* 0x006b400001ce7983 */ /* 0x002ea80000300a00 */
[----:B------:R-:W2:Y:S04]  /*d5ec0*/  LDL.LU.64 R204, [R1+0x6b38] ;  /* 0x006b380001cc7983 */ /* 0x000ea80000300a00 */
[----:B------:R1:W-:Y:S04]  /*d5ed0*/  STL.64 [R1+0x6910], R8 ;  /* 0x0069100801007387 */ /* 0x0003e80000100a00 */
[----:B------:R-:W-:Y:S04]  /*d5ee0*/  LDS R241, [R3+0x4e000] ;  /* 0x04e0000003f17984 */ /* 0x000fe80000000800 */
[----:B------:R-:W2:Y:S04]  /*d5ef0*/  LDS R243, [R3+0x4e800] ;  /* 0x04e8000003f37984 */ /* 0x000ea80000000800 */
[----:B-1----:R-:W2:Y:S04]  /*d5f00*/  LDL.LU R8, [R1+0x600] ;  /* 0x0006000001087983 */ /* 0x002ea80000300800 */
[----:B------:R-:W2:Y:S04]  /*d5f10*/  LDL.LU R9, [R1+0x604] ;  /* 0x0006040001097983 */ /* 0x000ea80000300800 */
[----:B------:R-:W2:Y:S04]  /*d5f20*/  LDL.LU R10, [R1+0x608] ;  /* 0x00060800010a7983 */ /* 0x000ea80000300800 */
[----:B------:R-:W2:Y:S04]  /*d5f30*/  LDL.LU R11, [R1+0x60c] ;  /* 0x00060c00010b7983 */ /* 0x000ea80000300800 */
[----:B------:R1:W-:Y:S04]  /*d5f40*/  STL.64 [R1+0x13f0], R208 ;  /* 0x0013f0d001007387 */ /* 0x0003e80000100a00 */
[----:B------:R-:W-:Y:S04]  /*d5f50*/  STL.64 [R1+0x13f8], R210 ;  /* 0x0013f8d201007387 */ /* 0x000fe80000100a00 */
[----:B------:R-:W-:Y:S04]  /*d5f60*/  LDS R7, [R3+0x4e880] ;  /* 0x04e8800003077984 */ /* 0x000fe80000000800 */
[----:B-1----:R-:W2:Y:S04]  /*d5f70*/  LDL.LU.64 R208, [R1+0x6b30] ;  /* 0x006b300001d07983 */ /* 0x002ea80000300a00 */
[----:B------:R1:W-:Y:S04]  /*d5f80*/  STL.64 [R1+0x13e0], R212 ;  /* 0x0013e0d401007387 */ /* 0x0003e80000100a00 */
[----:B------:R-:W-:Y:S04]  /*d5f90*/  STL.64 [R1+0x13e8], R214 ;  /* 0x0013e8d601007387 */ /* 0x000fe80000100a00 */
[----:B------:R-:W-:Y:S04]  /*d5fa0*/  LDS R107, [R3+0x4e980] ;  /* 0x04e98000036b7984 */ /* 0x000fe80000000800 */
[----:B-1----:R-:W2:Y:S04]  /*d5fb0*/  LDL.LU.64 R212, [R1+0x6b28] ;  /* 0x006b280001d47983 */ /* 0x002ea80000300a00 */
[----:B------:R1:W-:Y:S04]  /*d5fc0*/  STL.64 [R1+0x68d8], R100 ;  /* 0x0068d86401007387 */ /* 0x0003e80000100a00 */
[----:B-1----:R-:W2:Y:S04]  /*d5fd0*/  LDL.LU R100, [R1+0x620] ;  /* 0x0006200001647983 */ /* 0x002ea80000300800 */
[----:B------:R-:W2:Y:S04]  /*d5fe0*/  LDL.LU R101, [R1+0x624] ;  /* 0x0006240001657983 */ /* 0x000ea80000300800 */
[----:B------:R-:W2:Y:S04]  /*d5ff0*/  LDL.LU R102, [R1+0x628] ;  /* 0x0006280001667983 */ /* 0x000ea80000300800 */
[----:B------:R-:W2:Y:S04]  /*d6000*/  LDL.LU R103, [R1+0x62c] ;  /* 0x00062c0001677983 */ /* 0x000ea80000300800 */
[----:B------:R1:W-:Y:S04]  /*d6010*/  STL.64 [R1+0x13d0], R216 ;  /* 0x0013d0d801007387 */ /* 0x0003e80000100a00 */
[----:B------:R-:W-:Y:S04]  /*d6020*/  STL.64 [R1+0x13d8], R218 ;  /* 0x0013d8da01007387 */ /* 0x000fe80000100a00 */
[----:B-1----:R-:W2:Y:S04]  /*d6030*/  LDL.LU.64 R216, [R1+0x6b20] ;  /* 0x006b200001d87983 */ /* 0x002ea80000300a00 */
[----:B------:R1:W-:Y:S04]  /*d6040*/  STL.64 [R1+0x68e0], R96 ;  /* 0x0068e06001007387 */ /* 0x0003e80000100a00 */
[----:B-1----:R-:W2:Y:S04]  /*d6050*/  LDL.LU R96, [R1+0x640] ;  /* 0x0006400001607983 */ /* 0x002ea80000300800 */
[----:B------:R-:W2:Y:S04]  /*d6060*/  LDL.LU R97, [R1+0x644] ;  /* 0x0006440001617983 */ /* 0x000ea80000300800 */
[----:B------:R-:W2:Y:S04]  /*d6070*/  LDL.LU R98, [R1+0x648] ;  /* 0x0006480001627983 */ /* 0x000ea80000300800 */
[----:B------:R-:W2:Y:S04]  /*d6080*/  LDL.LU R99, [R1+0x64c] ;  /* 0x00064c0001637983 */ /* 0x000ea80000300800 */
[----:B------:R1:W-:Y:S01]  /*d6090*/  STL.64 [R1+0x68e8], R92 ;  /* 0x0068e85c01007387 */ /* 0x0003e20000100a00 */
[C---:B--2---:R-:W-:Y:S08]  /*d60a0*/  HMMA.1688.F32.TF32 R96, R236.reuse, R94, R96 ;  /* 0x0000005eec60723c */ /* 0x044ff00000081060 */
[C---:B-1----:R-:W-:Y:S11]  /*d60b0*/  HMMA.1688.F32.TF32 R92, R236.reuse, R90, R100 ;  /* 0x0000005aec5c723c */ /* 0x042ff60000081064 */
[----:B------:R-:W-:Y:S04]  /*d60c0*/  @!UPT UIADD3 URZ, URZ, URZ, URZ ;  /* 0x0000003f3f3ff290 */ /* 0x000fe8000fffe03f */
[----:B------:R-:W-:Y:S04]  /*d60d0*/  STL.64 [R1+0x13c0], R96 ;  /* 0x0013c06001007387 */ /* 0x000fe80000100a00 */
[----:B------:R-:W-:Y:S04]  /*d60e0*/  STL.64 [R1+0x13c8], R98 ;  /* 0x0013c86201007387 */ /* 0x000fe80000100a00 */
[----:B------:R1:W-:Y:S02]  /*d60f0*/  STL.64 [R1+0x68f0], R88 ;  /* 0x0068f05801007387 */ /* 0x0003e40000100a00 */
[C---:B-1----:R-:W-:Y:S08]  /*d6100*/  HMMA.1688.F32.TF32 R88, R236.reuse, R86, R8 ;  /* 0x00000056ec58723c */ /* 0x042ff00000081008 */
[C---:B---3--:R-:W-:Y:S01]  /*d6110*/  HMMA.1688.F32.TF32 R8, R236.reuse, R82, R244 ;  /* 0x00000052ec08723c */ /* 0x048fe200000810f4 */
[----:B------:R-:W-:Y:S04]  /*d6120*/  STL.64 [R1+0x13b0], R92 ;  /* 0x0013b05c01007387 */ /* 0x000fe80000100a00 */
[----:B------:R-:W-:Y:S04]  /*d6130*/  STL.64 [R1+0x13b8], R94 ;  /* 0x0013b85e01007387 */ /* 0x000fe80000100a00 */
[----:B------:R-:W-:Y:S06]  /*d6140*/  STL.64 [R1+0x68f8], R84 ;  /* 0x0068f85401007387 */ /* 0x000fec0000100a00 */
[----:B------:R-:W-:Y:S04]  /*d6150*/  STL.64 [R1+0x13a0], R88 ;  /* 0x0013a05801007387 */ /* 0x000fe80000100a00 */
[----:B------:R-:W-:Y:S04]  /*d6160*/  STL.64 [R1+0x13a8], R90 ;  /* 0x0013a85a01007387 */ /* 0x000fe80000100a00 */
[----:B------:R-:W-:Y:S04]  /*d6170*/  STL.64 [R1+0x6900], R80 ;  /* 0x0069005001007387 */ /* 0x000fe80000100a00 */
[----:B------:R-:W-:Y:S04]  /*d6180*/  STL.64 [R1+0x1390], R8 ;  /* 0x0013900801007387 */ /* 0x000fe80000100a00 */
[----:B------:R1:W-:Y:S02]  /*d6190*/  STL.64 [R1+0x1398], R10 ;  /* 0x0013980a01007387 */ /* 0x0003e40000100a00 */
[C---:B-1----:R-:W-:Y:S08]  /*d61a0*/  HMMA.1688.F32.TF32 R8, R236.reuse, R74, R116 ;  /* 0x0000004aec08723c */ /* 0x042ff00000081074 */
        /* <DEDUP_REMOVED lines=10> */
[----:B------:R-:W-:Y:S01]  /*d6250*/  STL.64 [R1+0x6920], R72 ;  /* 0x0069204801007387 */ /* 0x000fe20000100a00 */
[----:B------:R-:W-:-:S03]  /*d6260*/  IMAD.MOV.U32 R116, RZ, RZ, R113 ;  /* 0x000000ffff747224 */ /* 0x000fc600078e0071 */
[----:B------:R-:W-:Y:S01]  /*d6270*/  STL [R1+0x68c4], R218 ;  /* 0x0068c4da01007387 */ /* 0x000fe20000100800 */
[----:B------:R-:W-:-:S03]  /*d6280*/  MOV R117, R112 ;  /* 0x0000007000757202 */ /* 0x000fc60000000f00 */
[----:B------:R-:W-:Y:S01]  /*d6290*/  STL [R1+0x68c0], R219 ;  /* 0x0068c0db01007387 */ /* 0x000fe20000100800 */
[----:B------:R-:W-:-:S03]  /*d62a0*/  IMAD.MOV.U32 R118, RZ, RZ, R109 ;  /* 0x000000ffff767224 */ /* 0x000fc600078e006d */
[----:B------:R1:W-:Y:S01]  /*d62b0*/  STL [R1+0x1360], R8 ;  /* 0x0013600801007387 */ /* 0x0003e20000100800 */
[----:B------:R-:W-:-:S03]  /*d62c0*/  MOV R119, R108 ;  /* 0x0000006c00777202 */ /* 0x000fc60000000f00 */
[----:B------:R2:W-:Y:S01]  /*d62d0*/  STL [R1+0x136c], R11 ;  /* 0x00136c0b01007387 */ /* 0x0005e20000100800 */
[----:B------:R-:W-:-:S03]  /*d62e0*/  IMAD.MOV.U32 R210, RZ, RZ, R9 ;  /* 0x000000ffffd27224 */ /* 0x000fc600078e0009 */
[----:B------:R-:W3:Y:S01]  /*d62f0*/  LDL.LU R113, [R1+0x6b1c] ;  /* 0x006b1c0001717983 */ /* 0x000ee20000300800 */
[----:B------:R-:W-:Y:S01]  /*d6300*/  MOV R9, R225 ;  /* 0x000000e100097202 */ /* 0x000fe20000000f00 */
[----:B-1----:R-:W-:Y:S02]  /*d6310*/  IMAD.MOV.U32 R8, RZ, RZ, R224 ;  /* 0x000000ffff087224 */ /* 0x002fe400078e00e0 */
[----:B------:R-:W4:Y:S04]  /*d6320*/  LDL.LU R112, [R1+0x6b18] ;  /* 0x006b180001707983 */ /* 0x000f280000300800 */
[----:B------:R-:W4:Y:S04]  /*d6330*/  LDL.LU R109, [R1+0x6b14] ;  /* 0x006b1400016d7983 */ /* 0x000f280000300800 */
[----:B------:R-:W4:Y:S04]  /*d6340*/  LDL.LU R108, [R1+0x6b10] ;  /* 0x006b1000016c7983 */ /* 0x000f280000300800 */
[----:B------:R-:W4:Y:S04]  /*d6350*/  LDL.LU R224, [R1+0x6b0c] ;  /* 0x006b0c0001e07983 */ /* 0x000f280000300800 */
[----:B------:R-:W4:Y:S01]  /*d6360*/  LDL.LU R225, [R1+0x6b08] ;  /* 0x006b080001e17983 */ /* 0x000f220000300800 */
[----:B------:R-:W-:Y:S01]  /*d6370*/  MOV R211, R10 ;  /* 0x0000000a00d37202 */ /* 0x000fe20000000f00 */
[----:B------:R-:W-:Y:S01]  /*d6380*/  IMAD.MOV.U32 R10, RZ, RZ, R229 ;  /* 0x000000ffff0a7224 */ /* 0x000fe200078e00e5 */
[----:B--2---:R-:W-:Y:S01]  /*d6390*/  MOV R11, R228 ;  /* 0x000000e4000b7202 */ /* 0x004fe20000000f00 */
[----:B------:R-:W2:Y:S01]  /*d63a0*/  LDL.LU R229, [R1+0x6b04] ;  /* 0x006b040001e57983 */ /* 0x000ea20000300800 */
[----:B------:R-:W-:-:S03]  /*d63b0*/  IMAD.MOV.U32 R98, RZ, RZ, R221 ;  /* 0x000000ffff627224 */ /* 0x000fc600078e00dd */
[----:B------:R-:W2:Y:S01]  /*d63c0*/  LDL.LU R228, [R1+0x6b00] ;  /* 0x006b000001e47983 */ /* 0x000ea20000300800 */
[----:B------:R-:W-:Y:S02]  /*d63d0*/  MOV R99, R220 ;  /* 0x000000dc00637202 */ /* 0x000fe40000000f00 */
[----:B---3--:R-:W-:Y:S01]  /*d63e0*/  MOV R97, R113 ;  /* 0x0000007100617202 */ /* 0x008fe20000000f00 */
[----:B----4-:R-:W-:Y:S02]  /*d63f0*/  IMAD.MOV.U32 R96, RZ, RZ, R112 ;  /* 0x000000ffff607224 */ /* 0x010fe400078e0070 */
[----:B------:R-:W3:Y:S04]  /*d6400*/  LDL.LU R112, [R1+0x6afc] ;  /* 0x006afc0001707983 */ /* 0x000ee80000300800 */
[----:B------:R-:W4:Y:S04]  /*d6410*/  LDL.LU R113, [R1+0x6af8] ;  /* 0x006af80001717983 */ /* 0x000f280000300800 */
[----:B------:R-:W2:Y:S01]  /*d6420*/  LDL.LU R221, [R1+0x6af4] ;  /* 0x006af40001dd7983 */ /* 0x000ea20000300800 */
[----:B------:R-:W-:Y:S01]  /*d6430*/  IMAD.MOV.U32 R94, RZ, RZ, R108 ;  /* 0x000000ffff5e7224 */ /* 0x000fe200078e006c */
[----:B------:R-:W-:-:S02]  /*d6440*/  MOV R93, R224 ;  /* 0x000000e0005d7202 */ /* 0x000fc40000000f00 */
        /* <DEDUP_REMOVED lines=29> */
[----:B---3--:R-:W-:Y:S01]  /*d6620*/  MOV R89, R112 ;  /* 0x0000007000597202 */ /* 0x008fe20000000f00 */
[----:B----4-:R-:W-:Y:S01]  /*d6630*/  IMAD.MOV.U32 R88, RZ, RZ, R113 ;  /* 0x000000ffff587224 */ /* 0x010fe200078e0071 */
[----:B--2---:R-:W-:Y:S01]  /*d6640*/  MOV R83, R108 ;  /* 0x0000006c00537202 */ /* 0x004fe20000000f00 */
[----:B------:R-:W-:-:S02]  /*d6650*/  IMAD.MOV.U32 R82, RZ, RZ, R109 ;  /* 0x000000ffff527224 */ /* 0x000fc400078e006d */
[----:B------:R-:W2:Y:S04]  /*d6660*/  LDL.LU R109, [R1+0x6adc] ;  /* 0x006adc00016d7983 */ /* 0x000ea80000300800 */
[----:B------:R-:W3:Y:S04]  /*d6670*/  LDL.LU R108, [R1+0x6ad8] ;  /* 0x006ad800016c7983 */ /* 0x000ee80000300800 */
[----:B------:R-:W4:Y:S04]  /*d6680*/  LDL.LU R113, [R1+0x6ad4] ;  /* 0x006ad40001717983 */ /* 0x000f280000300800 */
        /* <DEDUP_REMOVED lines=8> */
[----:B------:R-:W-:-:S03]  /*d6710*/  MOV R87, R221 ;  /* 0x000000dd00577202 */ /* 0x000fc60000000f00 */
[----:B------:R-:W4:Y:S01]  /*d6720*/  LDL.LU R224, [R1+0x6ac4] ;  /* 0x006ac40001e07983 */ /* 0x000f220000300800 */
[----:B------:R-:W-:-:S03]  /*d6730*/  IMAD.MOV.U32 R100, RZ, RZ, R216 ;  /* 0x000000ffff647224 */ /* 0x000fc600078e00d8 */
[----:B------:R-:W4:Y:S01]  /*d6740*/  LDL.LU R225, [R1+0x6ac0] ;  /* 0x006ac00001e17983 */ /* 0x000f220000300800 */
[----:B------:R-:W-:Y:S03]  /*d6750*/  HMMA.1688.F32.TF32 R232, R236, R66, R232 ;  /* 0x00000042ece8723c */ /* 0x000fe600000810e8 */
[----:B------:R-:W4:Y:S01]  /*d6760*/  LDL.LU R220, [R1+0x6abc] ;  /* 0x006abc0001dc7983 */ /* 0x000f220000300800 */
[----:B------:R-:W-:Y:S01]  /*d6770*/  MOV R101, R217 ;  /* 0x000000d900657202 */ /* 0x000fe20000000f00 */
[----:B------:R-:W-:Y:S02]  /*d6780*/  IMAD.MOV.U32 R102, RZ, RZ, R212 ;  /* 0x000000ffff667224 */ /* 0x000fe400078e00d4 */
[----:B------:R-:W4:Y:S01]  /*d6790*/  LDL.LU R221, [R1+0x6ab8] ;  /* 0x006ab80001dd7983 */ /* 0x000f220000300800 */
[----:B------:R-:W-:-:S03]  /*d67a0*/  MOV R103, R213 ;  /* 0x000000d500677202 */ /* 0x000fc60000000f00 */
[----:B------:R-:W4:Y:S04]  /*d67b0*/  LDL.LU R216, [R1+0x6ab4] ;  /* 0x006ab40001d87983 */ /* 0x000f280000300800 */
[----:B------:R-:W4:Y:S04]  /*d67c0*/  LDL.LU R217, [R1+0x6ab0] ;  /* 0x006ab00001d97983 */ /* 0x000f280000300800 */
[----:B------:R-:W4:Y:S04]  /*d67d0*/  LDL.LU R212, [R1+0x6aac] ;  /* 0x006aac0001d47983 */ /* 0x000f280000300800 */
[----:B------:R-:W4:Y:S04]  /*d67e0*/  LDL.LU R213, [R1+0x6aa8] ;  /* 0x006aa80001d57983 */ /* 0x000f280000300800 */
[----:B------:R4:W-:Y:S01]  /*d67f0*/  STL.64 [R1+0x6928], R68 ;  /* 0x0069284401007387 */ /* 0x0009e20000100a00 */
[----:B------:R-:W-:Y:S01]  /*d6800*/  IMAD.MOV.U32 R218, RZ, RZ, R232 ;  /* 0x000000ffffda7224 */ /* 0x000fe200078e00e8 */
[----:B------:R-:W-:-:S02]  /*d6810*/  MOV R219, R233 ;  /* 0x000000e900db7202 */ /* 0x000fc40000000f00 */
[----:B--2---:R-:W-:Y:S01]  /*d6820*/  MOV R71, R109 ;  /* 0x0000006d00477202 */ /* 0x004fe20000000f00 */
[----:B---3--:R-:W-:Y:S01]  /*d6830*/  IMAD.MOV.U32 R70, RZ, RZ, R108 ;  /* 0x000000ffff467224 */ /* 0x008fe200078e006c */
[----:B----4-:R-:W-:Y:S01]  /*d6840*/  MOV R69, R113 ;  /* 0x0000007100457202 */ /* 0x010fe20000000f00 */
[----:B------:R-:W-:Y:S02]  /*d6850*/  IMAD.MOV.U32 R68, RZ, RZ, R112 ;  /* 0x000000ffff447224 */ /* 0x000fe400078e0070 */
[----:B------:R-:W2:Y:S04]  /*d6860*/  LDL.LU R112, [R1+0x6aa4] ;  /* 0x006aa40001707983 */ /* 0x000ea80000300800 */
[----:B------:R-:W2:Y:S04]  /*d6870*/  LDL.LU R113, [R1+0x6aa0] ;  /* 0x006aa00001717983 */ /* 0x000ea80000300800 */
[----:B------:R-:W3:Y:S04]  /*d6880*/  LDL.LU R108, [R1+0x6a9c] ;  /* 0x006a9c00016c7983 */ /* 0x000ee80000300800 */
[----:B------:R-:W3:Y:S04]  /*d6890*/  LDL.LU R109, [R1+0x6a98] ;  /* 0x006a9800016d7983 */ /* 0x000ee80000300800 */
[----:B------:R1:W-:Y:S04]  /*d68a0*/  STL.64 [R1+0x1358], R234 ;  /* 0x001358ea01007387 */ /* 0x0003e80000100a00 */
[----:B-1----:R-:W4:Y:S04]  /*d68b0*/  LDL.LU.64 R234, [R1+0x6a90] ;  /* 0x006a900001ea7983 */ /* 0x002f280000300a00 */
[----:B------:R-:W2:Y:S04]  /*d68c0*/  LDL.LU.64 R232, [R1+0x6a88] ;  /* 0x006a880001e87983 */ /* 0x000ea80000300a00 */
[----:B------:R1:W-:Y:S04]  /*d68d0*/  STL.64 [R1+0x6930], R64 ;  /* 0x0069304001007387 */ /* 0x0003e80000100a00 */
[----:B-1----:R-:W2:Y:S04]  /*d68e0*/  LDL.LU R64, [R1+0x550] ;  /* 0x0005500001407983 */ /* 0x002ea80000300800 */
[----:B------:R-:W2:Y:S04]  /*d68f0*/  LDL.LU R65, [R1+0x554] ;  /* 0x0005540001417983 */ /* 0x000ea80000300800 */
[----:B------:R-:W2:Y:S04]  /*d6900*/  LDL.LU R66, [R1+0x558] ;  /* 0x0005580001427983 */ /* 0x000ea80000300800 */
[----:B------:R-:W2:Y:S04]  /*d6910*/  LDL.LU R67, [R1+0x55c] ;  /* 0x00055c0001437983 */ /* 0x000ea80000300800 */
[----:B------:R1:W-:Y:S01]  /*d6920*/  STL.64 [R1+0x6938], R60 ;  /* 0x0069383c01007387 */ /* 0x0003e20000100a00 */
[C---:B--2---:R-:W-:Y:S08]  /*d6930*/  HMMA.1688.F32.TF32 R64, R236.reuse, R62, R64 ;  /* 0x0000003eec40723c */ /* 0x044ff00000081040 */
[----:B-1----:R-:W-:Y:S07]  /*d6940*/  HMMA.1688.F32.TF32 R60, R236, R58, R248 ;  /* 0x0000003aec3c723c */ /* 0x002fee00000810f8 */
[----:B------:R-:W-:Y:S01]  /*d6950*/  IMAD.MOV.U32 R248, RZ, RZ, R208 ;  /* 0x000000fffff87224 */ /* 0x000fe200078e00d0 */
[----:B------:R-:W-:-:S07]  /*d6960*/  MOV R249, R209 ;  /* 0x000000d100f97202 */ /* 0x000fce0000000f00 */
[----:B------:R-:W-:Y:S04]  /*d6970*/  STL.64 [R1+0x1340], R64 ;  /* 0x0013404001007387 */ /* 0x000fe80000100a00 */
[----:B------:R-:W-:Y:S04]  /*d6980*/  STL.64 [R1+0x1348], R66 ;  /* 0x0013484201007387 */ /* 0x000fe80000100a00 */
[----:B------:R-:W2:Y:S04]  /*d6990*/  LDL.LU R208, [R1+0x6a84] ;  /* 0x006a840001d07983 */ /* 0x000ea80000300800 */
[----:B------:R-:W-:Y:S04]  /*d69a0*/  STL.64 [R1+0x1330], R60 ;  /* 0x0013303c01007387 */ /* 0x000fe80000100a00 */
[----:B------:R1:W-:Y:S04]  /*d69b0*/  STL.64 [R1+0x1338], R62 ;  /* 0x0013383e01007387 */ /* 0x0003e80000100a00 */
[----:B------:R-:W2:Y:S01]  /*d69c0*/  LDL.LU R209, [R1+0x6a80] ;  /* 0x006a800001d17983 */ /* 0x000ea20000300800 */
[----:B------:R-:W-:Y:S01]  /*d69d0*/  IMAD.MOV.U32 R250, RZ, RZ, R204 ;  /* 0x000000fffffa7224 */ /* 0x000fe200078e00cc */
[----:B------:R-:W-:-:S02]  /*d69e0*/  MOV R251, R205 ;  /* 0x000000cd00fb7202 */ /* 0x000fc40000000f00 */
[----:B------:R-:W2:Y:S01]  /*d69f0*/  LDL.LU R204, [R1+0x6a7c] ;  /* 0x006a7c0001cc7983 */ /* 0x000ea20000300800 */
[C---:B-1----:R-:W-:Y:S03]  /*d6a00*/  HMMA.1688.F32.TF32 R60, R236.reuse, R54, R68 ;  /* 0x00000036ec3c723c */ /* 0x042fe60000081044 */
[----:B------:R-:W2:Y:S04]  /*d6a10*/  LDL.LU R205, [R1+0x6a78] ;  /* 0x006a780001cd7983 */ /* 0x000ea80000300800 */
[----:B------:R1:W-:Y:S04]  /*d6a20*/  STL.64 [R1+0x6940], R56 ;  /* 0x0069403801007387 */ /* 0x0003e80000100a00 */
[----:B------:R3:W-:Y:S01]  /*d6a30*/  STL.64 [R1+0x6948], R52 ;  /* 0x0069483401007387 */ /* 0x0007e20000100a00 */
[C---:B-1----:R-:W-:Y:S08]  /*d6a40*/  HMMA.1688.F32.TF32 R56, R236.reuse, R50, R72 ;  /* 0x00000032ec38723c */ /* 0x042ff00000081048 */
[C---:B---3--:R-:W-:Y:S03]  /*d6a50*/  HMMA.1688.F32.TF32 R52, R236.reuse, R46, R76 ;  /* 0x0000002eec34723c */ /* 0x048fe6000008104c */
[----:B------:R-:W-:Y:S04]  /*d6a60*/  STL.64 [R1+0x1320], R60 ;  /* 0x0013203c01007387 */ /* 0x000fe80000100a00 */
[----:B------:R-:W-:Y:S04]  /*d6a70*/  STL.64 [R1+0x1328], R62 ;  /* 0x0013283e01007387 */ /* 0x000fe80000100a00 */
[----:B------:R1:W-:Y:S04]  /*d6a80*/  STL.64 [R1+0x6950], R44 ;  /* 0x0069502c01007387 */ /* 0x0003e80000100a00 */
[----:B------:R-:W-:Y:S04]  /*d6a90*/  STL.64 [R1+0x1310], R56 ;  /* 0x0013103801007387 */ /* 0x000fe80000100a00 */
[----:B------:R-:W-:Y:S01]  /*d6aa0*/  STL.64 [R1+0x1318], R58 ;  /* 0x0013183a01007387 */ /* 0x000fe20000100a00 */
[C---:B-1----:R-:W-:Y:S03]  /*d6ab0*/  HMMA.1688.F32.TF32 R44, R236.reuse, R42, R80 ;  /* 0x0000002aec2c723c */ /* 0x042fe60000081050 */
[----:B------:R-:W-:Y:S04]  /*d6ac0*/  STL.64 [R1+0x1300], R52 ;  /* 0x0013003401007387 */ /* 0x000fe80000100a00 */
[----:B------:R-:W-:Y:S04]  /*d6ad0*/  STL.64 [R1+0x1308], R54 ;  /* 0x0013083601007387 */ /* 0x000fe80000100a00 */
[----:B------:R1:W-:Y:S02]  /*d6ae0*/  STL.64 [R1+0x6958], R40 ;  /* 0x0069582801007387 */ /* 0x0003e40000100a00 */
[C---:B-1----:R-:W-:Y:S10]  /*d6af0*/  HMMA.1688.F32.TF32 R40, R236.reuse, R38, R244 ;  /* 0x00000026ec28723c */ /* 0x042ff400000810f4 */
[----:B------:R-:W-:Y:S04]  /*d6b00*/  STL.64 [R1+0x12f0], R44 ;  /* 0x0012f02c01007387 */ /* 0x000fe80000100a00 */
[----:B------:R1:W-:Y:S02]  /*d6b10*/  STL.64 [R1+0x12f8], R46 ;  /* 0x0012f82e01007387 */ /* 0x0003e40000100a00 */
[C---:B-1----:R-:W-:Y:S07]  /*d6b20*/  HMMA.1688.F32.TF32 R44, R236.reuse, R34, R84 ;  /* 0x00000022ec2c723c */ /* 0x042fee0000081054 */
[----:B------:R-:W-:Y:S04]  /*d6b30*/  STL.64 [R1+0x12e0], R40 ;  /* 0x0012e02801007387 */ /* 0x000fe80000100a00 */
[----:B------:R1:W-:Y:S04]  /*d6b40*/  STL.64 [R1+0x12e8], R42 ;  /* 0x0012e82a01007387 */ /* 0x0003e80000100a00 */
        /* <DEDUP_REMOVED lines=12> */
[----:B------:R-:W-:Y:S01]  /*d6c10*/  HMMA.1688.F32.TF32 R8, R240, R232, R116 ;  /* 0x000000e8f008723c */ /* 0x000fe20000081074 */
[----:B------:R-:W-:Y:S04]  /*d6c20*/  STL.64 [R1+0x12a0], R44 ;  /* 0x0012a02c01007387 */ /* 0x000fe80000100a00 */
[----:B------:R-:W-:Y:S01]  /*d6c30*/  STL.64 [R1+0x12a8], R46 ;  /* 0x0012a82e01007387 */ /* 0x000fe20000100a00 */
[----:B----4-:R-:W-:-:S03]  /*d6c40*/  IMAD.MOV.U32 R244, RZ, RZ, R235 ;  /* 0x000000fffff47224 */ /* 0x010fc600078e00eb */
[----:B------:R-:W-:Y:S01]  /*d6c50*/  STL.64 [R1+0x1290], R40 ;  /* 0x0012902801007387 */ /* 0x000fe20000100a00 */
[----:B------:R-:W-:-:S03]  /*d6c60*/  MOV R245, R234 ;  /* 0x000000ea00f57202 */ /* 0x000fc60000000f00 */
[----:B------:R-:W-:Y:S04]  /*d6c70*/  STL.64 [R1+0x1298], R42 ;  /* 0x0012982a01007387 */ /* 0x000fe80000100a00 */
[----:B------:R-:W-:Y:S04]  /*d6c80*/  STL.64 [R1+0x1260], R36 ;  /* 0x0012602401007387 */ /* 0x000fe80000100a00 */
[----:B------:R-:W-:Y:S03]  /*d6c90*/  STL.64 [R1+0x1268], R38 ;  /* 0x0012682601007387 */ /* 0x000fe60000100a00 */
[----:B------:R-:W-:Y:S01]  /*d6ca0*/  IMAD.MOV.U32 R234, RZ, RZ, R10 ;  /* 0x000000ffffea7224 */ /* 0x000fe200078e000a */
[----:B------:R1:W-:Y:S01]  /*d6cb0*/  STL.64 [R1+0x1250], R8 ;  /* 0x0012500801007387 */ /* 0x0003e20000100a00 */
[----:B------:R-:W-:-:S02]  /*d6cc0*/  MOV R235, R11 ;  /* 0x0000000b00eb7202 */ /* 0x000fc40000000f00 */
[----:B-1----:R-:W-:Y:S01]  /*d6cd0*/  HMMA.1688.F32.TF32 R8, R240, R228, R248 ;  /* 0x000000e4f008723c */ /* 0x002fe200000810f8 */
        /* <DEDUP_REMOVED lines=19> */
[----:B------:R-:W1:Y:S01]  /*d6e10*/  LDS R5, [R3+0x4e080] ;  /* 0x04e0800003057984 */ /* 0x000e620000000800 */
        /* <DEDUP_REMOVED lines=11> */
[C---:B------:R-:W-:Y:S01]  /*d6ed0*/  HMMA.1688.F32.TF32 R8, R240.reuse, R220, R116 ;  /* 0x000000dcf008723c */ /* 0x040fe20000081074 */
[----:B------:R-:W-:Y:S01]  /*d6ee0*/  IMAD.MOV.U32 R244, RZ, RZ, R175 ;  /* 0x000000fffff47224 */ /* 0x000fe200078e00af */
[----:B------:R-:W-:Y:S01]  /*d6ef0*/  MOV R245, R174 ;  /* 0x000000ae00f57202 */ /* 0x000fe20000000f00 */
[----:B------:R-:W-:Y:S01]  /*d6f00*/  IMAD.MOV.U32 R246, RZ, RZ, R171 ;  /* 0x000000fffff67224 */ /* 0x000fe200078e00ab */
[----:B------:R-:W-:Y:S11]  /*d6f10*/  MOV R247, R170 ;  /* 0x000000aa00f77202 */ /* 0x000ff60000000f00 */
[----:B------:R-:W-:Y:S09]  /*d6f20*/  @!UPT UIADD3 URZ, URZ, URZ, URZ ;  /* 0x0000003f3f3ff290 */ /* 0x000ff2000fffe03f */
        /* <DEDUP_REMOVED lines=34> */
[----:B------:R-:W-:Y:S01]  /*d7150*/  HMMA.1688.F32.TF32 R8, R240, R108, R248 ;  /* 0x0000006cf008723c */ /* 0x000fe200000810f8 */
[----:B------:R-:W-:Y:S01]  /*d7160*/  IMAD.MOV.U32 R116, RZ, RZ, R167 ;  /* 0x000000ffff747224 */ /* 0x000fe200078e00a7 */
[----:B------:R-:W-:Y:S01]  /*d7170*/  MOV R117, R166 ;  /* 0x000000a600757202 */ /* 0x000fe20000000f00 */
[----:B------:R-:W-:Y:S01]  /*d7180*/  IMAD.MOV.U32 R118, RZ, RZ, R163 ;  /* 0x000000ffff767224 */ /* 0x000fe200078e00a3 */
[----:B------:R-:W-:Y:S01]  /*d7190*/  MOV R119, R162 ;  /* 0x000000a200777202 */ /* 0x000fe20000000f00 */
[----:B------:R-:W-:Y:S04]  /*d71a0*/  STL [R1+0x67a4], R179 ;  /* 0x0067a4b301007387 */ /* 0x000fe80000100800 */
[----:B------:R-:W-:Y:S04]  /*d71b0*/  STL [R1+0x67a0], R178 ;  /* 0x0067a0b201007387 */ /* 0x000fe80000100800 */
[----:B------:R3:W-:Y:S04]  /*d71c0*/  STL [R1+0x679c], R183 ;  /* 0x00679cb701007387 */ /* 0x0007e80000100800 */
[----:B------:R4:W-:Y:S07]  /*d71d0*/  STL [R1+0x6798], R182 ;  /* 0x006798b601007387 */ /* 0x0009ee0000100800 */
[----:B------:R-:W-:Y:S01]  /*d71e0*/  IMAD.MOV.U32 R166, RZ, RZ, R8 ;  /* 0x000000ffffa67224 */ /* 0x000fe200078e0008 */
[----:B------:R-:W-:Y:S01]  /*d71f0*/  MOV R167, R9 ;  /* 0x0000000900a77202 */ /* 0x000fe20000000f00 */
[----:B------:R-:W-:Y:S01]  /*d7200*/  IMAD.MOV.U32 R162, RZ, RZ, R10 ;  /* 0x000000ffffa27224 */ /* 0x000fe200078e000a */
[----:B------:R-:W-:-:S02]  /*d7210*/  MOV R163, R11 ;  /* 0x0000000b00a37202 */ /* 0x000fc40000000f00 */
[----:B--2---:R-:W-:Y:S01]  /*d7220*/  HMMA.1688.F32.TF32 R8, R240, R208, R244 ;  /* 0x000000d0f008723c */ /* 0x004fe200000810f4 */
[----:B------:R-:W-:Y:S04]  /*d7230*/  STL [R1+0x67b4], R187 ;  /* 0x0067b4bb01007387 */ /* 0x000fe80000100800 */
[----:B------:R-:W-:Y:S04]  /*d7240*/  STL [R1+0x67b0], R186 ;  /* 0x0067b0ba01007387 */ /* 0x000fe80000100800 */
[----:B------:R-:W-:Y:S04]  /*d7250*/  STL [R1+0x67ac], R191 ;  /* 0x0067acbf01007387 */ /* 0x000fe80000100800 */
[----:B------:R2:W-:Y:S04]  /*d7260*/  STL [R1+0x67a8], R190 ;  /* 0x0067a8be01007387 */ /* 0x0005e80000100800 */
[----:B------:R-:W-:Y:S04]  /*d7270*/  STL [R1+0x67c4], R171 ;  /* 0x0067c4ab01007387 */ /* 0x000fe80000100800 */
[----:B------:R-:W-:Y:S04]  /*d7280*/  STL [R1+0x67c0], R170 ;  /* 0x0067c0aa01007387 */ /* 0x000fe80000100800 */
[----:B------:R-:W-:Y:S04]  /*d7290*/  STL [R1+0x67bc], R175 ;  /* 0x0067bcaf01007387 */ /* 0x000fe80000100800 */
[----:B------:R1:W-:Y:S04]  /*d72a0*/  STL [R1+0x67b8], R174 ;  /* 0x0067b8ae01007387 */ /* 0x0003e80000100800 */
[----:B------:R-:W-:Y:S04]  /*d72b0*/  STL [R1+0x67d4], R195 ;  /* 0x0067d4c301007387 */ /* 0x000fe80000100800 */
[----:B------:R-:W-:Y:S04]  /*d72c0*/  STL [R1+0x67d0], R194 ;  /* 0x0067d0c201007387 */ /* 0x000fe80000100800 */
[----:B------:R1:W-:Y:S04]  /*d72d0*/  STL [R1+0x67cc], R199 ;  /* 0x0067ccc701007387 */ /* 0x0003e80000100800 */
[----:B------:R1:W-:Y:S04]  /*d72e0*/  STL [R1+0x67c8], R198 ;  /* 0x0067c8c601007387 */ /* 0x0003e80000100800 */
[----:B------:R-:W-:Y:S04]  /*d72f0*/  STL [R1+0x67e4], R203 ;  /* 0x0067e4cb01007387 */ /* 0x000fe80000100800 */
[----:B------:R-:W-:Y:S04]  /*d7300*/  STL [R1+0x67e0], R202 ;  /* 0x0067e0ca01007387 */ /* 0x000fe80000100800 */
[----:B------:R1:W-:Y:S04]  /*d7310*/  STL [R1+0x67dc], R207 ;  /* 0x0067dccf01007387 */ /* 0x0003e80000100800 */
[----:B------:R1:W-:Y:S04]  /*d7320*/  STL [R1+0x67d8], R206 ;  /* 0x0067d8ce01007387 */ /* 0x0003e80000100800 */
[----:B------:R-:W-:Y:S01]  /*d7330*/  STL [R1+0x67f4], R111 ;  /* 0x0067f46f01007387 */ /* 0x000fe20000100800 */
[----:B------:R-:W-:-:S03]  /*d7340*/  IMAD.MOV.U32 R250, RZ, RZ, R223 ;  /* 0x000000fffffa7224 */ /* 0x000fc600078e00df */
[----:B------:R-:W-:Y:S01]  /*d7350*/  STL [R1+0x67f0], R110 ;  /* 0x0067f06e01007387 */ /* 0x000fe20000100800 */
[----:B------:R-:W-:-:S03]  /*d7360*/  MOV R251, R222 ;  /* 0x000000de00fb7202 */ /* 0x000fc60000000f00 */
[----:B------:R1:W-:Y:S01]  /*d7370*/  STL [R1+0x67ec], R115 ;  /* 0x0067ec7301007387 */ /* 0x0003e20000100800 */
[----:B------:R-:W-:-:S03]  /*d7380*/  MOV R223, R11 ;  /* 0x0000000b00df7202 */ /* 0x000fc60000000f00 */
[----:B------:R1:W-:Y:S01]  /*d7390*/  STL [R1+0x67e8], R114 ;  /* 0x0067e87201007387 */ /* 0x0003e20000100800 */
[----:B------:R-:W-:-:S03]  /*d73a0*/  IMAD.MOV.U32 R248, RZ, RZ, R227 ;  /* 0x000000fffff87224 */ /* 0x000fc600078e00e3 */
[----:B------:R-:W-:Y:S01]  /*d73b0*/  STL [R1+0x6804], R163 ;  /* 0x006804a301007387 */ /* 0x000fe20000100800 */
[----:B------:R-:W-:Y:S01]  /*d73c0*/  IMAD.MOV.U32 R222, RZ, RZ, R10 ;  /* 0x000000ffffde7224 */ /* 0x000fe200078e000a */
[----:B------:R-:W-:Y:S02]  /*d73d0*/  MOV R249, R226 ;  /* 0x000000e200f97202 */ /* 0x000fe40000000f00 */
[----:B------:R-:W-:Y:S01]  /*d73e0*/  STL [R1+0x6800], R162 ;  /* 0x006800a201007387 */ /* 0x000fe20000100800 */
[----:B------:R-:W-:Y:S01]  /*d73f0*/  MOV R227, R9 ;  /* 0x0000000900e37202 */ /* 0x000fe20000000f00 */
[----:B------:R-:W-:Y:S02]  /*d7400*/  IMAD.MOV.U32 R226, RZ, RZ, R8 ;  /* 0x000000ffffe27224 */ /* 0x000fe400078e0008 */
[----:B------:R-:W-:Y:S01]  /*d7410*/  STL [R1+0x67fc], R167 ;  /* 0x0067fca701007387 */ /* 0x000fe20000100800 */
[----:B------:R-:W-:-:S03]  /*d7420*/  IMAD.MOV.U32 R245, RZ, RZ, R200 ;  /* 0x000000fffff57224 */ /* 0x000fc600078e00c8 */
[----:B------:R-:W-:Y:S04]  /*d7430*/  STL [R1+0x67f8], R166 ;  /* 0x0067f8a601007387 */ /* 0x000fe80000100800 */
[----:B------:R-:W2:Y:S01]  /*d7440*/  LDL.LU R244, [R1+0x3f0] ;  /* 0x0003f00001f47983 */ /* 0x000ea20000300800 */
[----:B------:R-:W-:Y:S03]  /*d7450*/  HMMA.1688.F32.TF32 R8, R240, R204, R116 ;  /* 0x000000ccf008723c */ /* 0x000fe60000081074 */
[----:B------:R-:W2:Y:S04]  /*d7460*/  LDL.LU R200, [R1+0x6a74] ;  /* 0x006a740001c87983 */ /* 0x000ea80000300800 */
[----:B------:R-:W-:Y:S01]  /*d7470*/  STL [R1+0x6814], R223 ;  /* 0x006814df01007387 */ /* 0x000fe20000100800 */
[----:B------:R-:W-:-:S03]  /*d7480*/  MOV R116, R201 ;  /* 0x000000c900747202 */ /* 0x000fc60000000f00 */
[----:B------:R-:W-:Y:S04]  /*d7490*/  STL [R1+0x6810], R222 ;  /* 0x006810de01007387 */ /* 0x000fe80000100800 */
[----:B------:R1:W-:Y:S04]  /*d74a0*/  STL [R1+0x680c], R227 ;  /* 0x00680ce301007387 */ /* 0x0003e80000100800 */
[----:B------:R1:W-:Y:S04]  /*d74b0*/  STL [R1+0x6808], R226 ;  /* 0x006808e201007387 */ /* 0x0003e80000100800 */
[----:B------:R-:W2:Y:S01]  /*d74c0*/  LDL.LU R201, [R1+0x6a70] ;  /* 0x006a700001c97983 */ /* 0x000ea20000300800 */
[----:B------:R-:W-:Y:S01]  /*d74d0*/  IMAD.MOV.U32 R117, RZ, RZ, R196 ;  /* 0x000000ffff757224 */ /* 0x000fe200078e00c4 */
[----:B------:R-:W-:-:S02]  /*d74e0*/  MOV R118, R197 ;  /* 0x000000c500767202 */ /* 0x000fc40000000f00 */
[----:B------:R-:W2:Y:S04]  /*d74f0*/  LDL.LU R196, [R1+0x6a6c] ;  /* 0x006a6c0001c47983 */ /* 0x000ea80000300800 */
[----:B------:R-:W2:Y:S01]  /*d7500*/  LDL.LU R197, [R1+0x6a68] ;  /* 0x006a680001c57983 */ /* 0x000ea20000300800 */
[----:B------:R-:W-:Y:S01]  /*d7510*/  MOV R246, R231 ;  /* 0x000000e700f67202 */ /* 0x000fe20000000f00 */
[----:B------:R-:W-:Y:S01]  /*d7520*/  IMAD.MOV.U32 R247, RZ, RZ, R230 ;  /* 0x000000fffff77224 */ /* 0x000fe200078e00e6 */
[----:B---3--:R-:W-:Y:S01]  /*d7530*/  MOV R183, R8 ;  /* 0x0000000800b77202 */ /* 0x008fe20000000f00 */
[----:B----4-:R-:W-:Y:S01]  /*d7540*/  IMAD.MOV.U32 R182, RZ, RZ, R9 ;  /* 0x000000ffffb67224 */ /* 0x010fe200078e0009 */
[----:B------:R-:W-:Y:S01]  /*d7550*/  MOV R230, R10 ;  /* 0x0000000a00e67202 */ /* 0x000fe20000000f00 */
[----:B------:R-:W-:-:S02]  /*d7560*/  IMAD.MOV.U32 R231, RZ, RZ, R11 ;  /* 0x000000ffffe77224 */ /* 0x000fc400078e000b */
[----:B------:R-:W-:Y:S02]  /*d7570*/  IMAD.MOV.U32 R119, RZ, RZ, R192 ;  /* 0x000000ffff777224 */ /* 0x000fe400078e00c0 */
[----:B------:R-:W3:Y:S04]  /*d7580*/  LDL.LU R192, [R1+0x6a64] ;  /* 0x006a640001c07983 */ /* 0x000ee80000300800 */
        /* <DEDUP_REMOVED lines=11> */
[----:B------:R-:W-:Y:S01]  /*d7640*/  STL [R1+0x6834], R178 ;  /* 0x006834b201007387 */ /* 0x000fe20000100800 */
[----:B------:R-:W-:Y:S03]  /*d7650*/  HMMA.1688.F32.TF32 R8, R240, R196, R244 ;  /* 0x000000c4f008723c */ /* 0x000fe600000810f4 */
[----:B------:R-:W-:Y:S04]  /*d7660*/  STL [R1+0x6830], R179 ;  /* 0x006830b301007387 */ /* 0x000fe80000100800 */
[----:B------:R2:W-:Y:S01]  /*d7670*/  STL [R1+0x682c], R190 ;  /* 0x00682cbe01007387 */ /* 0x0005e20000100800 */
[----:B------:R-:W-:-:S03]  /*d7680*/  MOV R244, R193 ;  /* 0x000000c100f47202 */ /* 0x000fc60000000f00 */
[----:B------:R1:W-:Y:S04]  /*d7690*/  STL [R1+0x6828], R191 ;  /* 0x006828bf01007387 */ /* 0x0003e80000100800 */
[----:B------:R-:W3:Y:S01]  /*d76a0*/  LDL.LU R193, [R1+0x6a60] ;  /* 0x006a600001c17983 */ /* 0x000ee20000300800 */
[----:B------:R-:W-:Y:S01]  /*d76b0*/  MOV R250, R155 ;  /* 0x0000009b00fa7202 */ /* 0x000fe20000000f00 */
[----:B------:R-:W-:Y:S01]  /*d76c0*/  IMAD.MOV.U32 R251, RZ, RZ, R154 ;  /* 0x000000fffffb7224 */ /* 0x000fe200078e009a */
[----:B------:R-:W-:Y:S01]  /*d76d0*/  MOV R248, R159 ;  /* 0x0000009f00f87202 */ /* 0x000fe20000000f00 */
[----:B------:R-:W-:Y:S01]  /*d76e0*/  IMAD.MOV.U32 R249, RZ, RZ, R158 ;  /* 0x000000fffff97224 */ /* 0x000fe200078e009e */
[----:B------:R-:W2:Y:S01]  /*d76f0*/  LDL.LU R245, [R1+0x3c4] ;  /* 0x0003c40001f57983 */ /* 0x000ea20000300800 */
[----:B------:R-:W-:-:S03]  /*d7700*/  IMAD.MOV.U32 R247, RZ, RZ, R188 ;  /* 0x000000fffff77224 */ /* 0x000fc600078e00bc */
[----:B------:R-:W-:Y:S01]  /*d7710*/  IMAD.MOV.U32 R155, RZ, RZ, R11 ;  /* 0x000000ffff9b7224 */ /* 0x000fe200078e000b */
[----:B------:R-:W-:Y:S01]  /*d7720*/  MOV R154, R10 ;  /* 0x0000000a009a7202 */ /* 0x000fe20000000f00 */
[----:B------:R-:W-:Y:S01]  /*d7730*/  IMAD.MOV.U32 R159, RZ, RZ, R9 ;  /* 0x000000ffff9f7224 */ /* 0x000fe200078e0009 */
[----:B------:R-:W-:Y:S01]  /*d7740*/  MOV R158, R8 ;  /* 0x00000008009e7202 */ /* 0x000fe20000000f00 */
[----:B------:R-:W2:Y:S04]  /*d7750*/  LDL.LU R246, [R1+0x3c8] ;  /* 0x0003c80001f67983 */ /* 0x000ea80000300800 */
[----:B------:R-:W2:Y:S04]  /*d7760*/  LDL.LU R188, [R1+0x6a5c] ;  /* 0x006a5c0001bc7983 */ /* 0x000ea80000300800 */
[----:B------:R-:W-:Y:S04]  /*d7770*/  STL [R1+0x6844], R155 ;  /* 0x0068449b01007387 */ /* 0x000fe80000100800 */
[----:B------:R-:W-:Y:S04]  /*d7780*/  STL [R1+0x6840], R154 ;  /* 0x0068409a01007387 */ /* 0x000fe80000100800 */
[----:B------:R-:W-:Y:S04]  /*d7790*/  STL [R1+0x683c], R159 ;  /* 0x00683c9f01007387 */ /* 0x000fe80000100800 */
[----:B------:R-:W-:Y:S01]  /*d77a0*/  STL [R1+0x6838], R158 ;  /* 0x0068389e01007387 */ /* 0x000fe20000100800 */
[----:B---3--:R-:W-:Y:S07]  /*d77b0*/  HMMA.1688.F32.TF32 R8, R240, R192, R116 ;  /* 0x000000c0f008723c */ /* 0x008fee0000081074 */
[----:B------:R-:W-:-:S02]  /*d77c0*/  MOV R116, R189 ;  /* 0x000000bd00747202 */ /* 0x000fc40000000f00 */
[----:B------:R-:W2:Y:S01]  /*d77d0*/  LDL.LU R189, [R1+0x6a58] ;  /* 0x006a580001bd7983 */ /* 0x000ea20000300800 */
[----:B------:R-:W-:-:S03]  /*d77e0*/  IMAD.MOV.U32 R119, RZ, RZ, R184 ;  /* 0x000000ffff777224 */ /* 0x000fc600078e00b8 */
[----:B------:R-:W3:Y:S04]  /*d77f0*/  LDL.LU R117, [R1+0x3b4] ;  /* 0x0003b40001757983 */ /* 0x000ee80000300800 */
[----:B------:R-:W3:Y:S04]  /*d7800*/  LDL.LU R118, [R1+0x3b8] ;  /* 0x0003b80001767983 */ /* 0x000ee80000300800 */
[----:B------:R-:W3:Y:S03]  /*d7810*/  LDL.LU R184, [R1+0x6a54] ;  /* 0x006a540001b87983 */ /* 0x000ee60000300800 */
[----:B------:R-:W-:Y:S01]  /*d7820*/  IMAD.MOV.U32 R186, RZ, RZ, R11 ;  /* 0x000000ffffba7224 */ /* 0x000fe200078e000b */
[----:B------:R-:W-:Y:S01]  /*d7830*/  MOV R187, R10 ;  /* 0x0000000a00bb7202 */ /* 0x000fe20000000f00 */
[----:B-1----:R-:W-:Y:S01]  /*d7840*/  IMAD.MOV.U32 R174, RZ, RZ, R9 ;  /* 0x000000ffffae7224 */ /* 0x002fe200078e0009 */
[----:B------:R-:W-:-:S02]  /*d7850*/  MOV R175, R8 ;  /* 0x0000000800af7202 */ /* 0x000fc40000000f00 */
[----:B------:R-:W-:Y:S04]  /*d7860*/  STL [R1+0x6854], R186 ;  /* 0x006854ba01007387 */ /* 0x000fe80000100800 */
[----:B------:R-:W-:Y:S04]  /*d7870*/  STL [R1+0x6850], R187 ;  /* 0x006850bb01007387 */ /* 0x000fe80000100800 */
[----:B------:R-:W-:Y:S04]  /*d7880*/  STL [R1+0x684c], R174 ;  /* 0x00684cae01007387 */ /* 0x000fe80000100800 */
[----:B------:R-:W-:Y:S01]  /*d7890*/  STL [R1+0x6848], R175 ;  /* 0x006848af01007387 */ /* 0x000fe20000100800 */
[----:B--2---:R-:W-:Y:S07]  /*d78a0*/  HMMA.1688.F32.TF32 R8, R240, R188, R248 ;  /* 0x000000bcf008723c */ /* 0x004fee00000810f8 */
[----:B------:R-:W-:-:S02]  /*d78b0*/  MOV R248, R185 ;  /* 0x000000b900f87202 */ /* 0x000fc40000000f00 */
[----:B------:R-:W3:Y:S01]  /*d78c0*/  LDL.LU R185, [R1+0x6a50] ;  /* 0x006a500001b97983 */ /* 0x000ee20000300800 */
[----:B------:R-:W-:Y:S01]  /*d78d0*/  IMAD.MOV.U32 R250, RZ, RZ, R180 ;  /* 0x000000fffffa7224 */ /* 0x000fe200078e00b4 */
[----:B------:R-:W-:Y:S02]  /*d78e0*/  MOV R251, R181 ;  /* 0x000000b500fb7202 */ /* 0x000fe40000000f00 */
[----:B------:R-:W2:Y:S04]  /*d78f0*/  LDL.LU R249, [R1+0x3a4] ;  /* 0x0003a40001f97983 */ /* 0x000ea80000300800 */
[----:B------:R-:W2:Y:S04]  /*d7900*/  LDL.LU R180, [R1+0x6a4c] ;  /* 0x006a4c0001b47983 */ /* 0x000ea80000300800 */
[----:B------:R-:W2:Y:S03]  /*d7910*/  LDL.LU R181, [R1+0x6a48] ;  /* 0x006a480001b57983 */ /* 0x000ea60000300800 */
        /* <DEDUP_REMOVED lines=8> */
[C---:B---3--:R-:W-:Y:S11]  /*d79a0*/  HMMA.1688.F32.TF32 R8, R240.reuse, R184, R244 ;  /* 0x000000b8f008723c */ /* 0x048ff600000810f4 */
[----:B------:R-:W-:Y:S11]  /*d79b0*/  @!UPT UIADD3 URZ, URZ, URZ, URZ ;  /* 0x0000003f3f3ff290 */ /* 0x000ff6000fffe03f */
[----:B------:R-:W-:Y:S02]  /*d79c0*/  @!UPT UIADD3 URZ, URZ, URZ, URZ ;  /* 0x0000003f3f3ff290 */ /* 0x000fe4000fffe03f */
[----:B------:R-:W-:Y:S01]  /*d79d0*/  IMAD.MOV.U32 R207, RZ, RZ, R8 ;  /* 0x000000ffffcf7224 */ /* 0x000fe200078e0008 */
[----:B------:R-:W-:Y:S01]  /*d79e0*/  MOV R206, R9 ;  /* 0x0000000900ce7202 */ /* 0x000fe20000000f00 */
[----:B------:R-:W-:Y:S01]  /*d79f0*/  IMAD.MOV.U32 R195, RZ, RZ, R10 ;  /* 0x000000ffffc37224 */ /* 0x000fe200078e000a */
[----:B------:R-:W-:Y:S02]  /*d7a00*/  MOV R194, R11 ;  /* 0x0000000b00c27202 */ /* 0x000fe40000000f00 */
[----:B--2---:R-:W-:Y:S03]  /*d7a10*/  HMMA.1688.F32.TF32 R8, R240, R180, R116 ;  /* 0x000000b4f008723c */ /* 0x004fe60000081074 */
[----:B------:R-:W-:Y:S04]  /*d7a20*/  STL [R1+0x6874], R194 ;  /* 0x006874c201007387 */ /* 0x000fe80000100800 */
[----:B------:R-:W-:Y:S04]  /*d7a30*/  STL [R1+0x6870], R195 ;  /* 0x006870c301007387 */ /* 0x000fe80000100800 */
[----:B------:R1:W-:Y:S04]  /*d7a40*/  STL [R1+0x686c], R206 ;  /* 0x00686cce01007387 */ /* 0x0003e80000100800 */
[----:B------:R2:W-:Y:S09]  /*d7a50*/  STL [R1+0x6868], R207 ;  /* 0x006868cf01007387 */ /* 0x0005f20000100800 */
[----:B------:R-:W-:Y:S01]  /*d7a60*/  IMAD.MOV.U32 R150, RZ, RZ, R8 ;  /* 0x000000ffff967224 */ /* 0x000fe200078e0008 */
[----:B------:R-:W-:Y:S01]  /*d7a70*/  MOV R151, R9 ;  /* 0x0000000900977202 */ /* 0x000fe20000000f00 */
[----:B------:R-:W-:Y:S01]  /*d7a80*/  IMAD.MOV.U32 R146, RZ, RZ, R10 ;  /* 0x000000ffff927224 */ /* 0x000fe200078e000a */
[----:B------:R-:W3:Y:S01]  /*d7a90*/  LDL.LU R8, [R1+0x380] ;  /* 0x0003800001087983 */ /* 0x000ee20000300800 */
[----:B------:R-:W-:Y:S01]  /*d7aa0*/  MOV R147, R11 ;  /* 0x0000000b00937202 */ /* 0x000fe20000000f00 */
[----:B------:R-:W-:Y:S01]  /*d7ab0*/  IMAD.MOV.U32 R10, RZ, RZ, R176 ;  /* 0x000000ffff0a7224 */ /* 0x000fe200078e00b0 */
[----:B------:R-:W-:Y:S01]  /*d7ac0*/  MOV R11, R177 ;  /* 0x000000b1000b7202 */ /* 0x000fe20000000f00 */
[----:B------:R-:W3:Y:S04]  /*d7ad0*/  LDL.LU R9, [R1+0x384] ;  /* 0x0003840001097983 */ /* 0x000ee80000300800 */
[----:B------:R-:W2:Y:S04]  /*d7ae0*/  LDL.LU R176, [R1+0x6a44] ;  /* 0x006a440001b07983 */ /* 0x000ea80000300800 */
[----:B------:R-:W2:Y:S01]  /*d7af0*/  LDL.LU R177, [R1+0x6a40] ;  /* 0x006a400001b17983 */ /* 0x000ea20000300800 */
[----:B------:R-:W-:Y:S01]  /*d7b00*/  IMAD.MOV.U32 R116, RZ, RZ, R172 ;  /* 0x000000ffff747224 */ /* 0x000fe200078e00ac */
[----:B------:R-:W-:-:S02]  /*d7b10*/  MOV R117, R173 ;  /* 0x000000ad00757202 */ /* 0x000fc40000000f00 */
[----:B------:R-:W3:Y:S01]  /*d7b20*/  LDL.LU R172, [R1+0x6a3c] ;  /* 0x006a3c0001ac7983 */ /* 0x000ee20000300800 */
[----:B------:R-:W-:-:S03]  /*d7b30*/  IMAD.MOV.U32 R118, RZ, RZ, R168 ;  /* 0x000000ffff767224 */ /* 0x000fc600078e00a8 */
[----:B------:R-:W3:Y:S01]  /*d7b40*/  LDL.LU R173, [R1+0x6a38] ;  /* 0x006a380001ad7983 */ /* 0x000ee20000300800 */
[----:B------:R-:W-:-:S03]  /*d7b50*/  MOV R119, R169 ;  /* 0x000000a900777202 */ /* 0x000fc60000000f00 */
[----:B------:R-:W3:Y:S04]  /*d7b60*/  LDL.LU R168, [R1+0x6a34] ;  /* 0x006a340001a87983 */ /* 0x000ee80000300800 */
[----:B------:R-:W3:Y:S01]  /*d7b70*/  LDL.LU R169, [R1+0x6a30] ;  /* 0x006a300001a97983 */ /* 0x000ee20000300800 */
[----:B------:R-:W-:Y:S01]  /*d7b80*/  IMAD.MOV.U32 R244, RZ, RZ, R164 ;  /* 0x000000fffff47224 */ /* 0x000fe200078e00a4 */
[----:B------:R-:W-:Y:S02]  /*d7b90*/  MOV R245, R165 ;  /* 0x000000a500f57202 */ /* 0x000fe40000000f00 */
[----:B------:R-:W4:Y:S04]  /*d7ba0*/  LDL.LU R164, [R1+0x6a2c] ;  /* 0x006a2c0001a47983 */ /* 0x000f280000300800 */
[----:B------:R-:W4:Y:S01]  /*d7bb0*/  LDL.LU R165, [R1+0x6a28] ;  /* 0x006a280001a57983 */ /* 0x000f220000300800 */
[----:B------:R-:W-:Y:S01]  /*d7bc0*/  IMAD.MOV.U32 R246, RZ, RZ, R160 ;  /* 0x000000fffff67224 */ /* 0x000fe200078e00a0 */
[----:B------:R-:W-:-:S02]  /*d7bd0*/  MOV R247, R161 ;  /* 0x000000a100f77202 */ /* 0x000fc40000000f00 */
[----:B------:R-:W4:Y:S04]  /*d7be0*/  LDL.LU R160, [R1+0x6a24] ;  /* 0x006a240001a07983 */ /* 0x000f280000300800 */
[----:B------:R-:W4:Y:S04]  /*d7bf0*/  LDL.LU R161, [R1+0x6a20] ;  /* 0x006a200001a17983 */ /* 0x000f280000300800 */
[----:B------:R-:W-:Y:S04]  /*d7c00*/  STL [R1+0x6884], R147 ;  /* 0x0068849301007387 */ /* 0x000fe80000100800 */
[----:B------:R-:W-:Y:S04]  /*d7c10*/  STL [R1+0x6880], R146 ;  /* 0x0068809201007387 */ /* 0x000fe80000100800 */
[----:B------:R1:W-:Y:S04]  /*d7c20*/  STL [R1+0x687c], R151 ;  /* 0x00687c9701007387 */ /* 0x0003e80000100800 */
[----:B------:R1:W-:Y:S01]  /*d7c30*/  STL [R1+0x6878], R150 ;  /* 0x0068789601007387 */ /* 0x0003e20000100800 */
[C---:B--2---:R-:W-:Y:S08]  /*d7c40*/  HMMA.1688.F32.TF32 R36, R240.reuse, R176, R248 ;  /* 0x000000b0f024723c */ /* 0x044ff000000810f8 */
[C---:B---3--:R-:W-:Y:S11]  /*d7c50*/  HMMA.1688.F32.TF32 R8, R240.reuse, R168, R8 ;  /* 0x000000a8f008723c */ /* 0x048ff60000081008 */
[----:B------:R-:W-:Y:S05]  /*d7c60*/  @!UPT UIADD3 URZ, URZ, URZ, URZ ;  /* 0x0000003f3f3ff290 */ /* 0x000fea000fffe03f */
[----:B------:R-:W-:Y:S01]  /*d7c70*/  IMAD.MOV.U32 R115, RZ, RZ, R36 ;  /* 0x000000ffff737224 */ /* 0x000fe200078e0024 */
[----:B------:R-:W-:Y:S01]  /*d7c80*/  MOV R114, R37 ;  /* 0x0000002500727202 */ /* 0x000fe20000000f00 */
[----:B------:R-:W-:Y:S01]  /*d7c90*/  IMAD.MOV.U32 R203, RZ, RZ, R38 ;  /* 0x000000ffffcb7224 */ /* 0x000fe200078e0026 */
[----:B------:R-:W-:Y:S02]  /*d7ca0*/  MOV R202, R39 ;  /* 0x0000002700ca7202 */ /* 0x000fe40000000f00 */
[----:B------:R-:W-:Y:S03]  /*d7cb0*/  HMMA.1688.F32.TF32 R36, R240, R172, R100 ;  /* 0x000000acf024723c */ /* 0x000fe60000081064 */
[----:B------:R-:W-:Y:S04]  /*d7cc0*/  STL [R1+0x6894], R202 ;  /* 0x006894ca01007387 */ /* 0x000fe80000100800 */
[----:B------:R-:W-:Y:S04]  /*d7cd0*/  STL [R1+0x6890], R203 ;  /* 0x006890cb01007387 */ /* 0x000fe80000100800 */
[----:B------:R2:W-:Y:S01]  /*d7ce0*/  STL [R1+0x688c], R114 ;  /* 0x00688c7201007387 */ /* 0x0005e20000100800 */
[----:B------:R-:W-:Y:S01]  /*d7cf0*/  IMAD.MOV.U32 R227, RZ, RZ, R8 ;  /* 0x000000ffffe37224 */ /* 0x000fe200078e0008 */
[----:B------:R-:W-:Y:S01]  /*d7d00*/  MOV R226, R9 ;  /* 0x0000000900e27202 */ /* 0x000fe20000000f00 */
[----:B------:R-:W-:Y:S01]  /*d7d10*/  IMAD.MOV.U32 R163, RZ, RZ, R10 ;  /* 0x000000ffffa37224 */ /* 0x000fe200078e000a */
[----:B------:R3:W-:Y:S01]  /*d7d20*/  STL [R1+0x6888], R115 ;  /* 0x0068887301007387 */ /* 0x0007e20000100800 */
[----:B------:R-:W-:-:S02]  /*d7d30*/  MOV R162, R11 ;  /* 0x0000000b00a27202 */ /* 0x000fc40000000f00 */
[----:B----4-:R-:W-:Y:S06]  /*d7d40*/  HMMA.1688.F32.TF32 R8, R240, R164, R116 ;  /* 0x000000a4f008723c */ /* 0x010fec0000081074 */
[----:B------:R-:W-:Y:S01]  /*d7d50*/  MOV R166, R37 ;  /* 0x0000002500a67202 */ /* 0x000fe20000000f00 */
[----:B------:R-:W-:-:S04]  /*d7d60*/  IMAD.MOV.U32 R167, RZ, RZ, R36 ;  /* 0x000000ffffa77224 */ /* 0x000fc800078e0024 */
[----:B------:R4:W-:Y:S01]  /*d7d70*/  STL [R1+0x689c], R166 ;  /* 0x00689ca601007387 */ /* 0x0009e20000100800 */
[----:B------:R-:W-:-:S03]  /*d7d80*/  IMAD.MOV.U32 R118, RZ, RZ, R156 ;  /* 0x000000ffff767224 */ /* 0x000fc600078e009c */
[----:B------:R1:W-:Y:S01]  /*d7d90*/  STL [R1+0x6898], R167 ;  /* 0x006898a701007387 */ /* 0x0003e20000100800 */
[----:B------:R-:W-:-:S03]  /*d7da0*/  MOV R119, R157 ;  /* 0x0000009d00777202 */ /* 0x000fc60000000f00 */
[----:B------:R-:W2:Y:S04]  /*d7db0*/  LDL.LU R116, [R1+0x340] ;  /* 0x0003400001747983 */ /* 0x000ea80000300800 */
[----:B------:R-:W2:Y:S04]  /*d7dc0*/  LDL.LU R117, [R1+0x344] ;  /* 0x0003440001757983 */ /* 0x000ea80000300800 */
[----:B------:R-:W2:Y:S04]  /*d7dd0*/  LDL.LU R156, [R1+0x6a1c] ;  /* 0x006a1c00019c7983 */ /* 0x000ea80000300800 */
[----:B------:R-:W2:Y:S01]  /*d7de0*/  LDL.LU R157, [R1+0x6a18] ;  /* 0x006a1800019d7983 */ /* 0x000ea20000300800 */
        /* <DEDUP_REMOVED lines=8> */
[----:B------:R-:W3:Y:S01]  /*d7e70*/  LDL.LU R92, [R1+0x330] ;  /* 0x00033000015c7983 */ /* 0x000ee20000300800 */
[----:B------:R-:W-:Y:S03]  /*d7e80*/  HMMA.1688.F32.TF32 R8, R240, R160, R244 ;  /* 0x000000a0f008723c */ /* 0x000fe600000810f4 */
[----:B------:R-:W3:Y:S04]  /*d7e90*/  LDL.LU R93, [R1+0x334] ;  /* 0x00033400015d7983 */ /* 0x000ee80000300800 */
[----:B------:R-:W3:Y:S04]  /*d7ea0*/  LDL.LU R94, [R1+0x338] ;  /* 0x00033800015e7983 */ /* 0x000ee80000300800 */
[----:B------:R-:W3:Y:S01]  /*d7eb0*/  LDL.LU R95, [R1+0x33c] ;  /* 0x00033c00015f7983 */ /* 0x000ee20000300800 */
[----:B------:R-:W-:-:S03]  /*d7ec0*/  IMAD.MOV.U32 R100, RZ, RZ, R144 ;  /* 0x000000ffff647224 */ /* 0x000fc600078e0090 */
[----:B------:R-:W3:Y:S01]  /*d7ed0*/  LDL.LU R152, [R1+0x6a14] ;  /* 0x006a140001987983 */ /* 0x000ee20000300800 */
[----:B------:R-:W-:-:S03]  /*d7ee0*/  MOV R101, R145 ;  /* 0x0000009100657202 */ /* 0x000fc60000000f00 */
[----:B------:R-:W3:Y:S01]  /*d7ef0*/  LDL.LU R153, [R1+0x6a10] ;  /* 0x006a100001997983 */ /* 0x000ee20000300800 */
[----:B------:R-:W-:-:S03]  /*d7f00*/  IMAD.MOV.U32 R102, RZ, RZ, R140 ;  /* 0x000000ffff667224 */ /* 0x000fc600078e008c */
[----:B------:R-:W3:Y:S01]  /*d7f10*/  LDL.LU R148, [R1+0x6a0c] ;  /* 0x006a0c0001947983 */ /* 0x000ee20000300800 */
[----:B------:R-:W-:Y:S01]  /*d7f20*/  IMAD.MOV.U32 R182, RZ, RZ, R8 ;  /* 0x000000ffffb67224 */ /* 0x000fe200078e0008 */
[----:B------:R-:W-:Y:S01]  /*d7f30*/  MOV R183, R9 ;  /* 0x0000000900b77202 */ /* 0x000fe20000000f00 */
[----:B------:R-:W-:Y:S01]  /*d7f40*/  IMAD.MOV.U32 R223, RZ, RZ, R10 ;  /* 0x000000ffffdf7224 */ /* 0x000fe200078e000a */
[----:B------:R-:W-:Y:S01]  /*d7f50*/  MOV R222, R11 ;  /* 0x0000000b00de7202 */ /* 0x000fe20000000f00 */
[----:B------:R-:W3:Y:S01]  /*d7f60*/  LDL.LU R149, [R1+0x6a08] ;  /* 0x006a080001957983 */ /* 0x000ee20000300800 */
[----:B------:R-:W-:-:S03]  /*d7f70*/  MOV R103, R141 ;  /* 0x0000008d00677202 */ /* 0x000fc60000000f00 */
[----:B------:R-:W3:Y:S04]  /*d7f80*/  LDL.LU R144, [R1+0x6a04] ;  /* 0x006a040001907983 */ /* 0x000ee80000300800 */
[----:B------:R-:W3:Y:S04]  /*d7f90*/  LDL.LU R145, [R1+0x6a00] ;  /* 0x006a000001917983 */ /* 0x000ee80000300800 */
[----:B------:R-:W3:Y:S04]  /*d7fa0*/  LDL.LU R140, [R1+0x69fc] ;  /* 0x0069fc00018c7983 */ /* 0x000ee80000300800 */
[----:B------:R-:W3:Y:S01]  /*d7fb0*/  LDL.LU R141, [R1+0x69f8] ;  /* 0x0069f800018d7983 */ /* 0x000ee20000300800 */
[----:B--2---:R-:W-:Y:S11]  /*d7fc0*/  HMMA.1688.F32.TF32 R8, R240, R156, R248 ;  /* 0x0000009cf008723c */ /* 0x004ff600000810f8 */
[----:B------:R-:W-:Y:S11]  /*d7fd0*/  @!UPT UIADD3 URZ, URZ, URZ, URZ ;  /* 0x0000003f3f3ff290 */ /* 0x000ff6000fffe03f */
[----:B------:R-:W-:Y:S02]  /*d7fe0*/  @!UPT UIADD3 URZ, URZ, URZ, URZ ;  /* 0x0000003f3f3ff290 */ /* 0x000fe4000fffe03f */
[----:B------:R-:W-:Y:S01]  /*d7ff0*/  IMAD.MOV.U32 R190, RZ, RZ, R8 ;  /* 0x000000ffffbe7224 */ /* 0x000fe200078e0008 */
[----:B------:R-:W-:Y:S01]  /*d8000*/  MOV R191, R9 ;  /* 0x0000000900bf7202 */ /* 0x000fe20000000f00 */
[----:B------:R-:W-:Y:S01]  /*d8010*/  IMAD.MOV.U32 R8, RZ, RZ, R136 ;  /* 0x000000ffff087224 */ /* 0x000fe200078e0088 */
[----:B------:R-:W-:Y:S01]  /*d8020*/  MOV R9, R137 ;  /* 0x0000008900097202 */ /* 0x000fe20000000f00 */
[----:B------:R-:W2:Y:S04]  /*d8030*/  LDL.LU R136, [R1+0x69f4] ;  /* 0x0069f40001887983 */ /* 0x000ea80000300800 */
[----:B------:R-:W2:Y:S01]  /*d8040*/  LDL.LU R137, [R1+0x69f0] ;  /* 0x0069f00001897983 */ /* 0x000ea20000300800 */
[----:B------:R-:W-:Y:S01]  /*d8050*/  IMAD.MOV.U32 R231, RZ, RZ, R10 ;  /* 0x000000ffffe77224 */ /* 0x000fe200078e000a */
[----:B------:R-:W-:Y:S01]  /*d8060*/  MOV R230, R11 ;  /* 0x0000000b00e67202 */ /* 0x000fe20000000f00 */
[----:B------:R-:W-:Y:S01]  /*d8070*/  IMAD.MOV.U32 R10, RZ, RZ, R132 ;  /* 0x000000ffff0a7224 */ /* 0x000fe200078e0084 */
[----:B------:R-:W-:Y:S01]  /*d8080*/  MOV R11, R133 ;  /* 0x00000085000b7202 */ /* 0x000fe20000000f00 */
[----:B------:R-:W4:Y:S04]  /*d8090*/  LDL.LU R132, [R1+0x69ec] ;  /* 0x0069ec0001847983 */ /* 0x000f280000300800 */
[----:B------:R-:W4:Y:S01]  /*d80a0*/  LDL.LU R133, [R1+0x69e8] ;  /* 0x0069e80001857983 */ /* 0x000f220000300800 */
[----:B------:R-:W-:Y:S01]  /*d80b0*/  IMAD.MOV.U32 R244, RZ, RZ, R128 ;  /* 0x000000fffff47224 */ /* 0x000fe200078e0080 */
[----:B------:R-:W-:-:S02]  /*d80c0*/  MOV R245, R129 ;  /* 0x0000008100f57202 */ /* 0x000fc40000000f00 */
[----:B------:R-:W4:Y:S04]  /*d80d0*/  LDL.LU R128, [R1+0x69e4] ;  /* 0x0069e40001807983 */ /* 0x000f280000300800 */
[----:B------:R-:W4:Y:S01]  /*d80e0*/  LDL.LU R129, [R1+0x69e0] ;  /* 0x0069e00001817983 */ /* 0x000f220000300800 */
[----:B------:R-:W-:Y:S01]  /*d80f0*/  IMAD.MOV.U32 R246, RZ, RZ, R124 ;  /* 0x000000fffff67224 */ /* 0x000fe200078e007c */
[----:B------:R-:W-:Y:S02]  /*d8100*/  MOV R247, R125 ;  /* 0x0000007d00f77202 */ /* 0x000fe40000000f00 */
[----:B------:R-:W4:Y:S04]  /*d8110*/  LDL.LU R124, [R1+0x69dc] ;  /* 0x0069dc00017c7983 */ /* 0x000f280000300800 */
[----:B------:R-:W4:Y:S01]  /*d8120*/  LDL.LU R125, [R1+0x69d8] ;  /* 0x0069d800017d7983 */ /* 0x000f220000300800 */
[----:B------:R-:W-:Y:S01]  /*d8130*/  IMAD.MOV.U32 R111, RZ, RZ, R38 ;  /* 0x000000ffff6f7224 */ /* 0x000fe200078e0026 */
[----:B------:R-:W-:-:S02]  /*d8140*/  MOV R110, R39 ;  /* 0x00000027006e7202 */ /* 0x000fc40000000f00 */
[----:B---3--:R-:W-:Y:S01]  /*d8150*/  HMMA.1688.F32.TF32 R36, R240, R152, R116 ;  /* 0x00000098f024723c */ /* 0x008fe20000081074 */
[----:B------:R-:W-:Y:S01]  /*d8160*/  IMAD.MOV.U32 R248, RZ, RZ, R135 ;  /* 0x000000fffff87224 */ /* 0x000fe200078e0087 */
[----:B------:R-:W-:Y:S01]  /*d8170*/  MOV R249, R134 ;  /* 0x0000008600f97202 */ /* 0x000fe20000000f00 */
[----:B------:R-:W-:-:S05]  /*d8180*/  IMAD.MOV.U32 R250, RZ, RZ, R131 ;  /* 0x000000fffffa7224 */ /* 0x000fca00078e0083 */
[C---:B--2---:R-:W-:Y:S11]  /*d8190*/  HMMA.1688.F32.TF32 R8, R240.reuse, R136, R8 ;  /* 0x00000088f008723c */ /* 0x044ff60000081008 */
[----:B------:R-:W-:Y:S11]  /*d81a0*/  @!UPT UIADD3 URZ, URZ, URZ, URZ ;  /* 0x0000003f3f3ff290 */ /* 0x000ff6000fffe03f */
[----:B------:R-:W-:Y:S02]  /*d81b0*/  @!UPT UIADD3 URZ, URZ, URZ, URZ ;  /* 0x0000003f3f3ff290 */ /* 0x000fe4000fffe03f */
[----:B-1----:R-:W-:Y:S01]  /*d81c0*/  IMAD.MOV.U32 R206, RZ, RZ, R8 ;  /* 0x000000ffffce7224 */ /* 0x002fe200078e0008 */
[----:B------:R-:W-:Y:S01]  /*d81d0*/  MOV R207, R9 ;  /* 0x0000000900cf7202 */ /* 0x000fe20000000f00 */
[----:B------:R-:W-:Y:S01]  /*d81e0*/  IMAD.MOV.U32 R170, RZ, RZ, R10 ;  /* 0x000000ffffaa7224 */ /* 0x000fe200078e000a */
[----:B------:R-:W-:Y:S02]  /*d81f0*/  MOV R171, R11 ;  /* 0x0000000b00ab7202 */ /* 0x000fe40000000f00 */
[----:B----4-:R-:W-:Y:S01]  /*d8200*/  HMMA.1688.F32.TF32 R8, R240, R132, R244 ;  /* 0x00000084f008723c */ /* 0x010fe200000810f4 */
[----:B------:R-:W2:Y:S04]  /*d8210*/  LDL.LU R244, [R1+0x170] ;  /* 0x0001700001f47983 */ /* 0x000ea80000300800 */
[----:B------:R-:W2:Y:S02]  /*d8220*/  LDL.LU R245, [R1+0x174] ;  /* 0x0001740001f57983 */ /* 0x000ea40000300800 */
[----:B------:R-:W-:Y:S01]  /*d8230*/  IMAD.MOV.U32 R246, RZ, RZ, R49 ;  /* 0x000000fffff67224 */ /* 0x000fe200078e0031 */
[----:B------:R-:W-:Y:S01]  /*d8240*/  MOV R247, R48 ;  /* 0x0000003000f77202 */ /* 0x000fe20000000f00 */
[----:B------:R-:W3:Y:S04]  /*d8250*/  LDL.LU R49, [R1+0x69d4] ;  /* 0x0069d40001317983 */ /* 0x000ee80000300800 */
        /* <DEDUP_REMOVED lines=10> */
[----:B------:R-:W-:Y:S01]  /*d8300*/  IMAD.MOV.U32 R126, RZ, RZ, R8 ;  /* 0x000000ffff7e7224 */ /* 0x000fe200078e0008 */
[----:B------:R-:W-:Y:S01]  /*d8310*/  MOV R127, R9 ;  /* 0x00000009007f7202 */ /* 0x000fe20000000f00 */
[----:B------:R-:W-:Y:S01]  /*d8320*/  IMAD.MOV.U32 R122, RZ, RZ, R10 ;  /* 0x000000ffff7a7224 */ /* 0x000fe200078e000a */
[----:B------:R-:W-:Y:S02]  /*d8330*/  MOV R123, R11 ;  /* 0x0000000b007b7202 */ /* 0x000fe40000000f00 */
[C---:B------:R-:W-:Y:S08]  /*d8340*/  HMMA.1688.F32.TF32 R8, R240.reuse, R128, R248 ;  /* 0x00000080f008723c */ /* 0x040ff000000810f8 */
[C---:B------:R-:W-:Y:S11]  /*d8350*/  HMMA.1688.F32.TF32 R36, R240.reuse, R148, R92 ;  /* 0x00000094f024723c */ /* 0x040ff6000008105c */
        /* <DEDUP_REMOVED lines=9> */
[----:B------:R-:W-:-:S02]  /*d83f0*/  MOV R131, R39 ;  /* 0x0000002700837202 */ /* 0x000fc40000000f00 */
[C---:B------:R-:W-:Y:S11]  /*d8400*/  HMMA.1688.F32.TF32 R36, R240.reuse, R144, R96 ;  /* 0x00000090f024723c */ /* 0x040ff60000081060 */
[----:B------:R-:W-:Y:S05]  /*d8410*/  @!UPT UIADD3 URZ, URZ, URZ, URZ ;  /* 0x0000003f3f3ff290 */ /* 0x000fea000fffe03f */
[----:B------:R-:W-:Y:S01]  /*d8420*/  IMAD.MOV.U32 R114, RZ, RZ, R8 ;  /* 0x000000ffff727224 */ /* 0x000fe200078e0008 */
[----:B------:R-:W-:Y:S01]  /*d8430*/  MOV R115, R9 ;  /* 0x0000000900737202 */ /* 0x000fe20000000f00 */
[----:B------:R-:W-:Y:S01]  /*d8440*/  IMAD.MOV.U32 R147, RZ, RZ, R10 ;  /* 0x000000ffff937224 */ /* 0x000fe200078e000a */
[----:B------:R-:W2:Y:S01]  /*d8450*/  LDL.LU R8, [R1+0x180] ;  /* 0x0001800001087983 */ /* 0x000ea20000300800 */
[----:B------:R-:W-:Y:S01]  /*d8460*/  MOV R146, R11 ;  /* 0x0000000b00927202 */ /* 0x000fe20000000f00 */
[----:B------:R-:W-:Y:S01]  /*d8470*/  IMAD.MOV.U32 R10, RZ, RZ, R121 ;  /* 0x000000ffff0a7224 */ /* 0x000fe200078e0079 */
[----:B------:R-:W-:Y:S01]  /*d8480*/  MOV R11, R120 ;  /* 0x00000078000b7202 */ /* 0x000fe20000000f00 */
[----:B------:R-:W2:Y:S01]  /*d8490*/  LDL.LU R9, [R1+0x184] ;  /* 0x0001840001097983 */ /* 0x000ea20000300800 */
[----:B------:R-:W-:Y:S01]  /*d84a0*/  IMAD.MOV.U32 R174, RZ, RZ, R36 ;  /* 0x000000ffffae7224 */ /* 0x000fe200078e0024 */
[----:B------:R-:W-:Y:S01]  /*d84b0*/  MOV R175, R37 ;  /* 0x0000002500af7202 */ /* 0x000fe20000000f00 */
[----:B------:R-:W-:Y:S01]  /*d84c0*/  IMAD.MOV.U32 R155, RZ, RZ, R38 ;  /* 0x000000ffff9b7224 */ /* 0x000fe200078e0026 */
[----:B------:R-:W-:Y:S01]  /*d84d0*/  MOV R154, R39 ;  /* 0x00000027009a7202 */ /* 0x000fe20000000f00 */
[----:B------:R-:W2:Y:S01]  /*d84e0*/  LDL.LU R121, [R1+0x69cc] ;  /* 0x0069cc0001797983 */ /* 0x000ea20000300800 */
[----:B------:R-:W-:Y:S03]  /*d84f0*/  HMMA.1688.F32.TF32 R36, R240, R140, R100 ;  /* 0x0000008cf024723c */ /* 0x000fe60000081064 */
[----:B------:R-:W2:Y:S04]  /*d8500*/  LDL.LU R120, [R1+0x69c8] ;  /* 0x0069c80001787983 */ /* 0x000ea80000300800 */
[----:B---3--:R-:W-:-:S02]  /*d8510*/  IMAD.MOV.U32 R100, RZ, RZ, R49 ;  /* 0x000000ffff647224 */ /* 0x008fc400078e0031 */
[----:B------:R-:W3:Y:S01]  /*d8520*/  LDL.LU R49, [R1+0x69c4] ;  /* 0x0069c40001317983 */ /* 0x000ee20000300800 */
[----:B----4-:R-:W-:-:S03]  /*d8530*/  MOV R101, R48 ;  /* 0x0000003000657202 */ /* 0x010fc60000000f00 */
[----:B------:R-:W4:Y:S04]  /*d8540*/  LDL.LU R48, [R1+0x69c0] ;  /* 0x0069c00001307983 */ /* 0x000f280000300800 */
[----:B------:R-:W2:Y:S04]  /*d8550*/  LDL.LU R102, [R1+0x198] ;  /* 0x0001980001667983 */ /* 0x000ea80000300800 */
[----:B------:R-:W2:Y:S04]  /*d8560*/  LDL.LU R103, [R1+0x19c] ;  /* 0x00019c0001677983 */ /* 0x000ea80000300800 */
[----:B------:R-:W2:Y:S04]  /*d8570*/  LDL.LU R92, [R1+0x1b0] ;  /* 0x0001b000015c7983 */ /* 0x000ea80000300800 */
[----:B------:R-:W2:Y:S01]  /*d8580*/  LDL.LU R93, [R1+0x1b4] ;  /* 0x0001b400015d7983 */ /* 0x000ea20000300800 */
[----:B---3--:R-:W-:-:S03]  /*d8590*/  IMAD.MOV.U32 R94, RZ, RZ, R49 ;  /* 0x000000ffff5e7224 */ /* 0x008fc600078e0031 */
        /* <DEDUP_REMOVED lines=51> */
[----:B--2---:R-:W-:Y:S01]  /*d88d0*/  IMAD.MOV.U32 R97, RZ, RZ, R120 ;  /* 0x000000ffff617224 */ /* 0x004fe200078e0078 */
[----:B------:R-:W-:Y:S01]  /*d88e0*/  MOV R98, R121 ;  /* 0x0000007900627202 */ /* 0x000fe20000000f00 */
[----:B---3--:R-:W-:-:S02]  /*d88f0*/  IMAD.MOV.U32 R42, RZ, RZ, R49 ;  /* 0x000000ffff2a7224 */ /* 0x008fc400078e0031 */
[----:B------:R-:W2:Y:S01]  /*d8900*/  LDL.LU R49, [R1+0x698c] ;  /* 0x00698c0001317983 */ /* 0x000ea20000300800 */
[----:B----4-:R-:W-:-:S03]  /*d8910*/  MOV R43, R48 ;  /* 0x00000030002b7202 */ /* 0x010fc60000000f00 */
        /* <DEDUP_REMOVED lines=38> */
[----:B------:R-:W-:Y:S01]  /*d8b80*/  IMAD.MOV.U32 R202, RZ, RZ, R118 ;  /* 0x000000ffffca7224 */ /* 0x000fe200078e0076 */
[----:B------:R-:W-:Y:S01]  /*d8b90*/  MOV R203, R119 ;  /* 0x0000007700cb7202 */ /* 0x000fe20000000f00 */
[----:B------:R-:W-:Y:S01]  /*d8ba0*/  IMAD.MOV.U32 R166, RZ, RZ, R116 ;  /* 0x000000ffffa67224 */ /* 0x000fe200078e0074 */
[----:B------:R-:W-:Y:S01]  /*d8bb0*/  MOV R167, R117 ;  /* 0x0000007500a77202 */ /* 0x000fe20000000f00 */
[----:B------:R-:W3:Y:S04]  /*d8bc0*/  LDL.LU.64 R118, [R1+0x6978] ;  /* 0x0069780001767983 */ /* 0x000ee80000300a00 */
[----:B------:R-:W4:Y:S02]  /*d8bd0*/  LDL.LU.64 R116, [R1+0x6970] ;  /* 0x0069700001747983 */ /* 0x000f240000300a00 */
[----:B----4-:R-:W-:Y:S02]  /*d8be0*/  HMMA.1688.F32.TF32 R240, R240, R116, R36 ;  /* 0x00000074f0f0723c */ /* 0x010fe40000081024 */
[----:B------:R-:W4:Y:S11]  /*d8bf0*/  LDL.LU.64 R36, [R1+0x6968] ;  /* 0x0069680001247983 */ /* 0x000f360000300a00 */
[----:B------:R-:W-:Y:S10]  /*d8c00*/  @!UPT UIADD3 URZ, URZ, URZ, URZ ;  /* 0x0000003f3f3ff290 */ /* 0x000ff4000fffe03f */
[----:B------:R1:W-:Y:S04]  /*d8c10*/  STL.64 [R1+0xe80], R240 ;  /* 0x000e80f001007387 */ /* 0x0003e80000100a00 */
[----:B------:R2:W-:Y:S04]  /*d8c20*/  STL.64 [R1+0xe88], R242 ;  /* 0x000e88f201007387 */ /* 0x0005e80000100a00 */
[----:B-1----:R-:W3:Y:S04]  /*d8c30*/  LDL.LU R240, [R1+0x2b0] ;  /* 0x0002b00001f07983 */ /* 0x002ee80000300800 */
[----:B------:R-:W3:Y:S04]  /*d8c40*/  LDL.LU R241, [R1+0x2b4] ;  /* 0x0002b40001f17983 */ /* 0x000ee80000300800 */
[----:B--2---:R-:W3:Y:S04]  /*d8c50*/  LDL.LU R242, [R1+0x2b8] ;  /* 0x0002b80001f27983 */ /* 0x004ee80000300800 */
[----:B------:R-:W3:Y:S01]  /*d8c60*/  LDL.LU R243, [R1+0x2bc] ;  /* 0x0002bc0001f37983 */ /* 0x000ee20000300800 */
[C---:B------:R-:W-:Y:S11]  /*d8c70*/  HMMA.1688.F32.TF32 R48, R4.reuse, R232, R48 ;  /* 0x000000e80430723c */ /* 0x040ff60000081030 */
[----:B------:R-:W-:Y:S11]  /*d8c80*/  @!UPT UIADD3 URZ, URZ, URZ, URZ ;  /* 0x0000003f3f3ff290 */ /* 0x000ff6000fffe03f */
[----:B------:R-:W-:Y:S01]  /*d8c90*/  @!UPT UIADD3 URZ, URZ, URZ, URZ ;  /* 0x0000003f3f3ff290 */ /* 0x000fe2000fffe03f */
[----:B------:R-:W-:Y:S04]  /*d8ca0*/  STL.64 [R1+0xe50], R48 ;  /* 0x000e503001007387 */ /* 0x000fe80000100a00 */
[----:B------:R-:W-:Y:S01]  /*d8cb0*/  STL.64 [R1+0xe58], R50 ;  /* 0x000e583201007387 */ /* 0x000fe20000100a00 */
[C---:B------:R-:W-:Y:S03]  /*d8cc0*/  HMMA.1688.F32.TF32 R52, R4.reuse, R212, R52 ;  /* 0x000000d40434723c */ /* 0x040fe60000081034 */
[----:B------:R-:W-:Y:S04]  /*d8cd0*/  LDS R48, [R105+0x4e100] ;  /* 0x04e1000069307984 */ /* 0x000fe80000000800 */
[----:B------:R-:W-:Y:S04]  /*d8ce0*/  LDS R50, [R105+0x4e900] ;  /* 0x04e9000069327984 */ /* 0x000fe80000000800 */
[----:B------:R-:W-:Y:S04]  /*d8cf0*/  LDS R49, [R3+0x4e100] ;  /* 0x04e1000003317984 */ /* 0x000fe80000000800 */
[----:B------:R-:W1:Y:S01]  /*d8d00*/  LDS R51, [R3+0x4e900] ;  /* 0x04e9000003337984 */ /* 0x000e620000000800 */
[C---:B---3--:R-:W-:Y:S11]  /*d8d10*/  HMMA.1688.F32.TF32 R240, R4.reuse, R228, R240 ;  /* 0x000000e404f0723c */ /* 0x048ff600000810f0 */
[----:B------:R-:W-:Y:S11]  /*d8d20*/  @!UPT UIADD3 URZ, URZ, URZ, URZ ;  /* 0x0000003f3f3ff290 */ /* 0x000ff6000fffe03f */
[----:B------:R-:W-:Y:S01]  /*d8d30*/  @!UPT UIADD3 URZ, URZ, URZ, URZ ;  /* 0x0000003f3f3ff290 */ /* 0x000fe2000fffe03f */
[----:B------:R-:W-:Y:S04]  /*d8d40*/  STL.64 [R1+0xe30], R240 ;  /* 0x000e30f001007387 */ /* 0x000fe80000100a00 */
[----:B------:R2:W-:Y:S02]  /*d8d50*/  STL.64 [R1+0xe38], R242 ;  /* 0x000e38f201007387 */ /* 0x0005e40000100a00 */
[C---:B--2---:R-:W-:Y:S08]  /*d8d60*/  HMMA.1688.F32.TF32 R240, R4.reuse, R224, R236 ;  /* 0x000000e004f0723c */ /* 0x044ff000000810ec */
[C---:B------:R-:W-:Y:S08]  /*d8d70*/  HMMA.1688.F32.TF32 R236, R4.reuse, R220, R40 ;  /* 0x000000dc04ec723c */ /* 0x040ff00000081028 */
[C---:B------:R-:W-:Y:S07]  /*d8d80*/  HMMA.1688.F32.TF32 R40, R4.reuse, R216, R44 ;  /* 0x000000d80428723c */ /* 0x040fee000008102c */
[----:B------:R-:W-:Y:S01]  /*d8d90*/  STL.64 [R1+0xe10], R240 ;  /* 0x000e10f001007387 */ /* 0x000fe20000100a00 */
[C---:B------:R-:W-:Y:S03]  /*d8da0*/  HMMA.1688.F32.TF32 R44, R4.reuse, R112, R56 ;  /* 0x00000070042c723c */ /* 0x040fe60000081038 */
[----:B------:R-:W-:Y:S04]  /*d8db0*/  STL.64 [R1+0xe18], R242 ;  /* 0x000e18f201007387 */ /* 0x000fe80000100a00 */
[----:B------:R-:W-:Y:S04]  /*d8dc0*/  STL.64 [R1+0xdf0], R236 ;  /* 0x000df0ec01007387 */ /* 0x000fe80000100a00 */
[----:B------:R-:W-:Y:S04]  /*d8dd0*/  STL.64 [R1+0xdf8], R238 ;  /* 0x000df8ee01007387 */ /* 0x000fe80000100a00 */
        /* <DEDUP_REMOVED lines=38> */
[C---:B------:R-:W-:Y:S08]  /*d9040*/  HMMA.1688.F32.TF32 R8, R4.reuse, R160, R248 ;  /* 0x000000a00408723c */ /* 0x040ff000000810f8 */
[----:B--2---:R-:W-:Y:S01]  /*d9050*/  HMMA.1688.F32.TF32 R40, R4, R164, R244 ;  /* 0x000000a40428723c */ /* 0x004fe200000810f4 */
[----:B------:R-:W-:Y:S04]  /*d9060*/  STL.64 [R1+0xc40], R52 ;  /* 0x000c403401007387 */ /* 0x000fe80000100a00 */
[----:B------:R-:W-:Y:S04]  /*d9070*/  STL.64 [R1+0xc48], R54 ;  /* 0x000c483601007387 */ /* 0x000fe80000100a00 */
[----:B------:R-:W-:Y:S04]  /*d9080*/  STL.64 [R1+0xc20], R44 ;  /* 0x000c202c01007387 */ /* 0x000fe80000100a00 */
[----:B------:R-:W-:Y:S04]  /*d9090*/  STL.64 [R1+0xc28], R46 ;  /* 0x000c282e01007387 */ /* 0x000fe80000100a00 */
[----:B------:R-:W2:Y:S06]  /*d90a0*/  LDL.LU R100, [R1+0x5d0] ;  /* 0x0005d00001647983 */ /* 0x000eac0000300800 */
[----:B------:R-:W-:Y:S04]  /*d90b0*/  STL.64 [R1+0xc00], R40 ;  /* 0x000c002801007387 */ /* 0x000fe80000100a00 */
[----:B------:R-:W-:Y:S04]  /*d90c0*/  STL.64 [R1+0xc08], R42 ;  /* 0x000c082a01007387 */ /* 0x000fe80000100a00 */
        /* <DEDUP_REMOVED lines=27> */
[----:B-1----:R-:W3:Y:S04]  /*d9280*/  LDL.LU R10, [R1+0xa8] ;  /* 0x0000a800010a7983 */ /* 0x002ee80000300800 */
        /* <DEDUP_REMOVED lines=53> */
[----:B------:R-:W4:Y:S01]  /*d95e0*/  LDL.LU R104, [R1+0x6960] ;  /* 0x0069600001687983 */ /* 0x000f220000300800 */
[C---:B---3--:R-:W-:Y:S08]  /*d95f0*/  HMMA.1688.F32.TF32 R8, R4.reuse, R120, R8 ;  /* 0x000000780408723c */ /* 0x048ff00000081008 */
[C---:B--2---:R-:W-:Y:S08]  /*d9600*/  HMMA.1688.F32.TF32 R72, R4.reuse, R128, R72 ;  /* 0x000000800448723c */ /* 0x044ff00000081048 */
[C---:B----4-:R-:W-:Y:S08]  /*d9610*/  HMMA.1688.F32.TF32 R68, R4.reuse, R132, R68 ;  /* 0x000000840444723c */ /* 0x050ff00000081044 */
[C---:B------:R-:W-:Y:S08]  /*d9620*/  HMMA.1688.F32.TF32 R64, R4.reuse, R136, R64 ;  /* 0x000000880440723c */ /* 0x040ff00000081040 */
[C---:B------:R-:W-:Y:S08]  /*d9630*/  HMMA.1688.F32.TF32 R56, R4.reuse, R144, R56 ;  /* 0x000000900438723c */ /* 0x040ff00000081038 */
[C---:B------:R-:W-:Y:S08]  /*d9640*/  HMMA.1688.F32.TF32 R40, R4.reuse, R156, R40 ;  /* 0x0000009c0428723c */ /* 0x040ff00000081028 */
[C---:B------:R-:W-:Y:S08]  /*d9650*/  HMMA.1688.F32.TF32 R44, R4.reuse, R152, R44 ;  /* 0x00000098042c723c */ /* 0x040ff0000008102c */
[C---:B------:R-:W-:Y:S08]  /*d9660*/  HMMA.1688.F32.TF32 R52, R4.reuse, R148, R52 ;  /* 0x000000940434723c */ /* 0x040ff00000081034 */
[----:B------:R-:W-:Y:S01]  /*d9670*/  IMAD.MOV.U32 R119, RZ, RZ, R42 ;  /* 0x000000ffff777224 */ /* 0x000fe200078e002a */
[----:B------:R-:W-:Y:S01]  /*d9680*/  MOV R118, R41 ;  /* 0x0000002900767202 */ /* 0x000fe20000000f00 */
[----:B------:R1:W-:Y:S01]  /*d9690*/  STL [R1+0xbc0], R40 ;  /* 0x000bc02801007387 */ /* 0x0003e20000100800 */
[C---:B------:R-:W-:Y:S03]  /*d96a0*/  HMMA.1688.F32.TF32 R60, R4.reuse, R140, R60 ;  /* 0x0000008c043c723c */ /* 0x040fe6000008103c */
[----:B------:R-:W-:Y:S04]  /*d96b0*/  STL [R1+0xbcc], R43 ;  /* 0x000bcc2b01007387 */ /* 0x000fe80000100800 */
[----:B-1----:R-:W2:Y:S04]  /*d96c0*/  LDL.LU.64 R40, [R1+0x6958] ;  /* 0x0069580001287983 */ /* 0x002ea80000300a00 */
[----:B------:R-:W-:Y:S04]  /*d96d0*/  STL [R1+0x667c], R119 ;  /* 0x00667c7701007387 */ /* 0x000fe80000100800 */
[----:B------:R-:W-:Y:S01]  /*d96e0*/  STL [R1+0x6678], R118 ;  /* 0x0066787601007387 */ /* 0x000fe20000100800 */
[C---:B------:R-:W-:Y:S03]  /*d96f0*/  HMMA.1688.F32.TF32 R76, R4.reuse, R124, R76 ;  /* 0x0000007c044c723c */ /* 0x040fe6000008104c */
[----:B------:R1:W-:Y:S04]  /*d9700*/  STL.64 [R1+0xba0], R44 ;  /* 0x000ba02c01007387 */ /* 0x0003e80000100a00 */
[----:B------:R-:W-:Y:S01]  /*d9710*/  STL.64 [R1+0xba8], R46 ;  /* 0x000ba82e01007387 */ /* 0x000fe20000100a00 */
[----:B------:R-:W-:Y:S03]  /*d9720*/  HMMA.1688.F32.TF32 R4, R4, R116, R244 ;  /* 0x000000740404723c */ /* 0x000fe600000810f4 */
[----:B-1----:R-:W3:Y:S04]  /*d9730*/  LDL.LU.64 R44, [R1+0x6950] ;  /* 0x00695000012c7983 */ /* 0x002ee80000300a00 */
[----:B------:R1:W-:Y:S04]  /*d9740*/  STL.64 [R1+0xb80], R52 ;  /* 0x000b803401007387 */ /* 0x0003e80000100a00 */
[----:B-1----:R-:W4:Y:S04]  /*d9750*/  LDL.LU.64 R52, [R1+0x6948] ;  /* 0x0069480001347983 */ /* 0x002f280000300a00 */
[----:B------:R1:W-:Y:S04]  /*d9760*/  STL.64 [R1+0xb60], R56 ;  /* 0x000b603801007387 */ /* 0x0003e80000100a00 */
[----:B------:R-:W-:Y:S04]  /*d9770*/  STL.64 [R1+0xb68], R58 ;  /* 0x000b683a01007387 */ /* 0x000fe80000100a00 */
[----:B-1----:R-:W2:Y:S04]  /*d9780*/  LDL.LU.64 R56, [R1+0x6940] ;  /* 0x0069400001387983 */ /* 0x002ea80000300a00 */
        /* <DEDUP_REMOVED lines=18> */
[----:B------:R-:W2:Y:S04]  /*d98b0*/  LDL.LU.64 R244, [R1+0x6908] ;  /* 0x0069080001f47983 */ /* 0x000ea80000300a00 */
[----:B------:R1:W-:Y:S04]  /*d98c0*/  STL.64 [R1+0xa40], R4 ;  /* 0x000a400401007387 */ /* 0x0003e80000100a00 */
[----:B------:R1:W-:Y:S04]  /*d98d0*/  STL.64 [R1+0xa48], R6 ;  /* 0x000a480601007387 */ /* 0x0003e80000100a00 */
[----:B-1----:R-:W2:Y:S04]  /*d98e0*/  LDL.LU R4, [R1+0x40] ;  /* 0x0000400001047983 */ /* 0x002ea80000300800 */
[----:B------:R-:W2:Y:S04]  /*d98f0*/  LDL.LU R5, [R1+0x44] ;  /* 0x0000440001057983 */ /* 0x000ea80000300800 */
[----:B------:R-:W2:Y:S01]  /*d9900*/  LDL.LU R6, [R1+0x48] ;  /* 0x0000480001067983 */ /* 0x000ea20000300800 */
[----:B------:R-:W-:Y:S01]  /*d9910*/  MOV R7, R104 ;  /* 0x0000006800077202 */ /* 0x000fe20000000f00 */
[C---:B------:R-:W-:Y:S08]  /*d9920*/  HMMA.1688.F32.TF32 R240, R48.reuse, R228, R240 ;  /* 0x000000e430f0723c */ /* 0x040ff000000810f0 */
[C---:B------:R-:W-:Y:S08]  /*d9930*/  HMMA.1688.F32.TF32 R236, R48.reuse, R224, R236 ;  /* 0x000000e030ec723c */ /* 0x040ff000000810ec */
[C---:B------:R-:W-:Y:S01]  /*d9940*/  HMMA.1688.F32.TF32 R84, R48.reuse, R216, R84 ;  /* 0x000000d83054723c */ /* 0x040fe20000081054 */
[----:B------:R-:W-:Y:S01]  /*d9950*/  MOV R119, R54 ;  /* 0x0000003600777202 */ /* 0x000fe20000000f00 */
[----:B------:R-:W-:Y:S01]  /*d9960*/  IMAD.MOV.U32 R118, RZ, RZ, R55 ;  /* 0x000000ffff767224 */ /* 0x000fe200078e0037 */
[----:B------:R-:W-:Y:S04]  /*d9970*/  LDS R104, [R105+0x4e180] ;  /* 0x04e1800069687984 */ /* 0x000fe80000000800 */
[----:B------:R-:W4:Y:S01]  /*d9980*/  LDS R105, [R3+0x4e180] ;  /* 0x04e1800003697984 */ /* 0x000f220000000800 */
[C---:B--2---:R-:W-:Y:S11]  /*d9990*/  HMMA.1688.F32.TF32 R4, R48.reuse, R232, R4 ;  /* 0x000000e83004723c */ /* 0x044ff60000081004 */
[----:B------:R-:W-:Y:S11]  /*d99a0*/  @!UPT UIADD3 URZ, URZ, URZ, URZ ;  /* 0x0000003f3f3ff290 */ /* 0x000ff6000fffe03f */
[----:B------:R-:W-:Y:S01]  /*d99b0*/  @!UPT UIADD3 URZ, URZ, URZ, URZ ;  /* 0x0000003f3f3ff290 */ /* 0x000fe2000fffe03f */
[----:B------:R-:W-:Y:S04]  /*d99c0*/  STL.64 [R1+0xa30], R4 ;  /* 0x000a300401007387 */ /* 0x000fe80000100a00 */
[----:B------:R1:W-:Y:S02]  /*d99d0*/  STL.64 [R1+0xa38], R6 ;  /* 0x000a380601007387 */ /* 0x0003e40000100a00 */
[C---:B-1----:R-:W-:Y:S02]  /*d99e0*/  HMMA.1688.F32.TF32 R4, R48.reuse, R220, R80 ;  /* 0x000000dc3004723c */ /* 0x042fe40000081050 */
[----:B------:R-:W-:Y:S04]  /*d99f0*/  STL.64 [R1+0xa20], R240 ;  /* 0x000a20f001007387 */ /* 0x000fe80000100a00 */
[----:B------:R-:W-:Y:S04]  /*d9a00*/  STL.64 [R1+0xa28], R242 ;  /* 0x000a28f201007387 */ /* 0x000fe80000100a00 */
[----:B------:R-:W-:Y:S01]  /*d9a10*/  STL.64 [R1+0xa10], R236 ;  /* 0x000a10ec01007387 */ /* 0x000fe20000100a00 */
[C---:B------:R-:W-:Y:S03]  /*d9a20*/  HMMA.1688.F32.TF32 R80, R48.reuse, R212, R88 ;  /* 0x000000d43050723c */ /* 0x040fe60000081058 */
[----:B------:R-:W-:Y:S09]  /*d9a30*/  STL.64 [R1+0xa18], R238 ;  /* 0x000a18ee01007387 */ /* 0x000ff20000100a00 */
        /* <DEDUP_REMOVED lines=12> */
[----:B------:R1:W-:Y:S04]  /*d9b00*/  STL.64 [R1+0x1d0], R84 ;  /* 0x0001d05401007387 */ /* 0x0003e80000100a00 */
[----:B------:R2:W-:Y:S05]  /*d9b10*/  STL.64 [R1+0x1d8], R86 ;  /* 0x0001d85601007387 */ /* 0x0005ea0000100a00 */
        /* <DEDUP_REMOVED lines=52> */
[C---:B--2---:R-:W-:Y:S08]  /*d9e60*/  HMMA.1688.F32.TF32 R80, R48.reuse, R200, R80 ;  /* 0x000000c83050723c */ /* 0x044ff00000081050 */
[C---:B------:R-:W-:Y:S08]  /*d9e70*/  HMMA.1688.F32.TF32 R96, R48.reuse, R184, R96 ;  /* 0x000000b83060723c */ /* 0x040ff00000081060 */
[C---:B------:R-:W-:Y:S07]  /*d9e80*/  HMMA.1688.F32.TF32 R92, R48.reuse, R188, R92 ;  /* 0x000000bc305c723c */ /* 0x040fee000008105c */
[----:B------:R1:W-:Y:S01]  /*d9e90*/  STL.64 [R1+0x1a0], R80 ;  /* 0x0001a05001007387 */ /* 0x0003e20000100a00 */
[C---:B------:R-:W-:Y:S03]  /*d9ea0*/  HMMA.1688.F32.TF32 R88, R48.reuse, R192, R88 ;  /* 0x000000c03058723c */ /* 0x040fe60000081058 */
[----:B------:R-:W-:Y:S04]  /*d9eb0*/  STL.64 [R1+0x1a8], R82 ;  /* 0x0001a85201007387 */ /* 0x000fe80000100a00 */
[----:B-1----:R-:W2:Y:S04]  /*d9ec0*/  LDL.LU.64 R80, [R1+0x6900] ;  /* 0x0069000001507983 */ /* 0x002ea80000300a00 */
[----:B------:R1:W-:Y:S01]  /*d9ed0*/  STL.64 [R1+0x190], R84 ;  /* 0x0001905401007387 */ /* 0x0003e20000100a00 */
[C---:B------:R-:W-:Y:S03]  /*d9ee0*/  HMMA.1688.F32.TF32 R248, R48.reuse, R176, R248 ;  /* 0x000000b030f8723c */ /* 0x040fe600000810f8 */
[----:B------:R-:W-:Y:S04]  /*d9ef0*/  STL.64 [R1+0x198], R86 ;  /* 0x0001985601007387 */ /* 0x000fe80000100a00 */
[----:B-1----:R-:W2:Y:S04]  /*d9f00*/  LDL.LU.64 R84, [R1+0x68f8] ;  /* 0x0068f80001547983 */ /* 0x002ea80000300a00 */
[----:B------:R-:W4:Y:S04]  /*d9f10*/  LDL.LU R18, [R1+0x7e8] ;  /* 0x0007e80001127983 */ /* 0x000f280000300800 */
[----:B------:R-:W4:Y:S04]  /*d9f20*/  LDL.LU R19, [R1+0x7ec] ;  /* 0x0007ec0001137983 */ /* 0x000f280000300800 */
[----:B------:R-:W2:Y:S04]  /*d9f30*/  LDL.LU R22, [R1+0x808] ;  /* 0x0008080001167983 */ /* 0x000ea80000300800 */
[----:B------:R-:W2:Y:S04]  /*d9f40*/  LDL.LU R23, [R1+0x80c] ;  /* 0x00080c0001177983 */ /* 0x000ea80000300800 */
        /* <DEDUP_REMOVED lines=15> */
[----:B------:R-:W2:Y:S04]  /*da040*/  LDL.LU R26, [R1+0x828] ;  /* 0x00082800011a7983 */ /* 0x000ea80000300800 */
[----:B------:R-:W2:Y:S01]  /*da050*/  LDL.LU R27, [R1+0x82c] ;  /* 0x00082c00011b7983 */ /* 0x000ea20000300800 */
[C---:B------:R-:W-:Y:S08]  /*da060*/  HMMA.1688.F32.TF32 R4, R48.reuse, R172, R4 ;  /* 0x000000ac3004723c */ /* 0x040ff00000081004 */
[C---:B------:R-:W-:Y:S11]  /*da070*/  HMMA.1688.F32.TF32 R244, R48.reuse, R164, R244 ;  /* 0x000000a430f4723c */ /* 0x040ff600000810f4 */
[----:B------:R-:W-:Y:S04]  /*da080*/  @!UPT UIADD3 URZ, URZ, URZ, URZ ;  /* 0x0000003f3f3ff290 */ /* 0x000fe8000fffe03f */
[----:B------:R-:W-:Y:S04]  /*da090*/  STL.64 [R1+0x130], R4 ;  /* 0x0001300401007387 */ /* 0x000fe80000100a00 */
[----:B------:R1:W-:Y:S02]  /*da0a0*/  STL.64 [R1+0x138], R6 ;  /* 0x0001380601007387 */ /* 0x0003e40000100a00 */
[C---:B-1----:R-:W-:Y:S02]  /*da0b0*/  HMMA.1688.F32.TF32 R4, R48.reuse, R168, R240 ;  /* 0x000000a83004723c */ /* 0x042fe400000810f0 */
[----:B------:R-:W-:Y:S06]  /*da0c0*/  STL.64 [R1+0x6510], R246 ;  /* 0x006510f601007387 */ /* 0x000fec0000100a00 */
[C---:B------:R-:W-:Y:S11]  /*da0d0*/  HMMA.1688.F32.TF32 R8, R48.reuse, R156, R8 ;  /* 0x0000009c3008723c */ /* 0x040ff60000081008 */
[----:B------:R-:W-:Y:S04]  /*da0e0*/  @!UPT UIADD3 URZ, URZ, URZ, URZ ;  /* 0x0000003f3f3ff290 */ /* 0x000fe8000fffe03f */
[----:B------:R-:W-:Y:S04]  /*da0f0*/  STL.64 [R1], R4 ;  /* 0x0000000401007387 */ /* 0x000fe80000100a00 */
[----:B------:R1:W-:Y:S01]  /*da100*/  STL.64 [R1+0x8], R6 ;  /* 0x0000080601007387 */ /* 0x0003e20000100a00 */
[C---:B------:R-:W-:Y:S08]  /*da110*/  HMMA.1688.F32.TF32 R12, R48.reuse, R152, R12 ;  /* 0x00000098300c723c */ /* 0x040ff0000008100c */
[C---:B-1----:R-:W-:Y:S01]  /*da120*/  HMMA.1688.F32.TF32 R4, R48.reuse, R160, R236 ;  /* 0x000000a03004723c */ /* 0x042fe200000810ec */
[----:B------:R-:W-:Y:S11]  /*da130*/  STL.64 [R1+0x6508], R244 ;  /* 0x006508f401007387 */ /* 0x000ff60000100a00 */
[----:B------:R-:W-:Y:S11]  /*da140*/  @!UPT UIADD3 URZ, URZ, URZ, URZ ;  /* 0x0000003f3f3ff290 */ /* 0x000ff6000fffe03f */
[----:B------:R-:W-:Y:S04]  /*da150*/  STL.64 [R1+0x6520], R6 ;  /* 0x0065200601007387 */ /* 0x000fe80000100a00 */
[----:B------:R-:W-:Y:S04]  /*da160*/  STL.64 [R1+0x6518], R4 ;  /* 0x0065180401007387 */ /* 0x000fe80000100a00 */
[----:B------:R-:W-:Y:S04]  /*da170*/  STL.64 [R1+0x6530], R10 ;  /* 0x0065300a01007387 */ /* 0x000fe80000100a00 */
[----:B------:R-:W-:Y:S04]  /*da180*/  STL.64 [R1+0x6528], R8 ;  /* 0x0065280801007387 */ /* 0x000fe80000100a00 */
[----:B------:R-:W3:Y:S04]  /*da190*/  LDL.LU R30, [R1+0x848] ;  /* 0x00084800011e7983 */ /* 0x000ee80000300800 */
[----:B------:R-:W3:Y:S04]  /*da1a0*/  LDL.LU R31, [R1+0x84c] ;  /* 0x00084c00011f7983 */ /* 0x000ee80000300800 */
[----:B------:R-:W-:Y:S04]  /*da1b0*/  STL.64 [R1+0x6540], R14 ;  /* 0x0065400e01007387 */ /* 0x000fe80000100a00 */
[----:B------:R-:W-:Y:S01]  /*da1c0*/  STL.64 [R1+0x6538], R12 ;  /* 0x0065380c01007387 */ /* 0x000fe20000100a00 */
[C---:B----4-:R-:W-:Y:S08]  /*da1d0*/  HMMA.1688.F32.TF32 R16, R48.reuse, R148, R16 ;  /* 0x000000943010723c */ /* 0x050ff00000081010 */
[C---:B--2---:R-:W-:Y:S11]  /*da1e0*/  HMMA.1688.F32.TF32 R20, R48.reuse, R144, R20 ;  /* 0x000000903014723c */ /* 0x044ff60000081014 */
[----:B------:R-:W-:Y:S04]  /*da1f0*/  @!UPT UIADD3 URZ, URZ, URZ, URZ ;  /* 0x0000003f3f3ff290 */ /* 0x000fe8000fffe03f */
[----:B------:R-:W-:Y:S04]  /*da200*/  STL.64 [R1+0x6550], R18 ;  /* 0x0065501201007387 */ /* 0x000fe80000100a00 */
[----:B------:R-:W-:Y:S04]  /*da210*/  STL.64 [R1+0x6548], R16 ;  /* 0x0065481001007387 */ /* 0x000fe80000100a00 */
[----:B------:R-:W2:Y:S04]  /*da220*/  LDL.LU R34, [R1+0x868] ;  /* 0x0008680001227983 */ /* 0x000ea80000300800 */
[----:B------:R-:W2:Y:S04]  /*da230*/  LDL.LU R35, [R1+0x86c] ;  /* 0x00086c0001237983 */ /* 0x000ea80000300800 */
[----:B------:R1:W-:Y:S04]  /*da240*/  STL [R1+0x64e8], R20 ;  /* 0x0064e81401007387 */ /* 0x0003e80000100800 */
        /* <DEDUP_REMOVED lines=11> */
[----:B------:R-:W-:Y:S01]  /*da300*/  @!UPT UIADD3 URZ, URZ, URZ, URZ ;  /* 0x0000003f3f3ff290 */ /* 0x000fe2000fffe03f */
        /* <DEDUP_REMOVED lines=13> */
[----:B------:R-:W-:Y:S04]  /*da3e0*/  STL [R1+0x64c4], R28 ;  /* 0x0064c41c01007387 */ /* 0x000fe80000100800 */
[----:B------:R-:W-:Y:S04]  /*da3f0*/  STL [R1+0x64c0], R29 ;  /* 0x0064c01d01007387 */ /* 0x000fe80000100800 */
[----:B------:R-:W-:Y:S04]  /*da400*/  STL [R1+0x64bc], R30 ;  /* 0x0064bc1e01007387 */ /* 0x000fe80000100800 */
[----:B------:R-:W-:Y:S04]  /*da410*/  STL [R1+0x64b8], R31 ;  /* 0x0064b81f01007387 */ /* 0x000fe80000100800 */
[----:B------:R-:W3:Y:S04]  /*da420*/  LDL R3, [R1+0x1ac8] ;  /* 0x001ac80001037983 */ /* 0x000ee80000100800 */
[----:B------:R-:W3:Y:S01]  /*da430*/  LDL R252, [R1+0x1acc] ;  /* 0x001acc0001fc7983 */ /* 0x000ee20000100800 */
[C---:B--2---:R-:W-:Y:S08]  /*da440*/  HMMA.1688.F32.TF32 R32, R48.reuse, R132, R32 ;  /* 0x000000843020723c */ /* 0x044ff00000081020 */
[C---:B----4-:R-:W-:Y:S08]  /*da450*/  HMMA.1688.F32.TF32 R36, R48.reuse, R128, R36 ;  /* 0x000000803024723c */ /* 0x050ff00000081024 */
[C---:B------:R-:W-:Y:S08]  /*da460*/  HMMA.1688.F32.TF32 R40, R48.reuse, R124, R40 ;  /* 0x0000007c3028723c */ /* 0x040ff00000081028 */
[C---:B------:R-:W-:Y:S01]  /*da470*/  HMMA.1688.F32.TF32 R44, R48.reuse, R120, R44 ;  /* 0x00000078302c723c */ /* 0x040fe2000008102c */
        /* <DEDUP_REMOVED lines=12> */
[----:B------:R2:W-:Y:S01]  /*da540*/  STL [R1+0x6474], R44 ;  /* 0x0064742c01007387 */ /* 0x0005e20000100800 */
[----:B------:R-:W-:Y:S03]  /*da550*/  HMMA.1688.F32.TF32 R48, R48, R116, R236 ;  /* 0x000000743030723c */ /* 0x000fe600000810ec */
[----:B------:R-:W-:Y:S04]  /*da560*/  STL [R1+0x6470], R45 ;  /* 0x0064702d01007387 */ /* 0x000fe80000100800 */
[----:B------:R-:W-:Y:S04]  /*da570*/  STL [R1+0x646c], R46 ;  /* 0x00646c2e01007387 */ /* 0x000fe80000100800 */
[----:B------:R-:W-:Y:S11]  /*da580*/  STL [R1+0x6468], R47 ;  /* 0x0064682f01007387 */ /* 0x000ff60000100800 */
[----:B------:R-:W-:Y:S01]  /*da590*/  @!UPT UIADD3 URZ, URZ, URZ, URZ ;  /* 0x0000003f3f3ff290 */ /* 0x000fe2000fffe03f */
[----:B------:R-:W-:Y:S04]  /*da5a0*/  STL [R1+0x6464], R48 ;  /* 0x0064643001007387 */ /* 0x000fe80000100800 */
[----:B------:R-:W-:Y:S04]  /*da5b0*/  STL [R1+0x6460], R49 ;  /* 0x0064603101007387 */ /* 0x000fe80000100800 */
[----:B------:R-:W-:Y:S04]  /*da5c0*/  STL [R1+0x645c], R50 ;  /* 0x00645c3201007387 */ /* 0x000fe80000100800 */
[----:B------:R-:W-:Y:S04]  /*da5d0*/  STL [R1+0x6458], R51 ;  /* 0x0064583301007387 */ /* 0x000fe80000100800 */
        /* <DEDUP_REMOVED lines=32> */
[C---:B------:R-:W-:Y:S03]  /*da7e0*/  HMMA.1688.F32.TF32 R52, R104.reuse, R232, R52 ;  /* 0x000000e86834723c */ /* 0x040fe60000081034 */
[----:B---3--:R-:W-:Y:S04]  /*da7f0*/  LDS R240, [R3+0x4e000] ;  /* 0x04e0000003f07984 */ /* 0x008fe80000000800 */
[----:B------:R-:W-:Y:S04]  /*da800*/  LDS R242, [R3+0x4e800] ;  /* 0x04e8000003f27984 */ /* 0x000fe80000000800 */
[----:B------:R-:W-:Y:S04]  /*da810*/  LDS R241, [R252+0x4e000] ;  /* 0x04e00000fcf17984 */ /* 0x000fe80000000800 */
[----:B------:R-:W1:Y:S08]  /*da820*/  LDS R243, [R252+0x4e800] ;  /* 0x04e80000fcf37984 */ /* 0x000e700000000800 */
[----:B------:R-:W-:Y:S04]  /*da830*/  STL [R1+0x644c], R52 ;  /* 0x00644c3401007387 */ /* 0x000fe80000100800 */
[----:B------:R-:W-:Y:S04]  /*da840*/  STL [R1+0x6448], R53 ;  /* 0x0064483501007387 */ /* 0x000fe80000100800 */
[----:B------:R-:W-:Y:S04]  /*da850*/  STL [R1+0x6444], R54 ;  /* 0x0064443601007387 */ /* 0x000fe80000100800 */
[----:B------:R-:W-:Y:S01]  /*da860*/  STL [R1+0x6440], R55 ;  /* 0x0064403701007387 */ /* 0x000fe20000100800 */
[C---:B----4-:R-:W-:Y:S08]  /*da870*/  HMMA.1688.F32.TF32 R20, R104.reuse, R224, R20 ;  /* 0x000000e06814723c */ /* 0x050ff00000081014 */
[----:B--2---:R-:W-:Y:S11]  /*da880*/  HMMA.1688.F32.TF32 R24, R104, R228, R24 ;  /* 0x000000e46818723c */ /* 0x004ff60000081018 */
[----:B------:R-:W-:Y:S04]  /*da890*/  @!UPT UIADD3 URZ, URZ, URZ, URZ ;  /* 0x0000003f3f3ff290 */ /* 0x000fe8000fffe03f */
[----:B------:R-:W-:Y:S01]  /*da8a0*/  STL.64 [R1+0x110], R20 ;  /* 0x0001101401007387 */ /* 0x000fe20000100a00 */
[----:B------:R-:W-:-:S07]  /*da8b0*/  IMAD.MOV.U32 R44, RZ, RZ, R23 ;  /* 0x000000ffff2c7224 */ /* 0x000fce00078e0017 */
[----:B------:R-:W-:Y:S04]  /*da8c0*/  STL.64 [R1+0x120], R24 ;  /* 0x0001201801007387 */ /* 0x000fe80000100a00 */
[----:B------:R-:W-:Y:S04]  /*da8d0*/  STL.64 [R1+0x128], R26 ;  /* 0x0001281a01007387 */ /* 0x000fe80000100a00 */
[----:B------:R2:W-:Y:S01]  /*da8e0*/  STL [R1+0x118], R22 ;  /* 0x0001181601007387 */ /* 0x0005e20000100800 */
[C---:B------:R-:W-:Y:S08]  /*da8f0*/  HMMA.1688.F32.TF32 R16, R104.reuse, R216, R16 ;  /* 0x000000d86810723c */ /* 0x040ff00000081010 */
[----:B--2---:R-:W-:Y:S01]  /*da900*/  HMMA.1688.F32.TF32 R20, R104, R220, R4 ;  /* 0x000000dc6814723c */ /* 0x004fe20000081004 */
[----:B------:R-:W-:Y:S04]  /*da910*/  STL [R1+0x6478], R44 ;  /* 0x0064782c01007387 */ /* 0x000fe80000100800 */
[----:B------:R-:W2:Y:S11]  /*da920*/  LDL.LU R4, [R1+0x9b0] ;  /* 0x0009b00001047983 */ /* 0x000eb60000300800 */
[----:B------:R-:W-:Y:S01]  /*da930*/  MOV R45, R16 ;  /* 0x00000010002d7202 */ /* 0x000fe20000000f00 */
[----:B------:R-:W-:Y:S01]  /*da940*/  IMAD.MOV.U32 R46, RZ, RZ, R17 ;  /* 0x000000ffff2e7224 */ /* 0x000fe200078e0011 */
[----:B------:R-:W-:-:S05]  /*da950*/  MOV R47, R18 ;  /* 0x00000012002f7202 */ /* 0x000fca0000000f00 */
[----:B------:R-:W-:Y:S04]  /*da960*/  STL.64 [R1+0x100], R20 ;  /* 0x0001001401007387 */ /* 0x000fe80000100a00 */
[----:B------:R-:W-:Y:S04]  /*da970*/  STL.64 [R1+0x108], R22 ;  /* 0x0001081601007387 */ /* 0x000fe80000100a00 */
[----:B------:R-:W2:Y:S04]  /*da980*/  LDL.LU R5, [R1+0x9b4] ;  /* 0x0009b40001057983 */ /* 0x000ea80000300800 */
[----:B------:R-:W2:Y:S04]  /*da990*/  LDL.LU R6, [R1+0x9b8] ;  /* 0x0009b80001067983 */ /* 0x000ea80000300800 */
[----:B------:R-:W2:Y:S04]  /*da9a0*/  LDL.LU R7, [R1+0x9bc] ;  /* 0x0009bc0001077983 */ /* 0x000ea80000300800 */
[----:B------:R3:W-:Y:S02]  /*da9b0*/  STL [R1+0xfc], R19 ;  /* 0x0000fc1301007387 */ /* 0x0007e40000100800 */
[C---:B---3--:R-:W-:Y:S08]  /*da9c0*/  HMMA.1688.F32.TF32 R16, R104.reuse, R212, R12 ;  /* 0x000000d46810723c */ /* 0x048ff0000008100c */
[C---:B------:R-:W-:Y:S01]  /*da9d0*/  HMMA.1688.F32.TF32 R12, R104.reuse, R112, R244 ;  /* 0x00000070680c723c */ /* 0x040fe200000810f4 */
[----:B------:R-:W-:Y:S04]  /*da9e0*/  STL [R1+0x6484], R47 ;  /* 0x0064842f01007387 */ /* 0x000fe80000100800 */
[----:B------:R-:W-:Y:S04]  /*da9f0*/  STL [R1+0x6480], R46 ;  /* 0x0064802e01007387 */ /* 0x000fe80000100800 */
[----:B------:R-:W-:Y:S06]  /*daa00*/  STL [R1+0x647c], R45 ;  /* 0x00647c2d01007387 */ /* 0x000fec0000100800 */
[----:B------:R-:W-:Y:S04]  /*daa10*/  STL.64 [R1+0xe0], R16 ;  /* 0x0000e01001007387 */ /* 0x000fe80000100a00 */
[----:B------:R-:W-:Y:S04]  /*daa20*/  STL.64 [R1+0xe8], R18 ;  /* 0x0000e81201007387 */ /* 0x000fe80000100a00 */
[----:B------:R3:W-:Y:S01]  /*daa30*/  STL [R1+0xdc], R15 ;  /* 0x0000dc0f01007387 */ /* 0x0007e20000100800 */
[----:B------:R-:W-:Y:S01]  /*daa40*/  IMAD.MOV.U32 R53, RZ, RZ, R12 ;  /* 0x000000ffff357224 */ /* 0x000fe200078e000c */
[----:B------:R-:W-:Y:S01]  /*daa50*/  MOV R54, R13 ;  /* 0x0000000d00367202 */ /* 0x000fe20000000f00 */
[----:B------:R-:W-:Y:S01]  /*daa60*/  IMAD.MOV.U32 R55, RZ, RZ, R14 ;  /* 0x000000ffff377224 */ /* 0x000fe200078e000e */
[----:B------:R-:W4:Y:S04]  /*daa70*/  LDL.LU R244, [R1+0x9a0] ;  /* 0x0009a00001f47983 */ /* 0x000f280000300800 */
[----:B------:R-:W4:Y:S01]  /*daa80*/  LDL.LU R245, [R1+0x9a4] ;  /* 0x0009a40001f57983 */ /* 0x000f220000300800 */
[C---:B---3--:R-:W-:Y:S03]  /*daa90*/  HMMA.1688.F32.TF32 R12, R104.reuse, R108, R8 ;  /* 0x0000006c680c723c */ /* 0x048fe60000081008 */
[----:B------:R-:W4:Y:S04]  /*daaa0*/  LDL.LU R246, [R1+0x9a8] ;  /* 0x0009a80001f67983 */ /* 0x000f280000300800 */
[----:B------:R-:W4:Y:S01]  /*daab0*/  LDL.LU R247, [R1+0x9ac] ;  /* 0x0009ac0001f77983 */ /* 0x000f220000300800 */
[----:B------:R-:W-:Y:S03]  /*daac0*/  HMMA.1688.F32.TF32 R8, R104, R208, R236 ;  /* 0x000000d06808723c */ /* 0x000fe600000810ec */
[----:B------:R-:W-:Y:S04]  /*daad0*/  STL [R1+0x64d8], R53 ;  /* 0x0064d83501007387 */ /* 0x000fe80000100800 */
[----:B------:R-:W-:Y:S04]  /*daae0*/  STL [R1+0x6454], R54 ;  /* 0x0064543601007387 */ /* 0x000fe80000100800 */
[----:B------:R3:W-:Y:S04]  /*daaf0*/  STL [R1+0x6450], R55 ;  /* 0x0064503701007387 */ /* 0x0007e80000100800 */
[----:B------:R-:W-:Y:S04]  /*dab00*/  STL.64 [R1+0xc0], R12 ;  /* 0x0000c00c01007387 */ /* 0x000fe80000100a00 */
[----:B------:R-:W-:Y:S04]  /*dab10*/  STL.64 [R1+0xc8], R14 ;  /* 0x0000c80e01007387 */ /* 0x000fe80000100a00 */
[----:B------:R1:W-:Y:S04]  /*dab20*/  STL [R1+0xb8], R10 ;  /* 0x0000b80a01007387 */ /* 0x0003e80000100800 */
[----:B------:R-:W4:Y:S04]  /*dab30*/  LDL.LU R236, [R1+0x990] ;  /* 0x0009900001ec7983 */ /* 0x000f280000300800 */
[----:B------:R-:W4:Y:S04]  /*dab40*/  LDL.LU R237, [R1+0x994] ;  /* 0x0009940001ed7983 */ /* 0x000f280000300800 */
[----:B------:R-:W4:Y:S04]  /*dab50*/  LDL.LU R238, [R1+0x998] ;  /* 0x0009980001ee7983 */ /* 0x000f280000300800 */
[----:B------:R-:W4:Y:S01]  /*dab60*/  LDL.LU R239, [R1+0x99c] ;  /* 0x00099c0001ef7983 */ /* 0x000f220000300800 */
[----:B------:R-:W-:Y:S01]  /*dab70*/  MOV R52, R11 ;  /* 0x0000000b00347202 */ /* 0x000fe20000000f00 */
[----:B---3--:R-:W-:Y:S01]  /*dab80*/  IMAD.MOV.U32 R55, RZ, RZ, R9 ;  /* 0x000000ffff377224 */ /* 0x008fe200078e0009 */
[----:B------:R-:W-:-:S03]  /*dab90*/  MOV R54, R8 ;  /* 0x0000000800367202 */ /* 0x000fc60000000f00 */
[----:B------:R-:W-:Y:S04]  /*daba0*/  STL [R1+0x64f4], R52 ;  /* 0x0064f43401007387 */ /* 0x000fe80000100800 */
[----:B------:R-:W-:Y:S04]  /*dabb0*/  STL [R1+0x64f0], R55 ;  /* 0x0064f03701007387 */ /* 0x000fe80000100800 */
[----:B------:R3:W-:Y:S04]  /*dabc0*/  STL [R1+0x64ec], R54 ;  /* 0x0064ec3601007387 */ /* 0x0007e80000100800 */
[----:B------:R-:W3:Y:S04]  /*dabd0*/  LDL.LU R8, [R1+0x970] ;  /* 0x0009700001087983 */ /* 0x000ee80000300800 */
[----:B------:R-:W3:Y:S04]  /*dabe0*/  LDL.LU R9, [R1+0x974] ;  /* 0x0009740001097983 */ /* 0x000ee80000300800 */
[----:B-1----:R-:W3:Y:S04]  /*dabf0*/  LDL.LU R10, [R1+0x978] ;  /* 0x00097800010a7983 */ /* 0x002ee80000300800 */
[----:B------:R-:W3:Y:S04]  /*dac00*/  LDL.LU R11, [R1+0x97c] ;  /* 0x00097c00010b7983 */ /* 0x000ee80000300800 */
[----:B------:R-:W3:Y:S04]  /*dac10*/  LDL.LU R12, [R1+0x980] ;  /* 0x00098000010c7983 */ /* 0x000ee80000300800 */
[----:B------:R-:W3:Y:S04]  /*dac20*/  LDL.LU R13, [R1+0x984] ;  /* 0x00098400010d7983 */ /* 0x000ee80000300800 */
[----:B------:R-:W3:Y:S04]  /*dac30*/  LDL.LU R14, [R1+0x988] ;  /* 0x00098800010e7983 */ /* 0x000ee80000300800 */
[----:B------:R-:W3:Y:S01]  /*dac40*/  LDL.LU R15, [R1+0x98c] ;  /* 0x00098c00010f7983 */ /* 0x000ee20000300800 */
[C---:B--2---:R-:W-:Y:S11]  /*dac50*/  HMMA.1688.F32.TF32 R4, R104.reuse, R204, R4 ;  /* 0x000000cc6804723c */ /* 0x044ff60000081004 */
[----:B------:R-:W-:Y:S11]  /*dac60*/  @!UPT UIADD3 URZ, URZ, URZ, URZ ;  /* 0x0000003f3f3ff290 */ /* 0x000ff6000fffe03f */
[----:B------:R-:W-:Y:S02]  /*dac70*/  @!UPT UIADD3 URZ, URZ, URZ, URZ ;  /* 0x0000003f3f3ff290 */ /* 0x000fe4000fffe03f */
[----:B------:R-:W-:Y:S01]  /*dac80*/  IMAD.MOV.U32 R48, RZ, RZ, R4 ;  /* 0x000000ffff307224 */ /* 0x000fe200078e0004 */
[----:B------:R-:W-:Y:S01]  /*dac90*/  MOV R49, R5 ;  /* 0x0000000500317202 */ /* 0x000fe20000000f00 */
[----:B------:R-:W-:Y:S01]  /*daca0*/  IMAD.MOV.U32 R50, RZ, RZ, R6 ;  /* 0x000000ffff327224 */ /* 0x000fe200078e0006 */
[----:B------:R-:W-:Y:S02]  /*dacb0*/  MOV R51, R7 ;  /* 0x0000000700337202 */ /* 0x000fe40000000f00 */
[C---:B----4-:R-:W-:Y:S03]  /*dacc0*/  HMMA.1688.F32.TF32 R4, R104.reuse, R200, R244 ;  /* 0x000000c86804723c */ /* 0x050fe600000810f4 */
[----:B------:R1:W-:Y:S04]  /*dacd0*/  STL [R1+0x6504], R51 ;  /* 0x0065043301007387 */ /* 0x0003e80000100800 */
[----:B------:R2:W-:Y:S11]  /*dace0*/  STL [R1+0x6500], R50 ;  /* 0x0065003201007387 */ /* 0x0005f60000100800 */
[----:B------:R-:W-:Y:S06]  /*dacf0*/  @!UPT UIADD3 URZ, URZ, URZ, URZ ;  /* 0x0000003f3f3ff290 */ /* 0x000fec000fffe03f */
[----:B------:R-:W-:Y:S01]  /*dad00*/  IMAD.MOV.U32 R47, RZ, RZ, R4 ;  /* 0x000000ffff2f7224 */ /* 0x000fe200078e0004 */
[----:B------:R-:W-:Y:S01]  /*dad10*/  MOV R46, R5 ;  /* 0x00000005002e7202 */ /* 0x000fe20000000f00 */
[----:B------:R-:W-:Y:S01]  /*dad20*/  IMAD.MOV.U32 R45, RZ, RZ, R6 ;  /* 0x000000ffff2d7224 */ /* 0x000fe200078e0006 */
[----:B------:R-:W-:Y:S02]  /*dad30*/  MOV R44, R7 ;  /* 0x00000007002c7202 */ /* 0x000fe40000000f00 */
[----:B------:R-:W-:Y:S01]  /*dad40*/  HMMA.1688.F32.TF32 R4, R104, R196, R236 ;  /* 0x000000c46804723c */ /* 0x000fe200000810ec */
[----:B------:R4:W-:Y:S04]  /*dad50*/  STL [R1+0x64fc], R49 ;  /* 0x0064fc3101007387 */ /* 0x0009e80000100800 */
[----:B------:R1:W-:Y:S04]  /*dad60*/  STL [R1+0x64f8], R48 ;  /* 0x0064f83001007387 */ /* 0x0003e80000100800 */
[----:B------:R-:W2:Y:S04]  /*dad70*/  LDL.LU R244, [R1+0x960] ;  /* 0x0009600001f47983 */ /* 0x000ea80000300800 */
[----:B------:R-:W2:Y:S04]  /*dad80*/  LDL.LU R245, [R1+0x964] ;  /* 0x0009640001f57983 */ /* 0x000ea80000300800 */
[----:B------:R-:W2:Y:S04]  /*dad90*/  LDL.LU R246, [R1+0x968] ;  /* 0x0009680001f67983 */ /* 0x000ea80000300800 */
[----:B------:R-:W2:Y:S03]  /*dada0*/  LDL.LU R247, [R1+0x96c] ;  /* 0x00096c0001f77983 */ /* 0x000ea60000300800 */
[----:B------:R-:W-:Y:S01]  /*dadb0*/  IMAD.MOV.U32 R40, RZ, RZ, R4 ;  /* 0x000000ffff287224 */ /* 0x000fe200078e0004 */
[----:B------:R-:W-:Y:S01]  /*dadc0*/  STL.64 [R1+0x6560], R46 ;  /* 0x0065602e01007387 */ /* 0x000fe20000100a00 */
[----:B------:R-:W-:Y:S01]  /*dadd0*/  MOV R41, R5 ;  /* 0x0000000500297202 */ /* 0x000fe20000000f00 */
[----:B------:R-:W-:-:S02]  /*dade0*/  IMAD.MOV.U32 R42, RZ, RZ, R6 ;  /* 0x000000ffff2a7224 */ /* 0x000fc400078e0006 */
[----:B------:R-:W-:Y:S01]  /*dadf0*/  STL.64 [R1+0x6558], R44 ;  /* 0x0065582c01007387 */ /* 0x000fe20000100a00 */
        /* <DEDUP_REMOVED lines=10> */
[----:B------:R-:W-:Y:S01]  /*daea0*/  HMMA.1688.F32.TF32 R8, R104, R188, R8 ;  /* 0x000000bc6808723c */ /* 0x000fe20000081008 */
[----:B------:R-:W-:Y:S04]  /*daeb0*/  STL.64 [R1+0x6570], R42 ;  /* 0x0065702a01007387 */ /* 0x000fe80000100a00 */
[----:B------:R-:W-:Y:S11]  /*daec0*/  STL.64 [R1+0x6568], R40 ;  /* 0x0065682801007387 */ /* 0x000ff60000100a00 */
[----:B------:R-:W-:Y:S01]  /*daed0*/  IMAD.MOV.U32 R38, RZ, RZ, R14 ;  /* 0x000000ffff267224 */ /* 0x000fe200078e000e */
[----:B------:R-:W-:Y:S01]  /*daee0*/  MOV R39, R15 ;  /* 0x0000000f00277202 */ /* 0x000fe20000000f00 */
[----:B------:R-:W-:Y:S01]  /*daef0*/  IMAD.MOV.U32 R36, RZ, RZ, R12 ;  /* 0x000000ffff247224 */ /* 0x000fe200078e000c */
[----:B------:R-:W-:-:S05]  /*daf00*/  MOV R37, R13 ;  /* 0x0000000d00257202 */ /* 0x000fca0000000f00 */
[----:B------:R-:W-:Y:S01]  /*daf10*/  IMAD.MOV.U32 R32, RZ, RZ, R8 ;  /* 0x000000ffff207224 */ /* 0x000fe200078e0008 */
[----:B------:R-:W-:Y:S01]  /*daf20*/  MOV R33, R9 ;  /* 0x0000000900217202 */ /* 0x000fe20000000f00 */
[----:B------:R-:W-:Y:S01]  /*daf30*/  IMAD.MOV.U32 R34, RZ, RZ, R10 ;  /* 0x000000ffff227224 */ /* 0x000fe200078e000a */
[----:B------:R-:W-:Y:S01]  /*daf40*/  MOV R35, R11 ;  /* 0x0000000b00237202 */ /* 0x000fe20000000f00 */
[----:B------:R-:W-:Y:S04]  /*daf50*/  STL.64 [R1+0x6580], R38 ;  /* 0x0065802601007387 */ /* 0x000fe80000100a00 */
[----:B------:R-:W-:Y:S04]  /*daf60*/  STL.64 [R1+0x6578], R36 ;  /* 0x0065782401007387 */ /* 0x000fe80000100a00 */
[----:B------:R-:W-:Y:S04]  /*daf70*/  STL.64 [R1+0x6590], R34 ;  /* 0x0065902201007387 */ /* 0x000fe80000100a00 */
[----:B------:R-:W-:Y:S01]  /*daf80*/  STL.64 [R1+0x6588], R32 ;  /* 0x0065882001007387 */ /* 0x000fe20000100a00 */
[C---:B--2---:R-:W-:Y:S03]  /*daf90*/  HMMA.1688.F32.TF32 R8, R104.reuse, R184, R244 ;  /* 0x000000b86808723c */ /* 0x044fe600000810f4 */
[----:B------:R-:W2:Y:S04]  /*dafa0*/  LDL.LU R244, [R1+0x930] ;  /* 0x0009300001f47983 */ /* 0x000ea80000300800 */
[----:B------:R-:W2:Y:S04]  /*dafb0*/  LDL.LU R245, [R1+0x934] ;  /* 0x0009340001f57983 */ /* 0x000ea80000300800 */
[----:B------:R-:W2:Y:S04]  /*dafc0*/  LDL.LU R246, [R1+0x938] ;  /* 0x0009380001f67983 */ /* 0x000ea80000300800 */
[----:B------:R-:W2:Y:S01]  /*dafd0*/  LDL.LU R247, [R1+0x93c] ;  /* 0x00093c0001f77983 */ /* 0x000ea20000300800 */
[----:B----4-:R-:W-:Y:S08]  /*dafe0*/  HMMA.1688.F32.TF32 R4, R104, R180, R4 ;  /* 0x000000b46804723c */ /* 0x010ff00000081004 */
[----:B------:R-:W-:Y:S01]  /*daff0*/  IMAD.MOV.U32 R30, RZ, RZ, R10 ;  /* 0x000000ffff1e7224 */ /* 0x000fe200078e000a */
[----:B------:R-:W-:Y:S01]  /*db000*/  MOV R31, R11 ;  /* 0x0000000b001f7202 */ /* 0x000fe20000000f00 */
[----:B------:R-:W-:Y:S01]  /*db010*/  IMAD.MOV.U32 R28, RZ, RZ, R8 ;  /* 0x000000ffff1c7224 */ /* 0x000fe200078e0008 */
[----:B------:R-:W-:-:S03]  /*db020*/  MOV R29, R9 ;  /* 0x00000009001d7202 */ /* 0x000fc60000000f00 */
[----:B------:R-:W-:Y:S04]  /*db030*/  STL.64 [R1+0x65a0], R30 ;  /* 0x0065a01e01007387 */ /* 0x000fe80000100a00 */
[----:B------:R-:W-:Y:S06]  /*db040*/  STL.64 [R1+0x6598], R28 ;  /* 0x0065981c01007387 */ /* 0x000fec0000100a00 */
[----:B------:R-:W-:Y:S01]  /*db050*/  IMAD.MOV.U32 R21, RZ, RZ, R4 ;  /* 0x000000ffff157224 */ /* 0x000fe200078e0004 */
[----:B------:R-:W-:Y:S01]  /*db060*/  MOV R22, R5 ;  /* 0x0000000500167202 */ /* 0x000fe20000000f00 */
[----:B------:R-:W-:Y:S01]  /*db070*/  IMAD.MOV.U32 R23, RZ, RZ, R6 ;  /* 0x000000ffff177224 */ /* 0x000fe200078e0006 */
[----:B------:R-:W-:-:S02]  /*db080*/  MOV R53, R7 ;  /* 0x0000000700357202 */ /* 0x000fc40000000f00 */
        /* <DEDUP_REMOVED lines=22> */
[----:B------:R-:W4:Y:S01]  /*db1f0*/  LDL.LU R75, [R1+0x89c] ;  /* 0x00089c00014b7983 */ /* 0x000f220000300800 */
[C---:B--2---:R-:W-:Y:S11]  /*db200*/  HMMA.1688.F32.TF32 R4, R104.reuse, R172, R244 ;  /* 0x000000ac6804723c */ /* 0x044ff600000810f4 */
[----:B------:R-:W-:Y:S11]  /*db210*/  @!UPT UIADD3 URZ, URZ, URZ, URZ ;  /* 0x0000003f3f3ff290 */ /* 0x000ff6000fffe03f */
[----:B------:R-:W-:Y:S02]  /*db220*/  @!UPT UIADD3 URZ, URZ, URZ, URZ ;  /* 0x0000003f3f3ff290 */ /* 0x000fe4000fffe03f */
[----:B-1----:R-:W-:Y:S01]  /*db230*/  IMAD.MOV.U32 R51, RZ, RZ, R4 ;  /* 0x000000ffff337224 */ /* 0x002fe200078e0004 */
[----:B------:R-:W-:Y:S01]  /*db240*/  MOV R50, R5 ;  /* 0x0000000500327202 */ /* 0x000fe20000000f00 */
[----:B------:R-:W-:Y:S01]  /*db250*/  IMAD.MOV.U32 R49, RZ, RZ, R6 ;  /* 0x000000ffff317224 */ /* 0x000fe200078e0006 */
[----:B------:R-:W-:Y:S02]  /*db260*/  MOV R48, R7 ;  /* 0x0000000700307202 */ /* 0x000fe40000000f00 */
[C---:B---3--:R-:W-:Y:S08]  /*db270*/  HMMA.1688.F32.TF32 R4, R104.reuse, R168, R236 ;  /* 0x000000a86804723c */ /* 0x048ff000000810ec */
[C---:B----4-:R-:W-:Y:S01]  /*db280*/  HMMA.1688.F32.TF32 R56, R104.reuse, R164, R56 ;  /* 0x000000a46838723c */ /* 0x050fe20000081038 */
[----:B------:R-:W-:Y:S11]  /*db290*/  STL.64 [R1+0x65d0], R50 ;  /* 0x0065d03201007387 */ /* 0x000ff60000100a00 */
[----:B------:R-:W-:Y:S04]  /*db2a0*/  @!UPT UIADD3 URZ, URZ, URZ, URZ ;  /* 0x0000003f3f3ff290 */ /* 0x000fe8000fffe03f */
        /* <DEDUP_REMOVED lines=8> */
[----:B------:R-:W-:Y:S04]  /*db330*/  STL.64 [R1+0x6400], R56 ;  /* 0x0064003801007387 */ /* 0x000fe80000100a00 */
[----:B------:R-:W2:Y:S04]  /*db340*/  LDL.LU R78, [R1+0x878] ;  /* 0x00087800014e7983 */ /* 0x000ea80000300800 */
[----:B------:R-:W2:Y:S01]  /*db350*/  LDL.LU R79, [R1+0x87c] ;  /* 0x00087c00014f7983 */ /* 0x000ea20000300800 */
[C---:B------:R-:W-:Y:S08]  /*db360*/  HMMA.1688.F32.TF32 R60, R104.reuse, R160, R60 ;  /* 0x000000a0683c723c */ /* 0x040ff0000008103c */
[C---:B------:R-:W-:Y:S08]  /*db370*/  HMMA.1688.F32.TF32 R64, R104.reuse, R156, R64 ;  /* 0x0000009c6840723c */ /* 0x040ff00000081040 */
[C---:B------:R-:W-:Y:S07]  /*db380*/  HMMA.1688.F32.TF32 R68, R104.reuse, R152, R68 ;  /* 0x000000986844723c */ /* 0x040fee0000081044 */
        /* <DEDUP_REMOVED lines=10> */
[----:B------:R-:W3:Y:S04]  /*db430*/  LDL.LU R83, [R1+0x85c] ;  /* 0x00085c0001537983 */ /* 0x000ee80000300800 */
[----:B------:R1:W-:Y:S04]  /*db440*/  STL [R1+0x636c], R68 ;  /* 0x00636c4401007387 */ /* 0x0003e80000100800 */
[----:B------:R4:W-:Y:S04]  /*db450*/  STL [R1+0x6368], R69 ;  /* 0x0063684501007387 */ /* 0x0009e80000100800 */
[----:B------:R1:W-:Y:S04]  /*db460*/  STL [R1+0x6364], R70 ;  /* 0x0063644601007387 */ /* 0x0003e80000100800 */
[----:B------:R-:W-:Y:S04]  /*db470*/  STL [R1+0x6340], R71 ;  /* 0x0063404701007387 */ /* 0x000fe80000100800 */
[----:B------:R-:W4:Y:S04]  /*db480*/  LDL.LU R86, [R1+0x838] ;  /* 0x0008380001567983 */ /* 0x000f280000300800 */
[----:B------:R-:W4:Y:S04]  /*db490*/  LDL.LU R87, [R1+0x83c] ;  /* 0x00083c0001577983 */ /* 0x000f280000300800 */
[----:B------:R-:W4:Y:S04]  /*db4a0*/  LDL.LU R90, [R1+0x818] ;  /* 0x00081800015a7983 */ /* 0x000f280000300800 */
[----:B------:R-:W4:Y:S04]  /*db4b0*/  LDL.LU R91, [R1+0x81c] ;  /* 0x00081c00015b7983 */ /* 0x000f280000300800 */
[----:B------:R-:W-:Y:S04]  /*db4c0*/  STL [R1+0x6378], R72 ;  /* 0x0063784801007387 */ /* 0x000fe80000100800 */
[----:B------:R-:W-:Y:S04]  /*db4d0*/  STL [R1+0x6374], R73 ;  /* 0x0063744901007387 */ /* 0x000fe80000100800 */
[----:B------:R-:W-:Y:S04]  /*db4e0*/  STL [R1+0x6370], R74 ;  /* 0x0063704a01007387 */ /* 0x000fe80000100800 */
[----:B------:R-:W-:Y:S04]  /*db4f0*/  STL [R1+0x633c], R75 ;  /* 0x00633c4b01007387 */ /* 0x000fe80000100800 */
[----:B------:R-:W4:Y:S04]  /*db500*/  LDL.LU R94, [R1+0x7f8] ;  /* 0x0007f800015e7983 */ /* 0x000f280000300800 */
[----:B------:R-:W4:Y:S04]  /*db510*/  LDL.LU R95, [R1+0x7fc] ;  /* 0x0007fc00015f7983 */ /* 0x000f280000300800 */
[----:B------:R-:W4:Y:S04]  /*db520*/  LDL.LU R98, [R1+0x7d8] ;  /* 0x0007d80001627983 */ /* 0x000f280000300800 */
[----:B------:R-:W4:Y:S01]  /*db530*/  LDL.LU R99, [R1+0x7dc] ;  /* 0x0007dc0001637983 */ /* 0x000f220000300800 */
[C---:B--2---:R-:W-:Y:S11]  /*db540*/  HMMA.1688.F32.TF32 R76, R104.reuse, R144, R76 ;  /* 0x00000090684c723c */ /* 0x044ff6000008104c */
[----:B------:R-:W-:Y:S11]  /*db550*/  @!UPT UIADD3 URZ, URZ, URZ, URZ ;  /* 0x0000003f3f3ff290 */ /* 0x000ff6000fffe03f */
[----:B------:R-:W-:Y:S01]  /*db560*/  @!UPT UIADD3 URZ, URZ, URZ, URZ ;  /* 0x0000003f3f3ff290 */ /* 0x000fe2000fffe03f */
[----:B------:R-:W-:Y:S04]  /*db570*/  STL [R1+0x6380], R76 ;  /* 0x0063804c01007387 */ /* 0x000fe80000100800 */
[----:B------:R2:W-:Y:S04]  /*db580*/  STL [R1+0x637c], R77 ;  /* 0x00637c4d01007387 */ /* 0x0005e80000100800 */
[----:B------:R-:W-:Y:S04]  /*db590*/  STL [R1+0x6338], R78 ;  /* 0x0063384e01007387 */ /* 0x000fe80000100800 */
[----:B------:R-:W-:Y:S04]  /*db5a0*/  STL [R1+0x6334], R79 ;  /* 0x0063344f01007387 */ /* 0x000fe80000100800 */
[----:B------:R-:W2:Y:S04]  /*db5b0*/  LDL.LU R102, [R1+0x7b8] ;  /* 0x0007b80001667983 */ /* 0x000ea80000300800 */
[----:B------:R-:W2:Y:S01]  /*db5c0*/  LDL.LU R103, [R1+0x7bc] ;  /* 0x0007bc0001677983 */ /* 0x000ea20000300800 */
[C---:B---3--:R-:W-:Y:S08]  /*db5d0*/  HMMA.1688.F32.TF32 R80, R104.reuse, R140, R80 ;  /* 0x0000008c6850723c */ /* 0x048ff00000081050 */
[C---:B----4-:R-:W-:Y:S08]  /*db5e0*/  HMMA.1688.F32.TF32 R84, R104.reuse, R136, R84 ;  /* 0x000000886854723c */ /* 0x050ff00000081054 */
[C---:B------:R-:W-:Y:S07]  /*db5f0*/  HMMA.1688.F32.TF32 R88, R104.reuse, R132, R88 ;  /* 0x000000846858723c */ /* 0x040fee0000081058 */
[----:B------:R-:W-:Y:S04]  /*db600*/  STL [R1+0x638c], R80 ;  /* 0x00638c5001007387 */ /* 0x000fe80000100800 */
[----:B------:R-:W-:Y:S04]  /*db610*/  STL [R1+0x6388], R81 ;  /* 0x0063885101007387 */ /* 0x000fe80000100800 */
[----:B------:R-:W-:Y:S04]  /*db620*/  STL [R1+0x6384], R82 ;  /* 0x0063845201007387 */ /* 0x000fe80000100800 */
[----:B------:R-:W-:Y:S01]  /*db630*/  STL [R1+0x6330], R83 ;  /* 0x0063305301007387 */ /* 0x000fe20000100800 */
[C---:B------:R-:W-:Y:S03]  /*db640*/  HMMA.1688.F32.TF32 R92, R104.reuse, R128, R92 ;  /* 0x00000080685c723c */ /* 0x040fe6000008105c */
[----:B------:R-:W-:Y:S05]  /*db650*/  STL [R1+0x639c], R84 ;  /* 0x00639c5401007387 */ /* 0x000fea0000100800 */
[C---:B------:R-:W-:Y:S01]  /*db660*/  HMMA.1688.F32.TF32 R96, R104.reuse, R124, R96 ;  /* 0x0000007c6860723c */ /* 0x040fe20000081060 */
[----:B------:R-:W-:Y:S04]  /*db670*/  STL [R1+0x6398], R85 ;  /* 0x0063985501007387 */ /* 0x000fe80000100800 */
[----:B------:R-:W-:Y:S04]  /*db680*/  STL [R1+0x6394], R86 ;  /* 0x0063945601007387 */ /* 0x000fe80000100800 */
[----:B------:R-:W-:Y:S04]  /*db690*/  STL [R1+0x6390], R87 ;  /* 0x0063905701007387 */ /* 0x000fe80000100800 */
[----:B------:R-:W3:Y:S04]  /*db6a0*/  LDL.LU R236, [R1+0x760] ;  /* 0x0007600001ec7983 */ /* 0x000ee80000300800 */
[----:B------:R-:W3:Y:S04]  /*db6b0*/  LDL.LU R237, [R1+0x764] ;  /* 0x0007640001ed7983 */ /* 0x000ee80000300800 */
[----:B------:R-:W3:Y:S04]  /*db6c0*/  LDL.LU R238, [R1+0x768] ;  /* 0x0007680001ee7983 */ /* 0x000ee80000300800 */
[----:B------:R-:W3:Y:S04]  /*db6d0*/  LDL.LU R239, [R1+0x76c] ;  /* 0x00076c0001ef7983 */ /* 0x000ee80000300800 */
        /* <DEDUP_REMOVED lines=26> */
[----:B------:R-:W-:Y:S04]  /*db880*/  STL [R1+0x63d8], R101 ;  /* 0x0063d86501007387 */ /* 0x000fe80000100800 */
[----:B------:R-:W-:Y:S04]  /*db890*/  STL [R1+0x63d4], R102 ;  /* 0x0063d46601007387 */ /* 0x000fe80000100800 */
[----:B------:R-:W-:Y:S04]  /*db8a0*/  STL [R1+0x63d0], R103 ;  /* 0x0063d06701007387 */ /* 0x000fe80000100800 */
        /* <DEDUP_REMOVED lines=9> */
[----:B------:R-:W-:Y:S04]  /*db940*/  LDS R236, [R3+0x4e080] ;  /* 0x04e0800003ec7984 */ /* 0x000fe80000000800 */
[----:B------:R-:W-:Y:S04]  /*db950*/  LDS R238, [R3+0x4e880] ;  /* 0x04e8800003ee7984 */ /* 0x000fe80000000800 */
[----:B------:R-:W-:Y:S04]  /*db960*/  LDS R237, [R252+0x4e080] ;  /* 0x04e08000fced7984 */ /* 0x000fe80000000800 */
[----:B------:R-:W3:Y:S08]  /*db970*/  LDS R239, [R252+0x4e880] ;  /* 0x04e88000fcef7984 */ /* 0x000ef00000000800 */
[----:B------:R-:W-:Y:S01]  /*db980*/  STL [R1+0x63ec], R104 ;  /* 0x0063ec6801007387 */ /* 0x000fe20000100800 */
[C---:B----4-:R-:W-:Y:S03]  /*db990*/  HMMA.1688.F32.TF32 R248, R240.reuse, R232, R248 ;  /* 0x000000e8f0f8723c */ /* 0x050fe600000810f8 */
[----:B------:R-:W-:Y:S04]  /*db9a0*/  STL [R1+0x63e8], R105 ;  /* 0x0063e86901007387 */ /* 0x000fe80000100800 */
[----:B------:R-:W-:Y:S04]  /*db9b0*/  STL [R1+0x63e4], R106 ;  /* 0x0063e46a01007387 */ /* 0x000fe80000100800 */
[----:B------:R-:W-:Y:S04]  /*db9c0*/  STL [R1+0x63e0], R107 ;  /* 0x0063e06b01007387 */ /* 0x000fe80000100800 */
[----:B------:R-:W4:Y:S04]  /*db9d0*/  LDL.LU R8, [R1+0xb30] ;  /* 0x000b300001087983 */ /* 0x000f280000300800 */
[----:B------:R-:W4:Y:S04]  /*db9e0*/  LDL.LU R9, [R1+0xb34] ;  /* 0x000b340001097983 */ /* 0x000f280000300800 */
[----:B------:R-:W4:Y:S04]  /*db9f0*/  LDL.LU R10, [R1+0xb38] ;  /* 0x000b3800010a7983 */ /* 0x000f280000300800 */
[----:B------:R-:W4:Y:S01]  /*dba00*/  LDL.LU R11, [R1+0xb3c] ;  /* 0x000b3c00010b7983 */ /* 0x000f220000300800 */
[C---:B------:R-:W-:Y:S08]  /*dba10*/  HMMA.1688.F32.TF32 R4, R240.reuse, R224, R4 ;  /* 0x000000e0f004723c */ /* 0x040ff00000081004 */
[----:B------:R-:W-:Y:S01]  /*dba20*/  HMMA.1688.F32.TF32 R16, R240, R228, R16 ;  /* 0x000000e4f010723c */ /* 0x000fe20000081010 */
[----:B------:R-:W-:Y:S04]  /*dba30*/  STL [R1+0x63fc], R248 ;  /* 0x0063fcf801007387 */ /* 0x000fe80000100800 */
[----:B------:R-:W-:Y:S04]  /*dba40*/  STL [R1+0x63f8], R249 ;  /* 0x0063f8f901007387 */ /* 0x000fe80000100800 */
[----:B------:R-:W-:Y:S07]  /*dba50*/  STL [R1+0x63f4], R250 ;  /* 0x0063f4fa01007387 */ /* 0x000fee0000100800 */
[----:B-1----:R-:W-:Y:S01]  /*dba60*/  IMAD.MOV.U32 R68, RZ, RZ, R4 ;  /* 0x000000ffff447224 */ /* 0x002fe200078e0004 */
[----:B------:R-:W-:Y:S01]  /*dba70*/  STL [R1+0x63f0], R251 ;  /* 0x0063f0fb01007387 */ /* 0x000fe20000100800 */
[----:B------:R-:W-:Y:S01]  /*dba80*/  MOV R69, R5 ;  /* 0x0000000500457202 */ /* 0x000fe20000000f00 */
[----:B------:R-:W-:Y:S01]  /*dba90*/  IMAD.MOV.U32 R70, RZ, RZ, R6 ;  /* 0x000000ffff467224 */ /* 0x000fe200078e0006 */
[----:B------:R-:W-:-:S03]  /*dbaa0*/  MOV R64, R7 ;  /* 0x0000000700407202 */ /* 0x000fc60000000f00 */
[----:B------:R1:W-:Y:S04]  /*dbab0*/  STL.64 [R1+0x250], R16 ;  /* 0x0002501001007387 */ /* 0x0003e80000100a00 */
[----:B------:R1:W-:Y:S04]  /*dbac0*/  STL.64 [R1+0x258], R18 ;  /* 0x0002581201007387 */ /* 0x0003e80000100a00 */
[----:B------:R-:W3:Y:S04]  /*dbad0*/  LDL.LU R4, [R1+0xb50] ;  /* 0x000b500001047983 */ /* 0x000ee80000300800 */
[----:B------:R-:W3:Y:S04]  /*dbae0*/  LDL.LU R5, [R1+0xb54] ;  /* 0x000b540001057983 */ /* 0x000ee80000300800 */
[----:B------:R-:W3:Y:S04]  /*dbaf0*/  LDL.LU R6, [R1+0xb58] ;  /* 0x000b580001067983 */ /* 0x000ee80000300800 */
[----:B------:R-:W3:Y:S04]  /*dbb00*/  LDL.LU R7, [R1+0xb5c] ;  /* 0x000b5c0001077983 */ /* 0x000ee80000300800 */
[----:B------:R-:W-:Y:S04]  /*dbb10*/  STL [R1+0x65fc], R69 ;  /* 0x0065fc4501007387 */ /* 0x000fe80000100800 */
[----:B------:R-:W-:Y:S01]  /*dbb20*/  STL [R1+0x65f8], R68 ;  /* 0x0065f84401007387 */ /* 0x000fe20000100800 */
[C---:B--2---:R-:W-:Y:S11]  /*dbb30*/  HMMA.1688.F32.TF32 R12, R240.reuse, R220, R12 ;  /* 0x000000dcf00c723c */ /* 0x044ff6000008100c */
[----:B------:R-:W-:Y:S11]  /*dbb40*/  @!UPT UIADD3 URZ, URZ, URZ, URZ ;  /* 0x0000003f3f3ff290 */ /* 0x000ff6000fffe03f */
[----:B------:R-:W-:Y:S02]  /*dbb50*/  @!UPT UIADD3 URZ, URZ, URZ, URZ ;  /* 0x0000003f3f3ff290 */ /* 0x000fe4000fffe03f */
[----:B------:R-:W-:Y:S01]  /*dbb60*/  IMAD.MOV.U32 R77, RZ, RZ, R12 ;  /* 0x000000ffff4d7224 */ /* 0x000fe200078e000c */
[----:B------:R-:W-:Y:S01]  /*dbb70*/  MOV R72, R13 ;  /* 0x0000000d00487202 */ /* 0x000fe20000000f00 */
[----:B------:R-:W-:Y:S01]  /*dbb80*/  IMAD.MOV.U32 R73, RZ, RZ, R14 ;  /* 0x000000ffff497224 */ /* 0x000fe200078e000e */
[----:B------:R-:W-:Y:S02]  /*dbb90*/  MOV R74, R15 ;  /* 0x0000000f004a7202 */ /* 0x000fe40000000f00 */
[----:B------:R-:W-:Y:S01]  /*dbba0*/  HMMA.1688.F32.TF32 R12, R240, R216, R244 ;  /* 0x000000d8f00c723c */ /* 0x000fe200000810f4 */
[----:B------:R-:W2:Y:S04]  /*dbbb0*/  LDL.LU R244, [R1+0xb70] ;  /* 0x000b700001f47983 */ /* 0x000ea80000300800 */
[----:B------:R-:W2:Y:S04]  /*dbbc0*/  LDL.LU R245, [R1+0xb74] ;  /* 0x000b740001f57983 */ /* 0x000ea80000300800 */
[----:B------:R-:W2:Y:S04]  /*dbbd0*/  LDL.LU R246, [R1+0xb78] ;  /* 0x000b780001f67983 */ /* 0x000ea80000300800 */
[----:B------:R-:W2:Y:S04]  /*dbbe0*/  LDL.LU R247, [R1+0xb7c] ;  /* 0x000b7c0001f77983 */ /* 0x000ea80000300800 */
[----:B-1----:R-:W2:Y:S04]  /*dbbf0*/  LDL.LU R16, [R1+0xb90] ;  /* 0x000b900001107983 */ /* 0x002ea80000300800 */
[----:B------:R-:W2:Y:S03]  /*dbc00*/  LDL.LU R17, [R1+0xb94] ;  /* 0x000b940001117983 */ /* 0x000ea60000300800 */
        /* <DEDUP_REMOVED lines=28> */
[----:B------:R-:W3:Y:S01]  /*dbdd0*/  LDL.LU R4, [R1+0xbf0] ;  /* 0x000bf00001047983 */ /* 0x000ee20000300800 */
[----:B------:R-:W-:Y:S01]  /*dbde0*/  IMAD.MOV.U32 R67, RZ, RZ, R6 ;  /* 0x000000ffff437224 */ /* 0x000fe200078e0006 */
[----:B------:R-:W-:Y:S02]  /*dbdf0*/  MOV R60, R7 ;  /* 0x00000007003c7202 */ /* 0x000fe40000000f00 */
[----:B------:R-:W3:Y:S04]  /*dbe00*/  LDL.LU R5, [R1+0xbf4] ;  /* 0x000bf40001057983 */ /* 0x000ee80000300800 */
[----:B------:R-:W3:Y:S04]  /*dbe10*/  LDL.LU R6, [R1+0xbf8] ;  /* 0x000bf80001067983 */ /* 0x000ee80000300800 */
[----:B------:R-:W3:Y:S04]  /*dbe20*/  LDL.LU R7, [R1+0xbfc] ;  /* 0x000bfc0001077983 */ /* 0x000ee80000300800 */
[----:B------:R-:W-:Y:S04]  /*dbe30*/  STL.64 [R1+0x6428], R66 ;  /* 0x0064284201007387 */ /* 0x000fe80000100a00 */
[----:B------:R-:W-:Y:S01]  /*dbe40*/  STL.64 [R1+0x6420], R64 ;  /* 0x0064204001007387 */ /* 0x000fe20000100a00 */
[C---:B--2---:R-:W-:Y:S03]  /*dbe50*/  HMMA.1688.F32.TF32 R20, R240.reuse, R108, R244 ;  /* 0x0000006cf014723c */ /* 0x044fe600000810f4 */
[----:B------:R-:W2:Y:S04]  /*dbe60*/  LDL.LU R244, [R1+0xc10] ;  /* 0x000c100001f47983 */ /* 0x000ea80000300800 */
[----:B------:R-:W2:Y:S04]  /*dbe70*/  LDL.LU R245, [R1+0xc14] ;  /* 0x000c140001f57983 */ /* 0x000ea80000300800 */
[----:B------:R-:W2:Y:S04]  /*dbe80*/  LDL.LU R246, [R1+0xc18] ;  /* 0x000c180001f67983 */ /* 0x000ea80000300800 */
[----:B------:R-:W2:Y:S01]  /*dbe90*/  LDL.LU R247, [R1+0xc1c] ;  /* 0x000c1c0001f77983 */ /* 0x000ea20000300800 */
[C---:B------:R-:W-:Y:S08]  /*dbea0*/  HMMA.1688.F32.TF32 R16, R240.reuse, R208, R16 ;  /* 0x000000d0f010723c */ /* 0x040ff00000081010 */
[C---:B------:R-:W-:Y:S01]  /*dbeb0*/  HMMA.1688.F32.TF32 R12, R240.reuse, R204, R12 ;  /* 0x000000ccf00c723c */ /* 0x040fe2000008100c */
[----:B------:R-:W-:Y:S01]  /*dbec0*/  IMAD.MOV.U32 R90, RZ, RZ, R22 ;  /* 0x000000ffff5a7224 */ /* 0x000fe200078e0016 */
[----:B------:R-:W-:Y:S01]  /*dbed0*/  MOV R91, R23 ;  /* 0x00000017005b7202 */ /* 0x000fe20000000f00 */
[----:B------:R-:W-:Y:S01]  /*dbee0*/  IMAD.MOV.U32 R88, RZ, RZ, R20 ;  /* 0x000000ffff587224 */ /* 0x000fe200078e0014 */
[----:B------:R-:W-:Y:S11]  /*dbef0*/  MOV R89, R21 ;  /* 0x0000001500597202 */ /* 0x000ff60000000f00 */
[----:B------:R-:W-:Y:S01]  /*dbf00*/  @!UPT UIADD3 URZ, URZ, URZ, URZ ;  /* 0x0000003f3f3ff290 */ /* 0x000fe2000fffe03f */
[----:B------:R-:W-:Y:S01]  /*dbf10*/  IMAD.MOV.U32 R94, RZ, RZ, R18 ;  /* 0x000000ffff5e7224 */ /* 0x000fe200078e0012 */
[----:B------:R-:W-:Y:S01]  /*dbf20*/  MOV R95, R19 ;  /* 0x00000013005f7202 */ /* 0x000fe20000000f00 */
[----:B------:R-:W-:Y:S01]  /*dbf30*/  IMAD.MOV.U32 R92, RZ, RZ, R16 ;  /* 0x000000ffff5c7224 */ /* 0x000fe200078e0010 */
[----:B------:R-:W-:Y:S01]  /*dbf40*/  MOV R93, R17 ;  /* 0x00000011005d7202 */ /* 0x000fe20000000f00 */
[----:B------:R-:W-:Y:S04]  /*dbf50*/  STL.64 [R1+0x6438], R90 ;  /* 0x0064385a01007387 */ /* 0x000fe80000100a00 */
[----:B------:R-:W-:Y:S04]  /*dbf60*/  STL.64 [R1+0x6430], R88 ;  /* 0x0064305801007387 */ /* 0x000fe80000100a00 */
[----:B------:R-:W-:Y:S01]  /*dbf70*/  STL.64 [R1+0x65f0], R94 ;  /* 0x0065f05e01007387 */ /* 0x000fe20000100a00 */
[----:B------:R-:W-:Y:S01]  /*dbf80*/  IMAD.MOV.U32 R98, RZ, RZ, R14 ;  /* 0x000000ffff627224 */ /* 0x000fe200078e000e */
[----:B------:R-:W-:Y:S01]  /*dbf90*/  MOV R99, R15 ;  /* 0x0000000f00637202 */ /* 0x000fe20000000f00 */
[----:B------:R-:W-:Y:S01]  /*dbfa0*/  IMAD.MOV.U32 R96, RZ, RZ, R12 ;  /* 0x000000ffff607224 */ /* 0x000fe200078e000c */
[----:B------:R-:W-:Y:S01]  /*dbfb0*/  MOV R97, R13 ;  /* 0x0000000d00617202 */ /* 0x000fe20000000f00 */
[----:B------:R-:W-:Y:S04]  /*dbfc0*/  STL.64 [R1+0x65e8], R92 ;  /* 0x0065e85c01007387 */ /* 0x000fe80000100a00 */
[----:B------:R-:W-:Y:S04]  /*dbfd0*/  STL.64 [R1+0x6608], R98 ;  /* 0x0066086201007387 */ /* 0x000fe80000100a00 */
[----:B------:R-:W-:Y:S01]  /*dbfe0*/  STL.64 [R1+0x6600], R96 ;  /* 0x0066006001007387 */ /* 0x000fe20000100a00 */
[C---:B----4-:R-:W-:Y:S08]  /*dbff0*/  HMMA.1688.F32.TF32 R8, R240.reuse, R200, R8 ;  /* 0x000000c8f008723c */ /* 0x050ff00000081008 */
[----:B---3--:R-:W-:Y:S11]  /*dc000*/  HMMA.1688.F32.TF32 R4, R240, R196, R4 ;  /* 0x000000c4f004723c */ /* 0x008ff60000081004 */
[----:B------:R-:W-:Y:S05]  /*dc010*/  @!UPT UIADD3 URZ, URZ, URZ, URZ ;  /* 0x0000003f3f3ff290 */ /* 0x000fea000fffe03f */
[----:B------:R-:W-:Y:S01]  /*dc020*/  MOV R62, R9 ;  /* 0x00000009003e7202 */ /* 0x000fe20000000f00 */
[----:B------:R-:W-:Y:S02]  /*dc030*/  IMAD.MOV.U32 R63, RZ, RZ, R10 ;  /* 0x000000ffff3f7224 */ /* 0x000fe400078e000a */
[----:B------:R-:W-:-:S05]  /*dc040*/  IMAD.MOV.U32 R61, RZ, RZ, R8 ;  /* 0x000000ffff3d7224 */ /* 0x000fca00078e0008 */
        /* <DEDUP_REMOVED lines=8> */
[----:B------:R-:W-:Y:S01]  /*dc0d0*/  MOV R71, R11 ;  /* 0x0000000b00477202 */ /* 0x000fe20000000f00 */
[C---:B--2---:R-:W-:Y:S11]  /*dc0e0*/  HMMA.1688.F32.TF32 R4, R240.reuse, R192, R244 ;  /* 0x000000c0f004723c */ /* 0x044ff600000810f4 */
[----:B------:R-:W-:Y:S11]  /*dc0f0*/  @!UPT UIADD3 URZ, URZ, URZ, URZ ;  /* 0x0000003f3f3ff290 */ /* 0x000ff6000fffe03f */
[----:B------:R-:W-:Y:S02]  /*dc100*/  @!UPT UIADD3 URZ, URZ, URZ, URZ ;  /* 0x0000003f3f3ff290 */ /* 0x000fe4000fffe03f */
[----:B------:R-:W-:Y:S01]  /*dc110*/  IMAD.MOV.U32 R104, RZ, RZ, R4 ;  /* 0x000000ffff687224 */ /* 0x000fe200078e0004 */
[----:B------:R-:W-:Y:S01]  /*dc120*/  MOV R105, R5 ;  /* 0x0000000500697202 */ /* 0x000fe20000000f00 */
[----:B------:R-:W2:Y:S01]  /*dc130*/  LDL.LU R4, [R1+0xda0] ;  /* 0x000da00001047983 */ /* 0x000ea20000300800 */
[----:B------:R-:W-:Y:S01]  /*dc140*/  IMAD.MOV.U32 R106, RZ, RZ, R6 ;  /* 0x000000ffff6a7224 */ /* 0x000fe200078e0006 */
[----:B------:R-:W-:Y:S02]  /*dc150*/  MOV R107, R7 ;  /* 0x00000007006b7202 */ /* 0x000fe40000000f00 */
        /* <DEDUP_REMOVED lines=60> */
[C---:B---3--:R-:W-:Y:S03]  /*dc520*/  HMMA.1688.F32.TF32 R24, R240.reuse, R184, R52 ;  /* 0x000000b8f018723c */ /* 0x048fe60000081034 */
[----:B------:R-:W-:Y:S04]  /*dc530*/  STL.64 [R1+0x6648], R250 ;  /* 0x006648fa01007387 */ /* 0x000fe80000100a00 */
[----:B------:R-:W-:Y:S11]  /*dc540*/  STL.64 [R1+0x6640], R248 ;  /* 0x006640f801007387 */ /* 0x000ff60000100a00 */
[----:B------:R-:W-:Y:S06]  /*dc550*/  @!UPT UIADD3 URZ, URZ, URZ, URZ ;  /* 0x0000003f3f3ff290 */ /* 0x000fec000fffe03f */
[----:B------:R-:W-:Y:S01]  /*dc560*/  IMAD.MOV.U32 R75, RZ, RZ, R24 ;  /* 0x000000ffff4b7224 */ /* 0x000fe200078e0018 */
[----:B------:R-:W-:Y:S01]  /*dc570*/  MOV R78, R25 ;  /* 0x00000019004e7202 */ /* 0x000fe20000000f00 */
[----:B------:R-:W-:Y:S01]  /*dc580*/  IMAD.MOV.U32 R79, RZ, RZ, R26 ;  /* 0x000000ffff4f7224 */ /* 0x000fe200078e001a */
[----:B------:R-:W-:Y:S02]  /*dc590*/  MOV R83, R27 ;  /* 0x0000001b00537202 */ /* 0x000fe40000000f00 */
[C---:B----4-:R-:W-:Y:S08]  /*dc5a0*/  HMMA.1688.F32.TF32 R24, R240.reuse, R180, R20 ;  /* 0x000000b4f018723c */ /* 0x050ff00000081014 */
[C---:B------:R-:W-:Y:S01]  /*dc5b0*/  HMMA.1688.F32.TF32 R20, R240.reuse, R176, R28 ;  /* 0x000000b0f014723c */ /* 0x040fe2000008101c */
        /* <DEDUP_REMOVED lines=145> */
[----:B--2---:R-:W-:Y:S08]  /*dced0*/  HMMA.1688.F32.TF32 R24, R236, R108, R24 ;  /* 0x0000006cec18723c */ /* 0x004ff00000081018 */
[C---:B---3--:R-:W-:Y:S08]  /*dcee0*/  HMMA.1688.F32.TF32 R72, R240.reuse, R136, R72 ;  /* 0x00000088f048723c */ /* 0x048ff00000081048 */
[C---:B------:R-:W-:Y:S11]  /*dcef0*/  HMMA.1688.F32.TF32 R76, R240.reuse, R132, R76 ;  /* 0x00000084f04c723c */ /* 0x040ff6000008104c */
[----:B------:R-:W-:Y:S04]  /*dcf00*/  @!UPT UIADD3 URZ, URZ, URZ, URZ ;  /* 0x0000003f3f3ff290 */ /* 0x000fe8000fffe03f */
[----:B------:R-:W-:Y:S04]  /*dcf10*/  STL.64 [R1+0x3a0], R72 ;  /* 0x0003a04801007387 */ /* 0x000fe80000100a00 */
[----:B------:R4:W-:Y:S02]  /*dcf20*/  STL.64 [R1+0x3a8], R74 ;  /* 0x0003a84a01007387 */ /* 0x0009e40000100a00 */
[C---:B----4-:R-:W-:Y:S02]  /*dcf30*/  HMMA.1688.F32.TF32 R72, R240.reuse, R128, R80 ;  /* 0x00000080f048723c */ /* 0x050fe40000081050 */
[----:B------:R-:W-:Y:S04]  /*dcf40*/  STL.64 [R1+0x3b0], R76 ;  /* 0x0003b04c01007387 */ /* 0x000fe80000100a00 */
[----:B------:R1:W-:Y:S02]  /*dcf50*/  STL.64 [R1+0x3b8], R78 ;  /* 0x0003b84e01007387 */ /* 0x0003e40000100a00 */
[C---:B------:R-:W-:Y:S08]  /*dcf60*/  HMMA.1688.F32.TF32 R80, R240.reuse, R124, R248 ;  /* 0x0000007cf050723c */ /* 0x040ff000000810f8 */
[----:B-1----:R-:W-:Y:S07]  /*dcf70*/  HMMA.1688.F32.TF32 R76, R240, R120, R104 ;  /* 0x00000078f04c723c */ /* 0x002fee0000081068 */
[----:B------:R-:W-:Y:S04]  /*dcf80*/  STL.64 [R1+0x3c0], R72 ;  /* 0x0003c04801007387 */ /* 0x000fe80000100a00 */
[----:B------:R1:W-:Y:S01]  /*dcf90*/  STL.64 [R1+0x3c8], R74 ;  /* 0x0003c84a01007387 */ /* 0x0003e20000100a00 */
[----:B------:R-:W-:Y:S08]  /*dcfa0*/  HMMA.1688.F32.TF32 R60, R236, R232, R60 ;  /* 0x000000e8ec3c723c */ /* 0x000ff0000008103c */
[----:B-1----:R-:W-:Y:S01]  /*dcfb0*/  HMMA.1688.F32.TF32 R72, R240, R116, R100 ;  /* 0x00000074f048723c */ /* 0x002fe20000081064 */
[----:B------:R-:W-:Y:S04]  /*dcfc0*/  STL.64 [R1+0x3d0], R80 ;  /* 0x0003d05001007387 */ /* 0x000fe80000100a00 */
[----:B------:R-:W-:Y:S04]  /*dcfd0*/  STL.64 [R1+0x3d8], R82 ;  /* 0x0003d85201007387 */ /* 0x000fe80000100a00 */
[----:B------:R-:W-:Y:S04]  /*dcfe0*/  STL.64 [R1+0x400], R76 ;  /* 0x0004004c01007387 */ /* 0x000fe80000100a00 */
[----:B------:R1:W-:Y:S04]  /*dcff0*/  STL.64 [R1+0x408], R78 ;  /* 0x0004084e01007387 */ /* 0x0003e80000100a00 */
[----:B------:R-:W-:Y:S04]  /*dd000*/  LDS R240, [R3+0x4e100] ;  /* 0x04e1000003f07984 */ /* 0x000fe80000000800 */
[----:B------:R-:W-:Y:S04]  /*dd010*/  LDS R242, [R3+0x4e900] ;  /* 0x04e9000003f27984 */ /* 0x000fe80000000800 */
[----:B------:R-:W-:Y:S01]  /*dd020*/  STL.64 [R1+0x3f0], R72 ;  /* 0x0003f04801007387 */ /* 0x000fe20000100a00 */
[C---:B-1----:R-:W-:Y:S03]  /*dd030*/  HMMA.1688.F32.TF32 R76, R236.reuse, R224, R92 ;  /* 0x000000e0ec4c723c */ /* 0x042fe6000008105c */
[----:B------:R1:W-:Y:S04]  /*dd040*/  STL.64 [R1+0x3f8], R74 ;  /* 0x0003f84a01007387 */ /* 0x0003e80000100a00 */
[----:B------:R-:W-:Y:S04]  /*dd050*/  STL.64 [R1+0x6d0], R60 ;  /* 0x0006d03c01007387 */ /* 0x000fe80000100a00 */
[----:B------:R2:W-:Y:S01]  /*dd060*/  STL.64 [R1+0x6d8], R62 ;  /* 0x0006d83e01007387 */ /* 0x0005e20000100a00 */
[C---:B-1----:R-:W-:Y:S03]  /*dd070*/  HMMA.1688.F32.TF32 R72, R236.reuse, R228, R96 ;  /* 0x000000e4ec48723c */ /* 0x042fe60000081060 */
[----:B------:R-:W-:Y:S04]  /*dd080*/  LDS R241, [R252+0x4e100] ;  /* 0x04e10000fcf17984 */ /* 0x000fe80000000800 */
[----:B------:R-:W1:Y:S01]  /*dd090*/  LDS R243, [R252+0x4e900] ;  /* 0x04e90000fcf37984 */ /* 0x000e620000000800 */
[C---:B--2---:R-:W-:Y:S11]  /*dd0a0*/  HMMA.1688.F32.TF32 R60, R236.reuse, R220, R88 ;  /* 0x000000dcec3c723c */ /* 0x044ff60000081058 */
[----:B------:R-:W-:Y:S04]  /*dd0b0*/  @!UPT UIADD3 URZ, URZ, URZ, URZ ;  /* 0x0000003f3f3ff290 */ /* 0x000fe8000fffe03f */
[----:B------:R-:W-:Y:S04]  /*dd0c0*/  STL.64 [R1+0x6c0], R72 ;  /* 0x0006c04801007387 */ /* 0x000fe80000100a00 */
[----:B------:R2:W-:Y:S04]  /*dd0d0*/  STL.64 [R1+0x6c8], R74 ;  /* 0x0006c84a01007387 */ /* 0x0005e80000100a00 */
[----:B------:R-:W-:Y:S04]  /*dd0e0*/  STL.64 [R1+0x6b0], R76 ;  /* 0x0006b04c01007387 */ /* 0x000fe80000100a00 */
[----:B------:R-:W-:Y:S01]  /*dd0f0*/  STL.64 [R1+0x6b8], R78 ;  /* 0x0006b84e01007387 */ /* 0x000fe20000100a00 */
[C---:B--2---:R-:W-:Y:S03]  /*dd100*/  HMMA.1688.F32.TF32 R72, R236.reuse, R216, R64 ;  /* 0x000000d8ec48723c */ /* 0x044fe60000081040 */
[----:B------:R-:W-:Y:S04]  /*dd110*/  STL.64 [R1+0x6a0], R60 ;  /* 0x0006a03c01007387 */ /* 0x000fe80000100a00 */
[----:B------:R2:W-:Y:S01]  /*dd120*/  STL.64 [R1+0x6a8], R62 ;  /* 0x0006a83e01007387 */ /* 0x0005e20000100a00 */
[C---:B------:R-:W-:Y:S08]  /*dd130*/  HMMA.1688.F32.TF32 R64, R236.reuse, R212, R84 ;  /* 0x000000d4ec40723c */ /* 0x040ff00000081054 */
[C---:B--2---:R-:W-:Y:S07]  /*dd140*/  HMMA.1688.F32.TF32 R60, R236.reuse, R112, R56 ;  /* 0x00000070ec3c723c */ /* 0x044fee0000081038 */
        /* <DEDUP_REMOVED lines=9> */
[----:B------:R2:W-:Y:S02]  /*dd1e0*/  STL.64 [R1+0x668], R26 ;  /* 0x0006681a01007387 */ /* 0x0005e40000100a00 */
[C---:B--2---:R-:W-:Y:S08]  /*dd1f0*/  HMMA.1688.F32.TF32 R24, R236.reuse, R200, R20 ;  /* 0x000000c8ec18723c */ /* 0x044ff00000081014 */
        /* <DEDUP_REMOVED lines=20> */
[C---:B---3--:R-:W-:Y:S08]  /*dd340*/  HMMA.1688.F32.TF32 R20, R236.reuse, R172, R12 ;  /* 0x000000acec14723c */ /* 0x048ff0000008100c */
        /* <DEDUP_REMOVED lines=124> */
[----:B--2---:R-:W-:Y:S08]  /*ddb10*/  HMMA.1688.F32.TF32 R28, R240, R112, R28 ;  /* 0x00000070f01c723c */ /* 0x004ff0000008101c */
[C---:B---3--:R-:W-:Y:S08]  /*ddb20*/  HMMA.1688.F32.TF32 R76, R236.reuse, R152, R76 ;  /* 0x00000098ec4c723c */ /* 0x048ff0000008104c */
        /* <DEDUP_REMOVED lines=18> */
[C---:B------:R-:W-:Y:S01]  /*ddc50*/  HMMA.1688.F32.TF32 R60, R236.reuse, R124, R92 ;  /* 0x0000007cec3c723c */ /* 0x040fe2000008105c */
[----:B------:R-:W-:Y:S04]  /*ddc60*/  STL.64 [R1+0x910], R80 ;  /* 0x0009105001007387 */ /* 0x000fe80000100a00 */
[----:B------:R-:W-:Y:S04]  /*ddc70*/  STL.64 [R1+0x918], R82 ;  /* 0x0009185201007387 */ /* 0x000fe80000100a00 */
[----:B------:R-:W-:Y:S01]  /*ddc80*/  STL.64 [R1+0x900], R72 ;  /* 0x0009004801007387 */ /* 0x000fe20000100a00 */
[C---:B------:R-:W-:Y:S03]  /*ddc90*/  HMMA.1688.F32.TF32 R64, R236.reuse, R116, R64 ;  /* 0x00000074ec40723c */ /* 0x040fe60000081040 */
[----:B------:R1:W-:Y:S04]  /*ddca0*/  STL.64 [R1+0x908], R74 ;  /* 0x0009084a01007387 */ /* 0x0003e80000100a00 */
[----:B------:R-:W-:Y:S04]  /*ddcb0*/  STL.64 [R1+0x8f0], R76 ;  /* 0x0008f04c01007387 */ /* 0x000fe80000100a00 */
[----:B------:R-:W-:Y:S01]  /*ddcc0*/  STL.64 [R1+0x8f8], R78 ;  /* 0x0008f84e01007387 */ /* 0x000fe20000100a00 */
[----:B-1----:R-:W-:Y:S03]  /*ddcd0*/  HMMA.1688.F32.TF32 R72, R236, R120, R88 ;  /* 0x00000078ec48723c */ /* 0x002fe60000081058 */
[----:B------:R-:W-:Y:S04]  /*ddce0*/  STL.64 [R1+0x8e0], R60 ;  /* 0x0008e03c01007387 */ /* 0x000fe80000100a00 */
[----:B------:R1:W-:Y:S01]  /*ddcf0*/  STL.64 [R1+0x8e8], R62 ;  /* 0x0008e83e01007387 */ /* 0x0003e20000100a00 */
[C---:B------:R-:W-:Y:S03]  /*ddd00*/  HMMA.1688.F32.TF32 R48, R240.reuse, R220, R48 ;  /* 0x000000dcf030723c */ /* 0x040fe60000081030 */
[----:B------:R-:W-:Y:S04]  /*ddd10*/  LDS R236, [R3+0x4e180] ;  /* 0x04e1800003ec7984 */ /* 0x000fe80000000800 */
[----:B------:R2:W-:Y:S01]  /*ddd20*/  LDS R238, [R3+0x4e980] ;  /* 0x04e9800003ee7984 */ /* 0x0005e20000000800 */
[C---:B-1----:R-:W-:Y:S03]  /*ddd30*/  HMMA.1688.F32.TF32 R60, R240.reuse, R232, R84 ;  /* 0x000000e8f03c723c */ /* 0x042fe60000081054 */
[----:B------:R-:W-:Y:S04]  /*ddd40*/  LDS R237, [R252+0x4e180] ;  /* 0x04e18000fced7984 */ /* 0x000fe80000000800 */
[----:B------:R1:W3:Y:S04]  /*ddd50*/  LDS R239, [R252+0x4e980] ;  /* 0x04e98000fcef7984 */ /* 0x0002e80000000800 */
[----:B------:R-:W-:Y:S04]  /*ddd60*/  STL.64 [R1+0x8d0], R72 ;  /* 0x0008d04801007387 */ /* 0x000fe80000100a00 */
[----:B------:R-:W-:Y:S04]  /*ddd70*/  STL.64 [R1+0x8d8], R74 ;  /* 0x0008d84a01007387 */ /* 0x000fe80000100a00 */
[----:B------:R-:W-:Y:S04]  /*ddd80*/  STL.64 [R1+0x610], R64 ;  /* 0x0006104001007387 */ /* 0x000fe80000100a00 */
[----:B------:R-:W-:Y:S04]  /*ddd90*/  STL.64 [R1+0x618], R66 ;  /* 0x0006184201007387 */ /* 0x000fe80000100a00 */
[----:B------:R-:W-:Y:S04]  /*ddda0*/  STL.64 [R1+0x8c0], R60 ;  /* 0x0008c03c01007387 */ /* 0x000fe80000100a00 */
[----:B------:R4:W-:Y:S04]  /*dddb0*/  STL.64 [R1+0x8c8], R62 ;  /* 0x0008c83e01007387 */ /* 0x0009e80000100a00 */
[----:B--2---:R-:W2:Y:S04]  /*dddc0*/  LDL.LU R3, [R1+0x68cc] ;  /* 0x0068cc0001037983 */ /* 0x004ea80000300800 */
[----:B-1----:R-:W2:Y:S01]  /*dddd0*/  LDL.LU R252, [R1+0x68c8] ;  /* 0x0068c80001fc7983 */ /* 0x002ea20000300800 */
[C---:B----4-:R-:W-:Y:S08]  /*ddde0*/  HMMA.1688.F32.TF32 R60, R240.reuse, R228, R56 ;  /* 0x000000e4f03c723c */ /* 0x050ff00000081038 */
[C---:B------:R-:W-:Y:S08]  /*dddf0*/  HMMA.1688.F32.TF32 R56, R240.reuse, R224, R24 ;  /* 0x000000e0f038723c */ /* 0x040ff00000081018 */
[C---:B------:R-:W-:Y:S07]  /*dde00*/  HMMA.1688.F32.TF32 R24, R240.reuse, R216, R52 ;  /* 0x000000d8f018723c */ /* 0x040fee0000081034 */
        /* <DEDUP_REMOVED lines=20> */
[C---:B----4-:R-:W-:Y:S08]  /*ddf50*/  HMMA.1688.F32.TF32 R20, R240.reuse, R196, R16 ;  /* 0x000000c4f014723c */ /* 0x050ff00000081010 */
        /* <DEDUP_REMOVED lines=91> */
[C---:B------:R-:W-:Y:S08]  /*de510*/  HMMA.1688.F32.TF32 R72, R240.reuse, R172, R64 ;  /* 0x000000acf048723c */ /* 0x040ff00000081040 */
[C---:B---3--:R-:W-:Y:S07]  /*de520*/  HMMA.1688.F32.TF32 R64, R240.reuse, R168, R84 ;  /* 0x000000a8f040723c */ /* 0x048fee0000081054 */
[----:B------:R-:W-:Y:S04]  /*de530*/  STL.64 [R1+0x7c0], R60 ;  /* 0x0007c03c01007387 */ /* 0x000fe80000100a00 */
[----:B------:R1:W-:Y:S01]  /*de540*/  STL.64 [R1+0x7c8], R62 ;  /* 0x0007c83e01007387 */ /* 0x0003e20000100a00 */
[C---:B----4-:R-:W-:Y:S08]  /*de550*/  HMMA.1688.F32.TF32 R4, R240.reuse, R152, R4 ;  /* 0x00000098f004723c */ /* 0x050ff00000081004 */
[C---:B-1----:R-:W-:Y:S08]  /*de560*/  HMMA.1688.F32.TF32 R60, R240.reuse, R164, R56 ;  /* 0x000000a4f03c723c */ /* 0x042ff00000081038 */
        /* <DEDUP_REMOVED lines=21> */
[----:B------:R-:W4:Y:S01]  /*de6c0*/  LDL.LU R7, [R1+0x144c] ;  /* 0x00144c0001077983 */ /* 0x000f220000300800 */
[C---:B------:R-:W-:Y:S08]  /*de6d0*/  HMMA.1688.F32.TF32 R48, R240.reuse, R148, R48 ;  /* 0x00000094f030723c */ /* 0x040ff00000081030 */
[C---:B------:R-:W-:Y:S08]  /*de6e0*/  HMMA.1688.F32.TF32 R24, R240.reuse, R144, R52 ;  /* 0x00000090f018723c */ /* 0x040ff00000081034 */
[C---:B------:R-:W-:Y:S07]  /*de6f0*/  HMMA.1688.F32.TF32 R20, R240.reuse, R140, R20 ;  /* 0x0000008cf014723c */ /* 0x040fee0000081014 */
        /* <DEDUP_REMOVED lines=8> */
[----:B---3--:R-:W-:Y:S01]  /*de780*/  HMMA.1688.F32.TF32 R20, R240, R128, R36 ;  /* 0x00000080f014723c */ /* 0x008fe20000081024 */
[----:B------:R-:W-:Y:S04]  /*de790*/  STL.64 [R1+0x720], R28 ;  /* 0x0007201c01007387 */ /* 0x000fe80000100a00 */
[----:B------:R1:W-:Y:S03]  /*de7a0*/  STL.64 [R1+0x728], R30 ;  /* 0x0007281e01007387 */ /* 0x0003e60000100a00 */
[----:B------:R-:W-:Y:S07]  /*de7b0*/  HMMA.1688.F32.TF32 R16, R236, R232, R16 ;  /* 0x000000e8ec10723c */ /* 0x000fee0000081010 */
        /* <DEDUP_REMOVED lines=9> */
[----:B------:R-:W-:Y:S04]  /*de850*/  STL.64 [R1+0x6f8], R30 ;  /* 0x0006f81e01007387 */ /* 0x000fe80000100a00 */
[----:B------:R-:W-:Y:S04]  /*de860*/  STL.64 [R1+0x6e0], R24 ;  /* 0x0006e01801007387 */ /* 0x000fe80000100a00 */
[----:B------:R-:W-:Y:S01]  /*de870*/  STL.64 [R1+0x6e8], R26 ;  /* 0x0006e81a01007387 */ /* 0x000fe20000100a00 */
[----:B------:R-:W-:-:S03]  /*de880*/  MOV R247, R0 ;  /* 0x0000000000f77202 */ /* 0x000fc60000000f00 */
[----:B------:R-:W-:Y:S01]  /*de890*/  STL.64 [R1+0x600], R20 ;  /* 0x0006001401007387 */ /* 0x000fe20000100a00 */
[----:B------:R-:W-:-:S03]  /*de8a0*/  IMAD.MOV.U32 R246, RZ, RZ, R2 ;  /* 0x000000fffff67224 */ /* 0x000fc600078e0002 */
[----:B------:R-:W-:Y:S01]  /*de8b0*/  STL.64 [R1+0x608], R22 ;  /* 0x0006081601007387 */ /* 0x000fe20000100a00 */
[----:B------:R-:W-:-:S03]  /*de8c0*/  MOV R245, R3 ;  /* 0x0000000300f57202 */ /* 0x000fc60000000f00 */
[----:B------:R-:W3:Y:S01]  /*de8d0*/  LDL.LU R69, [R1+0x1ad4] ;  /* 0x001ad40001457983 */ /* 0x000ee20000300800 */
[----:B------:R-:W-:Y:S01]  /*de8e0*/  IMAD.MOV.U32 R0, RZ, RZ, R8 ;  /* 0x000000ffff007224 */ /* 0x000fe200078e0008 */
[----:B------:R-:W-:Y:S02]  /*de8f0*/  MOV R2, R9 ;  /* 0x0000000900027202 */ /* 0x000fe40000000f00 */
[----:B------:R-:W-:Y:S01]  /*de900*/  STL.64 [R1+0x5f0], R16 ;  /* 0x0005f01001007387 */ /* 0x000fe20000100a00 */
[----:B------:R-:W-:-:S03]  /*de910*/  IMAD.MOV.U32 R244, RZ, RZ, R252 ;  /* 0x000000fffff47224 */ /* 0x000fc600078e00fc */
[----:B------:R-:W-:Y:S01]  /*de920*/  STL.64 [R1+0x5f8], R18 ;  /* 0x0005f81201007387 */ /* 0x000fe20000100a00 */
[----:B------:R-:W-:Y:S01]  /*de930*/  IMAD.MOV.U32 R3, RZ, RZ, R10 ;  /* 0x000000ffff037224 */ /* 0x000fe200078e000a */
[----:B------:R-:W-:Y:S02]  /*de940*/  MOV R252, R11 ;  /* 0x0000000b00fc7202 */ /* 0x000fe40000000f00 */
        /* <DEDUP_REMOVED lines=9> */
[C---:B--2---:R-:W-:Y:S08]  /*de9e0*/  HMMA.1688.F32.TF32 R12, R236.reuse, R224, R12 ;  /* 0x000000e0ec0c723c */ /* 0x044ff0000008100c */
[----:B----4-:R-:W-:Y:S11]  /*de9f0*/  HMMA.1688.F32.TF32 R4, R236, R220, R4 ;  /* 0x000000dcec04723c */ /* 0x010ff60000081004 */
[----:B------:R-:W-:Y:S04]  /*dea00*/  @!UPT UIADD3 URZ, URZ, URZ, URZ ;  /* 0x0000003f3f3ff290 */ /* 0x000fe8000fffe03f */
[----:B------:R-:W-:Y:S04]  /*dea10*/  STL.64 [R1+0x5d0], R12 ;  /* 0x0005d00c01007387 */ /* 0x000fe80000100a00 */
[----:B------:R2:W-:Y:S05]  /*dea20*/  STL.64 [R1+0x5d8], R14 ;  /* 0x0005d80e01007387 */ /* 0x0005ea0000100a00 */
[----:B-1----:R-:W-:Y:S01]  /*dea30*/  IMAD.MOV.U32 R252, RZ, RZ, R4 ;  /* 0x000000fffffc7224 */ /* 0x002fe200078e0004 */
[----:B------:R-:W-:Y:S01]  /*dea40*/  MOV R3, R5 ;  /* 0x0000000500037202 */ /* 0x000fe20000000f00 */
[----:B------:R-:W4:Y:S01]  /*dea50*/  LDL.LU R4, [R1+0x1410] ;  /* 0x0014100001047983 */ /* 0x000f220000300800 */
[----:B------:R-:W-:Y:S01]  /*dea60*/  IMAD.MOV.U32 R2, RZ, RZ, R6 ;  /* 0x000000ffff027224 */ /* 0x000fe200078e0006 */
[----:B------:R-:W-:-:S02]  /*dea70*/  MOV R0, R7 ;  /* 0x0000000700007202 */ /* 0x000fc40000000f00 */
[----:B------:R-:W4:Y:S04]  /*dea80*/  LDL.LU R5, [R1+0x1414] ;  /* 0x0014140001057983 */ /* 0x000f280000300800 */
[----:B------:R-:W4:Y:S04]  /*dea90*/  LDL.LU R6, [R1+0x1418] ;  /* 0x0014180001067983 */ /* 0x000f280000300800 */
[----:B------:R-:W4:Y:S01]  /*deaa0*/  LDL.LU R7, [R1+0x141c] ;  /* 0x00141c0001077983 */ /* 0x000f220000300800 */
[----:B--2---:R-:W-:Y:S03]  /*deab0*/  HMMA.1688.F32.TF32 R12, R236, R216, R244 ;  /* 0x000000d8ec0c723c */ /* 0x004fe600000810f4 */
[----:B------:R-:W-:Y:S04]  /*deac0*/  STL [R1+0x62b4], R252 ;  /* 0x0062b4fc01007387 */ /* 0x000fe80000100800 */
[----:B------:R-:W-:Y:S04]  /*dead0*/  STL [R1+0x62b0], R3 ;  /* 0x0062b00301007387 */ /* 0x000fe80000100800 */
[----:B------:R-:W-:Y:S04]  /*deae0*/  STL [R1+0x62ac], R2 ;  /* 0x0062ac0201007387 */ /* 0x000fe80000100800 */
[----:B------:R1:W-:Y:S04]  /*deaf0*/  STL [R1+0x62a8], R0 ;  /* 0x0062a80001007387 */ /* 0x0003e80000100800 */
[----:B------:R-:W4:Y:S04]  /*deb00*/  LDL.LU R244, [R1+0x1400] ;  /* 0x0014000001f47983 */ /* 0x000f280000300800 */
[----:B------:R-:W4:Y:S04]  /*deb10*/  LDL.LU R245, [R1+0x1404] ;  /* 0x0014040001f57983 */ /* 0x000f280000300800 */
[----:B------:R-:W4:Y:S04]  /*deb20*/  LDL.LU R246, [R1+0x1408] ;  /* 0x0014080001f67983 */ /* 0x000f280000300800 */
[----:B------:R-:W4:Y:S01]  /*deb30*/  LDL.LU R247, [R1+0x140c] ;  /* 0x00140c0001f77983 */ /* 0x000f220000300800 */
[----:B------:R-:W-:Y:S01]  /*deb40*/  MOV R228, R15 ;  /* 0x0000000f00e47202 */ /* 0x000fe20000000f00 */
[----:B------:R-:W-:Y:S01]  /*deb50*/  IMAD.MOV.U32 R229, RZ, RZ, R14 ;  /* 0x000000ffffe57224 */ /* 0x000fe200078e000e */
[----:B------:R-:W-:Y:S01]  /*deb60*/  MOV R232, R13 ;  /* 0x0000000d00e87202 */ /* 0x000fe20000000f00 */
[----:B------:R-:W-:-:S02]  /*deb70*/  IMAD.MOV.U32 R233, RZ, RZ, R12 ;  /* 0x000000ffffe97224 */ /* 0x000fc400078e000c */
[----:B------:R-:W-:Y:S04]  /*deb80*/  STL [R1+0x62c4], R228 ;  /* 0x0062c4e401007387 */ /* 0x000fe80000100800 */
[----:B------:R-:W-:Y:S04]  /*deb90*/  STL [R1+0x62c0], R229 ;  /* 0x0062c0e501007387 */ /* 0x000fe80000100800 */
[----:B------:R-:W-:Y:S04]  /*deba0*/  STL [R1+0x62bc], R232 ;  /* 0x0062bce801007387 */ /* 0x000fe80000100800 */
[----:B------:R-:W-:Y:S04]  /*debb0*/  STL [R1+0x62b8], R233 ;  /* 0x0062b8e901007387 */ /* 0x000fe80000100800 */
[----:B---3--:R-:W-:Y:S04]  /*debc0*/  LDS R240, [R69+0x4f000] ;  /* 0x04f0000045f07984 */ /* 0x008fe80000000800 */
[----:B------:R-:W-:Y:S01]  /*debd0*/  LDS R242, [R69+0x4f800] ;  /* 0x04f8000045f27984 */ /* 0x000fe20000000800 */
[C---:B------:R-:W-:Y:S03]  /*debe0*/  HMMA.1688.F32.TF32 R8, R236.reuse, R212, R8 ;  /* 0x000000d4ec08723c */ /* 0x040fe60000081008 */
[----:B------:R-:W-:Y:S04]  /*debf0*/  LDS R241, [R68+0x4f000] ;  /* 0x04f0000044f17984 */ /* 0x000fe80000000800 */
[----:B------:R-:W3:Y:S11]  /*dec00*/  LDS R243, [R68+0x4f800] ;  /* 0x04f8000044f37984 */ /* 0x000ef60000000800 */
[----:B------:R-:W-:Y:S05]  /*dec10*/  @!UPT UIADD3 URZ, URZ, URZ, URZ ;  /* 0x0000003f3f3ff290 */ /* 0x000fea000fffe03f */
[----:B------:R3:W-:Y:S01]  /*dec20*/  STL.64 [R1+0x5a8], R10 ;  /* 0x0005a80a01007387 */ /* 0x0007e20000100a00 */
[----:B-1----:R-:W-:Y:S01]  /*dec30*/  MOV R0, R9 ;  /* 0x0000000900007202 */ /* 0x002fe20000000f00 */
[----:B------:R-:W-:Y:S02]  /*dec40*/  IMAD.MOV.U32 R2, RZ, RZ, R8 ;  /* 0x000000ffff027224 */ /* 0x000fe400078e0008 */
[----:B------:R-:W2:Y:S04]  /*dec50*/  LDL.LU R12, [R1+0x13f0] ;  /* 0x0013f000010c7983 */ /* 0x000ea80000300800 */
[----:B------:R-:W2:Y:S04]  /*dec60*/  LDL.LU R13, [R1+0x13f4] ;  /* 0x0013f400010d7983 */ /* 0x000ea80000300800 */
[----:B------:R-:W2:Y:S04]  /*dec70*/  LDL.LU R14, [R1+0x13f8] ;  /* 0x0013f800010e7983 */ /* 0x000ea80000300800 */
[----:B------:R-:W2:Y:S04]  /*dec80*/  LDL.LU R15, [R1+0x13fc] ;  /* 0x0013fc00010f7983 */ /* 0x000ea80000300800 */
[----:B------:R-:W-:Y:S04]  /*dec90*/  STL [R1+0x62cc], R0 ;  /* 0x0062cc0001007387 */ /* 0x000fe80000100800 */
[----:B------:R1:W-:Y:S04]  /*deca0*/  STL [R1+0x62c8], R2 ;  /* 0x0062c80201007387 */ /* 0x0003e80000100800 */
[----:B------:R-:W2:Y:S04]  /*decb0*/  LDL.LU R8, [R1+0x13e0] ;  /* 0x0013e00001087983 */ /* 0x000ea80000300800 */
[----:B------:R-:W2:Y:S04]  /*decc0*/  LDL.LU R9, [R1+0x13e4] ;  /* 0x0013e40001097983 */ /* 0x000ea80000300800 */
[----:B---3--:R-:W3:Y:S04]  /*decd0*/  LDL.LU R10, [R1+0x13e8] ;  /* 0x0013e800010a7983 */ /* 0x008ee80000300800 */
[----:B------:R-:W3:Y:S01]  /*dece0*/  LDL.LU R11, [R1+0x13ec] ;  /* 0x0013ec00010b7983 */ /* 0x000ee20000300800 */
[C---:B----4-:R-:W-:Y:S11]  /*decf0*/  HMMA.1688.F32.TF32 R4, R236.reuse, R112, R4 ;  /* 0x00000070ec04723c */ /* 0x050ff60000081004 */
        /* <DEDUP_REMOVED lines=9> */
[----:B------:R-:W4:Y:S01]  /*ded90*/  LDL.LU R7, [R1+0x13dc] ;  /* 0x0013dc0001077983 */ /* 0x000f220000300800 */
[----:B------:R-:W-:Y:S03]  /*deda0*/  HMMA.1688.F32.TF32 R16, R236, R108, R244 ;  /* 0x0000006cec10723c */ /* 0x000fe600000810f4 */
        /* <DEDUP_REMOVED lines=10> */
[----:B-1----:R-:W-:Y:S01]  /*dee50*/  MOV R2, R17 ;  /* 0x0000001100027202 */ /* 0x002fe20000000f00 */
[----:B------:R-:W-:-:S02]  /*dee60*/  IMAD.MOV.U32 R0, RZ, RZ, R16 ;  /* 0x000000ffff007224 */ /* 0x000fc400078e0010 */
[----:B------:R1:W-:Y:S04]  /*dee70*/  STL [R1+0x62ec], R229 ;  /* 0x0062ece501007387 */ /* 0x0003e80000100800 */
[----:B------:R1:W-:Y:S04]  /*dee80*/  STL [R1+0x62e8], R228 ;  /* 0x0062e8e401007387 */ /* 0x0003e80000100800 */
[----:B------:R1:W-:Y:S04]  /*dee90*/  STL [R1+0x62e4], R0 ;  /* 0x0062e40001007387 */ /* 0x0003e80000100800 */
[----:B------:R1:W-:Y:S01]  /*deea0*/  STL [R1+0x62e0], R2 ;  /* 0x0062e00201007387 */ /* 0x0003e20000100800 */
[C---:B--2---:R-:W-:Y:S08]  /*deeb0*/  HMMA.1688.F32.TF32 R12, R236.reuse, R208, R12 ;  /* 0x000000d0ec0c723c */ /* 0x044ff0000008100c */
[----:B---3--:R-:W-:Y:S11]  /*deec0*/  HMMA.1688.F32.TF32 R8, R236, R204, R8 ;  /* 0x000000ccec08723c */ /* 0x008ff60000081008 */
[----:B------:R-:W-:Y:S05]  /*deed0*/  @!UPT UIADD3 URZ, URZ, URZ, URZ ;  /* 0x0000003f3f3ff290 */ /* 0x000fea000fffe03f */
[----:B------:R-:W-:Y:S01]  /*deee0*/  MOV R220, R15 ;  /* 0x0000000f00dc7202 */ /* 0x000fe20000000f00 */
[----:B------:R-:W-:Y:S01]  /*deef0*/  IMAD.MOV.U32 R221, RZ, RZ, R14 ;  /* 0x000000ffffdd7224 */ /* 0x000fe200078e000e */
[----:B------:R-:W-:Y:S01]  /*def00*/  MOV R224, R13 ;  /* 0x0000000d00e07202 */ /* 0x000fe20000000f00 */
[----:B------:R-:W-:Y:S02]  /*def10*/  IMAD.MOV.U32 R225, RZ, RZ, R12 ;  /* 0x000000ffffe17224 */ /* 0x000fe400078e000c */
[----:B------:R2:W-:Y:S04]  /*def20*/  STL [R1+0x62fc], R220 ;  /* 0x0062fcdc01007387 */ /* 0x0005e80000100800 */
[----:B------:R3:W-:Y:S04]  /*def30*/  STL [R1+0x62f8], R221 ;  /* 0x0062f8dd01007387 */ /* 0x0007e80000100800 */
[----:B------:R1:W-:Y:S04]  /*def40*/  STL [R1+0x62f4], R224 ;  /* 0x0062f4e001007387 */ /* 0x0003e80000100800 */
[----:B------:R1:W-:Y:S01]  /*def50*/  STL [R1+0x62f0], R225 ;  /* 0x0062f0e101007387 */ /* 0x0003e20000100800 */
[----:B------:R-:W-:Y:S01]  /*def60*/  MOV R233, R11 ;  /* 0x0000000b00e97202 */ /* 0x000fe20000000f00 */
[----:B------:R-:W-:Y:S01]  /*def70*/  IMAD.MOV.U32 R232, RZ, RZ, R10 ;  /* 0x000000ffffe87224 */ /* 0x000fe200078e000a */
[----:B------:R-:W-:Y:S01]  /*def80*/  MOV R252, R9 ;  /* 0x0000000900fc7202 */ /* 0x000fe20000000f00 */
[----:B------:R-:W-:-:S02]  /*def90*/  IMAD.MOV.U32 R3, RZ, RZ, R8 ;  /* 0x000000ffff037224 */ /* 0x000fc400078e0008 */
        /* <DEDUP_REMOVED lines=22> */
[----:B------:R-:W-:Y:S02]  /*df100*/  @!UPT UIADD3 URZ, URZ, URZ, URZ ;  /* 0x0000003f3f3ff290 */ /* 0x000fe4000fffe03f */
[----:B-1----:R-:W-:Y:S01]  /*df110*/  IMAD.MOV.U32 R229, RZ, RZ, R4 ;  /* 0x000000ffffe57224 */ /* 0x002fe200078e0004 */
[----:B------:R-:W-:Y:S01]  /*df120*/  MOV R228, R5 ;  /* 0x0000000500e47202 */ /* 0x000fe20000000f00 */
[----:B------:R-:W-:Y:S01]  /*df130*/  IMAD.MOV.U32 R0, RZ, RZ, R6 ;  /* 0x000000ffff007224 */ /* 0x000fe200078e0006 */
[----:B------:R-:W-:Y:S02]  /*df140*/  MOV R2, R7 ;  /* 0x0000000700027202 */ /* 0x000fe40000000f00 */
[----:B------:R-:W-:Y:S07]  /*df150*/  HMMA.1688.F32.TF32 R4, R236, R196, R244 ;  /* 0x000000c4ec04723c */ /* 0x000fee00000810f4 */
[----:B------:R-:W-:Y:S01]  /*df160*/  IMAD.MOV.U32 R244, RZ, RZ, R218 ;  /* 0x000000fffff47224 */ /* 0x000fe200078e00da */
[----:B------:R-:W-:Y:S01]  /*df170*/  MOV R245, R219 ;  /* 0x000000db00f57202 */ /* 0x000fe20000000f00 */
[----:B------:R-:W4:Y:S04]  /*df180*/  LDL.LU R218, [R1+0x68c4] ;  /* 0x0068c40001da7983 */ /* 0x000f280000300800 */
[----:B------:R-:W2:Y:S01]  /*df190*/  LDL.LU R219, [R1+0x68c0] ;  /* 0x0068c00001db7983 */ /* 0x000ea20000300800 */
[----:B------:R-:W-:Y:S01]  /*df1a0*/  IMAD.MOV.U32 R8, RZ, RZ, R214 ;  /* 0x000000ffff087224 */ /* 0x000fe200078e00d6 */
[----:B------:R-:W-:-:S02]  /*df1b0*/  MOV R9, R215 ;  /* 0x000000d700097202 */ /* 0x000fc40000000f00 */
[----:B------:R-:W3:Y:S04]  /*df1c0*/  LDL.LU R246, [R1+0x1358] ;  /* 0x0013580001f67983 */ /* 0x000ee80000300800 */
[----:B------:R-:W3:Y:S04]  /*df1d0*/  LDL.LU R247, [R1+0x135c] ;  /* 0x00135c0001f77983 */ /* 0x000ee80000300800 */
[----:B------:R-:W3:Y:S01]  /*df1e0*/  LDL.LU R214, [R1+0x68bc] ;  /* 0x0068bc0001d67983 */ /* 0x000ee20000300800 */
[----:B------:R-:W-:Y:S01]  /*df1f0*/  IMAD.MOV.U32 R217, RZ, RZ, R4 ;  /* 0x000000ffffd97224 */ /* 0x000fe200078e0004 */
[----:B------:R-:W-:-:S02]  /*df200*/  MOV R216, R5 ;  /* 0x0000000500d87202 */ /* 0x000fc40000000f00 */
[----:B------:R-:W3:Y:S01]  /*df210*/  LDL.LU R215, [R1+0x68b8] ;  /* 0x0068b80001d77983 */ /* 0x000ee20000300800 */
[----:B------:R-:W-:Y:S01]  /*df220*/  IMAD.MOV.U32 R213, RZ, RZ, R6 ;  /* 0x000000ffffd57224 */ /* 0x000fe200078e0006 */
[----:B------:R-:W-:Y:S01]  /*df230*/  MOV R6, R211 ;  /* 0x000000d300067202 */ /* 0x000fe20000000f00 */
[----:B------:R-:W-:Y:S01]  /*df240*/  IMAD.MOV.U32 R5, RZ, RZ, R210 ;  /* 0x000000ffff057224 */ /* 0x000fe200078e00d2 */
[----:B------:R-:W-:Y:S01]  /*df250*/  MOV R212, R7 ;  /* 0x0000000700d47202 */ /* 0x000fe20000000f00 */
[----:B----4-:R-:W-:Y:S02]  /*df260*/  IMAD.MOV.U32 R10, RZ, RZ, R218 ;  /* 0x000000ffff0a7224 */ /* 0x010fe400078e00da */
[----:B------:R-:W4:Y:S01]  /*df270*/  LDL.LU R218, [R1+0x68b4] ;  /* 0x0068b40001da7983 */ /* 0x000f220000300800 */
[----:B--2---:R-:W-:-:S03]  /*df280*/  MOV R11, R219 ;  /* 0x000000db000b7202 */ /* 0x004fc60000000f00 */
[----:B------:R-:W4:Y:S04]  /*df290*/  LDL.LU R219, [R1+0x68b0] ;  /* 0x0068b00001db7983 */ /* 0x000f280000300800 */
[----:B------:R-:W2:Y:S04]  /*df2a0*/  LDL.LU R4, [R1+0x1360] ;  /* 0x0013600001047983 */ /* 0x000ea80000300800 */
[----:B------:R-:W2:Y:S04]  /*df2b0*/  LDL.LU R210, [R1+0x68ac] ;  /* 0x0068ac0001d27983 */ /* 0x000ea80000300800 */
[----:B------:R-:W2:Y:S04]  /*df2c0*/  LDL.LU R211, [R1+0x68a8] ;  /* 0x0068a80001d37983 */ /* 0x000ea80000300800 */
[----:B------:R-:W2:Y:S01]  /*df2d0*/  LDL.LU R7, [R1+0x136c] ;  /* 0x00136c0001077983 */ /* 0x000ea20000300800 */
[C---:B------:R-:W-:Y:S03]  /*df2e0*/  HMMA.1688.F32.TF32 R20, R236.reuse, R192, R40 ;  /* 0x000000c0ec14723c */ /* 0x040fe60000081028 */
[----:B---3--:R-:W-:Y:S04]  /*df2f0*/  STL.64 [R1+0x66a8], R214 ;  /* 0x0066a8d601007387 */ /* 0x008fe80000100a00 */
[----:B------:R-:W-:Y:S11]  /*df300*/  STL.64 [R1+0x66a0], R212 ;  /* 0x0066a0d401007387 */ /* 0x000ff60000100a00 */
[----:B------:R-:W-:Y:S06]  /*df310*/  @!UPT UIADD3 URZ, URZ, URZ, URZ ;  /* 0x0000003f3f3ff290 */ /* 0x000fec000fffe03f */
        /* <DEDUP_REMOVED lines=10> */
[----:B------:R-:W-:Y:S01]  /*df3c0*/  MOV R225, R23 ;  /* 0x0000001700e17202 */ /* 0x000fe20000000f00 */
[C---:B------:R-:W-:Y:S08]  /*df3d0*/  HMMA.1688.F32.TF32 R16, R236.reuse, R184, R16 ;  /* 0x000000b8ec10723c */ /* 0x040ff00000081010 */
[C---:B------:R-:W-:Y:S08]  /*df3e0*/  HMMA.1688.F32.TF32 R12, R236.reuse, R180, R12 ;  /* 0x000000b4ec0c723c */ /* 0x040ff0000008100c */
[----:B------:R-:W-:Y:S08]  /*df3f0*/  HMMA.1688.F32.TF32 R8, R236, R176, R8 ;  /* 0x000000b0ec08723c */ /* 0x000ff00000081008 */
[----:B------:R-:W-:Y:S01]  /*df400*/  IMAD.MOV.U32 R233, RZ, RZ, R16 ;  /* 0x000000ffffe97224 */ /* 0x000fe200078e0010 */
[----:B------:R-:W-:Y:S01]  /*df410*/  MOV R232, R17 ;  /* 0x0000001100e87202 */ /* 0x000fe20000000f00 */
[----:B------:R-:W-:Y:S01]  /*df420*/  IMAD.MOV.U32 R252, RZ, RZ, R18 ;  /* 0x000000fffffc7224 */ /* 0x000fe200078e0012 */
[----:B------:R-:W-:-:S05]  /*df430*/  MOV R3, R19 ;  /* 0x0000001300037202 */ /* 0x000fca0000000f00 */
        /* <DEDUP_REMOVED lines=8> */
[----:B----4-:R-:W-:Y:S04]  /*df4c0*/  STL.64 [R1+0x6698], R218 ;  /* 0x006698da01007387 */ /* 0x010fe80000100a00 */
[----:B------:R-:W-:Y:S04]  /*df4d0*/  STL.64 [R1+0x6690], R216 ;  /* 0x006690d801007387 */ /* 0x000fe80000100a00 */
[----:B--2---:R-:W-:Y:S04]  /*df4e0*/  STL.64 [R1+0x66b8], R210 ;  /* 0x0066b8d201007387 */ /* 0x004fe80000100a00 */
        /* <DEDUP_REMOVED lines=31> */
[----:B------:R-:W3:Y:S01]  /*df6e0*/  LDL.LU R53, [R1+0x1324] ;  /* 0x0013240001357983 */ /* 0x000ee20000300800 */
[----:B------:R-:W-:Y:S01]  /*df6f0*/  IMAD.MOV.U32 R185, RZ, RZ, R4 ;  /* 0x000000ffffb97224 */ /* 0x000fe200078e0004 */
[----:B------:R-:W-:Y:S01]  /*df700*/  MOV R184, R5 ;  /* 0x0000000500b87202 */ /* 0x000fe20000000f00 */
[----:B------:R-:W-:Y:S01]  /*df710*/  IMAD.MOV.U32 R181, RZ, RZ, R6 ;  /* 0x000000ffffb57224 */ /* 0x000fe200078e0006 */
[----:B------:R-:W-:Y:S01]  /*df720*/  MOV R180, R7 ;  /* 0x0000000700b47202 */ /* 0x000fe20000000f00 */
[----:B------:R-:W3:Y:S01]  /*df730*/  LDL.LU R54, [R1+0x1328] ;  /* 0x0013280001367983 */ /* 0x000ee20000300800 */
        /* <DEDUP_REMOVED lines=40> */
[C---:B----4-:R-:W-:Y:S08]  /*df9c0*/  HMMA.1688.F32.TF32 R52, R236.reuse, R156, R52 ;  /* 0x0000009cec34723c */ /* 0x050ff00000081034 */
[C---:B------:R-:W-:Y:S07]  /*df9d0*/  HMMA.1688.F32.TF32 R48, R236.reuse, R152, R20 ;  /* 0x00000098ec30723c */ /* 0x040fee0000081014 */
[----:B------:R-:W-:Y:S01]  /*df9e0*/  STL.64 [R1+0x4b0], R24 ;  /* 0x0004b01801007387 */ /* 0x000fe20000100a00 */
[C---:B------:R-:W-:Y:S03]  /*df9f0*/  HMMA.1688.F32.TF32 R20, R236.reuse, R144, R32 ;  /* 0x00000090ec14723c */ /* 0x040fe60000081020 */
[----:B------:R1:W-:Y:S05]  /*dfa00*/  STL.64 [R1+0x4b8], R26 ;  /* 0x0004b81a01007387 */ /* 0x0003ea0000100a00 */
[C---:B-1----:R-:W-:Y:S01]  /*dfa10*/  HMMA.1688.F32.TF32 R24, R236.reuse, R148, R28 ;  /* 0x00000094ec18723c */ /* 0x042fe2000008101c */
[----:B------:R-:W-:Y:S04]  /*dfa20*/  STL.64 [R1+0x4a0], R52 ;  /* 0x0004a03401007387 */ /* 0x000fe80000100a00 */
[----:B------:R-:W-:Y:S04]  /*dfa30*/  STL.64 [R1+0x4a8], R54 ;  /* 0x0004a83601007387 */ /* 0x000fe80000100a00 */
[----:B------:R-:W-:Y:S01]  /*dfa40*/  STL.64 [R1+0x490], R48 ;  /* 0x0004903001007387 */ /* 0x000fe20000100a00 */
[C---:B------:R-:W-:Y:S03]  /*dfa50*/  HMMA.1688.F32.TF32 R28, R236.reuse, R140, R36 ;  /* 0x0000008cec1c723c */ /* 0x040fe60000081024 */
[----:B------:R-:W-:Y:S10]  /*dfa60*/  STL.64 [R1+0x498], R50 ;  /* 0x0004983201007387 */ /* 0x000ff40000100a00 */
[----:B------:R-:W-:Y:S04]  /*dfa70*/  STL.64 [R1+0x480], R24 ;  /* 0x0004801801007387 */ /* 0x000fe80000100a00 */
[----:B------:R1:W-:Y:S01]  /*dfa80*/  STL.64 [R1+0x488], R26 ;  /* 0x0004881a01007387 */ /* 0x0003e20000100a00 */
[C---:B------:R-:W-:Y:S03]  /*dfa90*/  HMMA.1688.F32.TF32 R4, R236.reuse, R116, R4 ;  /* 0x00000074ec04723c */ /* 0x040fe60000081004 */
[----:B------:R-:W-:Y:S04]  /*dfaa0*/  STL.64 [R1+0x470], R20 ;  /* 0x0004701401007387 */ /* 0x000fe80000100a00 */
[----:B------:R2:W-:Y:S01]  /*dfab0*/  STL.64 [R1+0x478], R22 ;  /* 0x0004781601007387 */ /* 0x0005e20000100a00 */
[C---:B-1----:R-:W-:Y:S08]  /*dfac0*/  HMMA.1688.F32.TF32 R24, R236.reuse, R136, R40 ;  /* 0x00000088ec18723c */ /* 0x042ff00000081028 */
[----:B--2---:R-:W-:Y:S08]  /*dfad0*/  HMMA.1688.F32.TF32 R20, R236, R132, R44 ;  /* 0x00000084ec14723c */ /* 0x004ff0000008102c */
[----:B------:R-:W-:Y:S01]  /*dfae0*/  MOV R113, R4 ;  /* 0x0000000400717202 */ /* 0x000fe20000000f00 */
[----:B------:R-:W-:Y:S01]  /*dfaf0*/  IMAD.MOV.U32 R112, RZ, RZ, R5 ;  /* 0x000000ffff707224 */ /* 0x000fe200078e0005 */
[----:B------:R-:W-:Y:S01]  /*dfb00*/  MOV R109, R6 ;  /* 0x00000006006d7202 */ /* 0x000fe20000000f00 */
[----:B------:R-:W-:-:S02]  /*dfb10*/  IMAD.MOV.U32 R108, RZ, RZ, R7 ;  /* 0x000000ffff6c7224 */ /* 0x000fc400078e0007 */
[----:B------:R-:W-:Y:S08]  /*dfb20*/  HMMA.1688.F32.TF32 R4, R240, R234, R244 ;  /* 0x000000eaf004723c */ /* 0x000ff000000810f4 */
[C---:B------:R-:W-:Y:S01]  /*dfb30*/  HMMA.1688.F32.TF32 R8, R236.reuse, R120, R8 ;  /* 0x00000078ec08723c */ /* 0x040fe20000081008 */
[----:B------:R-:W-:Y:S07]  /*dfb40*/  STL.64 [R1+0x460], R28 ;  /* 0x0004601c01007387 */ /* 0x000fee0000100a00 */
[----:B------:R-:W-:Y:S01]  /*dfb50*/  HMMA.1688.F32.TF32 R16, R236, R128, R16 ;  /* 0x00000080ec10723c */ /* 0x000fe20000081010 */
[----:B------:R-:W-:Y:S01]  /*dfb60*/  STL.64 [R1+0x468], R30 ;  /* 0x0004681e01007387 */ /* 0x000fe20000100a00 */
[----:B------:R-:W-:-:S03]  /*dfb70*/  MOV R244, R166 ;  /* 0x000000a600f47202 */ /* 0x000fc60000000f00 */
[----:B------:R-:W-:Y:S04]  /*dfb80*/  STL.64 [R1+0x440], R20 ;  /* 0x0004401401007387 */ /* 0x000fe80000100a00 */
[----:B------:R-:W-:Y:S04]  /*dfb90*/  STL.64 [R1+0x450], R24 ;  /* 0x0004501801007387 */ /* 0x000fe80000100a00 */
[----:B------:R-:W-:Y:S01]  /*dfba0*/  STL.64 [R1+0x458], R26 ;  /* 0x0004581a01007387 */ /* 0x000fe20000100a00 */
[----:B------:R-:W-:-:S03]  /*dfbb0*/  IMAD.MOV.U32 R245, RZ, RZ, R167 ;  /* 0x000000fffff57224 */ /* 0x000fc600078e00a7 */
[----:B------:R-:W-:Y:S01]  /*dfbc0*/  STL [R1+0x448], R22 ;  /* 0x0004481601007387 */ /* 0x000fe20000100800 */
[----:B------:R-:W-:-:S03]  /*dfbd0*/  MOV R246, R202 ;  /* 0x000000ca00f67202 */ /* 0x000fc60000000f00 */
[----:B------:R-:W2:Y:S01]  /*dfbe0*/  LDL.LU R166, [R1+0x689c] ;  /* 0x00689c0001a67983 */ /* 0x000ea20000300800 */
[----:B------:R-:W-:-:S03]  /*dfbf0*/  IMAD.MOV.U32 R247, RZ, RZ, R203 ;  /* 0x000000fffff77224 */ /* 0x000fc600078e00cb */
[----:B------:R1:W-:Y:S04]  /*dfc00*/  STL.64 [R1+0xc10], R4 ;  /* 0x000c100401007387 */ /* 0x0003e80000100a00 */
[----:B------:R3:W-:Y:S04]  /*dfc10*/  STL.64 [R1+0xc18], R6 ;  /* 0x000c180601007387 */ /* 0x0007e80000100a00 */
[----:B------:R-:W4:Y:S01]  /*dfc20*/  LDL.LU R167, [R1+0x6898] ;  /* 0x0068980001a77983 */ /* 0x000f220000300800 */
[----:B------:R-:W-:Y:S03]  /*dfc30*/  HMMA.1688.F32.TF32 R12, R236, R124, R12 ;  /* 0x0000007cec0c723c */ /* 0x000fe6000008100c */
[----:B------:R-:W4:Y:S01]  /*dfc40*/  LDL.LU R202, [R1+0x6894] ;  /* 0x0068940001ca7983 */ /* 0x000f220000300800 */
[----:B-1----:R-:W-:Y:S01]  /*dfc50*/  MOV R4, R114 ;  /* 0x0000007200047202 */ /* 0x002fe20000000f00 */
[----:B------:R-:W-:-:S02]  /*dfc60*/  IMAD.MOV.U32 R5, RZ, RZ, R115 ;  /* 0x000000ffff057224 */ /* 0x000fc400078e0073 */
[----:B------:R-:W4:Y:S01]  /*dfc70*/  LDL.LU R203, [R1+0x6890] ;  /* 0x0068900001cb7983 */ /* 0x000f220000300800 */
[----:B---3--:R-:W-:Y:S01]  /*dfc80*/  MOV R6, R147 ;  /* 0x0000009300067202 */ /* 0x008fe20000000f00 */
[----:B------:R-:W-:Y:S02]  /*dfc90*/  IMAD.MOV.U32 R7, RZ, RZ, R146 ;  /* 0x000000ffff077224 */ /* 0x000fe400078e0092 */
[----:B------:R-:W3:Y:S01]  /*dfca0*/  LDL.LU R114, [R1+0x688c] ;  /* 0x00688c0001727983 */ /* 0x000ee20000300800 */
[----:B------:R-:W-:Y:S01]  /*dfcb0*/  MOV R125, R8 ;  /* 0x00000008007d7202 */ /* 0x000fe20000000f00 */
[----:B------:R-:W-:Y:S02]  /*dfcc0*/  IMAD.MOV.U32 R124, RZ, RZ, R9 ;  /* 0x000000ffff7c7224 */ /* 0x000fe400078e0009 */
[----:B------:R-:W3:Y:S01]  /*dfcd0*/  LDL.LU R115, [R1+0x6888] ;  /* 0x0068880001737983 */ /* 0x000ee20000300800 */
[----:B------:R-:W-:Y:S01]  /*dfce0*/  MOV R8, R151 ;  /* 0x0000009700087202 */ /* 0x000fe20000000f00 */
[----:B------:R-:W-:-:S02]  /*dfcf0*/  IMAD.MOV.U32 R9, RZ, RZ, R150 ;  /* 0x000000ffff097224 */ /* 0x000fc400078e0096 */
[----:B------:R-:W3:Y:S01]  /*dfd00*/  LDL.LU R147, [R1+0x6884] ;  /* 0x0068840001937983 */ /* 0x000ee20000300800 */
[----:B------:R-:W-:Y:S01]  /*dfd10*/  MOV R121, R10 ;  /* 0x0000000a00797202 */ /* 0x000fe20000000f00 */
        /* <DEDUP_REMOVED lines=55> */
[----:B------:R-:W3:Y:S01]  /*e0090*/  LDL.LU R183, [R1+0x6818] ;  /* 0x0068180001b77983 */ /* 0x000ee20000300800 */
[----:B------:R-:W-:Y:S01]  /*e00a0*/  IMAD.MOV.U32 R144, RZ, RZ, R23 ;  /* 0x000000ffff907224 */ /* 0x000fe200078e0017 */
[----:B------:R-:W-:Y:S01]  /*e00b0*/  MOV R22, R223 ;  /* 0x000000df00167202 */ /* 0x000fe20000000f00 */
[----:B------:R-:W-:Y:S01]  /*e00c0*/  IMAD.MOV.U32 R23, RZ, RZ, R222 ;  /* 0x000000ffff177224 */ /* 0x000fe200078e00de */
[----:B------:R-:W3:Y:S01]  /*e00d0*/  LDL.LU R223, [R1+0x6814] ;  /* 0x0068140001df7983 */ /* 0x000ee20000300800 */
[----:B------:R-:W-:Y:S01]  /*e00e0*/  MOV R48, R227 ;  /* 0x000000e300307202 */ /* 0x000fe20000000f00 */
[----:B------:R-:W-:-:S02]  /*e00f0*/  IMAD.MOV.U32 R49, RZ, RZ, R226 ;  /* 0x000000ffff317224 */ /* 0x000fc400078e00e2 */
[----:B------:R-:W3:Y:S04]  /*e0100*/  LDL.LU R222, [R1+0x6810] ;  /* 0x0068100001de7983 */ /* 0x000ee80000300800 */
[----:B------:R-:W3:Y:S04]  /*e0110*/  LDL.LU R227, [R1+0x680c] ;  /* 0x00680c0001e37983 */ /* 0x000ee80000300800 */
[----:B------:R-:W3:Y:S01]  /*e0120*/  LDL.LU R226, [R1+0x6808] ;  /* 0x0068080001e27983 */ /* 0x000ee20000300800 */
[----:B------:R-:W-:Y:S01]  /*e0130*/  MOV R50, R163 ;  /* 0x000000a300327202 */ /* 0x000fe20000000f00 */
[----:B------:R-:W-:-:S02]  /*e0140*/  IMAD.MOV.U32 R51, RZ, RZ, R162 ;  /* 0x000000ffff337224 */ /* 0x000fc400078e00a2 */
[----:B------:R-:W3:Y:S01]  /*e0150*/  LDL.LU R163, [R1+0x6804] ;  /* 0x0068040001a37983 */ /* 0x000ee20000300800 */
[----:B------:R-:W-:-:S03]  /*e0160*/  MOV R26, R111 ;  /* 0x0000006f001a7202 */ /* 0x000fc60000000f00 */
[----:B------:R-:W3:Y:S01]  /*e0170*/  LDL.LU R162, [R1+0x6800] ;  /* 0x0068000001a27983 */ /* 0x000ee20000300800 */
        /* <DEDUP_REMOVED lines=11> */
[----:B------:R-:W-:Y:S04]  /*e0230*/  LDS R237, [R68+0x4f080] ;  /* 0x04f0800044ed7984 */ /* 0x000fe80000000800 */
[----:B------:R-:W1:Y:S01]  /*e0240*/  LDS R239, [R68+0x4f880] ;  /* 0x04f8800044ef7984 */ /* 0x000e620000000800 */
[----:B--2---:R-:W-:Y:S01]  /*e0250*/  IMAD.MOV.U32 R25, RZ, RZ, R166 ;  /* 0x000000ffff197224 */ /* 0x004fe200078e00a6 */
[----:B----4-:R-:W-:-:S02]  /*e0260*/  MOV R24, R167 ;  /* 0x000000a700187202 */ /* 0x010fc40000000f00 */
[----:B------:R-:W2:Y:S04]  /*e0270*/  LDL.LU R167, [R1+0x67fc] ;  /* 0x0067fc0001a77983 */ /* 0x000ea80000300800 */
[----:B------:R-:W4:Y:S04]  /*e0280*/  LDL.LU R166, [R1+0x67f8] ;  /* 0x0067f80001a67983 */ /* 0x000f280000300800 */
[----:B------:R-:W2:Y:S01]  /*e0290*/  LDL.LU R111, [R1+0x67f4] ;  /* 0x0067f400016f7983 */ /* 0x000ea20000300800 */
[----:B------:R-:W-:Y:S01]  /*e02a0*/  MOV R58, R203 ;  /* 0x000000cb003a7202 */ /* 0x000fe20000000f00 */
[----:B---3--:R-:W-:-:S02]  /*e02b0*/  IMAD.MOV.U32 R57, RZ, RZ, R114 ;  /* 0x000000ffff397224 */ /* 0x008fc400078e0072 */
[----:B------:R-:W3:Y:S01]  /*e02c0*/  LDL.LU R110, [R1+0x67f0] ;  /* 0x0067f000016e7983 */ /* 0x000ee20000300800 */
[----:B------:R-:W-:-:S03]  /*e02d0*/  MOV R56, R115 ;  /* 0x0000007300387202 */ /* 0x000fc60000000f00 */
[----:B------:R-:W4:Y:S01]  /*e02e0*/  LDL.LU R115, [R1+0x67ec] ;  /* 0x0067ec0001737983 */ /* 0x000f220000300800 */
[----:B------:R-:W-:-:S03]  /*e02f0*/  IMAD.MOV.U32 R59, RZ, RZ, R202 ;  /* 0x000000ffff3b7224 */ /* 0x000fc600078e00ca */
[----:B------:R-:W4:Y:S04]  /*e0300*/  LDL.LU R114, [R1+0x67e8] ;  /* 0x0067e80001727983 */ /* 0x000f280000300800 */
[----:B------:R-:W4:Y:S04]  /*e0310*/  LDL.LU R203, [R1+0x67e4] ;  /* 0x0067e40001cb7983 */ /* 0x000f280000300800 */
[----:B------:R-:W4:Y:S01]  /*e0320*/  LDL.LU R202, [R1+0x67e0] ;  /* 0x0067e00001ca7983 */ /* 0x000f220000300800 */
[----:B------:R-:W-:Y:S01]  /*e0330*/  IMAD.MOV.U32 R67, RZ, RZ, R194 ;  /* 0x000000ffff437224 */ /* 0x000fe200078e00c2 */
[----:B------:R-:W-:Y:S01]  /*e0340*/  MOV R66, R195 ;  /* 0x000000c300427202 */ /* 0x000fe20000000f00 */
[----:B------:R-:W-:Y:S01]  /*e0350*/  IMAD.MOV.U32 R65, RZ, RZ, R206 ;  /* 0x000000ffff417224 */ /* 0x000fe200078e00ce */
[----:B------:R-:W-:-:S02]  /*e0360*/  MOV R64, R207 ;  /* 0x000000cf00407202 */ /* 0x000fc40000000f00 */
        /* <DEDUP_REMOVED lines=36> */
[----:B------:R-:W-:Y:S01]  /*e05b0*/  IMAD.MOV.U32 R105, RZ, RZ, R227 ;  /* 0x000000ffff697224 */ /* 0x000fe200078e00e3 */
[----:B------:R-:W-:-:S02]  /*e05c0*/  MOV R104, R226 ;  /* 0x000000e200687202 */ /* 0x000fc40000000f00 */
[----:B------:R-:W4:Y:S01]  /*e05d0*/  LDL.LU R226, [R1+0x678c] ;  /* 0x00678c0001e27983 */ /* 0x000f220000300800 */
[----:B------:R-:W-:-:S03]  /*e05e0*/  MOV R106, R222 ;  /* 0x000000de006a7202 */ /* 0x000fc60000000f00 */
[----:B------:R-:W4:Y:S01]  /*e05f0*/  LDL.LU R227, [R1+0x6788] ;  /* 0x0067880001e37983 */ /* 0x000f220000300800 */
[----:B------:R-:W-:-:S03]  /*e0600*/  IMAD.MOV.U32 R107, RZ, RZ, R223 ;  /* 0x000000ffff6b7224 */ /* 0x000fc600078e00df */
        /* <DEDUP_REMOVED lines=26> */
[----:B------:R-:W3:Y:S01]  /*e07b0*/  LDL.LU R110, [R1+0x6774] ;  /* 0x00677400016e7983 */ /* 0x000ee20000300800 */
[----:B------:R-:W-:-:S03]  /*e07c0*/  MOV R74, R202 ;  /* 0x000000ca004a7202 */ /* 0x000fc60000000f00 */
[----:B------:R-:W3:Y:S01]  /*e07d0*/  LDL.LU R111, [R1+0x6770] ;  /* 0x00677000016f7983 */ /* 0x000ee20000300800 */
[----:B------:R-:W-:Y:S02]  /*e07e0*/  IMAD.MOV.U32 R75, RZ, RZ, R203 ;  /* 0x000000ffff4b7224 */ /* 0x000fe400078e00cb */
        /* <DEDUP_REMOVED lines=77> */
[----:B-1----:R-:W4:Y:S01]  /*e0cc0*/  LDL.LU.64 R218, [R1+0x6698] ;  /* 0x0066980001da7983 */ /* 0x002f220000300a00 */
[C---:B--2---:R-:W-:Y:S03]  /*e0cd0*/  HMMA.1688.F32.TF32 R76, R240.reuse, R114, R76 ;  /* 0x00000072f04c723c */ /* 0x044fe6000008104c */
[----:B------:R-:W2:Y:S05]  /*e0ce0*/  LDL.LU.64 R216, [R1+0x6690] ;  /* 0x0066900001d87983 */ /* 0x000eaa0000300a00 */
[C---:B---3--:R-:W-:Y:S08]  /*e0cf0*/  HMMA.1688.F32.TF32 R248, R240.reuse, R110, R248 ;  /* 0x0000006ef0f8723c */ /* 0x048ff000000810f8 */
[C---:B----4-:R-:W-:Y:S08]  /*e0d00*/  HMMA.1688.F32.TF32 R60, R240.reuse, R202, R60 ;  /* 0x000000caf03c723c */ /* 0x050ff0000008103c */
[C---:B------:R-:W-:Y:S08]  /*e0d10*/  HMMA.1688.F32.TF32 R24, R240.reuse, R174, R24 ;  /* 0x000000aef018723c */ /* 0x040ff00000081018 */
[C---:B------:R-:W-:Y:S08]  /*e0d20*/  HMMA.1688.F32.TF32 R72, R240.reuse, R214, R72 ;  /* 0x000000d6f048723c */ /* 0x040ff00000081048 */
[C---:B------:R-:W-:Y:S11]  /*e0d30*/  HMMA.1688.F32.TF32 R80, R240.reuse, R218, R80 ;  /* 0x000000daf050723c */ /* 0x040ff60000081050 */
[----:B------:R-:W-:Y:S11]  /*e0d40*/  @!UPT UIADD3 URZ, URZ, URZ, URZ ;  /* 0x0000003f3f3ff290 */ /* 0x000ff6000fffe03f */
[----:B------:R-:W-:Y:S01]  /*e0d50*/  @!UPT UIADD3 URZ, URZ, URZ, URZ ;  /* 0x0000003f3f3ff290 */ /* 0x000fe2000fffe03f */
[----:B------:R-:W-:Y:S04]  /*e0d60*/  STL.64 [R1+0xb90], R80 ;  /* 0x000b905001007387 */ /* 0x000fe80000100a00 */
[----:B------:R1:W-:Y:S04]  /*e0d70*/  STL.64 [R1+0xb98], R82 ;  /* 0x000b985201007387 */ /* 0x0003e80000100a00 */
[----:B-1----:R-:W3:Y:S04]  /*e0d80*/  LDL.LU.64 R82, [R1+0x6688] ;  /* 0x0066880001527983 */ /* 0x002ee80000300a00 */
[----:B------:R-:W4:Y:S04]  /*e0d90*/  LDL.LU.64 R80, [R1+0x6680] ;  /* 0x0066800001507983 */ /* 0x000f280000300a00 */
[----:B------:R-:W-:Y:S04]  /*e0da0*/  STL.64 [R1+0xb70], R72 ;  /* 0x000b704801007387 */ /* 0x000fe80000100a00 */
[----:B------:R1:W-:Y:S04]  /*e0db0*/  STL.64 [R1+0xb78], R74 ;  /* 0x000b784a01007387 */ /* 0x0003e80000100a00 */
[----:B------:R-:W-:Y:S04]  /*e0dc0*/  STL.64 [R1+0xed0], R76 ;  /* 0x000ed04c01007387 */ /* 0x000fe80000100a00 */
[----:B------:R2:W-:Y:S01]  /*e0dd0*/  STL.64 [R1+0xed8], R78 ;  /* 0x000ed84e01007387 */ /* 0x0005e20000100a00 */
[C---:B-1----:R-:W-:Y:S08]  /*e0de0*/  HMMA.1688.F32.TF32 R72, R240.reuse, R210, R104 ;  /* 0x000000d2f048723c */ /* 0x042ff00000081068 */
[C---:B--2---:R-:W-:Y:S01]  /*e0df0*/  HMMA.1688.F32.TF32 R76, R240.reuse, R206, R100 ;  /* 0x000000cef04c723c */ /* 0x044fe20000081064 */
[----:B------:R-:W-:Y:S04]  /*e0e00*/  STL.64 [R1+0xeb0], R248 ;  /* 0x000eb0f801007387 */ /* 0x000fe80000100a00 */
[----:B------:R-:W-:Y:S10]  /*e0e10*/  STL.64 [R1+0xeb8], R250 ;  /* 0x000eb8fa01007387 */ /* 0x000ff40000100a00 */
        /* <DEDUP_REMOVED lines=68> */
[----:B------:R-:W2:Y:S01]  /*e1260*/  LDL.LU R7, [R1+0xb6c] ;  /* 0x000b6c0001077983 */ /* 0x000ea20000300800 */
[----:B-1----:R-:W-:Y:S01]  /*e1270*/  MOV R10, R119 ;  /* 0x00000077000a7202 */ /* 0x002fe20000000f00 */
[----:B------:R-:W-:-:S02]  /*e1280*/  IMAD.MOV.U32 R11, RZ, RZ, R118 ;  /* 0x000000ffff0b7224 */ /* 0x000fc400078e0076 */
        /* <DEDUP_REMOVED lines=89> */
[----:B--2---:R-:W-:-:S03]  /*e1820*/  MOV R17, R118 ;  /* 0x0000007600117202 */ /* 0x004fc60000000f00 */
[----:B------:R-:W2:Y:S01]  /*e1830*/  LDL.LU R33, [R1+0xc44] ;  /* 0x000c440001217983 */ /* 0x000ea20000300800 */
[----:B------:R-:W-:-:S03]  /*e1840*/  IMAD.MOV.U32 R18, RZ, RZ, R119 ;  /* 0x000000ffff127224 */ /* 0x000fc600078e0077 */
        /* <DEDUP_REMOVED lines=10> */
[----:B---3--:R-:W-:Y:S03]  /*e18f0*/  HMMA.1688.F32.TF32 R240, R240, R118, R76 ;  /* 0x00000076f0f0723c */ /* 0x008fe6000008104c */
[----:B------:R-:W3:Y:S04]  /*e1900*/  LDL.LU.64 R78, [R1+0x6668] ;  /* 0x00666800014e7983 */ /* 0x000ee80000300a00 */
[----:B------:R-:W2:Y:S11]  /*e1910*/  LDL.LU.64 R76, [R1+0x6660] ;  /* 0x00666000014c7983 */ /* 0x000eb60000300a00 */
[----:B------:R-:W-:Y:S05]  /*e1920*/  @!UPT UIADD3 URZ, URZ, URZ, URZ ;  /* 0x0000003f3f3ff290 */ /* 0x000fea000fffe03f */
[----:B------:R1:W-:Y:S04]  /*e1930*/  STL.64 [R1+0x10b0], R240 ;  /* 0x0010b0f001007387 */ /* 0x0003e80000100a00 */
[----:B------:R4:W-:Y:S04]  /*e1940*/  STL.64 [R1+0x10b8], R242 ;  /* 0x0010b8f201007387 */ /* 0x0009e80000100a00 */
[----:B-1----:R-:W2:Y:S04]  /*e1950*/  LDL.LU R240, [R1+0xe50] ;  /* 0x000e500001f07983 */ /* 0x002ea80000300800 */
[----:B------:R-:W2:Y:S04]  /*e1960*/  LDL.LU R241, [R1+0xe54] ;  /* 0x000e540001f17983 */ /* 0x000ea80000300800 */
[----:B----4-:R-:W2:Y:S04]  /*e1970*/  LDL.LU R242, [R1+0xe58] ;  /* 0x000e580001f27983 */ /* 0x010ea80000300800 */
        /* <DEDUP_REMOVED lines=18> */
[----:B------:R-:W-:Y:S04]  /*e1aa0*/  STL.64 [R1+0x1068], R242 ;  /* 0x001068f201007387 */ /* 0x000fe80000100a00 */
[----:B------:R-:W-:Y:S04]  /*e1ab0*/  STL.64 [R1+0x1050], R72 ;  /* 0x0010504801007387 */ /* 0x000fe80000100a00 */
        /* <DEDUP_REMOVED lines=15> */
[C---:B--2---:R-:W-:Y:S03]  /*e1bb0*/  HMMA.1688.F32.TF32 R72, R236.reuse, R210, R88 ;  /* 0x000000d2ec48723c */ /* 0x044fe60000081058 */
[----:B------:R-:W-:Y:S04]  /*e1bc0*/  STL.64 [R1+0x1000], R60 ;  /* 0x0010003c01007387 */ /* 0x000fe80000100a00 */
[----:B------:R2:W-:Y:S02]  /*e1bd0*/  STL.64 [R1+0x1008], R62 ;  /* 0x0010083e01007387 */ /* 0x0005e40000100a00 */
[C---:B--2---:R-:W-:Y:S11]  /*e1be0*/  HMMA.1688.F32.TF32 R60, R236.reuse, R202, R84 ;  /* 0x000000caec3c723c */ /* 0x044ff60000081054 */
[----:B------:R-:W-:Y:S03]  /*e1bf0*/  @!UPT UIADD3 URZ, URZ, URZ, URZ ;  /* 0x0000003f3f3ff290 */ /* 0x000fe6000fffe03f */
        /* <DEDUP_REMOVED lines=9> */
[C---:B------:R-:W-:Y:S11]  /*e1c90*/  HMMA.1688.F32.TF32 R24, R236.reuse, R186, R52 ;  /* 0x000000baec18723c */ /* 0x040ff60000081034 */
[----:B------:R-:W-:Y:S04]  /*e1ca0*/  @!UPT UIADD3 URZ, URZ, URZ, URZ ;  /* 0x0000003f3f3ff290 */ /* 0x000fe8000fffe03f */
        /* <DEDUP_REMOVED lines=9> */
[C---:B----4-:R-:W-:Y:S01]  /*e1d40*/  HMMA.1688.F32.TF32 R20, R236.reuse, R170, R36 ;  /* 0x000000aaec14723c */ /* 0x050fe20000081024 */
        /* <DEDUP_REMOVED lines=8> */
[C---:B----4-:R-:W-:Y:S08]  /*e1dd0*/  HMMA.1688.F32.TF32 R20, R236.reuse, R158, R16 ;  /* 0x0000009eec14723c */ /* 0x050ff00000081010 */
        /* <DEDUP_REMOVED lines=114> */
[----:B------:R-:W4:Y:S04]  /*e2500*/  LDL.LU R56, [R1] ;  /* 0x0000000001387983 */ /* 0x000f280000300800 */
        /* <DEDUP_REMOVED lines=9> */
[----:B------:R-:W-:Y:S08]  /*e25a0*/  HMMA.1688.F32.TF32 R48, R240, R226, R48 ;  /* 0x000000e2f030723c */ /* 0x000ff00000081030 */
[C---:B------:R-:W-:Y:S08]  /*e25b0*/  HMMA.1688.F32.TF32 R60, R236.reuse, R122, R60 ;  /* 0x0000007aec3c723c */ /* 0x040ff0000008103c */
[C---:B------:R-:W-:Y:S08]  /*e25c0*/  HMMA.1688.F32.TF32 R100, R236.reuse, R126, R100 ;  /* 0x0000007eec64723c */ /* 0x040ff00000081064 */
[C---:B------:R-:W-:Y:S08]  /*e25d0*/  HMMA.1688.F32.TF32 R248, R236.reuse, R134, R248 ;  /* 0x00000086ecf8723c */ /* 0x040ff000000810f8 */
[C---:B------:R-:W-:Y:S08]  /*e25e0*/  HMMA.1688.F32.TF32 R72, R236.reuse, R138, R72 ;  /* 0x0000008aec48723c */ /* 0x040ff00000081048 */
[C---:B------:R-:W-:Y:S11]  /*e25f0*/  HMMA.1688.F32.TF32 R104, R236.reuse, R130, R104 ;  /* 0x00000082ec68723c */ /* 0x040ff60000081068 */
[----:B------:R-:W-:Y:S04]  /*e2600*/  @!UPT UIADD3 URZ, URZ, URZ, URZ ;  /* 0x0000003f3f3ff290 */ /* 0x000fe8000fffe03f */
[----:B------:R-:W-:Y:S01]  /*e2610*/  STL.64 [R1+0x1460], R72 ;  /* 0x0014604801007387 */ /* 0x000fe20000100a00 */
[----:B------:R-:W-:Y:S03]  /*e2620*/  HMMA.1688.F32.TF32 R236, R236, R118, R96 ;  /* 0x00000076ecec723c */ /* 0x000fe60000081060 */
[----:B------:R1:W-:Y:S05]  /*e2630*/  STL.64 [R1+0x1468], R74 ;  /* 0x0014684a01007387 */ /* 0x0003ea0000100a00 */
[C---:B------:R-:W-:Y:S01]  /*e2640*/  HMMA.1688.F32.TF32 R24, R240.reuse, R230, R24 ;  /* 0x000000e6f018723c */ /* 0x040fe20000081018 */
[----:B-1----:R-:W2:Y:S04]  /*e2650*/  LDL.LU.64 R74, [R1+0x6658] ;  /* 0x00665800014a7983 */ /* 0x002ea80000300a00 */
[----:B------:R-:W3:Y:S04]  /*e2660*/  LDL.LU.64 R72, [R1+0x6650] ;  /* 0x0066500001487983 */ /* 0x000ee80000300a00 */
[----:B------:R-:W-:Y:S01]  /*e2670*/  STL.64 [R1+0x1430], R248 ;  /* 0x001430f801007387 */ /* 0x000fe20000100a00 */
[C---:B------:R-:W-:Y:S03]  /*e2680*/  HMMA.1688.F32.TF32 R92, R240.reuse, R234, R92 ;  /* 0x000000eaf05c723c */ /* 0x040fe6000008105c */
[----:B------:R1:W-:Y:S04]  /*e2690*/  STL.64 [R1+0x1438], R250 ;  /* 0x001438fa01007387 */ /* 0x0003e80000100a00 */
[----:B-1----:R-:W4:Y:S04]  /*e26a0*/  LDL.LU.64 R250, [R1+0x6648] ;  /* 0x0066480001fa7983 */ /* 0x002f280000300a00 */
        /* <DEDUP_REMOVED lines=17> */
[----:B------:R-:W-:Y:S04]  /*e27c0*/  STL.64 [R1+0x13b8], R238 ;  /* 0x0013b8ee01007387 */ /* 0x000fe80000100a00 */
[----:B------:R-:W-:Y:S04]  /*e27d0*/  LDS R238, [R69+0x4f980] ;  /* 0x04f9800045ee7984 */ /* 0x000fe80000000800 */
[----:B------:R1:W-:Y:S04]  /*e27e0*/  LDS R236, [R69+0x4f180] ;  /* 0x04f1800045ec7984 */ /* 0x0003e80000000800 */
[----:B------:R-:W-:Y:S04]  /*e27f0*/  LDS R239, [R68+0x4f980] ;  /* 0x04f9800044ef7984 */ /* 0x000fe80000000800 */
[----:B-1----:R-:W2:Y:S04]  /*e2800*/  LDL.LU R69, [R1+0x65fc] ;  /* 0x0065fc0001457983 */ /* 0x002ea80000300800 */
[----:B------:R1:W2:Y:S01]  /*e2810*/  LDS R237, [R68+0x4f180] ;  /* 0x04f1800044ed7984 */ /* 0x0002a20000000800 */
[C---:B------:R-:W-:Y:S03]  /*e2820*/  HMMA.1688.F32.TF32 R32, R240.reuse, R114, R32 ;  /* 0x00000072f020723c */ /* 0x040fe60000081020 */
[----:B-1----:R-:W2:Y:S04]  /*e2830*/  LDL.LU R68, [R1+0x65f8] ;  /* 0x0065f80001447983 */ /* 0x002ea80000300800 */
        /* <DEDUP_REMOVED lines=17> */
[----:B------:R-:W2:Y:S04]  /*e2950*/  LDL.LU R160, [R1+0x1ac8] ;  /* 0x001ac80001a07983 */ /* 0x000ea80000300800 */
[----:B------:R-:W-:Y:S04]  /*e2960*/  STL.64 [R1+0x11e0], R52 ;  /* 0x0011e03401007387 */ /* 0x000fe80000100a00 */
[----:B------:R1:W-:Y:S01]  /*e2970*/  STL.64 [R1+0x11e8], R54 ;  /* 0x0011e83601007387 */ /* 0x0003e20000100a00 */
[C---:B------:R-:W-:Y:S03]  /*e2980*/  HMMA.1688.F32.TF32 R8, R240.reuse, R194, R8 ;  /* 0x000000c2f008723c */ /* 0x040fe60000081008 */
        /* <DEDUP_REMOVED lines=53> */
[C---:B------:R-:W-:Y:S11]  /*e2ce0*/  HMMA.1688.F32.TF32 R84, R240.reuse, R170, R56 ;  /* 0x000000aaf054723c */ /* 0x040ff60000081038 */
[----:B------:R-:W-:Y:S04]  /*e2cf0*/  @!UPT UIADD3 URZ, URZ, URZ, URZ ;  /* 0x0000003f3f3ff290 */ /* 0x000fe8000fffe03f */
[----:B------:R-:W-:Y:S04]  /*e2d00*/  STL.64 [R1+0x1400], R88 ;  /* 0x0014005801007387 */ /* 0x000fe80000100a00 */
[----:B------:R-:W-:Y:S04]  /*e2d10*/  STL.64 [R1+0x1408], R90 ;  /* 0x0014085a01007387 */ /* 0x000fe80000100a00 */
[----:B------:R-:W-:Y:S04]  /*e2d20*/  STL.64 [R1+0x14c0], R84 ;  /* 0x0014c05401007387 */ /* 0x000fe80000100a00 */
[----:B------:R-:W-:Y:S01]  /*e2d30*/  STL.64 [R1+0x14c8], R86 ;  /* 0x0014c85601007387 */ /* 0x000fe20000100a00 */
[C---:B--2---:R-:W-:Y:S08]  /*e2d40*/  HMMA.1688.F32.TF32 R12, R240.reuse, R154, R12 ;  /* 0x0000009af00c723c */ /* 0x044ff0000008100c */
[C---:B---3--:R-:W-:Y:S08]  /*e2d50*/  HMMA.1688.F32.TF32 R56, R240.reuse, R162, R4 ;  /* 0x000000a2f038723c */ /* 0x048ff00000081004 */
[C---:B------:R-:W-:Y:S08]  /*e2d60*/  HMMA.1688.F32.TF32 R4, R240.reuse, R158, R8 ;  /* 0x0000009ef004723c */ /* 0x040ff00000081008 */
[C---:B----4-:R-:W-:Y:S08]  /*e2d70*/  HMMA.1688.F32.TF32 R64, R240.reuse, R166, R244 ;  /* 0x000000a6f040723c */ /* 0x050ff000000810f4 */
[----:B------:R-:W-:Y:S11]  /*e2d80*/  HMMA.1688.F32.TF32 R8, R240, R150, R16 ;  /* 0x00000096f008723c */ /* 0x000ff60000081010 */
[----:B------:R-:W-:Y:S04]  /*e2d90*/  @!UPT UIADD3 URZ, URZ, URZ, URZ ;  /* 0x0000003f3f3ff290 */ /* 0x000fe8000fffe03f */
[----:B------:R-:W-:Y:S04]  /*e2da0*/  STL.64 [R1+0x14b0], R64 ;  /* 0x0014b04001007387 */ /* 0x000fe80000100a00 */
[----:B------:R-:W-:Y:S04]  /*e2db0*/  STL.64 [R1+0x14b8], R66 ;  /* 0x0014b84201007387 */ /* 0x000fe80000100a00 */
[----:B------:R-:W-:Y:S04]  /*e2dc0*/  STL.64 [R1+0x1500], R56 ;  /* 0x0015003801007387 */ /* 0x000fe80000100a00 */
[----:B------:R-:W-:Y:S04]  /*e2dd0*/  STL.64 [R1+0x1508], R58 ;  /* 0x0015083a01007387 */ /* 0x000fe80000100a00 */
[----:B------:R1:W-:Y:S04]  /*e2de0*/  STL.64 [R1+0x14f0], R4 ;  /* 0x0014f00401007387 */ /* 0x0003e80000100a00 */
[----:B------:R2:W-:Y:S04]  /*e2df0*/  STL.64 [R1+0x14f8], R6 ;  /* 0x0014f80601007387 */ /* 0x0005e80000100a00 */
[----:B------:R-:W-:Y:S01]  /*e2e00*/  STL.64 [R1+0x1590], R12 ;  /* 0x0015900c01007387 */ /* 0x000fe20000100a00 */
[----:B-1----:R-:W-:-:S03]  /*e2e10*/  MOV R4, R51 ;  /* 0x0000003300047202 */ /* 0x002fc60000000f00 */
[----:B------:R-:W-:Y:S01]  /*e2e20*/  STL.64 [R1+0x1598], R14 ;  /* 0x0015980e01007387 */ /* 0x000fe20000100a00 */
[----:B------:R-:W-:-:S03]  /*e2e30*/  IMAD.MOV.U32 R5, RZ, RZ, R50 ;  /* 0x000000ffff057224 */ /* 0x000fc600078e0032 */
[----:B------:R-:W3:Y:S01]  /*e2e40*/  LDL.LU R51, [R1+0x6504] ;  /* 0x0065040001337983 */ /* 0x000ee20000300800 */
[----:B--2---:R-:W-:-:S03]  /*e2e50*/  MOV R6, R49 ;  /* 0x0000003100067202 */ /* 0x004fc60000000f00 */
[----:B------:R1:W-:Y:S01]  /*e2e60*/  STL.64 [R1+0x1580], R8 ;  /* 0x0015800801007387 */ /* 0x0003e20000100a00 */
[----:B------:R-:W-:-:S03]  /*e2e70*/  IMAD.MOV.U32 R7, RZ, RZ, R48 ;  /* 0x000000ffff077224 */ /* 0x000fc600078e0030 */
[----:B------:R2:W-:Y:S04]  /*e2e80*/  STL.64 [R1+0x1588], R10 ;  /* 0x0015880a01007387 */ /* 0x0005e80000100a00 */
[----:B------:R-:W4:Y:S04]  /*e2e90*/  LDL.LU R50, [R1+0x6500] ;  /* 0x0065000001327983 */ /* 0x000f280000300800 */
[----:B------:R-:W3:Y:S01]  /*e2ea0*/  LDL.LU R49, [R1+0x64fc] ;  /* 0x0064fc0001317983 */ /* 0x000ee20000300800 */
[----:B-1----:R-:W-:Y:S01]  /*e2eb0*/  MOV R8, R52 ;  /* 0x0000003400087202 */ /* 0x002fe20000000f00 */
[----:B------:R-:W-:-:S02]  /*e2ec0*/  IMAD.MOV.U32 R9, RZ, RZ, R55 ;  /* 0x000000ffff097224 */ /* 0x000fc400078e0037 */
[----:B------:R-:W3:Y:S01]  /*e2ed0*/  LDL.LU R48, [R1+0x64f8] ;  /* 0x0064f80001307983 */ /* 0x000ee20000300800 */
[----:B--2---:R-:W-:Y:S01]  /*e2ee0*/  MOV R10, R54 ;  /* 0x00000036000a7202 */ /* 0x004fe20000000f00 */
[----:B------:R-:W-:Y:S02]  /*e2ef0*/  IMAD.MOV.U32 R11, RZ, RZ, R20 ;  /* 0x000000ffff0b7224 */ /* 0x000fe400078e0014 */
[----:B------:R-:W2:Y:S01]  /*e2f00*/  LDL.LU R52, [R1+0x64f4] ;  /* 0x0064f40001347983 */ /* 0x000ea20000300800 */
[----:B------:R-:W-:-:S03]  /*e2f10*/  MOV R16, R21 ;  /* 0x0000001500107202 */ /* 0x000fc60000000f00 */
[----:B------:R-:W2:Y:S01]  /*e2f20*/  LDL.LU R55, [R1+0x64f0] ;  /* 0x0064f00001377983 */ /* 0x000ea20000300800 */
[----:B------:R-:W-:-:S03]  /*e2f30*/  IMAD.MOV.U32 R17, RZ, RZ, R22 ;  /* 0x000000ffff117224 */ /* 0x000fc600078e0016 */
[----:B------:R-:W2:Y:S01]  /*e2f40*/  LDL.LU R54, [R1+0x64ec] ;  /* 0x0064ec0001367983 */ /* 0x000ea20000300800 */
        /* <DEDUP_REMOVED lines=27> */
[----:B------:R-:W-:-:S02]  /*e3100*/  MOV R24, R32 ;  /* 0x0000002000187202 */ /* 0x000fc40000000f00 */
[----:B------:R-:W3:Y:S01]  /*e3110*/  LDL.LU R32, [R1+0x64b4] ;  /* 0x0064b40001207983 */ /* 0x000ee20000300800 */
[----:B------:R-:W-:Y:S01]  /*e3120*/  IMAD.MOV.U32 R25, RZ, RZ, R33 ;  /* 0x000000ffff197224 */ /* 0x000fe200078e0021 */
[----:B------:R-:W-:Y:S01]  /*e3130*/  MOV R26, R34 ;  /* 0x00000022001a7202 */ /* 0x000fe20000000f00 */
[----:B------:R-:W-:-:S11]  /*e3140*/  IMAD.MOV.U32 R27, RZ, RZ, R35 ;  /* 0x000000ffff1b7224 */ /* 0x000fd600078e0023 */
        /* <DEDUP_REMOVED lines=35> */
[----:B------:R-:W4:Y:S04]  /*e3380*/  LDL.LU R46, [R1+0x6480] ;  /* 0x00648000012e7983 */ /* 0x000f280000300800 */
[----:B------:R-:W4:Y:S04]  /*e3390*/  LDL.LU R45, [R1+0x647c] ;  /* 0x00647c00012d7983 */ /* 0x000f280000300800 */
[----:B------:R-:W4:Y:S01]  /*e33a0*/  LDL.LU R44, [R1+0x6478] ;  /* 0x00647800012c7983 */ /* 0x000f220000300800 */
[----:B---3--:R-:W-:Y:S03]  /*e33b0*/  HMMA.1688.F32.TF32 R12, R240, R126, R40 ;  /* 0x0000007ef00c723c */ /* 0x008fe60000081028 */
[----:B------:R-:W3:Y:S11]  /*e33c0*/  LDL.LU R84, [R1+0x100] ;  /* 0x0001000001547983 */ /* 0x000ef60000300800 */
[----:B------:R-:W-:Y:S09]  /*e33d0*/  @!UPT UIADD3 URZ, URZ, URZ, URZ ;  /* 0x0000003f3f3ff290 */ /* 0x000ff2000fffe03f */
[----:B------:R-:W-:Y:S04]  /*e33e0*/  STL.64 [R1+0x1550], R12 ;  /* 0x0015500c01007387 */ /* 0x000fe80000100a00 */
[----:B------:R1:W-:Y:S04]  /*e33f0*/  STL.64 [R1+0x1558], R14 ;  /* 0x0015580e01007387 */ /* 0x0003e80000100a00 */
[----:B------:R-:W3:Y:S04]  /*e3400*/  LDL.LU R85, [R1+0x104] ;  /* 0x0001040001557983 */ /* 0x000ee80000300800 */
[----:B------:R-:W3:Y:S04]  /*e3410*/  LDL.LU R86, [R1+0x108] ;  /* 0x0001080001567983 */ /* 0x000ee80000300800 */
[----:B------:R-:W3:Y:S04]  /*e3420*/  LDL.LU R87, [R1+0x10c] ;  /* 0x00010c0001577983 */ /* 0x000ee80000300800 */
[----:B------:R-:W3:Y:S04]  /*e3430*/  LDL.LU R64, [R1+0x110] ;  /* 0x0001100001407983 */ /* 0x000ee80000300800 */
[----:B------:R-:W3:Y:S04]  /*e3440*/  LDL.LU R65, [R1+0x114] ;  /* 0x0001140001417983 */ /* 0x000ee80000300800 */
[----:B------:R-:W3:Y:S01]  /*e3450*/  LDL.LU R66, [R1+0x118] ;  /* 0x0001180001427983 */ /* 0x000ee20000300800 */
[----:B--2---:R-:W-:Y:S01]  /*e3460*/  IMAD.MOV.U32 R58, RZ, RZ, R47 ;  /* 0x000000ffff3a7224 */ /* 0x004fe200078e002f */
[----:B----4-:R-:W-:-:S02]  /*e3470*/  MOV R57, R46 ;  /* 0x0000002e00397202 */ /* 0x010fc40000000f00 */
[----:B------:R-:W-:Y:S02]  /*e3480*/  MOV R67, R44 ;  /* 0x0000002c00437202 */ /* 0x000fe40000000f00 */
[----:B------:R-:W1:Y:S01]  /*e3490*/  LDL.LU R44, [R1+0x6474] ;  /* 0x00647400012c7983 */ /* 0x000e620000300800 */
[----:B------:R-:W-:-:S03]  /*e34a0*/  IMAD.MOV.U32 R56, RZ, RZ, R45 ;  /* 0x000000ffff387224 */ /* 0x000fc600078e002d */
[----:B------:R-:W2:Y:S04]  /*e34b0*/  LDL.LU R88, [R1+0x120] ;  /* 0x0001200001587983 */ /* 0x000ea80000300800 */
[----:B------:R-:W2:Y:S04]  /*e34c0*/  LDL.LU R89, [R1+0x124] ;  /* 0x0001240001597983 */ /* 0x000ea80000300800 */
[----:B------:R-:W2:Y:S04]  /*e34d0*/  LDL.LU R90, [R1+0x128] ;  /* 0x00012800015a7983 */ /* 0x000ea80000300800 */
[----:B------:R-:W2:Y:S04]  /*e34e0*/  LDL.LU R91, [R1+0x12c] ;  /* 0x00012c00015b7983 */ /* 0x000ea80000300800 */
[----:B------:R-:W1:Y:S04]  /*e34f0*/  LDL.LU R45, [R1+0x6470] ;  /* 0x00647000012d7983 */ /* 0x000e680000300800 */
[----:B------:R-:W1:Y:S04]  /*e3500*/  LDL.LU R46, [R1+0x646c] ;  /* 0x00646c00012e7983 */ /* 0x000e680000300800 */
[----:B------:R-:W1:Y:S01]  /*e3510*/  LDL.LU R47, [R1+0x6468] ;  /* 0x00646800012f7983 */ /* 0x000e620000300800 */
[----:B------:R-:W-:Y:S01]  /*e3520*/  MOV R40, R48 ;  /* 0x0000003000287202 */ /* 0x000fe20000000f00 */
[----:B------:R-:W-:-:S02]  /*e3530*/  IMAD.MOV.U32 R41, RZ, RZ, R49 ;  /* 0x000000ffff297224 */ /* 0x000fc400078e0031 */
[----:B------:R-:W4:Y:S01]  /*e3540*/  LDL.LU R59, [R1+0xfc] ;  /* 0x0000fc00013b7983 */ /* 0x000f220000300800 */
[----:B------:R-:W-:Y:S01]  /*e3550*/  MOV R42, R50 ;  /* 0x00000032002a7202 */ /* 0x000fe20000000f00 */
[----:B------:R-:W-:Y:S02]  /*e3560*/  IMAD.MOV.U32 R43, RZ, RZ, R51 ;  /* 0x000000ffff2b7224 */ /* 0x000fe400078e0033 */
[----:B------:R-:W2:Y:S04]  /*e3570*/  LDL.LU R48, [R1+0x6464] ;  /* 0x0064640001307983 */ /* 0x000ea80000300800 */
[----:B------:R-:W2:Y:S04]  /*e3580*/  LDL.LU R49, [R1+0x6460] ;  /* 0x0064600001317983 */ /* 0x000ea80000300800 */
[----:B------:R-:W2:Y:S04]  /*e3590*/  LDL.LU R50, [R1+0x645c] ;  /* 0x00645c0001327983 */ /* 0x000ea80000300800 */
[----:B------:R-:W2:Y:S01]  /*e35a0*/  LDL.LU R51, [R1+0x6458] ;  /* 0x0064580001337983 */ /* 0x000ea20000300800 */
[----:B-1----:R-:W-:Y:S07]  /*e35b0*/  HMMA.1688.F32.TF32 R12, R240, R122, R44 ;  /* 0x0000007af00c723c */ /* 0x002fee000008102c */
[----:B------:R-:W-:-:S02]  /*e35c0*/  MOV R44, R54 ;  /* 0x00000036002c7202 */ /* 0x000fc40000000f00 */
[----:B------:R-:W3:Y:S01]  /*e35d0*/  LDL.LU R54, [R1+0x6454] ;  /* 0x0064540001367983 */ /* 0x000ee20000300800 */
[----:B------:R-:W-:Y:S11]  /*e35e0*/  IMAD.MOV.U32 R45, RZ, RZ, R55 ;  /* 0x000000ffff2d7224 */ /* 0x000ff600078e0037 */
[----:B------:R-:W-:Y:S02]  /*e35f0*/  @!UPT UIADD3 URZ, URZ, URZ, URZ ;  /* 0x0000003f3f3ff290 */ /* 0x000fe4000fffe03f */
[----:B------:R-:W-:Y:S04]  /*e3600*/  STL.64 [R1+0x1540], R12 ;  /* 0x0015400c01007387 */ /* 0x000fe80000100a00 */
[----:B------:R2:W-:Y:S04]  /*e3610*/  STL.64 [R1+0x1548], R14 ;  /* 0x0015480e01007387 */ /* 0x0005e80000100a00 */
[----:B------:R-:W4:Y:S01]  /*e3620*/  LDL.LU R55, [R1+0x6450] ;  /* 0x0064500001377983 */ /* 0x000f220000300800 */
[----:B------:R-:W-:-:S03]  /*e3630*/  MOV R47, R52 ;  /* 0x00000034002f7202 */ /* 0x000fc60000000f00 */
[----:B------:R-:W4:Y:S01]  /*e3640*/  LDL.LU R46, [R1+0xb8] ;  /* 0x0000b800012e7983 */ /* 0x000f220000300800 */
[----:B--2---:R-:W-:Y:S03]  /*e3650*/  HMMA.1688.F32.TF32 R12, R240, R118, R48 ;  /* 0x00000076f00c723c */ /* 0x004fe60000081030 */
[----:B------:R-:W2:Y:S04]  /*e3660*/  LDL.LU R52, [R1+0x644c] ;  /* 0x00644c0001347983 */ /* 0x000ea80000300800 */
[----:B------:R-:W-:Y:S02]  /*e3670*/  IMAD.MOV.U32 R240, RZ, RZ, R53 ;  /* 0x000000fffff07224 */ /* 0x000fe400078e0035 */
[----:B------:R-:W2:Y:S11]  /*e3680*/  LDL.LU R53, [R1+0x6448] ;  /* 0x0064480001357983 */ /* 0x000eb60000300800 */
[----:B------:R-:W-:Y:S03]  /*e3690*/  @!UPT UIADD3 URZ, URZ, URZ, URZ ;  /* 0x0000003f3f3ff290 */ /* 0x000fe6000fffe03f */
[----:B------:R-:W-:Y:S04]  /*e36a0*/  STL.64 [R1+0x1530], R12 ;  /* 0x0015300c01007387 */ /* 0x000fe80000100a00 */
[----:B------:R2:W-:Y:S01]  /*e36b0*/  STL.64 [R1+0x1538], R14 ;  /* 0x0015380e01007387 */ /* 0x0005e20000100a00 */
[----:B---3--:R-:W-:-:S03]  /*e36c0*/  MOV R241, R54 ;  /* 0x0000003600f17202 */ /* 0x008fc60000000f00 */
[----:B------:R-:W2:Y:S01]  /*e36d0*/  LDL.LU R54, [R1+0x6444] ;  /* 0x0064440001367983 */ /* 0x000ea20000300800 */
[----:B----4-:R-:W-:-:S03]  /*e36e0*/  IMAD.MOV.U32 R242, RZ, RZ, R55 ;  /* 0x000000fffff27224 */ /* 0x010fc600078e0037 */
[----:B------:R-:W2:Y:S04]  /*e36f0*/  LDL.LU R55, [R1+0x6440] ;  /* 0x0064400001377983 */ /* 0x000ea80000300800 */
[----:B------:R-:W3:Y:S04]  /*e3700*/  LDL.LU R243, [R1+0xdc] ;  /* 0x0000dc0001f37983 */ /* 0x000ee80000300800 */
        /* <DEDUP_REMOVED lines=17> */
[----:B------:R1:W-:Y:S01]  /*e3820*/  STL.64 [R1+0x1388], R90 ;  /* 0x0013885a01007387 */ /* 0x0003e20000100a00 */
[C---:B----4-:R-:W-:Y:S03]  /*e3830*/  HMMA.1688.F32.TF32 R48, R236.reuse, R110, R48 ;  /* 0x0000006eec30723c */ /* 0x050fe60000081030 */
[----:B------:R-:W-:Y:S04]  /*e3840*/  LDS R12, [R160+0x4f000] ;  /* 0x04f00000a00c7984 */ /* 0x000fe80000000800 */
[----:B------:R-:W-:Y:S04]  /*e3850*/  LDS R14, [R160+0x4f800] ;  /* 0x04f80000a00e7984 */ /* 0x000fe80000000800 */
[----:B-1----:R-:W4:Y:S04]  /*e3860*/  LDL.LU.64 R90, [R1+0x6438] ;  /* 0x00643800015a7983 */ /* 0x002f280000300a00 */
[----:B------:R-:W3:Y:S04]  /*e3870*/  LDL.LU.64 R88, [R1+0x6430] ;  /* 0x0064300001587983 */ /* 0x000ee80000300a00 */
[----:B------:R-:W-:Y:S04]  /*e3880*/  STL.64 [R1+0x1370], R64 ;  /* 0x0013704001007387 */ /* 0x000fe80000100a00 */
[----:B------:R1:W-:Y:S01]  /*e3890*/  STL.64 [R1+0x1378], R66 ;  /* 0x0013784201007387 */ /* 0x0003e20000100a00 */
[C---:B------:R-:W-:Y:S03]  /*e38a0*/  HMMA.1688.F32.TF32 R44, R236.reuse, R210, R44 ;  /* 0x000000d2ec2c723c */ /* 0x040fe6000008102c */
[----:B------:R-:W-:Y:S04]  /*e38b0*/  LDS R13, [R161+0x4f000] ;  /* 0x04f00000a10d7984 */ /* 0x000fe80000000800 */
[----:B------:R-:W2:Y:S04]  /*e38c0*/  LDS R15, [R161+0x4f800] ;  /* 0x04f80000a10f7984 */ /* 0x000ea80000000800 */
        /* <DEDUP_REMOVED lines=50> */
[----:B----4-:R-:W-:Y:S01]  /*e3bf0*/  HMMA.1688.F32.TF32 R8, R236, R166, R56 ;  /* 0x000000a6ec08723c */ /* 0x010fe20000081038 */
[----:B------:R1:W-:Y:S04]  /*e3c00*/  STL.64 [R1+0x1510], R4 ;  /* 0x0015100401007387 */ /* 0x0003e80000100a00 */
[----:B------:R2:W-:Y:S01]  /*e3c10*/  STL.64 [R1+0x1518], R6 ;  /* 0x0015180601007387 */ /* 0x0005e20000100a00 */
[----:B-1----:R-:W-:-:S09]  /*e3c20*/  MOV R4, R248 ;  /* 0x000000f800047202 */ /* 0x002fd20000000f00 */
[----:B------:R-:W-:Y:S01]  /*e3c30*/  STL.64 [R1+0x15d0], R16 ;  /* 0x0015d01001007387 */ /* 0x000fe20000100a00 */
[----:B------:R-:W-:-:S03]  /*e3c40*/  IMAD.MOV.U32 R5, RZ, RZ, R249 ;  /* 0x000000ffff057224 */ /* 0x000fc600078e00f9 */
[----:B------:R-:W-:Y:S01]  /*e3c50*/  STL.64 [R1+0x15d8], R18 ;  /* 0x0015d81201007387 */ /* 0x000fe20000100a00 */
[----:B--2---:R-:W-:-:S03]  /*e3c60*/  MOV R6, R250 ;  /* 0x000000fa00067202 */ /* 0x004fc60000000f00 */
[----:B------:R-:W2:Y:S01]  /*e3c70*/  LDL.LU R248, [R1+0x63fc] ;  /* 0x0063fc0001f87983 */ /* 0x000ea20000300800 */
[----:B------:R-:W-:-:S03]  /*e3c80*/  IMAD.MOV.U32 R7, RZ, RZ, R251 ;  /* 0x000000ffff077224 */ /* 0x000fc600078e00fb */
[----:B------:R1:W-:Y:S04]  /*e3c90*/  STL.64 [R1+0x15c0], R8 ;  /* 0x0015c00801007387 */ /* 0x0003e80000100a00 */
[----:B------:R3:W-:Y:S04]  /*e3ca0*/  STL.64 [R1+0x15c8], R10 ;  /* 0x0015c80a01007387 */ /* 0x0007e80000100a00 */
[----:B------:R-:W2:Y:S04]  /*e3cb0*/  LDL.LU R249, [R1+0x63f8] ;  /* 0x0063f80001f97983 */ /* 0x000ea80000300800 */
[----:B------:R-:W2:Y:S01]  /*e3cc0*/  LDL.LU R250, [R1+0x63f4] ;  /* 0x0063f40001fa7983 */ /* 0x000ea20000300800 */
[----:B-1----:R-:W-:Y:S01]  /*e3cd0*/  MOV R8, R104 ;  /* 0x0000006800087202 */ /* 0x002fe20000000f00 */
[----:B------:R-:W-:-:S02]  /*e3ce0*/  IMAD.MOV.U32 R9, RZ, RZ, R105 ;  /* 0x000000ffff097224 */ /* 0x000fc400078e0069 */
[----:B------:R-:W2:Y:S01]  /*e3cf0*/  LDL.LU R251, [R1+0x63f0] ;  /* 0x0063f00001fb7983 */ /* 0x000ea20000300800 */
[----:B---3--:R-:W-:Y:S01]  /*e3d00*/  MOV R10, R106 ;  /* 0x0000006a000a7202 */ /* 0x008fe20000000f00 */
[----:B------:R-:W-:Y:S02]  /*e3d10*/  IMAD.MOV.U32 R11, RZ, RZ, R107 ;  /* 0x000000ffff0b7224 */ /* 0x000fe400078e006b */
        /* <DEDUP_REMOVED lines=86> */
[----:B------:R-:W-:Y:S01]  /*e4280*/  IMAD.MOV.U32 R27, RZ, RZ, R71 ;  /* 0x000000ffff1b7224 */ /* 0x000fe200078e0047 */
[----:B------:R-:W-:-:S02]  /*e4290*/  MOV R244, R75 ;  /* 0x0000004b00f47202 */ /* 0x000fc40000000f00 */
[----:B------:R-:W3:Y:S04]  /*e42a0*/  LDL.LU R71, [R1+0x6340] ;  /* 0x0063400001477983 */ /* 0x000ee80000300800 */
[----:B------:R-:W3:Y:S01]  /*e42b0*/  LDL.LU R75, [R1+0x633c] ;  /* 0x00633c00014b7983 */ /* 0x000ee20000300800 */
[----:B------:R-:W-:Y:S01]  /*e42c0*/  IMAD.MOV.U32 R245, RZ, RZ, R78 ;  /* 0x000000fffff57224 */ /* 0x000fe200078e004e */
[----:B------:R-:W-:Y:S02]  /*e42d0*/  MOV R246, R79 ;  /* 0x0000004f00f67202 */ /* 0x000fe40000000f00 */
[----:B------:R-:W3:Y:S01]  /*e42e0*/  LDL.LU R78, [R1+0x6338] ;  /* 0x00633800014e7983 */ /* 0x000ee20000300800 */
[----:B------:R-:W-:-:S03]  /*e42f0*/  IMAD.MOV.U32 R247, RZ, RZ, R83 ;  /* 0x000000fffff77224 */ /* 0x000fc600078e0053 */
[----:B------:R-:W3:Y:S04]  /*e4300*/  LDL.LU R79, [R1+0x6334] ;  /* 0x00633400014f7983 */ /* 0x000ee80000300800 */
[----:B------:R-:W4:Y:S01]  /*e4310*/  LDL.LU R83, [R1+0x6330] ;  /* 0x0063300001537983 */ /* 0x000f220000300800 */
[C---:B--2---:R-:W-:Y:S08]  /*e4320*/  HMMA.1688.F32.TF32 R60, R236.reuse, R162, R60 ;  /* 0x000000a2ec3c723c */ /* 0x044ff0000008103c */
[C---:B------:R-:W-:Y:S08]  /*e4330*/  HMMA.1688.F32.TF32 R16, R236.reuse, R158, R64 ;  /* 0x0000009eec10723c */ /* 0x040ff00000081040 */
[C---:B---3--:R-:W-:Y:S07]  /*e4340*/  HMMA.1688.F32.TF32 R64, R236.reuse, R154, R68 ;  /* 0x0000009aec40723c */ /* 0x048fee0000081044 */
        /* <DEDUP_REMOVED lines=28> */
[----:B------:R1:W-:Y:S07]  /*e4510*/  STL.64 [R1+0x1658], R62 ;  /* 0x0016583e01007387 */ /* 0x0003ee0000100a00 */
[C---:B-1----:R-:W-:Y:S07]  /*e4520*/  HMMA.1688.F32.TF32 R60, R12.reuse, R234, R248 ;  /* 0x000000ea0c3c723c */ /* 0x042fee00000810f8 */
        /* <DEDUP_REMOVED lines=9> */
[----:B------:R-:W-:Y:S01]  /*e45c0*/  LDS R17, [R161+0x4f080] ;  /* 0x04f08000a1117984 */ /* 0x000fe20000000800 */
[C---:B------:R-:W-:Y:S03]  /*e45d0*/  HMMA.1688.F32.TF32 R56, R12.reuse, R222, R240 ;  /* 0x000000de0c38723c */ /* 0x040fe600000810f0 */
[----:B------:R-:W2:Y:S05]  /*e45e0*/  LDS R19, [R161+0x4f880] ;  /* 0x04f88000a1137984 */ /* 0x000eaa0000000800 */
        /* <DEDUP_REMOVED lines=146> */
[----:B------:R-:W-:Y:S04]  /*e4f10*/  STL.64 [R1], R40 ;  /* 0x0000002801007387 */ /* 0x000fe80000100a00 */
[----:B------:R-:W-:Y:S04]  /*e4f20*/  STL.64 [R1+0x8], R42 ;  /* 0x0000082a01007387 */ /* 0x000fe80000100a00 */
[----:B------:R-:W-:Y:S04]  /*e4f30*/  STL.64 [R1+0x6250], R250 ;  /* 0x006250fa01007387 */ /* 0x000fe80000100a00 */
        /* <DEDUP_REMOVED lines=11> */
[----:B------:R-:W2:Y:S01]  /*e4ff0*/  LDL.LU R28, [R1+0x910] ;  /* 0x00091000011c7983 */ /* 0x000ea20000300800 */
[----:B-1----:R-:W-:Y:S11]  /*e5000*/  HMMA.1688.F32.TF32 R4, R16, R234, R20 ;  /* 0x000000ea1004723c */ /* 0x002ff60000081014 */
[----:B------:R-:W-:Y:S11]  /*e5010*/  @!UPT UIADD3 URZ, URZ, URZ, URZ ;  /* 0x0000003f3f3ff290 */ /* 0x000ff6000fffe03f */
[----:B------:R-:W-:Y:S01]  /*e5020*/  @!UPT UIADD3 URZ, URZ, URZ, URZ ;  /* 0x0000003f3f3ff290 */ /* 0x000fe2000fffe03f */
        /* <DEDUP_REMOVED lines=106> */
[----:B------:R-:W-:Y:S01]  /*e56d0*/  HMMA.1688.F32.TF32 R12, R12, R118, R24 ;  /* 0x000000760c0c723c */ /* 0x000fe20000081018 */
[----:B------:R-:W4:Y:S04]  /*e56e0*/  LDL.LU R24, [R1+0x900] ;  /* 0x0009000001187983 */ /* 0x000f280000300800 */
[----:B------:R-:W4:Y:S04]  /*e56f0*/  LDL.LU R25, [R1+0x904] ;  /* 0x0009040001197983 */ /* 0x000f280000300800 */
[----:B------:R-:W4:Y:S04]  /*e5700*/  LDL.LU R26, [R1+0x908] ;  /* 0x00090800011a7983 */ /* 0x000f280000300800 */
[----:B------:R-:W4:Y:S01]  /*e5710*/  LDL.LU R27, [R1+0x90c] ;  /* 0x00090c00011b7983 */ /* 0x000f220000300800 */
[C---:B--2---:R-:W-:Y:S08]  /*e5720*/  HMMA.1688.F32.TF32 R88, R16.reuse, R202, R88 ;  /* 0x000000ca1058723c */ /* 0x044ff00000081058 */
[C---:B---3--:R-:W-:Y:S08]  /*e5730*/  HMMA.1688.F32.TF32 R92, R16.reuse, R206, R92 ;  /* 0x000000ce105c723c */ /* 0x048ff0000008105c */
[C---:B----4-:R-:W-:Y:S08]  /*e5740*/  HMMA.1688.F32.TF32 R104, R16.reuse, R114, R104 ;  /* 0x000000721068723c */ /* 0x050ff00000081068 */
[C---:B-1----:R-:W-:Y:S08]  /*e5750*/  HMMA.1688.F32.TF32 R4, R16.reuse, R226, R236 ;  /* 0x000000e21004723c */ /* 0x042ff000000810ec */
        /* <DEDUP_REMOVED lines=10> */
[----:B------:R-:W-:Y:S03]  /*e5800*/  STL.64 [R1+0xa88], R238 ;  /* 0x000a88ee01007387 */ /* 0x000fe60000100a00 */
[C---:B------:R-:W-:Y:S07]  /*e5810*/  HMMA.1688.F32.TF32 R100, R16.reuse, R110, R100 ;  /* 0x0000006e1064723c */ /* 0x040fee0000081064 */
[----:B------:R-:W-:Y:S04]  /*e5820*/  STL.64 [R1+0xa70], R124 ;  /* 0x000a707c01007387 */ /* 0x000fe80000100a00 */
[----:B------:R-:W-:Y:S04]  /*e5830*/  STL.64 [R1+0xa78], R126 ;  /* 0x000a787e01007387 */ /* 0x000fe80000100a00 */
[----:B------:R-:W-:Y:S04]  /*e5840*/  STL.64 [R1+0xa60], R4 ;  /* 0x000a600401007387 */ /* 0x000fe80000100a00 */
[----:B------:R1:W-:Y:S02]  /*e5850*/  STL.64 [R1+0xa68], R6 ;  /* 0x000a680601007387 */ /* 0x0003e40000100a00 */
[C---:B-1----:R-:W-:Y:S02]  /*e5860*/  HMMA.1688.F32.TF32 R4, R16.reuse, R210, R96 ;  /* 0x000000d21004723c */ /* 0x042fe40000081060 */
[----:B------:R-:W-:Y:S04]  /*e5870*/  STL.64 [R1+0xa50], R104 ;  /* 0x000a506801007387 */ /* 0x000fe80000100a00 */
[----:B------:R-:W-:Y:S04]  /*e5880*/  STL.64 [R1+0xa58], R106 ;  /* 0x000a586a01007387 */ /* 0x000fe80000100a00 */
[----:B------:R-:W-:Y:S04]  /*e5890*/  STL.64 [R1+0xa40], R100 ;  /* 0x000a406401007387 */ /* 0x000fe80000100a00 */
[----:B------:R-:W-:Y:S09]  /*e58a0*/  STL.64 [R1+0xa48], R102 ;  /* 0x000a486601007387 */ /* 0x000ff20000100a00 */
[----:B------:R-:W-:Y:S04]  /*e58b0*/  STL.64 [R1+0xa30], R4 ;  /* 0x000a300401007387 */ /* 0x000fe80000100a00 */
[----:B------:R1:W-:Y:S02]  /*e58c0*/  STL.64 [R1+0xa38], R6 ;  /* 0x000a380601007387 */ /* 0x0003e40000100a00 */
[C---:B-1----:R-:W-:Y:S02]  /*e58d0*/  HMMA.1688.F32.TF32 R4, R16.reuse, R198, R20 ;  /* 0x000000c61004723c */ /* 0x042fe40000081014 */
[----:B------:R-:W-:Y:S04]  /*e58e0*/  STL.64 [R1+0xa20], R92 ;  /* 0x000a205c01007387 */ /* 0x000fe80000100a00 */
[----:B------:R-:W-:Y:S04]  /*e58f0*/  STL.64 [R1+0xa28], R94 ;  /* 0x000a285e01007387 */ /* 0x000fe80000100a00 */
[----:B------:R-:W-:Y:S04]  /*e5900*/  STL.64 [R1+0xa10], R88 ;  /* 0x000a105801007387 */ /* 0x000fe80000100a00 */
[----:B------:R-:W-:Y:S01]  /*e5910*/  STL.64 [R1+0xa18], R90 ;  /* 0x000a185a01007387 */ /* 0x000fe20000100a00 */
[C---:B------:R-:W-:Y:S03]  /*e5920*/  HMMA.1688.F32.TF32 R80, R16.reuse, R190, R80 ;  /* 0x000000be1050723c */ /* 0x040fe60000081050 */
[----:B------:R-:W-:Y:S04]  /*e5930*/  LDS R20, [R160+0x4f100] ;  /* 0x04f10000a0147984 */ /* 0x000fe80000000800 */
[----:B------:R-:W-:Y:S04]  /*e5940*/  LDS R22, [R160+0x4f900] ;  /* 0x04f90000a0167984 */ /* 0x000fe80000000800 */
[----:B------:R-:W-:Y:S04]  /*e5950*/  STL.64 [R1+0xa00], R4 ;  /* 0x000a000401007387 */ /* 0x000fe80000100a00 */
[----:B------:R1:W-:Y:S01]  /*e5960*/  STL.64 [R1+0xa08], R6 ;  /* 0x000a080601007387 */ /* 0x0003e20000100a00 */
[C---:B------:R-:W-:Y:S03]  /*e5970*/  HMMA.1688.F32.TF32 R76, R16.reuse, R186, R76 ;  /* 0x000000ba104c723c */ /* 0x040fe6000008104c */
[----:B------:R-:W-:Y:S04]  /*e5980*/  LDS R21, [R161+0x4f100] ;  /* 0x04f10000a1157984 */ /* 0x000fe80000000800 */
[----:B------:R-:W2:Y:S01]  /*e5990*/  LDS R23, [R161+0x4f900] ;  /* 0x04f90000a1177984 */ /* 0x000ea20000000800 */
[C---:B-1----:R-:W-:Y:S11]  /*e59a0*/  HMMA.1688.F32.TF32 R4, R16.reuse, R194, R84 ;  /* 0x000000c21004723c */ /* 0x042ff60000081054 */
[----:B------:R-:W-:Y:S11]  /*e59b0*/  @!UPT UIADD3 URZ, URZ, URZ, URZ ;  /* 0x0000003f3f3ff290 */ /* 0x000ff6000fffe03f */
[----:B------:R-:W-:Y:S01]  /*e59c0*/  @!UPT UIADD3 URZ, URZ, URZ, URZ ;  /* 0x0000003f3f3ff290 */ /* 0x000fe2000fffe03f */
[----:B------:R-:W-:Y:S04]  /*e59d0*/  STL.64 [R1+0x9f0], R4 ;  /* 0x0009f00401007387 */ /* 0x000fe80000100a00 */
[----:B------:R1:W-:Y:S02]  /*e59e0*/  STL.64 [R1+0x9f8], R6 ;  /* 0x0009f80601007387 */ /* 0x0003e40000100a00 */
[C---:B-1----:R-:W-:Y:S02]  /*e59f0*/  HMMA.1688.F32.TF32 R4, R16.reuse, R182, R72 ;  /* 0x000000b61004723c */ /* 0x042fe40000081048 */
[----:B------:R-:W-:Y:S04]  /*e5a00*/  STL.64 [R1+0x9e0], R80 ;  /* 0x0009e05001007387 */ /* 0x000fe80000100a00 */
[----:B------:R-:W-:Y:S02]  /*e5a10*/  STL.64 [R1+0x9e8], R82 ;  /* 0x0009e85201007387 */ /* 0x000fe40000100a00 */
[C---:B------:R-:W-:Y:S02]  /*e5a20*/  HMMA.1688.F32.TF32 R68, R16.reuse, R178, R68 ;  /* 0x000000b21044723c */ /* 0x040fe40000081044 */
[----:B------:R-:W-:Y:S04]  /*e5a30*/  STL.64 [R1+0x9d0], R76 ;  /* 0x0009d04c01007387 */ /* 0x000fe80000100a00 */
[----:B------:R-:W-:Y:S02]  /*e5a40*/  STL.64 [R1+0x9d8], R78 ;  /* 0x0009d84e01007387 */ /* 0x000fe40000100a00 */
        /* <DEDUP_REMOVED lines=32> */
[----:B------:R-:W-:Y:S04]  /*e5c50*/  STL.64 [R1+0x208], R38 ;  /* 0x0002082601007387 */ /* 0x000fe80000100a00 */
[----:B------:R-:W3:Y:S04]  /*e5c60*/  LDL.LU R28, [R1+0x770] ;  /* 0x00077000011c7983 */ /* 0x000ee80000300800 */
[----:B------:R1:W-:Y:S04]  /*e5c70*/  STL.64 [R1+0x1f0], R32 ;  /* 0x0001f02001007387 */ /* 0x0003e80000100a00 */
[----:B------:R4:W-:Y:S05]  /*e5c80*/  STL.64 [R1+0x1f8], R34 ;  /* 0x0001f82201007387 */ /* 0x0009ea0000100a00 */
[----:B------:R1:W-:Y:S04]  /*e5c90*/  STL.64 [R1+0x1e0], R4 ;  /* 0x0001e00401007387 */ /* 0x0003e80000100a00 */
[----:B------:R1:W-:Y:S04]  /*e5ca0*/  STL.64 [R1+0x1e8], R6 ;  /* 0x0001e80601007387 */ /* 0x0003e80000100a00 */
[----:B------:R-:W3:Y:S04]  /*e5cb0*/  LDL.LU R29, [R1+0x774] ;  /* 0x00077400011d7983 */ /* 0x000ee80000300800 */
[----:B------:R-:W3:Y:S04]  /*e5cc0*/  LDL.LU R30, [R1+0x778] ;  /* 0x00077800011e7983 */ /* 0x000ee80000300800 */
[----:B------:R-:W3:Y:S04]  /*e5cd0*/  LDL.LU R31, [R1+0x77c] ;  /* 0x00077c00011f7983 */ /* 0x000ee80000300800 */
[----:B-1----:R-:W2:Y:S04]  /*e5ce0*/  LDL.LU R32, [R1+0x780] ;  /* 0x0007800001207983 */ /* 0x002ea80000300800 */
[----:B------:R-:W2:Y:S04]  /*e5cf0*/  LDL.LU R33, [R1+0x784] ;  /* 0x0007840001217983 */ /* 0x000ea80000300800 */
[----:B----4-:R-:W4:Y:S04]  /*e5d00*/  LDL.LU R34, [R1+0x788] ;  /* 0x0007880001227983 */ /* 0x010f280000300800 */
        /* <DEDUP_REMOVED lines=104> */
[----:B------:R-:W-:Y:S04]  /*e6390*/  STL.64 [R1+0x1d0], R124 ;  /* 0x0001d07c01007387 */ /* 0x000fe80000100a00 */
[----:B------:R1:W-:Y:S04]  /*e63a0*/  STL.64 [R1+0x1d8], R126 ;  /* 0x0001d87e01007387 */ /* 0x0003e80000100a00 */
[----:B-1----:R-:W2:Y:S01]  /*e63b0*/  LDL.LU.64 R126, [R1+0x6328] ;  /* 0x00632800017e7983 */ /* 0x002ea20000300a00 */
[----:B---3--:R-:W-:Y:S03]  /*e63c0*/  HMMA.1688.F32.TF32 R236, R16, R122, R236 ;  /* 0x0000007a10ec723c */ /* 0x008fe600000810ec */
[----:B------:R-:W3:Y:S05]  /*e63d0*/  LDL.LU.64 R124, [R1+0x6320] ;  /* 0x00632000017c7983 */ /* 0x000eea0000300a00 */
        /* <DEDUP_REMOVED lines=20> */
[----:B------:R-:W-:Y:S08]  /*e6520*/  HMMA.1688.F32.TF32 R24, R20, R154, R24 ;  /* 0x0000009a1418723c */ /* 0x000ff00000081018 */
[C---:B--2---:R-:W-:Y:S11]  /*e6530*/  HMMA.1688.F32.TF32 R4, R16.reuse, R126, R4 ;  /* 0x0000007e1004723c */ /* 0x044ff60000081004 */
[----:B------:R-:W-:Y:S11]  /*e6540*/  @!UPT UIADD3 URZ, URZ, URZ, URZ ;  /* 0x0000003f3f3ff290 */ /* 0x000ff6000fffe03f */
[----:B------:R-:W-:Y:S01]  /*e6550*/  @!UPT UIADD3 URZ, URZ, URZ, URZ ;  /* 0x0000003f3f3ff290 */ /* 0x000fe2000fffe03f */
[----:B------:R-:W-:Y:S04]  /*e6560*/  STL.64 [R1+0x1c0], R4 ;  /* 0x0001c00401007387 */ /* 0x000fe80000100a00 */
[----:B------:R1:W-:Y:S04]  /*e6570*/  STL.64 [R1+0x1c8], R6 ;  /* 0x0001c80601007387 */ /* 0x0003e80000100a00 */
[----:B-1----:R1:W5:Y:S04]  /*e6580*/  LDL.LU.64 R6, [R1+0x6318] ;  /* 0x0063180001067983 */ /* 0x0023680000300a00 */
[----:B------:R1:W5:Y:S04]  /*e6590*/  LDL.LU.64 R4, [R1+0x6310] ;  /* 0x0063100001047983 */ /* 0x0003680000300a00 */
[----:B------:R-:W-:Y:S04]  /*e65a0*/  STL.64 [R1+0x1b0], R236 ;  /* 0x0001b0ec01007387 */ /* 0x000fe80000100a00 */
[----:B------:R2:W-:Y:S02]  /*e65b0*/  STL.64 [R1+0x1b8], R238 ;  /* 0x0001b8ee01007387 */ /* 0x0005e40000100a00 */
[----:B--2---:R-:W-:Y:S02]  /*e65c0*/  HMMA.1688.F32.TF32 R236, R16, R118, R240 ;  /* 0x0000007610ec723c */ /* 0x004fe400000810f0 */
[----:B------:R-:W-:Y:S04]  /*e65d0*/  LDS R18, [R160+0x4f980] ;  /* 0x04f98000a0127984 */ /* 0x000fe80000000800 */
[----:B------:R-:W-:Y:S02]  /*e65e0*/  LDS R16, [R160+0x4f180] ;  /* 0x04f18000a0107984 */ /* 0x000fe40000000800 */
[C---:B------:R-:W-:Y:S02]  /*e65f0*/  HMMA.1688.F32.TF32 R240, R20.reuse, R234, R244 ;  /* 0x000000ea14f0723c */ /* 0x040fe400000810f4 */
[----:B------:R-:W-:Y:S04]  /*e6600*/  LDS R19, [R161+0x4f980] ;  /* 0x04f98000a1137984 */ /* 0x000fe80000000800 */
[----:B------:R-:W2:Y:S09]  /*e6610*/  LDS R17, [R161+0x4f180] ;  /* 0x04f18000a1117984 */ /* 0x000eb20000000800 */
[----:B------:R-:W-:Y:S04]  /*e6620*/  STL.64 [R1+0x190], R236 ;  /* 0x000190ec01007387 */ /* 0x000fe80000100a00 */
[----:B------:R4:W-:Y:S02]  /*e6630*/  STL.64 [R1+0x198], R238 ;  /* 0x000198ee01007387 */ /* 0x0009e40000100a00 */
[----:B----4-:R-:W-:Y:S02]  /*e6640*/  HMMA.1688.F32.TF32 R236, R20, R230, R248 ;  /* 0x000000e614ec723c */ /* 0x010fe400000810f8 */
[----:B------:R-:W-:Y:S04]  /*e6650*/  STL.64 [R1+0xab0], R240 ;  /* 0x000ab0f001007387 */ /* 0x000fe80000100a00 */
[----:B------:R-:W-:Y:S11]  /*e6660*/  STL.64 [R1+0xab8], R242 ;  /* 0x000ab8f201007387 */ /* 0x000ff60000100a00 */
[----:B------:R-:W-:Y:S06]  /*e6670*/  @!UPT UIADD3 URZ, URZ, URZ, URZ ;  /* 0x0000003f3f3ff290 */ /* 0x000fec000fffe03f */
        /* <DEDUP_REMOVED lines=40> */
[----:B------:R2:W-:Y:S01]  /*e6900*/  STL.64 [R1+0xf00], R28 ;  /* 0x000f001c01007387 */ /* 0x0005e20000100a00 */
[----:B----4-:R-:W-:-:S03]  /*e6910*/  MOV R32, R233 ;  /* 0x000000e900207202 */ /* 0x010fc60000000f00 */
[----:B------:R4:W-:Y:S01]  /*e6920*/  STL.64 [R1+0xf08], R30 ;  /* 0x000f081e01007387 */ /* 0x0009e20000100a00 */
[----:B------:R-:W-:-:S03]  /*e6930*/  IMAD.MOV.U32 R33, RZ, RZ, R232 ;  /* 0x000000ffff217224 */ /* 0x000fc600078e00e8 */
[----:B------:R-:W3:Y:S01]  /*e6940*/  LDL.LU R233, [R1+0x630c] ;  /* 0x00630c0001e97983 */ /* 0x000ee20000300800 */
[----:B-1----:R-:W-:-:S03]  /*e6950*/  MOV R34, R252 ;  /* 0x000000fc00227202 */ /* 0x002fc60000000f00 */
[----:B------:R-:W-:Y:S01]  /*e6960*/  STL.64 [R1+0xee0], R24 ;  /* 0x000ee01801007387 */ /* 0x000fe20000100a00 */
[----:B------:R-:W-:-:S03]  /*e6970*/  IMAD.MOV.U32 R35, RZ, RZ, R3 ;  /* 0x000000ffff237224 */ /* 0x000fc600078e0003 */
[----:B------:R-:W-:Y:S01]  /*e6980*/  STL.64 [R1+0xee8], R26 ;  /* 0x000ee81a01007387 */ /* 0x000fe20000100a00 */
        /* <DEDUP_REMOVED lines=8> */
[----:B--2---:R-:W-:-:S03]  /*e6a10*/  MOV R28, R229 ;  /* 0x000000e5001c7202 */ /* 0x004fc60000000f00 */
[----:B------:R-:W2:Y:S01]  /*e6a20*/  LDL.LU R221, [R1+0x62f8] ;  /* 0x0062f80001dd7983 */ /* 0x000ea20000300800 */
[----:B------:R-:W-:-:S03]  /*e6a30*/  IMAD.MOV.U32 R29, RZ, RZ, R228 ;  /* 0x000000ffff1d7224 */ /* 0x000fc600078e00e4 */
[----:B------:R-:W2:Y:S01]  /*e6a40*/  LDL.LU R224, [R1+0x62f4] ;  /* 0x0062f40001e07983 */ /* 0x000ea20000300800 */
[----:B----4-:R-:W-:-:S03]  /*e6a50*/  MOV R30, R0 ;  /* 0x00000000001e7202 */ /* 0x010fc60000000f00 */
[----:B------:R-:W4:Y:S01]  /*e6a60*/  LDL.LU R225, [R1+0x62f0] ;  /* 0x0062f00001e17983 */ /* 0x000f220000300800 */
[----:B------:R-:W-:-:S03]  /*e6a70*/  IMAD.MOV.U32 R31, RZ, RZ, R2 ;  /* 0x000000ffff1f7224 */ /* 0x000fc600078e0002 */
[----:B------:R-:W2:Y:S04]  /*e6a80*/  LDL.LU R229, [R1+0x62ec] ;  /* 0x0062ec0001e57983 */ /* 0x000ea80000300800 */
[----:B------:R-:W2:Y:S04]  /*e6a90*/  LDL.LU R228, [R1+0x62e8] ;  /* 0x0062e80001e47983 */ /* 0x000ea80000300800 */
[----:B------:R-:W2:Y:S04]  /*e6aa0*/  LDL.LU R0, [R1+0x62e4] ;  /* 0x0062e40001007983 */ /* 0x000ea80000300800 */
[----:B------:R-:W4:Y:S04]  /*e6ab0*/  LDL.LU R2, [R1+0x62e0] ;  /* 0x0062e00001027983 */ /* 0x000f280000300800 */
[----:B------:R-:W-:Y:S01]  /*e6ac0*/  BAR.SYNC.DEFER_BLOCKING 0x0 ;  /* 0x0000000000007b1d */ /* 0x000fe20000010000 */
[----:B---3--:R-:W-:Y:S01]  /*e6ad0*/  IMAD.MOV.U32 R51, RZ, RZ, R233 ;  /* 0x000000ffff337224 */ /* 0x008fe200078e00e9 */
[----:B------:R-:W-:Y:S01]  /*e6ae0*/  MOV R50, R232 ;  /* 0x000000e800327202 */ /* 0x000fe20000000f00 */
[----:B------:R-:W-:Y:S01]  /*e6af0*/  IMAD.MOV.U32 R49, RZ, RZ, R252 ;  /* 0x000000ffff317224 */ /* 0x000fe200078e00fc */
[----:B------:R-:W-:-:S02]  /*e6b00*/  MOV R48, R3 ;  /* 0x0000000300307202 */ /* 0x000fc40000000f00 */
[----:B------:R-:W3:Y:S04]  /*e6b10*/  LDL.LU R3, [R1+0x62dc] ;  /* 0x0062dc0001037983 */ /* 0x000ee80000300800 */
[----:B------:R-:W3:Y:S04]  /*e6b20*/  LDL.LU R252, [R1+0x62d8] ;  /* 0x0062d80001fc7983 */ /* 0x000ee80000300800 */
[----:B------:R-:W3:Y:S04]  /*e6b30*/  LDL.LU R232, [R1+0x62d4] ;  /* 0x0062d40001e87983 */ /* 0x000ee80000300800 */
[----:B------:R-:W3:Y:S01]  /*e6b40*/  LDL.LU R233, [R1+0x62d0] ;  /* 0x0062d00001e97983 */ /* 0x000ee20000300800 */
[----:B--2---:R-:W-:-:S03]  /*e6b50*/  MOV R56, R0 ;  /* 0x0000000000387202 */ /* 0x004fc60000000f00 */
[----:B------:R-:W2:Y:S01]  /*e6b60*/  LDL.LU R0, [R1+0x62cc] ;  /* 0x0062cc0001007983 */ /* 0x000ea20000300800 */
[----:B----4-:R-:W-:-:S03]  /*e6b70*/  IMAD.MOV.U32 R57, RZ, RZ, R2 ;  /* 0x000000ffff397224 */ /* 0x010fc600078e0002 */
[----:B------:R-:W4:Y:S01]  /*e6b80*/  LDL.LU R2, [R1+0x62c8] ;  /* 0x0062c80001027983 */ /* 0x000f220000300800 */
[----:B------:R-:W-:Y:S01]  /*e6b90*/  MOV R58, R228 ;  /* 0x000000e4003a7202 */ /* 0x000fe20000000f00 */
[----:B------:R-:W-:Y:S02]  /*e6ba0*/  IMAD.MOV.U32 R59, RZ, RZ, R229 ;  /* 0x000000ffff3b7224 */ /* 0x000fe400078e00e5 */
[----:B------:R-:W4:Y:S04]  /*e6bb0*/  LDL.LU R228, [R1+0x62c4] ;  /* 0x0062c40001e47983 */ /* 0x000f280000300800 */
[----:B------:R-:W4:Y:S01]  /*e6bc0*/  LDL.LU R229, [R1+0x62c0] ;  /* 0x0062c00001e57983 */ /* 0x000f220000300800 */
[----:B---3--:R-:W-:Y:S01]  /*e6bd0*/  IMAD.MOV.U32 R63, RZ, RZ, R3 ;  /* 0x000000ffff3f7224 */ /* 0x008fe200078e0003 */
[----:B------:R-:W-:-:S02]  /*e6be0*/  MOV R62, R252 ;  /* 0x000000fc003e7202 */ /* 0x000fc40000000f00 */
[----:B------:R-:W-:Y:S02]  /*e6bf0*/  MOV R60, R232 ;  /* 0x000000e8003c7202 */ /* 0x000fe40000000f00 */
[----:B------:R-:W3:Y:S01]  /*e6c00*/  LDL.LU R232, [R1+0x62bc] ;  /* 0x0062bc0001e87983 */ /* 0x000ee20000300800 */
[----:B------:R-:W-:-:S03]  /*e6c10*/  IMAD.MOV.U32 R61, RZ, RZ, R233 ;  /* 0x000000ffff3d7224 */ /* 0x000fc600078e00e9 */
[----:B------:R-:W3:Y:S04]  /*e6c20*/  LDL.LU R233, [R1+0x62b8] ;  /* 0x0062b80001e97983 */ /* 0x000ee80000300800 */
[----:B------:R-:W3:Y:S04]  /*e6c30*/  LDL.LU R252, [R1+0x62b4] ;  /* 0x0062b40001fc7983 */ /* 0x000ee80000300800 */
[----:B------:R-:W3:Y:S01]  /*e6c40*/  LDL.LU R3, [R1+0x62b0] ;  /* 0x0062b00001037983 */ /* 0x000ee20000300800 */
[----:B--2---:R-:W-:Y:S01]  /*e6c50*/  IMAD.MOV.U32 R65, RZ, RZ, R0 ;  /* 0x000000ffff417224 */ /* 0x004fe200078e0000 */
[----:B----4-:R-:W-:-:S02]  /*e6c60*/  MOV R64, R2 ;  /* 0x0000000200407202 */ /* 0x010fc40000000f00 */
[----:B------:R-:W2:Y:S04]  /*e6c70*/  LDL.LU R2, [R1+0x62ac] ;  /* 0x0062ac0001027983 */ /* 0x000ea80000300800 */
[----:B------:R-:W4:Y:S04]  /*e6c80*/  LDL.LU R0, [R1+0x62a8] ;  /* 0x0062a80001007983 */ /* 0x000f280000300800 */
[----:B------:R-:W4:Y:S04]  /*e6c90*/  LDL.LU R66, [R1+0x5a8] ;  /* 0x0005a80001427983 */ /* 0x000f280000300800 */
[----:B------:R-:W4:Y:S01]  /*e6ca0*/  LDL.LU R67, [R1+0x5ac] ;  /* 0x0005ac0001437983 */ /* 0x000f220000300800 */
[----:B---3--:R-:W-:-:S03]  /*e6cb0*/  MOV R72, R252 ;  /* 0x000000fc00487202 */ /* 0x008fc60000000f00 */
[----:B------:R-:W3:Y:S01]  /*e6cc0*/  LDL.LU R252, [R1+0x62a4] ;  /* 0x0062a40001fc7983 */ /* 0x000ee20000300800 */
[----:B------:R-:W-:-:S03]  /*e6cd0*/  IMAD.MOV.U32 R73, RZ, RZ, R3 ;  /* 0x000000ffff497224 */ /* 0x000fc600078e0003 */
[----:B------:R-:W3:Y:S01]  /*e6ce0*/  LDL.LU R3, [R1+0x62a0] ;  /* 0x0062a00001037983 */ /* 0x000ee20000300800 */
[----:B--2---:R-:W-:-:S03]  /*e6cf0*/  MOV R74, R2 ;  /* 0x00000002004a7202 */ /* 0x004fc60000000f00 */
[----:B------:R-:W2:Y:S01]  /*e6d00*/  LDL.LU R2, [R1+0x629c] ;  /* 0x00629c0001027983 */ /* 0x000ea20000300800 */
[----:B----4-:R-:W-:-:S03]  /*e6d10*/  IMAD.MOV.U32 R75, RZ, RZ, R0 ;  /* 0x000000ffff4b7224 */ /* 0x010fc600078e0000 */
        /* <DEDUP_REMOVED lines=53> */
[----:B---3--:R-:W-:Y:S02]  /*e7070*/  MOV R83, R252 ;  /* 0x000000fc00537202 */ /* 0x008fe40000000f00 */
[----:B------:R-:W-:Y:S01]  /*e7080*/  MOV R82, R3 ;  /* 0x0000000300527202 */ /* 0x000fe20000000f00 */
[----:B--2---:R-:W-:Y:S01]  /*e7090*/  IMAD.MOV.U32 R81, RZ, RZ, R2 ;  /* 0x000000ffff517224 */ /* 0x004fe200078e0002 */
[----:B----4-:R-:W-:Y:S02]  /*e70a0*/  MOV R80, R0 ;  /* 0x0000000000507202 */ /* 0x010fe40000000f00 */
[----:B------:R-:W2:Y:S04]  /*e70b0*/  LDL.LU R0, [R1+0x6294] ;  /* 0x0062940001007983 */ /* 0x000ea80000300800 */
[----:B------:R-:W2:Y:S01]  /*e70c0*/  LDL.LU R2, [R1+0x6290] ;  /* 0x0062900001027983 */ /* 0x000ea20000300800 */
[----:B------:R-:W-:Y:S08]  /*e70d0*/  HMMA.1688.F32.TF32 R84, R16, R234, R84 ;  /* 0x000000ea1054723c */ /* 0x000ff00000081054 */
        /* <DEDUP_REMOVED lines=11> */
[----:B------:R-:W-:Y:S03]  /*e7190*/  HMMA.1688.F32.TF32 R96, R20, R126, R96 ;  /* 0x0000007e1460723c */ /* 0x000fe60000081060 */
[----:B-1----:R1:W5:Y:S05]  /*e71a0*/  LDL.LU.64 R238, [R1+0x6288] ;  /* 0x0062880001ee7983 */ /* 0x00236a0000300a00 */
[C---:B------:R-:W-:Y:S01]  /*e71b0*/  HMMA.1688.F32.TF32 R20, R16.reuse, R230, R80 ;  /* 0x000000e61014723c */ /* 0x040fe20000081050 */
[----:B------:R1:W5:Y:S04]  /*e71c0*/  LDL.LU.64 R236, [R1+0x6280] ;  /* 0x0062800001ec7983 */ /* 0x0003680000300a00 */
[----:B------:R-:W-:Y:S03]  /*e71d0*/  STL.64 [R1+0xbc0], R240 ;  /* 0x000bc0f001007387 */ /* 0x000fe60000100a00 */
[C---:B------:R-:W-:Y:S01]  /*e71e0*/  HMMA.1688.F32.TF32 R80, R16.reuse, R226, R76 ;  /* 0x000000e21050723c */ /* 0x040fe2000008104c */
[----:B------:R4:W-:Y:S07]  /*e71f0*/  STL.64 [R1+0xbc8], R242 ;  /* 0x000bc8f201007387 */ /* 0x0009ee0000100a00 */
[C---:B------:R-:W-:Y:S01]  /*e7200*/  HMMA.1688.F32.TF32 R76, R16.reuse, R222, R72 ;  /* 0x000000de104c723c */ /* 0x040fe20000081048 */
[----:B----4-:R1:W5:Y:S04]  /*e7210*/  LDL.LU.64 R242, [R1+0x6278] ;  /* 0x0062780001f27983 */ /* 0x0103680000300a00 */
[----:B------:R1:W5:Y:S03]  /*e7220*/  LDL.LU.64 R240, [R1+0x6270] ;  /* 0x0062700001f07983 */ /* 0x0003660000300a00 */
[C---:B------:R-:W-:Y:S01]  /*e7230*/  HMMA.1688.F32.TF32 R72, R16.reuse, R218, R68 ;  /* 0x000000da1048723c */ /* 0x040fe20000081044 */
[----:B------:R-:W-:Y:S04]  /*e7240*/  STL.64 [R1+0xc90], R244 ;  /* 0x000c90f401007387 */ /* 0x000fe80000100a00 */
[----:B------:R4:W-:Y:S03]  /*e7250*/  STL.64 [R1+0xc98], R246 ;  /* 0x000c98f601007387 */ /* 0x0009e60000100a00 */
[C---:B------:R-:W-:Y:S01]  /*e7260*/  HMMA.1688.F32.TF32 R68, R16.reuse, R214, R64 ;  /* 0x000000d61044723c */ /* 0x040fe20000081040 */
[----:B----4-:R1:W5:Y:S04]  /*e7270*/  LDL.LU.64 R246, [R1+0x6268] ;  /* 0x0062680001f67983 */ /* 0x0103680000300a00 */
[----:B------:R1:W5:Y:S03]  /*e7280*/  LDL.LU.64 R244, [R1+0x6260] ;  /* 0x0062600001f47983 */ /* 0x0003660000300a00 */
[C---:B------:R-:W-:Y:S01]  /*e7290*/  HMMA.1688.F32.TF32 R64, R16.reuse, R114, R60 ;  /* 0x000000721040723c */ /* 0x040fe2000008103c */
[----:B------:R4:W-:Y:S04]  /*e72a0*/  STL.64 [R1+0xbe0], R248 ;  /* 0x000be0f801007387 */ /* 0x0009e80000100a00 */
[----:B------:R-:W-:Y:S03]  /*e72b0*/  STL.64 [R1+0xbe8], R250 ;  /* 0x000be8fa01007387 */ /* 0x000fe60000100a00 */
[C---:B------:R-:W-:Y:S01]  /*e72c0*/  HMMA.1688.F32.TF32 R60, R16.reuse, R110, R56 ;  /* 0x0000006e103c723c */ /* 0x040fe20000081038 */
[----:B----4-:R1:W5:Y:S04]  /*e72d0*/  LDL.LU R248, [R1+0x625c] ;  /* 0x00625c0001f87983 */ /* 0x0103680000300800 */
        /* <DEDUP_REMOVED lines=16> */
[----:B----4-:R-:W4:Y:S04]  /*e73e0*/  LDL R21, [R1+0x1bdc] ;  /* 0x001bdc0001157983 */ /* 0x010f280000100800 */
        /* <DEDUP_REMOVED lines=12> */
[----:B-1----:R-:W2:Y:S01]  /*e74b0*/  LDL.LU R22, [R1+0x1ad0] ;  /* 0x001ad00001167983 */ /* 0x002ea20000300800 */
[----:B------:R-:W-:Y:S03]  /*e74c0*/  HMMA.1688.F32.TF32 R48, R16, R202, R28 ;  /* 0x000000ca1030723c */ /* 0x000fe6000008101c */
[----:B------:R-:W-:Y:S04]  /*e74d0*/  STL.64 [R1+0xc80], R56 ;  /* 0x000c803801007387 */ /* 0x000fe80000100a00 */
[----:B------:R-:W-:Y:S04]  /*e74e0*/  STL.64 [R1+0xc88], R58 ;  /* 0x000c883a01007387 */ /* 0x000fe80000100a00 */
[----:B------:R-:W-:Y:S04]  /*e74f0*/  STL.64 [R1+0xc70], R52 ;  /* 0x000c703401007387 */ /* 0x000fe80000100a00 */
[----:B------:R-:W-:Y:S04]  /*e7500*/  STL.64 [R1+0xc78], R54 ;  /* 0x000c783601007387 */ /* 0x000fe80000100a00 */
        /* <DEDUP_REMOVED lines=9> */
[----:B------:R-:W-:-:S03]  /*e75a0*/  MOV R43, R204 ;  /* 0x000000cc002b7202 */ /* 0x000fc60000000f00 */
[C---:B------:R-:W-:Y:S08]  /*e75b0*/  HMMA.1688.F32.TF32 R44, R16.reuse, R198, R44 ;  /* 0x000000c6102c723c */ /* 0x040ff0000008102c */
[C---:B------:R-:W-:Y:S08]  /*e75c0*/  HMMA.1688.F32.TF32 R40, R16.reuse, R194, R40 ;  /* 0x000000c21028723c */ /* 0x040ff00000081028 */
[----:B------:R-:W-:Y:S01]  /*e75d0*/  HMMA.1688.F32.TF32 R36, R16, R190, R36 ;  /* 0x000000be1024723c */ /* 0x000fe20000081024 */
[----:B------:R-:W-:Y:S01]  /*e75e0*/  STL.64 [R1+0xe50], R48 ;  /* 0x000e503001007387 */ /* 0x000fe20000100a00 */
[----:B------:R-:W-:Y:S01]  /*e75f0*/  IMAD.MOV.U32 R24, RZ, RZ, R201 ;  /* 0x000000ffff187224 */ /* 0x000fe200078e00c9 */
[----:B------:R-:W-:-:S02]  /*e7600*/  MOV R25, R200 ;  /* 0x000000c800197202 */ /* 0x000fc40000000f00 */
[----:B------:R-:W-:Y:S01]  /*e7610*/  STL.64 [R1+0xe58], R50 ;  /* 0x000e583201007387 */ /* 0x000fe20000100a00 */
[----:B------:R-:W-:Y:S01]  /*e7620*/  IMAD.MOV.U32 R26, RZ, RZ, R197 ;  /* 0x000000ffff1a7224 */ /* 0x000fe200078e00c5 */
[----:B------:R-:W-:Y:S02]  /*e7630*/  MOV R27, R196 ;  /* 0x000000c4001b7202 */ /* 0x000fe40000000f00 */
[----:B------:R-:W-:Y:S04]  /*e7640*/  STL.64 [R1+0xe40], R44 ;  /* 0x000e402c01007387 */ /* 0x000fe80000100a00 */
[----:B------:R-:W-:Y:S04]  /*e7650*/  STL.64 [R1+0xe48], R46 ;  /* 0x000e482e01007387 */ /* 0x000fe80000100a00 */
[----:B------:R-:W-:Y:S04]  /*e7660*/  STL.64 [R1+0xec0], R40 ;  /* 0x000ec02801007387 */ /* 0x000fe80000100a00 */
[----:B------:R-:W-:Y:S04]  /*e7670*/  STL.64 [R1+0xec8], R42 ;  /* 0x000ec82a01007387 */ /* 0x000fe80000100a00 */
[----:B------:R-:W-:Y:S04]  /*e7680*/  STL.64 [R1+0xea0], R36 ;  /* 0x000ea02401007387 */ /* 0x000fe80000100a00 */
[----:B------:R1:W-:Y:S02]  /*e7690*/  STL.64 [R1+0xea8], R38 ;  /* 0x000ea82601007387 */ /* 0x0003e40000100a00 */
[C---:B-1----:R-:W-:Y:S08]  /*e76a0*/  HMMA.1688.F32.TF32 R36, R16.reuse, R186, R32 ;  /* 0x000000ba1024723c */ /* 0x042ff00000081020 */
[----:B------:R-:W-:Y:S01]  /*e76b0*/  HMMA.1688.F32.TF32 R32, R16, R182, R24 ;  /* 0x000000b61020723c */ /* 0x000fe20000081018 */
[----:B------:R-:W-:-:S04]  /*e76c0*/  MOV R252, 0x7f ;  /* 0x0000007f00fc7802 */ /* 0x000fc80000000f00 */
[----:B------:R-:W-:-:S04]  /*e76d0*/  IADD3 R252, R252, c[0x0][0x180], RZ ;  /* 0x00006000fcfc7a10 */ /* 0x000fc80007ffe0ff */
[----:B------:R-:W-:-:S06]  /*e76e0*/  SHF.R.S32.HI R25, RZ, 0x1f, R252 ;  /* 0x0000001fff197819 */ /* 0x000fcc00000114fc */
[----:B------:R-:W-:Y:S04]  /*e76f0*/  STL.64 [R1+0xf80], R36 ;  /* 0x000f802401007387 */ /* 0x000fe80000100a00 */
[----:B------:R-:W-:Y:S04]  /*e7700*/  STL.64 [R1+0xf88], R38 ;  /* 0x000f882601007387 */ /* 0x000fe80000100a00 */
[----:B------:R1:W-:Y:S01]  /*e7710*/  STL.64 [R1+0xf70], R32 ;  /* 0x000f702001007387 */ /* 0x0003e20000100a00 */
[----:B------:R-:W-:-:S03]  /*e7720*/  LEA.HI R25, R25, R252, RZ, 0x7 ;  /* 0x000000fc19197211 */ /* 0x000fc600078f38ff */
[----:B------:R1:W-:Y:S04]  /*e7730*/  STL.64 [R1+0xf78], R34 ;  /* 0x000f782201007387 */ /* 0x0003e80000100a00 */
[----:B------:R-:W3:Y:S01]  /*e7740*/  LDL.LU R30, [R1+0x4af8] ;  /* 0x004af800011e7983 */ /* 0x000ee20000300800 */
[----:B------:R-:W-:-:S03]  /*e7750*/  SHF.R.S32.HI R25, RZ, 0x7, R25 ;  /* 0x00000007ff197819 */ /* 0x000fc60000011419 */
[----:B------:R-:W3:Y:S04]  /*e7760*/  LDL.LU R24, [R1+0x4af0] ;  /* 0x004af00001187983 */ /* 0x000ee80000300800 */
[----:B-1----:R-:W3:Y:S01]  /*e7770*/  LDL.LU R32, [R1+0x4aec] ;  /* 0x004aec0001207983 */ /* 0x002ee20000300800 */
[----:B------:R-:W-:-:S03]  /*e7780*/  IADD3 R25, R25, -0x2, RZ ;  /* 0xfffffffe19197810 */ /* 0x000fc60007ffe0ff */
[----:B------:R-:W3:Y:S04]  /*e7790*/  LDL.LU R28, [R1+0x4ae4] ;  /* 0x004ae400011c7983 */ /* 0x000ee80000300800 */
[----:B------:R-:W3:Y:S04]  /*e77a0*/  LDL.LU R36, [R1+0x4adc] ;  /* 0x004adc0001247983 */ /* 0x000ee80000300800 */
[----:B------:R-:W3:Y:S04]  /*e77b0*/  LDL.LU R35, [R1+0x4ae8] ;  /* 0x004ae80001237983 */ /* 0x000ee80000300800 */
[----:B------:R-:W3:Y:S04]  /*e77c0*/  LDL.LU R27, [R1+0x4a74] ;  /* 0x004a7400011b7983 */ /* 0x000ee80000300800 */
[----:B------:R-:W3:Y:S01]  /*e77d0*/  LDL.LU R26, [R1+0x4a80] ;  /* 0x004a8000011a7983 */ /* 0x000ee20000300800 */
[----:B----4-:R-:W-:Y:S01]  /*e77e0*/  ISETP.GE.AND P0, PT, R21, R25, PT ;  /* 0x000000191500720c */ /* 0x010fe20003f06270 */
[----:B------:R-:W-:-:S05]  /*e77f0*/  IMAD.MOV.U32 R25, RZ, RZ, c[0x0][0x188] ;  /* 0x00006200ff197624 */ /* 0x000fca00078e00ff */
[----:B------:R-:W-:-:S05]  /*e7800*/  SHF.L.U32 R25, R25, 0x7, RZ ;  /* 0x0000000719197819 */ /* 0x000fca00000006ff */
[----:B------:R-:W-:Y:S01]  /*e7810*/  IMAD.SHL.U32 R25, R25, 0x4, RZ ;  /* 0x0000000419197824 */ /* 0x000fe200078e00ff */
[----:B--2---:R-:W-:-:S04]  /*e7820*/  IADD3 R22, R22, 0x1, RZ ;  /* 0x0000000116167810 */ /* 0x004fc80007ffe0ff */
[----:B------:R-:W-:-:S04]  /*e7830*/  ISETP.GT.AND P2, PT, R22, 0x1, PT ;  /* 0x000000011600780c */ /* 0x000fc80003f44270 */
[----:B------:R-:W-:Y:S02]  /*e7840*/  SEL R46, R22, RZ, !P2 ;  /* 0x000000ff162e7207 */ /* 0x000fe40005000000 */
[----:B------:R-:W-:-:S05]  /*e7850*/  IADD3 R23, P3, R23, R25, RZ ;  /* 0x0000001917177210 */ /* 0x000fca0007f7e0ff */
[----:B------:R-:W-:Y:S01]  /*e7860*/  IMAD.X R29, R29, 0x1, R0, P3 ;  /* 0x000000011d1d7824 */ /* 0x000fe200018e0600 */
[----:B------:R1:W-:Y:S04]  /*e7870*/  STL [R1+0x4afc], R23 ;  /* 0x004afc1701007387 */ /* 0x0003e80000100800 */
[----:B------:R-:W-:Y:S01]  /*e7880*/  STL [R1+0x1ad0], R46 ;  /* 0x001ad02e01007387 */ /* 0x000fe20000100800 */
[----:B------:R-:W-:-:S03]  /*e7890*/  IMAD.MOV.U32 R22, RZ, RZ, R23 ;  /* 0x000000ffff167224 */ /* 0x000fc600078e0017 */
[----:B------:R2:W-:Y:S04]  /*e78a0*/  STL [R1+0x4af4], R29 ;  /* 0x004af41d01007387 */ /* 0x0005e80000100800 */
[----:B------:R-:W4:Y:S01]  /*e78b0*/  LDL.LU R34, [R1+0x4a6c] ;  /* 0x004a6c0001227983 */ /* 0x000f220000300800 */
[----:B-1----:R-:W-:-:S03]  /*e78c0*/  MOV R23, R29 ;  /* 0x0000001d00177202 */ /* 0x002fc60000000f00 */
[----:B------:R-:W4:Y:S04]  /*e78d0*/  LDL.LU R33, [R1+0x4a78] ;  /* 0x004a780001217983 */ /* 0x000f280000300800 */
[----:B------:R-:W4:Y:S04]  /*e78e0*/  LDL.LU R31, [R1+0x4a64] ;  /* 0x004a6400011f7983 */ /* 0x000f280000300800 */
[----:B--2---:R-:W4:Y:S01]  /*e78f0*/  LDL.LU R29, [R1+0x4a70] ;  /* 0x004a7000011d7983 */ /* 0x004f220000300800 */
[----:B------:R-:W-:-:S05]  /*e7900*/  IMAD.MOV.U32 R233, RZ, RZ, c[0x0][0x180] ;  /* 0x00006000ffe97624 */ /* 0x000fca00078e00ff */
[----:B------:R-:W-:Y:S02]  /*e7910*/  IADD3 R20, R233, -0x100, RZ ;  /* 0xffffff00e9147810 */ /* 0x000fe40007ffe0ff */
[----:B------:R-:W1:Y:S03]  /*e7920*/  S2R R233, SR_TID.X ;  /* 0x0000000000e97919 */ /* 0x000e660000002100 */
[----:B------:R-:W-:-:S05]  /*e7930*/  IMAD R20, R21, -0x80, R20 ;  /* 0xffffff8015147824 */ /* 0x000fca00078e0214 */
[----:B------:R-:W-:-:S04]  /*e7940*/  ISETP.GT.AND P1, PT, R20, RZ, PT ;  /* 0x000000ff1400720c */ /* 0x000fc80003f24270 */
[----:B------:R-:W-:-:S04]  /*e7950*/  SEL R21, RZ, 0x4, !P1 ;  /* 0x00000004ff157807 */ /* 0x000fc80004800000 */
[----:B------:R-:W-:-:S04]  /*e7960*/  SEL R21, R21, RZ, !P0 ;  /* 0x000000ff15157207 */ /* 0x000fc80004000000 */
[----:B------:R-:W-:Y:S02]  /*e7970*/  ISETP.NE.U32.AND P1, PT, R21, RZ, PT ;  /* 0x000000ff1500720c */ /* 0x000fe40003f25070 */
[----:B-1----:R-:W-:-:S04]  /*e7980*/  LOP3.LUT R252, R233, 0x1f, RZ, 0xc0, !PT ;  /* 0x0000001fe9fc7812 */ /* 0x002fc800078ec0ff */
[----:B------:R-:W-:-:S04]  /*e7990*/  SHF.L.U32 R47, R252, 0x2, RZ ;  /* 0x00000002fc2f7819 */ /* 0x000fc800000006ff */
[----:B------:R-:W-:-:S05]  /*e79a0*/  LEA R21, R46, R47, 0x10 ;  /* 0x0000002f2e157211 */ /* 0x000fca00078e80ff */
[----:B------:R-:W-:Y:S01]  /*e79b0*/  @!PT LDS RZ, [RZ] ;  /* 0x00000000fffff984 */ /* 0x000fe20000000800 */
[----:B------:R-:W-:Y:S01]  /*e79c0*/  @!PT LDS RZ, [RZ] ;  /* 0x00000000fffff984 */ /* 0x000fe20000000800 */
[----:B------:R-:W-:Y:S01]  /*e79d0*/  @!PT LDS RZ, [RZ] ;  /* 0x00000000fffff984 */ /* 0x000fe20000000800 */
[----:B------:R1:W-:Y:S01]  /*e79e0*/  LDGSTS.E [R21+0x40000], [R22.64], P1 ;  /* 0x4000000016157fae */ /* 0x0003e20008921844 */
[-C--:B---3--:R-:W-:Y:S02]  /*e79f0*/  IADD3 R30, P2, R30, R25.reuse, RZ ;  /* 0x000000191e1e7210 */ /* 0x088fe40007f5e0ff */
[----:B------:R-:W-:-:S03]  /*e7a00*/  IADD3 R24, P3, R24, R25, RZ ;  /* 0x0000001918187210 */ /* 0x000fc60007f7e0ff */
[----:B------:R-:W-:Y:S01]  /*e7a10*/  IMAD.X R32, R32, 0x1, R0, P2 ;  /* 0x0000000120207824 */ /* 0x000fe200010e0600 */
[----:B------:R-:W-:Y:S01]  /*e7a20*/  STL [R1+0x4af8], R30 ;  /* 0x004af81e01007387 */ /* 0x000fe20000100800 */
[----:B-1----:R-:W-:Y:S01]  /*e7a30*/  IMAD.MOV.U32 R22, RZ, RZ, R30 ;  /* 0x000000ffff167224 */ /* 0x002fe200078e001e */
[----:B------:R-:W-:Y:S02]  /*e7a40*/  IADD3.X R28, R28, R0, RZ, P3, !PT ;  /* 0x000000001c1c7210 */ /* 0x000fe40001ffe4ff */
[----:B------:R1:W-:Y:S01]  /*e7a50*/  STL [R1+0x4aec], R32 ;  /* 0x004aec2001007387 */ /* 0x0003e20000100800 */
[----:B------:R-:W-:-:S03]  /*e7a60*/  MOV R23, R32 ;  /* 0x0000002000177202 */ /* 0x000fc60000000f00 */
[----:B------:R-:W-:Y:S04]  /*e7a70*/  STL [R1+0x4af0], R24 ;  /* 0x004af01801007387 */ /* 0x000fe80000100800 */
[----:B------:R3:W-:Y:S04]  /*e7a80*/  STL [R1+0x4ae4], R28 ;  /* 0x004ae41c01007387 */ /* 0x0007e80000100800 */
[----:B-1----:R-:W2:Y:S01]  /*e7a90*/  LDL.LU R32, [R1+0x4a5c] ;  /* 0x004a5c0001207983 */ /* 0x002ea20000300800 */
[----:B------:R-:W-:-:S03]  /*e7aa0*/  ISETP.GT.AND P2, PT, R20, 0x4, PT ;  /* 0x000000041400780c */ /* 0x000fc60003f44270 */
[----:B------:R1:W-:Y:S04]  /*e7ab0*/  LDGSTS.E [R21+0x40080], [R22.64], P1 ;  /* 0x4008000016157fae */ /* 0x0003e80008921844 */
[----:B------:R-:W2:Y:S01]  /*e7ac0*/  LDL.LU R30, [R1+0x4a68] ;  /* 0x004a6800011e7983 */ /* 0x000ea20000300800 */
[-C--:B------:R-:W-:Y:S01]  /*e7ad0*/  IADD3 R35, P3, R35, R25.reuse, RZ ;  /* 0x0000001923237210 */ /* 0x080fe20007f7e0ff */
[----:B-1----:R-:W-:Y:S01]  /*e7ae0*/  IMAD.MOV.U32 R22, RZ, RZ, R24 ;  /* 0x000000ffff167224 */ /* 0x002fe200078e0018 */
[----:B------:R-:W-:Y:S02]  /*e7af0*/  MOV R23, R28 ;  /* 0x0000001c00177202 */ /* 0x000fe40000000f00 */
[----:B---3--:R-:W3:Y:S04]  /*e7b00*/  LDL.LU R28, [R1+0x49f4] ;  /* 0x0049f400011c7983 */ /* 0x008ee80000300800 */
[----:B------:R-:W3:Y:S01]  /*e7b10*/  LDL.LU R24, [R1+0x4a00] ;  /* 0x004a000001187983 */ /* 0x000ee20000300800 */
[----:B------:R-:W-:-:S03]  /*e7b20*/  IADD3 R26, P4, R26, R25, RZ ;  /* 0x000000191a1a7210 */ /* 0x000fc60007f9e0ff */
[----:B------:R1:W-:Y:S01]  /*e7b30*/  LDGSTS.E [R21+0x40100], [R22.64], P1 ;  /* 0x4010000016157fae */ /* 0x0003e20008921844 */
[----:B------:R-:W-:Y:S01]  /*e7b40*/  IMAD.X R36, R36, 0x1, R0, P3 ;  /* 0x0000000124247824 */ /* 0x000fe200018e0600 */
[----:B------:R-:W-:Y:S02]  /*e7b50*/  IADD3.X R27, R27, R0, RZ, P4, !PT ;  /* 0x000000001b1b7210 */ /* 0x000fe400027fe4ff */
[----:B------:R-:W-:Y:S01]  /*e7b60*/  STL [R1+0x4ae8], R35 ;  /* 0x004ae82301007387 */ /* 0x000fe20000100800 */
[----:B-1----:R-:W-:-:S04]  /*e7b70*/  SEL R22, RZ, 0x4, !P2 ;  /* 0x00000004ff167807 */ /* 0x002fc80005000000 */
[----:B------:R-:W-:Y:S01]  /*e7b80*/  SEL R22, R22, RZ, !P0 ;  /* 0x000000ff16167207 */ /* 0x000fe20004000000 */
[----:B------:R1:W-:Y:S01]  /*e7b90*/  STL [R1+0x4adc], R36 ;  /* 0x004adc2401007387 */ /* 0x0003e20000100800 */
[----:B------:R-:W-:Y:S02]  /*e7ba0*/  MOV R23, R36 ;  /* 0x0000002400177202 */ /* 0x000fe40000000f00 */
[----:B------:R-:W-:Y:S01]  /*e7bb0*/  ISETP.NE.U32.AND P2, PT, R22, RZ, PT ;  /* 0x000000ff1600720c */ /* 0x000fe20003f45070 */
[----:B------:R-:W-:Y:S01]  /*e7bc0*/  IMAD.MOV.U32 R22, RZ, RZ, R35 ;  /* 0x000000ffff167224 */ /* 0x000fe200078e0023 */
[----:B------:R-:W-:Y:S04]  /*e7bd0*/  STL [R1+0x4a80], R26 ;  /* 0x004a801a01007387 */ /* 0x000fe80000100800 */
[----:B------:R1:W-:Y:S04]  /*e7be0*/  STL [R1+0x4a74], R27 ;  /* 0x004a741b01007387 */ /* 0x0003e80000100800 */
[----:B-1----:R-:W3:Y:S04]  /*e7bf0*/  LDL.LU R36, [R1+0x49ec] ;  /* 0x0049ec0001247983 */ /* 0x002ee80000300800 */
[----:B------:R-:W3:Y:S04]  /*e7c00*/  LDL.LU R35, [R1+0x49f8] ;  /* 0x0049f80001237983 */ /* 0x000ee80000300800 */
[----:B------:R1:W-:Y:S02]  /*e7c10*/  LDGSTS.E [R21+0x40180], [R22.64], P1 ;  /* 0x4018000016157fae */ /* 0x0003e40008921844 */
[----:B-1----:R-:W-:Y:S01]  /*e7c20*/  MOV R23, R27 ;  /* 0x0000001b00177202 */ /* 0x002fe20000000f00 */
[----:B------:R-:W-:Y:S01]  /*e7c30*/  IMAD.MOV.U32 R22, RZ, RZ, R26 ;  /* 0x000000ffff167224 */ /* 0x000fe200078e001a */
[----:B------:R-:W3:Y:S04]  /*e7c40*/  LDL.LU R27, [R1+0x49e4] ;  /* 0x0049e400011b7983 */ /* 0x000ee80000300800 */
[----:B------:R-:W3:Y:S04]  /*e7c50*/  LDL.LU R26, [R1+0x49f0] ;  /* 0x0049f000011a7983 */ /* 0x000ee80000300800 */
[----:B------:R1:W-:Y:S01]  /*e7c60*/  LDGSTS.E [R21+0x40800], [R22.64], P2 ;  /* 0x4080000016157fae */ /* 0x0003e20009121844 */
[----:B----4-:R-:W-:-:S05]  /*e7c70*/  IADD3 R33, P1, R33, R25, RZ ;  /* 0x0000001921217210 */ /* 0x010fca0007f3e0ff */
[----:B------:R-:W-:Y:S01]  /*e7c80*/  IMAD.X R34, R34, 0x1, R0, P1 ;  /* 0x0000000122227824 */ /* 0x000fe200008e0600 */
[----:B------:R-:W-:Y:S01]  /*e7c90*/  IADD3 R29, P3, R29, R25, RZ ;  /* 0x000000191d1d7210 */ /* 0x000fe20007f7e0ff */
[----:B------:R-:W-:Y:S03]  /*e7ca0*/  STL [R1+0x4a78], R33 ;  /* 0x004a782101007387 */ /* 0x000fe60000100800 */
[----:B------:R-:W-:Y:S01]  /*e7cb0*/  IADD3.X R31, R31, R0, RZ, P3, !PT ;  /* 0x000000001f1f7210 */ /* 0x000fe20001ffe4ff */
[----:B------:R4:W-:Y:S01]  /*e7cc0*/  STL [R1+0x4a6c], R34 ;  /* 0x004a6c2201007387 */ /* 0x0009e20000100800 */
[----:B-1----:R-:W-:Y:S01]  /*e7cd0*/  IMAD.MOV.U32 R22, RZ, RZ, R33 ;  /* 0x000000ffff167224 */ /* 0x002fe200078e0021 */
[----:B------:R-:W-:Y:S02]  /*e7ce0*/  MOV R23, R34 ;  /* 0x0000002200177202 */ /* 0x000fe40000000f00 */
[----:B------:R-:W-:Y:S04]  /*e7cf0*/  STL [R1+0x4a70], R29 ;  /* 0x004a701d01007387 */ /* 0x000fe80000100800 */
[----:B------:R1:W-:Y:S04]  /*e7d00*/  STL [R1+0x4a64], R31 ;  /* 0x004a641f01007387 */ /* 0x0003e80000100800 */
[----:B----4-:R-:W4:Y:S04]  /*e7d10*/  LDL.LU R34, [R1+0x49dc] ;  /* 0x0049dc0001227983 */ /* 0x010f280000300800 */
[----:B------:R-:W4:Y:S04]  /*e7d20*/  LDL.LU R33, [R1+0x49e8] ;  /* 0x0049e80001217983 */ /* 0x000f280000300800 */
[----:B------:R1:W-:Y:S02]  /*e7d30*/  LDGSTS.E [R21+0x40880], [R22.64], P2 ;  /* 0x4088000016157fae */ /* 0x0003e40009121844 */
[----:B-1----:R-:W-:Y:S01]  /*e7d40*/  MOV R23, R31 ;  /* 0x0000001f00177202 */ /* 0x002fe20000000f00 */
[----:B------:R-:W-:Y:S01]  /*e7d50*/  IMAD.MOV.U32 R22, RZ, RZ, R29 ;  /* 0x000000ffff167224 */ /* 0x000fe200078e001d */
[----:B------:R-:W4:Y:S04]  /*e7d60*/  LDL.LU R31, [R1+0x4974] ;  /* 0x00497400011f7983 */ /* 0x000f280000300800 */
[----:B------:R-:W4:Y:S01]  /*e7d70*/  LDL.LU R29, [R1+0x4980] ;  /* 0x00498000011d7983 */ /* 0x000f220000300800 */
[----:B------:R-:W-:-:S03]  /*e7d80*/  ISETP.GT.AND P1, PT, R20, 0x8, PT ;  /* 0x000000081400780c */ /* 0x000fc60003f24270 */
[----:B------:R1:W-:Y:S02]  /*e7d90*/  LDGSTS.E [R21+0x40900], [R22.64], P2 ;  /* 0x4090000016157fae */ /* 0x0003e40009121844 */
[----:B-1----:R-:W-:-:S04]  /*e7da0*/  SEL R22, RZ, 0x4, !P1 ;  /* 0x00000004ff167807 */ /* 0x002fc80004800000 */
[----:B------:R-:W-:-:S04]  /*e7db0*/  SEL R22, R22, RZ, !P0 ;  /* 0x000000ff16167207 */ /* 0x000fc80004000000 */
[----:B------:R-:W-:Y:S02]  /*e7dc0*/  ISETP.NE.U32.AND P1, PT, R22, RZ, PT ;  /* 0x000000ff1600720c */ /* 0x000fe40003f25070 */
[----:B--2---:R-:W-:-:S05]  /*e7dd0*/  IADD3 R30, P3, R30, R25, RZ ;  /* 0x000000191e1e7210 */ /* 0x004fca0007f7e0ff */
[----:B------:R-:W-:Y:S01]  /*e7de0*/  IMAD.X R32, R32, 0x1, R0, P3 ;  /* 0x0000000120207824 */ /* 0x000fe200018e0600 */
[----:B------:R-:W-:Y:S01]  /*e7df0*/  STL [R1+0x4a68], R30 ;  /* 0x004a681e01007387 */ /* 0x000fe20000100800 */
[----:B------:R-:W-:Y:S01]  /*e7e00*/  IMAD.MOV.U32 R22, RZ, RZ, R30 ;  /* 0x000000ffff167224 */ /* 0x000fe200078e001e */
[----:B---3--:R-:W-:Y:S02]  /*e7e10*/  IADD3 R24, P4, R24, R25, RZ ;  /* 0x0000001918187210 */ /* 0x008fe40007f9e0ff */
[----:B------:R1:W-:Y:S02]  /*e7e20*/  STL [R1+0x4a5c], R32 ;  /* 0x004a5c2001007387 */ /* 0x0003e40000100800 */
[----:B------:R-:W-:Y:S02]  /*e7e30*/  IADD3.X R28, R28, R0, RZ, P4, !PT ;  /* 0x000000001c1c7210 */ /* 0x000fe400027fe4ff */
[----:B------:R-:W-:Y:S01]  /*e7e40*/  STL [R1+0x4a00], R24 ;  /* 0x004a001801007387 */ /* 0x000fe20000100800 */
[----:B------:R-:W-:-:S03]  /*e7e50*/  MOV R23, R32 ;  /* 0x0000002000177202 */ /* 0x000fc60000000f00 */
[----:B------:R2:W-:Y:S04]  /*e7e60*/  STL [R1+0x49f4], R28 ;  /* 0x0049f41c01007387 */ /* 0x0005e80000100800 */
[----:B-1----:R-:W3:Y:S04]  /*e7e70*/  LDL.LU R32, [R1+0x496c] ;  /* 0x00496c0001207983 */ /* 0x002ee80000300800 */
[----:B------:R-:W3:Y:S04]  /*e7e80*/  LDL.LU R30, [R1+0x4978] ;  /* 0x00497800011e7983 */ /* 0x000ee80000300800 */
[----:B------:R1:W-:Y:S02]  /*e7e90*/  LDGSTS.E [R21+0x40980], [R22.64], P2 ;  /* 0x4098000016157fae */ /* 0x0003e40009121844 */
[----:B-1----:R-:W-:Y:S01]  /*e7ea0*/  MOV R23, R28 ;  /* 0x0000001c00177202 */ /* 0x002fe20000000f00 */
[----:B------:R-:W-:Y:S01]  /*e7eb0*/  IMAD.MOV.U32 R22, RZ, RZ, R24 ;  /* 0x000000ffff167224 */ /* 0x000fe200078e0018 */
[----:B--2---:R-:W2:Y:S04]  /*e7ec0*/  LDL.LU R28, [R1+0x4964] ;  /* 0x00496400011c7983 */ /* 0x004ea80000300800 */
[----:B------:R-:W2:Y:S01]  /*e7ed0*/  LDL.LU R24, [R1+0x4970] ;  /* 0x0049700001187983 */ /* 0x000ea20000300800 */
[----:B------:R-:W-:-:S03]  /*e7ee0*/  IADD3 R35, P2, R35, R25, RZ ;  /* 0x0000001923237210 */ /* 0x000fc60007f5e0ff */
[----:B------:R1:W-:Y:S02]  /*e7ef0*/  LDGSTS.E [R21+0x41000], [R22.64], P1 ;  /* 0x4100000016157fae */ /* 0x0003e40008921844 */
[----:B------:R-:W-:Y:S02]  /*e7f00*/  IMAD.X R36, R36, 0x1, R0, P2 ;  /* 0x0000000124247824 */ /* 0x000fe400010e0600 */
[----:B------:R-:W-:Y:S04]  /*e7f10*/  STL [R1+0x49f8], R35 ;  /* 0x0049f82301007387 */ /* 0x000fe80000100800 */
[----:B------:R1:W-:Y:S01]  /*e7f20*/  STL [R1+0x49ec], R36 ;  /* 0x0049ec2401007387 */ /* 0x0003e20000100800 */
[----:B------:R-:W-:Y:S01]  /*e7f30*/  IADD3 R26, P3, R26, R25, RZ ;  /* 0x000000191a1a7210 */ /* 0x000fe20007f7e0ff */
[----:B-1----:R-:W-:Y:S01]  /*e7f40*/  IMAD.MOV.U32 R22, RZ, RZ, R35 ;  /* 0x000000ffff167224 */ /* 0x002fe200078e0023 */
[----:B------:R-:W-:-:S02]  /*e7f50*/  MOV R23, R36 ;  /* 0x0000002400177202 */ /* 0x000fc40000000f00 */
[----:B------:R-:W-:Y:S01]  /*e7f60*/  IADD3.X R27, R27, R0, RZ, P3, !PT ;  /* 0x000000001b1b7210 */ /* 0x000fe20001ffe4ff */
[----:B------:R-:W-:Y:S04]  /*e7f70*/  STL [R1+0x49f0], R26 ;  /* 0x0049f01a01007387 */ /* 0x000fe80000100800 */
[----:B------:R1:W-:Y:S04]  /*e7f80*/  STL [R1+0x49e4], R27 ;  /* 0x0049e41b01007387 */ /* 0x0003e80000100800 */
[----:B------:R-:W2:Y:S01]  /*e7f90*/  LDL.LU R36, [R1+0x495c] ;  /* 0x00495c0001247983 */ /* 0x000ea20000300800 */
[----:B------:R-:W-:-:S03]  /*e7fa0*/  ISETP.GT.AND P2, PT, R20, 0xc, PT ;  /* 0x0000000c1400780c */ /* 0x000fc60003f44270 */
[----:B------:R1:W-:Y:S04]  /*e7fb0*/  LDGSTS.E [R21+0x41080], [R22.64], P1 ;  /* 0x4108000016157fae */ /* 0x0003e80008921844 */
[----:B------:R-:W2:Y:S01]  /*e7fc0*/  LDL.LU R35, [R1+0x4968] ;  /* 0x0049680001237983 */ /* 0x000ea20000300800 */
[----:B-1----:R-:W-:Y:S01]  /*e7fd0*/  IMAD.MOV.U32 R22, RZ, RZ, R26 ;  /* 0x000000ffff167224 */ /* 0x002fe200078e001a */
[----:B------:R-:W-:Y:S02]  /*e7fe0*/  MOV R23, R27 ;  /* 0x0000001b00177202 */ /* 0x000fe40000000f00 */
[----:B------:R-:W2:Y:S04]  /*e7ff0*/  LDL.LU R27, [R1+0x48f4] ;  /* 0x0048f400011b7983 */ /* 0x000ea80000300800 */
[----:B------:R-:W2:Y:S04]  /*e8000*/  LDL.LU R26, [R1+0x4900] ;  /* 0x00490000011a7983 */ /* 0x000ea80000300800 */
[----:B------:R1:W-:Y:S02]  /*e8010*/  LDGSTS.E [R21+0x41100], [R22.64], P1 ;  /* 0x4110000016157fae */ /* 0x0003e40008921844 */
[----:B-1----:R-:W-:-:S04]  /*e8020*/  SEL R22, RZ, 0x4, !P2 ;  /* 0x00000004ff167807 */ /* 0x002fc80005000000 */
[----:B------:R-:W-:-:S04]  /*e8030*/  SEL R22, R22, RZ, !P0 ;  /* 0x000000ff16167207 */ /* 0x000fc80004000000 */
[----:B------:R-:W-:Y:S02]  /*e8040*/  ISETP.NE.U32.AND P2, PT, R22, RZ, PT ;  /* 0x000000ff1600720c */ /* 0x000fe40003f45070 */
[----:B----4-:R-:W-:-:S05]  /*e8050*/  IADD3 R33, P3, R33, R25, RZ ;  /* 0x0000001921217210 */ /* 0x010fca0007f7e0ff */
[----:B------:R-:W-:Y:S01]  /*e8060*/  IMAD.X R34, R34, 0x1, R0, P3 ;  /* 0x0000000122227824 */ /* 0x000fe200018e0600 */
[----:B------:R-:W-:Y:S01]  /*e8070*/  STL [R1+0x49e8], R33 ;  /* 0x0049e82101007387 */ /* 0x000fe20000100800 */
[----:B------:R-:W-:-:S03]  /*e8080*/  IMAD.MOV.U32 R22, RZ, RZ, R33 ;  /* 0x000000ffff167224 */ /* 0x000fc600078e0021 */
[----:B------:R-:W-:Y:S01]  /*e8090*/  MOV R23, R34 ;  /* 0x0000002200177202 */ /* 0x000fe20000000f00 */
[----:B------:R1:W-:Y:S04]  /*e80a0*/  STL [R1+0x49dc], R34 ;  /* 0x0049dc2201007387 */ /* 0x0003e80000100800 */
[----:B------:R4:W-:Y:S01]  /*e80b0*/  LDGSTS.E [R21+0x41180], [R22.64], P1 ;  /* 0x4118000016157fae */ /* 0x0009e20008921844 */
[----:B------:R-:W-:-:S04]  /*e80c0*/  IADD3 R29, P4, R29, R25, RZ ;  /* 0x000000191d1d7210 */ /* 0x000fc80007f9e0ff */
[----:B------:R-:W-:Y:S01]  /*e80d0*/  IADD3.X R31, R31, R0, RZ, P4, !PT ;  /* 0x000000001f1f7210 */ /* 0x000fe200027fe4ff */
[----:B------:R-:W-:Y:S04]  /*e80e0*/  STL [R1+0x4980], R29 ;  /* 0x0049801d01007387 */ /* 0x000fe80000100800 */
[----:B------:R1:W-:Y:S01]  /*e80f0*/  STL [R1+0x4974], R31 ;  /* 0x0049741f01007387 */ /* 0x0003e20000100800 */
[----:B----4-:R-:W-:-:S03]  /*e8100*/  MOV R23, R31 ;  /* 0x0000001f00177202 */ /* 0x010fc60000000f00 */
[----:B-1----:R-:W4:Y:S01]  /*e8110*/  LDL.LU R34, [R1+0x48ec] ;  /* 0x0048ec0001227983 */ /* 0x002f220000300800 */
[----:B------:R-:W-:-:S03]  /*e8120*/  IMAD.MOV.U32 R22, RZ, RZ, R29 ;  /* 0x000000ffff167224 */ /* 0x000fc600078e001d */
[----:B------:R-:W4:Y:S04]  /*e8130*/  LDL.LU R33, [R1+0x48f8] ;  /* 0x0048f80001217983 */ /* 0x000f280000300800 */
[----:B------:R-:W4:Y:S04]  /*e8140*/  LDL.LU R31, [R1+0x48e4] ;  /* 0x0048e400011f7983 */ /* 0x000f280000300800 */
[----:B------:R-:W4:Y:S04]  /*e8150*/  LDL.LU R29, [R1+0x48f0] ;  /* 0x0048f000011d7983 */ /* 0x000f280000300800 */
[----:B------:R1:W-:Y:S01]  /*e8160*/  LDGSTS.E [R21+0x41800], [R22.64], P2 ;  /* 0x4180000016157fae */ /* 0x0003e20009121844 */
[----:B---3--:R-:W-:-:S05]  /*e8170*/  IADD3 R30, P1, R30, R25, RZ ;  /* 0x000000191e1e7210 */ /* 0x008fca0007f3e0ff */
[----:B------:R-:W-:Y:S01]  /*e8180*/  IMAD.X R32, R32, 0x1, R0, P1 ;  /* 0x0000000120207824 */ /* 0x000fe200008e0600 */
[----:B------:R-:W-:Y:S01]  /*e8190*/  STL [R1+0x4978], R30 ;  /* 0x0049781e01007387 */ /* 0x000fe20000100800 */
[----:B-1----:R-:W-:-:S03]  /*e81a0*/  IMAD.MOV.U32 R22, RZ, RZ, R30 ;  /* 0x000000ffff167224 */ /* 0x002fc600078e001e */
[----:B------:R-:W-:Y:S01]  /*e81b0*/  MOV R23, R32 ;  /* 0x0000002000177202 */ /* 0x000fe20000000f00 */
[----:B------:R1:W-:Y:S01]  /*e81c0*/  STL [R1+0x496c], R32 ;  /* 0x00496c2001007387 */ /* 0x0003e20000100800 */
[----:B--2---:R-:W-:-:S03]  /*e81d0*/  IADD3 R24, P3, R24, R25, RZ ;  /* 0x0000001918187210 */ /* 0x004fc60007f7e0ff */
[----:B------:R2:W-:Y:S01]  /*e81e0*/  LDGSTS.E [R21+0x41880], [R22.64], P2 ;  /* 0x4188000016157fae */ /* 0x0005e20009121844 */
[----:B------:R-:W-:-:S03]  /*e81f0*/  IADD3.X R28, R28, R0, RZ, P3, !PT ;  /* 0x000000001c1c7210 */ /* 0x000fc60001ffe4ff */
[----:B------:R-:W-:Y:S04]  /*e8200*/  STL [R1+0x4970], R24 ;  /* 0x0049701801007387 */ /* 0x000fe80000100800 */
[----:B------:R3:W-:Y:S04]  /*e8210*/  STL [R1+0x4964], R28 ;  /* 0x0049641c01007387 */ /* 0x0007e80000100800 */
[----:B-1----:R-:W4:Y:S01]  /*e8220*/  LDL.LU R32, [R1+0x48dc] ;  /* 0x0048dc0001207983 */ /* 0x002f220000300800 */
[----:B--2---:R-:W-:Y:S01]  /*e8230*/  IMAD.MOV.U32 R22, RZ, RZ, R24 ;  /* 0x000000ffff167224 */ /* 0x004fe200078e0018 */
[----:B------:R-:W-:-:S02]  /*e8240*/  MOV R23, R28 ;  /* 0x0000001c00177202 */ /* 0x000fc40000000f00 */
[----:B------:R-:W2:Y:S01]  /*e8250*/  LDL.LU R30, [R1+0x48e8] ;  /* 0x0048e800011e7983 */ /* 0x000ea20000300800 */
[----:B------:R-:W-:-:S03]  /*e8260*/  ISETP.GT.AND P1, PT, R20, 0x10, PT ;  /* 0x000000101400780c */ /* 0x000fc60003f24270 */
[----:B---3--:R-:W3:Y:S04]  /*e8270*/  LDL.LU R28, [R1+0x4874] ;  /* 0x00487400011c7983 */ /* 0x008ee80000300800 */
[----:B------:R-:W3:Y:S04]  /*e8280*/  LDL.LU R24, [R1+0x4880] ;  /* 0x0048800001187983 */ /* 0x000ee80000300800 */
[----:B------:R1:W-:Y:S02]  /*e8290*/  LDGSTS.E [R21+0x41900], [R22.64], P2 ;  /* 0x4190000016157fae */ /* 0x0003e40009121844 */
[----:B-1----:R-:W-:-:S02]  /*e82a0*/  SEL R22, RZ, 0x4, !P1 ;  /* 0x00000004ff167807 */ /* 0x002fc40004800000 */
[----:B------:R-:W-:Y:S02]  /*e82b0*/  IADD3 R35, P3, R35, R25, RZ ;  /* 0x0000001923237210 */ /* 0x000fe40007f7e0ff */
[----:B------:R-:W-:-:S03]  /*e82c0*/  SEL R22, R22, RZ, !P0 ;  /* 0x000000ff16167207 */ /* 0x000fc60004000000 */
[----:B------:R-:W-:Y:S01]  /*e82d0*/  IMAD.X R36, R36, 0x1, R0, P3 ;  /* 0x0000000124247824 */ /* 0x000fe200018e0600 */
[----:B------:R-:W-:Y:S01]  /*e82e0*/  ISETP.NE.U32.AND P1, PT, R22, RZ, PT ;  /* 0x000000ff1600720c */ /* 0x000fe20003f25070 */
[----:B------:R-:W-:Y:S01]  /*e82f0*/  STL [R1+0x4968], R35 ;  /* 0x0049682301007387 */ /* 0x000fe20000100800 */
[----:B------:R-:W-:-:S03]  /*e8300*/  IADD3 R26, P4, R26, R25, RZ ;  /* 0x000000191a1a7210 */ /* 0x000fc60007f9e0ff */
[----:B------:R1:W-:Y:S01]  /*e8310*/  STL [R1+0x495c], R36 ;  /* 0x00495c2401007387 */ /* 0x0003e20000100800 */
[----:B------:R-:W-:Y:S01]  /*e8320*/  IADD3.X R27, R27, R0, RZ, P4, !PT ;  /* 0x000000001b1b7210 */ /* 0x000fe200027fe4ff */
[----:B------:R-:W-:Y:S01]  /*e8330*/  IMAD.MOV.U32 R22, RZ, RZ, R35 ;  /* 0x000000ffff167224 */ /* 0x000fe200078e0023 */
[----:B------:R-:W-:Y:S01]  /*e8340*/  MOV R23, R36 ;  /* 0x0000002400177202 */ /* 0x000fe20000000f00 */
        /* <DEDUP_REMOVED lines=34> */
[-C--:B---3--:R-:W-:Y:S01]  /*e8570*/  IADD3 R24, P4, R24, R25.reuse, RZ ;  /* 0x0000001918187210 */ /* 0x088fe20007f9e0ff */
[----:B------:R-:W-:Y:S03]  /*e8580*/  STL [R1+0x48e8], R30 ;  /* 0x0048e81e01007387 */ /* 0x000fe60000100800 */
[----:B------:R-:W-:Y:S01]  /*e8590*/  IADD3.X R28, R28, R0, RZ, P4, !PT ;  /* 0x000000001c1c7210 */ /* 0x000fe200027fe4ff */
[----:B------:R1:W-:Y:S01]  /*e85a0*/  STL [R1+0x48dc], R32 ;  /* 0x0048dc2001007387 */ /* 0x0003e20000100800 */
[----:B------:R-:W-:Y:S01]  /*e85b0*/  IMAD.MOV.U32 R22, RZ, RZ, R30 ;  /* 0x000000ffff167224 */ /* 0x000fe200078e001e */
[----:B------:R-:W-:Y:S02]  /*e85c0*/  MOV R23, R32 ;  /* 0x0000002000177202 */ /* 0x000fe40000000f00 */
[----:B------:R-:W-:Y:S04]  /*e85d0*/  STL [R1+0x4880], R24 ;  /* 0x0048801801007387 */ /* 0x000fe80000100800 */
[----:B------:R2:W-:Y:S04]  /*e85e0*/  STL [R1+0x4874], R28 ;  /* 0x0048741c01007387 */ /* 0x0005e80000100800 */
[----:B-1----:R-:W3:Y:S04]  /*e85f0*/  LDL.LU R32, [R1+0x47ec] ;  /* 0x0047ec0001207983 */ /* 0x002ee80000300800 */
[----:B------:R-:W3:Y:S04]  /*e8600*/  LDL.LU R30, [R1+0x47f8] ;  /* 0x0047f800011e7983 */ /* 0x000ee80000300800 */
[----:B------:R1:W-:Y:S02]  /*e8610*/  LDGSTS.E [R21+0x42180], [R22.64], P1 ;  /* 0x4218000016157fae */ /* 0x0003e40008921844 */
[----:B-1----:R-:W-:Y:S01]  /*e8620*/  MOV R23, R28 ;  /* 0x0000001c00177202 */ /* 0x002fe20000000f00 */
[----:B------:R-:W-:Y:S01]  /*e8630*/  IMAD.MOV.U32 R22, RZ, RZ, R24 ;  /* 0x000000ffff167224 */ /* 0x000fe200078e0018 */
[----:B--2---:R-:W2:Y:S04]  /*e8640*/  LDL.LU R28, [R1+0x47e4] ;  /* 0x0047e400011c7983 */ /* 0x004ea80000300800 */
[----:B------:R-:W2:Y:S04]  /*e8650*/  LDL.LU R24, [R1+0x47f0] ;  /* 0x0047f00001187983 */ /* 0x000ea80000300800 */
[----:B------:R1:W-:Y:S01]  /*e8660*/  LDGSTS.E [R21+0x42800], [R22.64], P2 ;  /* 0x4280000016157fae */ /* 0x0003e20009121844 */
[----:B------:R-:W-:-:S05]  /*e8670*/  IADD3 R35, P1, R35, R25, RZ ;  /* 0x0000001923237210 */ /* 0x000fca0007f3e0ff */
[----:B------:R-:W-:Y:S01]  /*e8680*/  IMAD.X R36, R36, 0x1, R0, P1 ;  /* 0x0000000124247824 */ /* 0x000fe200008e0600 */
[----:B------:R-:W-:Y:S01]  /*e8690*/  STL [R1+0x4878], R35 ;  /* 0x0048782301007387 */ /* 0x000fe20000100800 */
[----:B-1----:R-:W-:-:S03]  /*e86a0*/  IMAD.MOV.U32 R22, RZ, RZ, R35 ;  /* 0x000000ffff167224 */ /* 0x002fc600078e0023 */
[----:B------:R-:W-:Y:S01]  /*e86b0*/  MOV R23, R36 ;  /* 0x0000002400177202 */ /* 0x000fe20000000f00 */
[----:B------:R1:W-:Y:S01]  /*e86c0*/  STL [R1+0x486c], R36 ;  /* 0x00486c2401007387 */ /* 0x0003e20000100800 */
[----:B------:R-:W-:-:S03]  /*e86d0*/  IADD3 R26, P3, R26, R25, RZ ;  /* 0x000000191a1a7210 */ /* 0x000fc60007f7e0ff */
[----:B------:R1:W-:Y:S01]  /*e86e0*/  LDGSTS.E [R21+0x42880], [R22.64], P2 ;  /* 0x4288000016157fae */ /* 0x0003e20009121844 */
[----:B------:R-:W-:-:S03]  /*e86f0*/  IADD3.X R27, R27, R0, RZ, P3, !PT ;  /* 0x000000001b1b7210 */ /* 0x000fc60001ffe4ff */
[----:B------:R-:W-:Y:S04]  /*e8700*/  STL [R1+0x4870], R26 ;  /* 0x0048701a01007387 */ /* 0x000fe80000100800 */
[----:B------:R1:W-:Y:S04]  /*e8710*/  STL [R1+0x4864], R27 ;  /* 0x0048641b01007387 */ /* 0x0003e80000100800 */
[----:B-1----:R-:W2:Y:S01]  /*e8720*/  LDL.LU R36, [R1+0x47dc] ;  /* 0x0047dc0001247983 */ /* 0x002ea20000300800 */
[----:B------:R-:W-:Y:S01]  /*e8730*/  IMAD.MOV.U32 R22, RZ, RZ, R26 ;  /* 0x000000ffff167224 */ /* 0x000fe200078e001a */
[----:B------:R-:W-:-:S02]  /*e8740*/  MOV R23, R27 ;  /* 0x0000001b00177202 */ /* 0x000fc40000000f00 */
[----:B------:R-:W2:Y:S01]  /*e8750*/  LDL.LU R35, [R1+0x47e8] ;  /* 0x0047e80001237983 */ /* 0x000ea20000300800 */
[----:B------:R-:W-:-:S03]  /*e8760*/  ISETP.GT.AND P1, PT, R20, 0x18, PT ;  /* 0x000000181400780c */ /* 0x000fc60003f24270 */
        /* <DEDUP_REMOVED lines=47> */
[----:B------:R-:W-:Y:S01]  /*e8a60*/  IADD3 R26, P4, R26, R25, RZ ;  /* 0x000000191a1a7210 */ /* 0x000fe20007f9e0ff */
[----:B------:R-:W-:Y:S01]  /*e8a70*/  STL [R1+0x47e8], R35 ;  /* 0x0047e82301007387 */ /* 0x000fe20000100800 */
[----:B------:R-:W-:Y:S02]  /*e8a80*/  ISETP.NE.U32.AND P2, PT, R22, RZ, PT ;  /* 0x000000ff1600720c */ /* 0x000fe40003f45070 */
        /* <DEDUP_REMOVED lines=704> */
[----:B------:R3:W-:Y:S01]  /*eb690*/  STL [R1+0x3ed0], R28 ;  /* 0x003ed01c01007387 */ /* 0x0007e20000100800 */
[----:B------:R-:W-:-:S03]  /*eb6a0*/  ISETP.GT.AND P2, PT, R20, 0x64, PT ;  /* 0x000000641400780c */ /* 0x000fc60003f44270 */
[----:B-1----:R-:W4:Y:S01]  /*eb6b0*/  LDL.LU R32, [R1+0x3e58] ;  /* 0x003e580001207983 */ /* 0x002f220000300800 */
[----:B--2---:R-:W-:Y:S01]  /*eb6c0*/  IMAD.MOV.U32 R22, RZ, RZ, R24 ;  /* 0x000000ffff167224 */ /* 0x004fe200078e0018 */
[----:B------:R-:W-:Y:S02]  /*eb6d0*/  MOV R23, R28 ;  /* 0x0000001c00177202 */ /* 0x000fe40000000f00 */
[----:B------:R-:W2:Y:S04]  /*eb6e0*/  LDL.LU R30, [R1+0x3e5c] ;  /* 0x003e5c00011e7983 */ /* 0x000ea80000300800 */
        /* <DEDUP_REMOVED lines=105> */
[----:B------:R-:W-:Y:S02]  /*ebd80*/  IMAD.X R32, R32, 0x1, R0, P1 ;  /* 0x0000000120207824 */ /* 0x000fe400008e0600 */
[----:B-1----:R-:W-:Y:S01]  /*ebd90*/  IMAD.MOV.U32 R22, RZ, RZ, R30 ;  /* 0x000000ffff167224 */ /* 0x002fe200078e001e */
[----:B------:R1:W-:Y:S02]  /*ebda0*/  STL [R1+0x3d4c], R30 ;  /* 0x003d4c1e01007387 */ /* 0x0003e40000100800 */
[----:B------:R-:W-:Y:S02]  /*ebdb0*/  MOV R23, R32 ;  /* 0x0000002000177202 */ /* 0x000fe40000000f00 */
[----:B------:R-:W-:Y:S04]  /*ebdc0*/  STL [R1+0x3d48], R32 ;  /* 0x003d482001007387 */ /* 0x000fe80000100800 */
[----:B------:R3:W-:Y:S01]  /*ebdd0*/  LDGSTS.E [R21+0x4d880], [R22.64], P2 ;  /* 0x4d88000016157fae */ /* 0x0007e20009121844 */
[----:B--2---:R-:W-:-:S04]  /*ebde0*/  IADD3 R24, P3, R24, R25, RZ ;  /* 0x0000001918187210 */ /* 0x004fc80007f7e0ff */
[----:B------:R-:W-:Y:S01]  /*ebdf0*/  IADD3.X R28, R28, R0, RZ, P3, !PT ;  /* 0x000000001c1c7210 */ /* 0x000fe20001ffe4ff */
[----:B------:R2:W-:Y:S01]  /*ebe00*/  STL [R1+0x3d54], R24 ;  /* 0x003d541801007387 */ /* 0x0005e20000100800 */
[----:B---3--:R-:W-:-:S03]  /*ebe10*/  IMAD.MOV.U32 R22, RZ, RZ, R24 ;  /* 0x000000ffff167224 */ /* 0x008fc600078e0018 */
[----:B------:R3:W-:Y:S01]  /*ebe20*/  STL [R1+0x3d50], R28 ;  /* 0x003d501c01007387 */ /* 0x0007e20000100800 */
[----:B------:R-:W-:-:S03]  /*ebe30*/  MOV R23, R28 ;  /* 0x0000001c00177202 */ /* 0x000fc60000000f00 */
[----:B-1----:R-:W4:Y:S01]  /*ebe40*/  LDL.LU R30, [R1+0x3cd8] ;  /* 0x003cd800011e7983 */ /* 0x002f220000300800 */
[----:B------:R-:W-:-:S03]  /*ebe50*/  ISETP.GT.AND P1, PT, R20, 0x70, PT ;  /* 0x000000701400780c */ /* 0x000fc60003f24270 */
[----:B--2---:R-:W2:Y:S04]  /*ebe60*/  LDL.LU R24, [R1+0x3cdc] ;  /* 0x003cdc0001187983 */ /* 0x004ea80000300800 */
[----:B------:R-:W2:Y:S04]  /*ebe70*/  LDL.LU R32, [R1+0x3c20] ;  /* 0x003c200001207983 */ /* 0x000ea80000300800 */
[----:B---3--:R-:W3:Y:S04]  /*ebe80*/  LDL.LU R28, [R1+0x3c24] ;  /* 0x003c2400011c7983 */ /* 0x008ee80000300800 */
[----:B------:R1:W-:Y:S02]  /*ebe90*/  LDGSTS.E [R21+0x4d900], [R22.64], P2 ;  /* 0x4d90000016157fae */ /* 0x0003e40009121844 */
[----:B-1----:R-:W-:-:S02]  /*ebea0*/  SEL R22, RZ, 0x4, !P1 ;  /* 0x00000004ff167807 */ /* 0x002fc40004800000 */
[----:B------:R-:W-:Y:S02]  /*ebeb0*/  IADD3 R35, P3, R35, R25, RZ ;  /* 0x0000001923237210 */ /* 0x000fe40007f7e0ff */
[----:B------:R-:W-:-:S03]  /*ebec0*/  SEL R22, R22, RZ, !P0 ;  /* 0x000000ff16167207 */ /* 0x000fc60004000000 */
[----:B------:R-:W-:Y:S01]  /*ebed0*/  IMAD.X R36, R36, 0x1, R0, P3 ;  /* 0x0000000124247824 */ /* 0x000fe200018e0600 */
[----:B------:R-:W-:Y:S01]  /*ebee0*/  IADD3 R26, P4, R26, R25, RZ ;  /* 0x000000191a1a7210 */ /* 0x000fe20007f9e0ff */
[----:B------:R-:W-:Y:S03]  /*ebef0*/  STL [R1+0x3d5c], R35 ;  /* 0x003d5c2301007387 */ /* 0x000fe60000100800 */
[----:B------:R-:W-:Y:S01]  /*ebf00*/  IADD3.X R27, R27, R0, RZ, P4, !PT ;  /* 0x000000001b1b7210 */ /* 0x000fe200027fe4ff */
[----:B------:R1:W-:Y:S01]  /*ebf10*/  STL [R1+0x3d58], R36 ;  /* 0x003d582401007387 */ /* 0x0003e20000100800 */
[----:B------:R-:W-:Y:S01]  /*ebf20*/  ISETP.NE.U32.AND P1, PT, R22, RZ, PT ;  /* 0x000000ff1600720c */ /* 0x000fe20003f25070 */
        /* <DEDUP_REMOVED lines=36> */
[----:B---3--:R-:W-:Y:S01]  /*ec170*/  IADD3 R28, P4, R28, R25, RZ ;  /* 0x000000191c1c7210 */ /* 0x008fe20007f9e0ff */
[----:B------:R-:W-:Y:S01]  /*ec180*/  STL [R1+0x3cdc], R24 ;  /* 0x003cdc1801007387 */ /* 0x000fe20000100800 */
[----:B------:R-:W-:Y:S02]  /*ec190*/  IMAD.MOV.U32 R22, RZ, RZ, R24 ;  /* 0x000000ffff167224 */ /* 0x000fe400078e0018 */
[----:B------:R-:W-:Y:S02]  /*ec1a0*/  MOV R23, R30 ;  /* 0x0000001e00177202 */ /* 0x000fe40000000f00 */
[----:B------:R-:W-:Y:S01]  /*ec1b0*/  IADD3.X R32, R32, R0, RZ, P4, !PT ;  /* 0x0000000020207210 */ /* 0x000fe200027fe4ff */
[----:B------:R1:W-:Y:S04]  /*ec1c0*/  STL [R1+0x3cd8], R30 ;  /* 0x003cd81e01007387 */ /* 0x0003e80000100800 */
[----:B------:R-:W-:Y:S04]  /*ec1d0*/  STL [R1+0x3c24], R28 ;  /* 0x003c241c01007387 */ /* 0x000fe80000100800 */
[----:B------:R2:W-:Y:S04]  /*ec1e0*/  LDGSTS.E [R21+0x4e180], [R22.64], P1 ;  /* 0x4e18000016157fae */ /* 0x0005e80008921844 */
[----:B-1----:R-:W3:Y:S04]  /*ec1f0*/  LDL.LU R30, [R1+0x3bac] ;  /* 0x003bac00011e7983 */ /* 0x002ee80000300800 */
[----:B------:R1:W-:Y:S04]  /*ec200*/  STL [R1+0x3c20], R32 ;  /* 0x003c202001007387 */ /* 0x0003e80000100800 */
[----:B------:R-:W3:Y:S01]  /*ec210*/  LDL.LU R24, [R1+0x3bb4] ;  /* 0x003bb40001187983 */ /* 0x000ee20000300800 */
[----:B--2---:R-:W-:Y:S01]  /*ec220*/  MOV R23, R32 ;  /* 0x0000002000177202 */ /* 0x004fe20000000f00 */
[----:B------:R-:W-:-:S02]  /*ec230*/  IMAD.MOV.U32 R22, RZ, RZ, R28 ;  /* 0x000000ffff167224 */ /* 0x000fc400078e001c */
[----:B-1----:R-:W3:Y:S04]  /*ec240*/  LDL.LU R32, [R1+0x3ba8] ;  /* 0x003ba80001207983 */ /* 0x002ee80000300800 */
[----:B------:R-:W3:Y:S04]  /*ec250*/  LDL.LU R28, [R1+0x3bb0] ;  /* 0x003bb000011c7983 */ /* 0x000ee80000300800 */
[----:B------:R1:W-:Y:S01]  /*ec260*/  LDGSTS.E [R21+0x4e800], [R22.64], P2 ;  /* 0x4e80000016157fae */ /* 0x0003e20009121844 */
[----:B------:R-:W-:-:S05]  /*ec270*/  IADD3 R35, P1, R35, R25, RZ ;  /* 0x0000001923237210 */ /* 0x000fca0007f3e0ff */
[----:B------:R-:W-:Y:S02]  /*ec280*/  IMAD.X R36, R36, 0x1, R0, P1 ;  /* 0x0000000124247824 */ /* 0x000fe400008e0600 */
[----:B-1----:R-:W-:-:S03]  /*ec290*/  IMAD.MOV.U32 R22, RZ, RZ, R35 ;  /* 0x000000ffff167224 */ /* 0x002fc600078e0023 */
[----:B------:R-:W-:Y:S01]  /*ec2a0*/  MOV R23, R36 ;  /* 0x0000002400177202 */ /* 0x000fe20000000f00 */
[----:B------:R-:W-:Y:S01]  /*ec2b0*/  STL [R1+0x3c2c], R35 ;  /* 0x003c2c2301007387 */ /* 0x000fe20000100800 */
[----:B------:R-:W-:-:S03]  /*ec2c0*/  ISETP.GT.AND P1, PT, R20, 0x78, PT ;  /* 0x000000781400780c */ /* 0x000fc60003f24270 */
[----:B------:R1:W-:Y:S01]  /*ec2d0*/  LDGSTS.E [R21+0x4e880], [R22.64], P2 ;  /* 0x4e88000016157fae */ /* 0x0003e20009121844 */
[----:B------:R-:W-:-:S04]  /*ec2e0*/  IADD3 R26, P3, R26, R25, RZ ;  /* 0x000000191a1a7210 */ /* 0x000fc80007f7e0ff */
[----:B------:R-:W-:Y:S01]  /*ec2f0*/  IADD3.X R27, R27, R0, RZ, P3, !PT ;  /* 0x000000001b1b7210 */ /* 0x000fe20001ffe4ff */
[----:B-1----:R-:W-:Y:S01]  /*ec300*/  IMAD.MOV.U32 R22, RZ, RZ, R26 ;  /* 0x000000ffff167224 */ /* 0x002fe200078e001a */
[----:B------:R-:W-:Y:S02]  /*ec310*/  STL [R1+0x3c28], R36 ;  /* 0x003c282401007387 */ /* 0x000fe40000100800 */
[----:B------:R-:W-:Y:S02]  /*ec320*/  MOV R23, R27 ;  /* 0x0000001b00177202 */ /* 0x000fe40000000f00 */
[----:B------:R-:W-:Y:S04]  /*ec330*/  STL [R1+0x3c34], R26 ;  /* 0x003c341a01007387 */ /* 0x000fe80000100800 */
[----:B------:R1:W-:Y:S04]  /*ec340*/  STL [R1+0x3c30], R27 ;  /* 0x003c301b01007387 */ /* 0x0003e80000100800 */
[----:B------:R1:W-:Y:S04]  /*ec350*/  LDGSTS.E [R21+0x4e900], [R22.64], P2 ;  /* 0x4e90000016157fae */ /* 0x0003e80009121844 */
[----:B-1----:R-:W3:Y:S04]  /*ec360*/  LDL.LU R27, [R1+0x3bb8] ;  /* 0x003bb800011b7983 */ /* 0x002ee80000300800 */
[----:B------:R-:W3:Y:S01]  /*ec370*/  LDL.LU R26, [R1+0x3bbc] ;  /* 0x003bbc00011a7983 */ /* 0x000ee20000300800 */
[----:B------:R-:W-:-:S04]  /*ec380*/  SEL R22, RZ, 0x4, !P1 ;  /* 0x00000004ff167807 */ /* 0x000fc80004800000 */
        /* <DEDUP_REMOVED lines=11> */
[----:B------:R-:W-:Y:S01]  /*ec440*/  STL [R1+0x3ba4], R29 ;  /* 0x003ba41d01007387 */ /* 0x000fe20000100800 */
[----:B----4-:R-:W-:-:S03]  /*ec450*/  IMAD.MOV.U32 R22, RZ, RZ, R29 ;  /* 0x000000ffff167224 */ /* 0x010fc600078e001d */
[----:B------:R4:W-:Y:S01]  /*ec460*/  STL [R1+0x3ba0], R31 ;  /* 0x003ba01f01007387 */ /* 0x0009e20000100800 */
[----:B------:R-:W-:-:S03]  /*ec470*/  MOV R23, R31 ;  /* 0x0000001f00177202 */ /* 0x000fc60000000f00 */
[----:B-1----:R-:W2:Y:S04]  /*ec480*/  LDL.LU R34, [R1+0x3b20] ;  /* 0x003b200001227983 */ /* 0x002ea80000300800 */
[----:B------:R-:W2:Y:S04]  /*ec490*/  LDL.LU R33, [R1+0x3b24] ;  /* 0x003b240001217983 */ /* 0x000ea80000300800 */
[----:B----4-:R-:W2:Y:S04]  /*ec4a0*/  LDL.LU R31, [R1+0x3b28] ;  /* 0x003b2800011f7983 */ /* 0x010ea80000300800 */
[----:B------:R-:W2:Y:S04]  /*ec4b0*/  LDL.LU R29, [R1+0x3b2c] ;  /* 0x003b2c00011d7983 */ /* 0x000ea80000300800 */
[----:B------:R1:W-:Y:S01]  /*ec4c0*/  LDGSTS.E [R21+0x4f000], [R22.64], P1 ;  /* 0x4f00000016157fae */ /* 0x0003e20008921844 */
[----:B---3--:R-:W-:-:S02]  /*ec4d0*/  IADD3 R30, P2, R30, R25, RZ ;  /* 0x000000191e1e7210 */ /* 0x008fc40007f5e0ff */
[----:B------:R-:W-:-:S03]  /*ec4e0*/  IADD3 R24, P3, R24, R25, RZ ;  /* 0x0000001918187210 */ /* 0x000fc60007f7e0ff */
[----:B-1----:R-:W-:Y:S02]  /*ec4f0*/  IMAD.MOV.U32 R22, RZ, RZ, R30 ;  /* 0x000000ffff167224 */ /* 0x002fe400078e001e */
[----:B------:R-:W-:Y:S01]  /*ec500*/  IMAD.X R32, R32, 0x1, R0, P2 ;  /* 0x0000000120207824 */ /* 0x000fe200010e0600 */
[----:B------:R1:W-:Y:S01]  /*ec510*/  STL [R1+0x3bac], R30 ;  /* 0x003bac1e01007387 */ /* 0x0003e20000100800 */
[----:B------:R-:W-:-:S03]  /*ec520*/  IADD3.X R28, R28, R0, RZ, P3, !PT ;  /* 0x000000001c1c7210 */ /* 0x000fc60001ffe4ff */
[----:B------:R-:W-:Y:S01]  /*ec530*/  MOV R23, R32 ;  /* 0x0000002000177202 */ /* 0x000fe20000000f00 */
[----:B------:R-:W-:Y:S04]  /*ec540*/  STL [R1+0x3ba8], R32 ;  /* 0x003ba82001007387 */ /* 0x000fe80000100800 */
[----:B------:R3:W-:Y:S04]  /*ec550*/  STL [R1+0x3bb4], R24 ;  /* 0x003bb41801007387 */ /* 0x0007e80000100800 */
[----:B------:R3:W-:Y:S04]  /*ec560*/  LDGSTS.E [R21+0x4f080], [R22.64], P1 ;  /* 0x4f08000016157fae */ /* 0x0007e80008921844 */
[----:B------:R3:W-:Y:S04]  /*ec570*/  STL [R1+0x3bb0], R28 ;  /* 0x003bb01c01007387 */ /* 0x0007e80000100800 */
[----:B-1----:R-:W4:Y:S01]  /*ec580*/  LDL.LU R30, [R1+0x3b34] ;  /* 0x003b3400011e7983 */ /* 0x002f220000300800 */
[----:B---3--:R-:W-:-:S03]  /*ec590*/  IMAD.MOV.U32 R22, RZ, RZ, R24 ;  /* 0x000000ffff167224 */ /* 0x008fc600078e0018 */
[----:B------:R-:W3:Y:S01]  /*ec5a0*/  LDL.LU R24, [R1+0x3b3c] ;  /* 0x003b3c0001187983 */ /* 0x000ee20000300800 */
[----:B------:R-:W-:-:S03]  /*ec5b0*/  MOV R23, R28 ;  /* 0x0000001c00177202 */ /* 0x000fc60000000f00 */
[----:B------:R-:W3:Y:S01]  /*ec5c0*/  LDL.LU R32, [R1+0x3b30] ;  /* 0x003b300001207983 */ /* 0x000ee20000300800 */
[----:B------:R-:W-:-:S03]  /*ec5d0*/  ISETP.GT.AND P2, PT, R20, 0x7c, PT ;  /* 0x0000007c1400780c */ /* 0x000fc60003f44270 */
[----:B------:R-:W3:Y:S04]  /*ec5e0*/  LDL.LU R28, [R1+0x3b38] ;  /* 0x003b3800011c7983 */ /* 0x000ee80000300800 */
[----:B------:R1:W-:Y:S02]  /*ec5f0*/  LDGSTS.E [R21+0x4f100], [R22.64], P1 ;  /* 0x4f10000016157fae */ /* 0x0003e40008921844 */
[----:B-1----:R-:W-:-:S04]  /*ec600*/  SEL R22, RZ, 0x4, !P2 ;  /* 0x00000004ff167807 */ /* 0x002fc80005000000 */
[----:B------:R-:W-:Y:S02]  /*ec610*/  SEL R22, R22, RZ, !P0 ;  /* 0x000000ff16167207 */ /* 0x000fe40004000000 */
[----:B------:R-:W-:-:S05]  /*ec620*/  IADD3 R26, P3, R26, R25, RZ ;  /* 0x000000191a1a7210 */ /* 0x000fca0007f7e0ff */
[----:B------:R-:W-:Y:S01]  /*ec630*/  IMAD.X R27, R27, 0x1, R0, P3 ;  /* 0x000000011b1b7824 */ /* 0x000fe200018e0600 */
[----:B------:R-:W-:Y:S01]  /*ec640*/  STL [R1+0x3bbc], R26 ;  /* 0x003bbc1a01007387 */ /* 0x000fe20000100800 */
[----:B------:R-:W-:Y:S02]  /*ec650*/  ISETP.NE.U32.AND P2, PT, R22, RZ, PT ;  /* 0x000000ff1600720c */ /* 0x000fe40003f45070 */
[----:B------:R-:W-:Y:S01]  /*ec660*/  IMAD.MOV.U32 R23, RZ, RZ, R27 ;  /* 0x000000ffff177224 */ /* 0x000fe200078e001b */
[----:B------:R1:W-:Y:S01]  /*ec670*/  STL [R1+0x3bb8], R27 ;  /* 0x003bb81b01007387 */ /* 0x0003e20000100800 */
[----:B------:R-:W-:-:S05]  /*ec680*/  MOV R22, R26 ;  /* 0x0000001a00167202 */ /* 0x000fca0000000f00 */
[----:B------:R2:W-:Y:S04]  /*ec690*/  LDGSTS.E [R21+0x4f180], [R22.64], P1 ;  /* 0x4f18000016157fae */ /* 0x0005e80008921844 */
[----:B-1----:R-:W3:Y:S04]  /*ec6a0*/  LDL.LU R27, [R1+0x4ad4] ;  /* 0x004ad400011b7983 */ /* 0x002ee80000300800 */
[----:B------:R-:W3:Y:S01]  /*ec6b0*/  LDL.LU R26, [R1+0x4ae0] ;  /* 0x004ae000011a7983 */ /* 0x000ee20000300800 */
[----:B--2---:R-:W-:-:S04]  /*ec6c0*/  IADD3 R33, P1, R33, R25, RZ ;  /* 0x0000001921217210 */ /* 0x004fc80007f3e0ff */
[----:B------:R-:W-:Y:S02]  /*ec6d0*/  IADD3.X R34, R34, R0, RZ, P1, !PT ;  /* 0x0000000022227210 */ /* 0x000fe40000ffe4ff */
[----:B------:R-:W-:Y:S01]  /*ec6e0*/  IADD3 R29, P3, R29, R25, RZ ;  /* 0x000000191d1d7210 */ /* 0x000fe20007f7e0ff */
[----:B------:R-:W-:Y:S01]  /*ec6f0*/  STL [R1+0x3b24], R33 ;  /* 0x003b242101007387 */ /* 0x000fe20000100800 */
[----:B------:R-:W-:-:S03]  /*ec700*/  MOV R22, R33 ;  /* 0x0000002100167202 */ /* 0x000fc60000000f00 */
[----:B------:R-:W-:Y:S01]  /*ec710*/  IMAD.X R31, R31, 0x1, R0, P3 ;  /* 0x000000011f1f7824 */ /* 0x000fe200018e0600 */
[----:B------:R-:W-:Y:S01]  /*ec720*/  STL [R1+0x3b20], R34 ;  /* 0x003b202201007387 */ /* 0x000fe20000100800 */
[----:B------:R-:W-:-:S03]  /*ec730*/  IMAD.MOV.U32 R23, RZ, RZ, R34 ;  /* 0x000000ffff177224 */ /* 0x000fc600078e0022 */
[----:B------:R-:W-:Y:S04]  /*ec740*/  STL [R1+0x3b2c], R29 ;  /* 0x003b2c1d01007387 */ /* 0x000fe80000100800 */
[----:B------:R1:W-:Y:S04]  /*ec750*/  STL [R1+0x3b28], R31 ;  /* 0x003b281f01007387 */ /* 0x0003e80000100800 */
[----:B------:R-:W2:Y:S04]  /*ec760*/  LDL.LU R36, [R1+0x4acc] ;  /* 0x004acc0001247983 */ /* 0x000ea80000300800 */
[----:B------:R-:W2:Y:S04]  /*ec770*/  LDL.LU R35, [R1+0x4ad8] ;  /* 0x004ad80001237983 */ /* 0x000ea80000300800 */
[----:B------:R1:W-:Y:S02]  /*ec780*/  LDGSTS.E [R21+0x4f800], [R22.64], P2 ;  /* 0x4f80000016157fae */ /* 0x0003e40009121844 */
[----:B-1----:R-:W-:Y:S01]  /*ec790*/  IMAD.MOV.U32 R23, RZ, RZ, R31 ;  /* 0x000000ffff177224 */ /* 0x002fe200078e001f */
[----:B------:R-:W-:Y:S01]  /*ec7a0*/  MOV R22, R29 ;  /* 0x0000001d00167202 */ /* 0x000fe20000000f00 */
        /* <DEDUP_REMOVED lines=10> */
[----:B------:R1:W-:Y:S02]  /*ec850*/  LDGSTS.E [R21+0x4f880], [R22.64], P2 ;  /* 0x4f88000016157fae */ /* 0x0003e40009121844 */
[C---:B------:R-:W-:Y:S08]  /*ec860*/  HMMA.1688.F32.TF32 R48, R16.reuse, R178, R48 ;  /* 0x000000b21030723c */ /* 0x040ff00000081030 */
[----:B------:R-:W-:Y:S01]  /*ec870*/  HMMA.1688.F32.TF32 R40, R16, R174, R40 ;  /* 0x000000ae1028723c */ /* 0x000fe20000081028 */
[----:B------:R-:W-:-:S04]  /*ec880*/  LOP3.LUT R233, R233, 0x1f, RZ, 0xc0, !PT ;  /* 0x0000001fe9e97812 */ /* 0x000fc800078ec0ff */
[----:B------:R-:W-:Y:S02]  /*ec890*/  SHF.L.U32 R233, R233, 0x2, RZ ;  /* 0x00000002e9e97819 */ /* 0x000fe400000006ff */
[-C--:B----4-:R-:W-:Y:S02]  /*ec8a0*/  IADD3 R30, P1, R30, R25.reuse, RZ ;  /* 0x000000191e1e7210 */ /* 0x090fe40007f3e0ff */
[----:B---3--:R-:W-:Y:S02]  /*ec8b0*/  IADD3 R24, P3, R24, R25, RZ ;  /* 0x0000001918187210 */ /* 0x008fe40007f7e0ff */
[----:B------:R-:W-:Y:S01]  /*ec8c0*/  IADD3.X R32, R32, R0, RZ, P1, !PT ;  /* 0x0000000020207210 */ /* 0x000fe20000ffe4ff */
[----:B------:R3:W-:Y:S02]  /*ec8d0*/  STL [R1+0x3b34], R30 ;  /* 0x003b341e01007387 */ /* 0x0007e40000100800 */
[----:B------:R-:W-:Y:S02]  /*ec8e0*/  IMAD.X R28, R28, 0x1, R0, P3 ;  /* 0x000000011c1c7824 */ /* 0x000fe400018e0600 */
[----:B------:R-:W-:Y:S01]  /*ec8f0*/  STL [R1+0x3b30], R32 ;  /* 0x003b302001007387 */ /* 0x000fe20000100800 */
[----:B-1----:R-:W-:Y:S01]  /*ec900*/  MOV R22, R30 ;  /* 0x0000001e00167202 */ /* 0x002fe20000000f00 */
[----:B------:R-:W-:-:S02]  /*ec910*/  IMAD.MOV.U32 R23, RZ, RZ, R32 ;  /* 0x000000ffff177224 */ /* 0x000fc400078e0020 */
[----:B------:R1:W-:Y:S04]  /*ec920*/  STL [R1+0x3b3c], R24 ;  /* 0x003b3c1801007387 */ /* 0x0003e80000100800 */
[----:B------:R4:W-:Y:S04]  /*ec930*/  STL [R1+0x3b38], R28 ;  /* 0x003b381c01007387 */ /* 0x0009e80000100800 */
[----:B------:R-:W2:Y:S04]  /*ec940*/  LDL.LU R34, [R1+0x4abc] ;  /* 0x004abc0001227983 */ /* 0x000ea80000300800 */
[----:B------:R-:W2:Y:S04]  /*ec950*/  LDL.LU R33, [R1+0x4ac8] ;  /* 0x004ac80001217983 */ /* 0x000ea80000300800 */
[----:B------:R-:W-:Y:S04]  /*ec960*/  STL.64 [R1+0xc20], R48 ;  /* 0x000c203001007387 */ /* 0x000fe80000100a00 */
[----:B------:R1:W-:Y:S04]  /*ec970*/  LDGSTS.E [R21+0x4f900], [R22.64], P2 ;  /* 0x4f90000016157fae */ /* 0x0003e80009121844 */
[----:B------:R-:W-:Y:S04]  /*ec980*/  STL.64 [R1+0xc28], R50 ;  /* 0x000c283201007387 */ /* 0x000fe80000100a00 */
[----:B---3--:R-:W3:Y:S01]  /*ec990*/  LDL.LU R30, [R1+0x4a54] ;  /* 0x004a5400011e7983 */ /* 0x008ee20000300800 */
[----:B-1----:R-:W-:Y:S01]  /*ec9a0*/  MOV R22, R24 ;  /* 0x0000001800167202 */ /* 0x002fe20000000f00 */
[----:B------:R-:W-:-:S02]  /*ec9b0*/  IMAD.MOV.U32 R23, RZ, RZ, R28 ;  /* 0x000000ffff177224 */ /* 0x000fc400078e001c */
[----:B------:R-:W3:Y:S01]  /*ec9c0*/  LDL.LU R24, [R1+0x4a60] ;  /* 0x004a600001187983 */ /* 0x000ee20000300800 */
[----:B------:R-:W-:-:S03]  /*ec9d0*/  ISETP.GT.AND P1, PT, R20, 0x1, PT ;  /* 0x000000011400780c */ /* 0x000fc60003f24270 */
[----:B------:R1:W-:Y:S01]  /*ec9e0*/  LDGSTS.E [R21+0x4f980], [R22.64], P2 ;  /* 0x4f98000016157fae */ /* 0x0003e20009121844 */
[----:B----4-:R-:W-:-:S03]  /*ec9f0*/  LOP3.LUT R28, R233, 0x20, RZ, 0x3c, !PT ;  /* 0x00000020e91c7812 */ /* 0x010fc600078e3cff */
[----:B------:R-:W-:Y:S01]  /*eca00*/  STL.64 [R1+0xdd0], R40 ;  /* 0x000dd02801007387 */ /* 0x000fe20000100a00 */
[----:B------:R-:W-:Y:S02]  /*eca10*/  IADD3 R26, P2, R26, R25, RZ ;  /* 0x000000191a1a7210 */ /* 0x000fe40007f5e0ff */
[----:B-1----:R-:W-:-:S03]  /*eca20*/  SEL R21, RZ, 0x4, !P1 ;  /* 0x00000004ff157807 */ /* 0x002fc60004800000 */
[----:B------:R-:W-:Y:S01]  /*eca30*/  IMAD.X R27, R27, 0x1, R0, P2 ;  /* 0x000000011b1b7824 */ /* 0x000fe200010e0600 */
[----:B------:R-:W-:Y:S01]  /*eca40*/  SEL R21, R21, RZ, !P0 ;  /* 0x000000ff15157207 */ /* 0x000fe20004000000 */
[----:B------:R-:W-:Y:S03]  /*eca50*/  STL.64 [R1+0xdd8], R42 ;  /* 0x000dd82a01007387 */ /* 0x000fe60000100a00 */
[----:B------:R-:W-:Y:S01]  /*eca60*/  ISETP.NE.U32.AND P1, PT, R21, RZ, PT ;  /* 0x000000ff1500720c */ /* 0x000fe20003f25070 */
[----:B------:R-:W-:Y:S01]  /*eca70*/  STL [R1+0x4ae0], R26 ;  /* 0x004ae01a01007387 */ /* 0x000fe20000100800 */
[----:B------:R-:W-:-:S03]  /*eca80*/  LEA R21, R46, R28, 0x10 ;  /* 0x0000001c2e157211 */ /* 0x000fc600078e80ff */
[----:B------:R1:W-:Y:S01]  /*eca90*/  STL [R1+0x4ad4], R27 ;  /* 0x004ad41b01007387 */ /* 0x0003e20000100800 */
[----:B------:R-:W-:-:S03]  /*ecaa0*/  MOV R23, R27 ;  /* 0x0000001b00177202 */ /* 0x000fc60000000f00 */
[----:B------:R-:W4:Y:S01]  /*ecab0*/  LDL.LU R32, [R1+0x4a4c] ;  /* 0x004a4c0001207983 */ /* 0x000f220000300800 */
[----:B------:R-:W-:-:S03]  /*ecac0*/  IMAD.MOV.U32 R22, RZ, RZ, R26 ;  /* 0x000000ffff167224 */ /* 0x000fc600078e001a */
[----:B------:R-:W4:Y:S04]  /*ecad0*/  LDL.LU R28, [R1+0x4a58] ;  /* 0x004a5800011c7983 */ /* 0x000f280000300800 */
[----:B-1----:R-:W4:Y:S04]  /*ecae0*/  LDL.LU R27, [R1+0x4a44] ;  /* 0x004a4400011b7983 */ /* 0x002f280000300800 */
[----:B------:R-:W4:Y:S04]  /*ecaf0*/  LDL.LU R26, [R1+0x4a50] ;  /* 0x004a5000011a7983 */ /* 0x000f280000300800 */
[----:B------:R1:W-:Y:S01]  /*ecb00*/  LDGSTS.E [R21+0x40200], [R22.64], P1 ;  /* 0x4020000016157fae */ /* 0x0003e20008921844 */
[----:B--2---:R-:W-:-:S05]  /*ecb10*/  IADD3 R35, P2, R35, R25, RZ ;  /* 0x0000001923237210 */ /* 0x004fca0007f5e0ff */
[----:B------:R-:W-:Y:S01]  /*ecb20*/  IMAD.X R36, R36, 0x1, R0, P2 ;  /* 0x0000000124247824 */ /* 0x000fe200010e0600 */
[----:B------:R-:W-:Y:S01]  /*ecb30*/  STL [R1+0x4ad8], R35 ;  /* 0x004ad82301007387 */ /* 0x000fe20000100800 */
[----:B-1----:R-:W-:-:S03]  /*ecb40*/  IMAD.MOV.U32 R22, RZ, RZ, R35 ;  /* 0x000000ffff167224 */ /* 0x002fc600078e0023 */
[----:B------:R-:W-:Y:S01]  /*ecb50*/  MOV R23, R36 ;  /* 0x0000002400177202 */ /* 0x000fe20000000f00 */
[----:B------:R1:W-:Y:S04]  /*ecb60*/  STL [R1+0x4acc], R36 ;  /* 0x004acc2401007387 */ /* 0x0003e80000100800 */
[----:B------:R2:W-:Y:S01]  /*ecb70*/  LDGSTS.E [R21+0x40280], [R22.64], P1 ;  /* 0x4028000016157fae */ /* 0x0005e20008921844 */
[----:B------:R-:W-:-:S04]  /*ecb80*/  IADD3 R29, P3, R29, R25, RZ ;  /* 0x000000191d1d7210 */ /* 0x000fc80007f7e0ff */
[----:B------:R-:W-:Y:S01]  /*ecb90*/  IADD3.X R31, R31, R0, RZ, P3, !PT ;  /* 0x000000001f1f7210 */ /* 0x000fe20001ffe4ff */
[----:B------:R-:W-:Y:S04]  /*ecba0*/  STL [R1+0x4ad0], R29 ;  /* 0x004ad01d01007387 */ /* 0x000fe80000100800 */
[----:B------:R2:W-:Y:S02]  /*ecbb0*/  STL [R1+0x4ac4], R31 ;  /* 0x004ac41f01007387 */ /* 0x0005e40000100800 */
[----:B--2---:R-:W-:Y:S02]  /*ecbc0*/  MOV R23, R31 ;  /* 0x0000001f00177202 */ /* 0x004fe40000000f00 */
[----:B-1----:R-:W2:Y:S01]  /*ecbd0*/  LDL.LU R36, [R1+0x4a3c] ;  /* 0x004a3c0001247983 */ /* 0x002ea20000300800 */
[----:B------:R-:W-:-:S03]  /*ecbe0*/  IMAD.MOV.U32 R22, RZ, RZ, R29 ;  /* 0x000000ffff167224 */ /* 0x000fc600078e001d */
[----:B------:R-:W2:Y:S04]  /*ecbf0*/  LDL.LU R35, [R1+0x4a48] ;  /* 0x004a480001237983 */ /* 0x000ea80000300800 */
[----:B------:R-:W2:Y:S04]  /*ecc00*/  LDL.LU R31, [R1+0x49d4] ;  /* 0x0049d400011f7983 */ /* 0x000ea80000300800 */
[----:B------:R-:W2:Y:S01]  /*ecc10*/  LDL.LU R29, [R1+0x49e0] ;  /* 0x0049e000011d7983 */ /* 0x000ea20000300800 */
[----:B------:R-:W-:-:S03]  /*ecc20*/  ISETP.GT.AND P2, PT, R20, 0x5, PT ;  /* 0x000000051400780c */ /* 0x000fc60003f44270 */
[----:B------:R1:W-:Y:S02]  /*ecc30*/  LDGSTS.E [R21+0x40300], [R22.64], P1 ;  /* 0x4030000016157fae */ /* 0x0003e40008921844 */
[----:B-1----:R-:W-:-:S04]  /*ecc40*/  SEL R22, RZ, 0x4, !P2 ;  /* 0x00000004ff167807 */ /* 0x002fc80005000000 */
[----:B------:R-:W-:-:S04]  /*ecc50*/  SEL R22, R22, RZ, !P0 ;  /* 0x000000ff16167207 */ /* 0x000fc80004000000 */
[----:B------:R-:W-:Y:S02]  /*ecc60*/  ISETP.NE.U32.AND P2, PT, R22, RZ, PT ;  /* 0x000000ff1600720c */ /* 0x000fe40003f45070 */
[----:B------:R-:W-:-:S05]  /*ecc70*/  IADD3 R33, P3, R33, R25, RZ ;  /* 0x0000001921217210 */ /* 0x000fca0007f7e0ff */
[----:B------:R-:W-:Y:S01]  /*ecc80*/  IMAD.X R34, R34, 0x1, R0, P3 ;  /* 0x0000000122227824 */ /* 0x000fe200018e0600 */
[----:B------:R-:W-:Y:S01]  /*ecc90*/  STL [R1+0x4ac8], R33 ;  /* 0x004ac82101007387 */ /* 0x000fe20000100800 */
[----:B------:R-:W-:-:S03]  /*ecca0*/  IMAD.MOV.U32 R22, RZ, RZ, R33 ;  /* 0x000000ffff167224 */ /* 0x000fc600078e0021 */
[----:B------:R1:W-:Y:S01]  /*eccb0*/  STL [R1+0x4abc], R34 ;  /* 0x004abc2201007387 */ /* 0x0003e20000100800 */
[----:B------:R-:W-:-:S05]  /*eccc0*/  MOV R23, R34 ;  /* 0x0000002200177202 */ /* 0x000fca0000000f00 */
[----:B------:R1:W-:Y:S01]  /*eccd0*/  LDGSTS.E [R21+0x40380], [R22.64], P1 ;  /* 0x4038000016157fae */ /* 0x0003e20008921844 */
[----:B---3--:R-:W-:-:S04]  /*ecce0*/  IADD3 R24, P4, R24, R25, RZ ;  /* 0x0000001918187210 */ /* 0x008fc80007f9e0ff */
[----:B------:R-:W-:Y:S01]  /*eccf0*/  IADD3.X R30, R30, R0, RZ, P4, !PT ;  /* 0x000000001e1e7210 */ /* 0x000fe200027fe4ff */
[----:B------:R-:W-:Y:S04]  /*ecd00*/  STL [R1+0x4a60], R24 ;  /* 0x004a601801007387 */ /* 0x000fe80000100800 */
[----:B------:R3:W-:Y:S01]  /*ecd10*/  STL [R1+0x4a54], R30 ;  /* 0x004a541e01007387 */ /* 0x0007e20000100800 */
[----:B-1----:R-:W-:-:S03]  /*ecd20*/  MOV R23, R30 ;  /* 0x0000001e00177202 */ /* 0x002fc60000000f00 */
[----:B------:R-:W2:Y:S01]  /*ecd30*/  LDL.LU R34, [R1+0x49cc] ;  /* 0x0049cc0001227983 */ /* 0x000ea20000300800 */
[----:B------:R-:W-:-:S03]  /*ecd40*/  IMAD.MOV.U32 R22, RZ, RZ, R24 ;  /* 0x000000ffff167224 */ /* 0x000fc600078e0018 */
[----:B------:R-:W2:Y:S04]  /*ecd50*/  LDL.LU R33, [R1+0x49d8] ;  /* 0x0049d80001217983 */ /* 0x000ea80000300800 */
[----:B---3--:R-:W3:Y:S04]  /*ecd60*/  LDL.LU R30, [R1+0x49c4] ;  /* 0x0049c400011e7983 */ /* 0x008ee80000300800 */
[----:B------:R-:W3:Y:S04]  /*ecd70*/  LDL.LU R24, [R1+0x49d0] ;  /* 0x0049d00001187983 */ /* 0x000ee80000300800 */
[----:B------:R1:W-:Y:S01]  /*ecd80*/  LDGSTS.E [R21+0x40a00], [R22.64], P2 ;  /* 0x40a0000016157fae */ /* 0x0003e20009121844 */
[----:B----4-:R-:W-:-:S05]  /*ecd90*/  IADD3 R28, P1, R28, R25, RZ ;  /* 0x000000191c1c7210 */ /* 0x010fca0007f3e0ff */
[----:B------:R-:W-:Y:S01]  /*ecda0*/  IMAD.X R32, R32, 0x1, R0, P1 ;  /* 0x0000000120207824 */ /* 0x000fe200008e0600 */
[----:B------:R-:W-:Y:S01]  /*ecdb0*/  IADD3 R26, P3, R26, R25, RZ ;  /* 0x000000191a1a7210 */ /* 0x000fe20007f7e0ff */
[----:B------:R-:W-:Y:S01]  /*ecdc0*/  STL [R1+0x4a58], R28 ;  /* 0x004a581c01007387 */ /* 0x000fe20000100800 */
[----:B-1----:R-:W-:Y:S02]  /*ecdd0*/  IMAD.MOV.U32 R22, RZ, RZ, R28 ;  /* 0x000000ffff167224 */ /* 0x002fe400078e001c */
[----:B------:R-:W-:Y:S01]  /*ecde0*/  IADD3.X R27, R27, R0, RZ, P3, !PT ;  /* 0x000000001b1b7210 */ /* 0x000fe20001ffe4ff */
[----:B------:R1:W-:Y:S01]  /*ecdf0*/  STL [R1+0x4a4c], R32 ;  /* 0x004a4c2001007387 */ /* 0x0003e20000100800 */
[----:B------:R-:W-:-:S03]  /*ece00*/  MOV R23, R32 ;  /* 0x0000002000177202 */ /* 0x000fc60000000f00 */
[----:B------:R-:W-:Y:S04]  /*ece10*/  STL [R1+0x4a50], R26 ;  /* 0x004a501a01007387 */ /* 0x000fe80000100800 */
[----:B------:R4:W-:Y:S04]  /*ece20*/  STL [R1+0x4a44], R27 ;  /* 0x004a441b01007387 */ /* 0x0009e80000100800 */
[----:B-1----:R-:W3:Y:S01]  /*ece30*/  LDL.LU R32, [R1+0x49bc] ;  /* 0x0049bc0001207983 */ /* 0x002ee20000300800 */
[----:B------:R-:W-:-:S03]  /*ece40*/  ISETP.GT.AND P1, PT, R20, 0x9, PT ;  /* 0x000000091400780c */ /* 0x000fc60003f24270 */
[----:B------:R1:W-:Y:S04]  /*ece50*/  LDGSTS.E [R21+0x40a80], [R22.64], P2 ;  /* 0x40a8000016157fae */ /* 0x0003e80009121844 */
[----:B------:R-:W3:Y:S01]  /*ece60*/  LDL.LU R28, [R1+0x49c8] ;  /* 0x0049c800011c7983 */ /* 0x000ee20000300800 */
[----:B-1----:R-:W-:Y:S01]  /*ece70*/  IMAD.MOV.U32 R22, RZ, RZ, R26 ;  /* 0x000000ffff167224 */ /* 0x002fe200078e001a */
[----:B------:R-:W-:Y:S02]  /*ece80*/  MOV R23, R27 ;  /* 0x0000001b00177202 */ /* 0x000fe40000000f00 */
[----:B----4-:R-:W3:Y:S04]  /*ece90*/  LDL.LU R27, [R1+0x4954] ;  /* 0x00495400011b7983 */ /* 0x010ee80000300800 */
[----:B------:R-:W3:Y:S04]  /*ecea0*/  LDL.LU R26, [R1+0x4960] ;  /* 0x00496000011a7983 */ /* 0x000ee80000300800 */
[----:B------:R1:W-:Y:S02]  /*eceb0*/  LDGSTS.E [R21+0x40b00], [R22.64], P2 ;  /* 0x40b0000016157fae */ /* 0x0003e40009121844 */
[----:B-1----:R-:W-:-:S04]  /*ecec0*/  SEL R22, RZ, 0x4, !P1 ;  /* 0x00000004ff167807 */ /* 0x002fc80004800000 */
[----:B------:R-:W-:-:S04]  /*eced0*/  SEL R22, R22, RZ, !P0 ;  /* 0x000000ff16167207 */ /* 0x000fc80004000000 */
[----:B------:R-:W-:Y:S02]  /*ecee0*/  ISETP.NE.U32.AND P1, PT, R22, RZ, PT ;  /* 0x000000ff1600720c */ /* 0x000fe40003f25070 */
[----:B--2---:R-:W-:-:S05]  /*ecef0*/  IADD3 R35, P3, R35, R25, RZ ;  /* 0x0000001923237210 */ /* 0x004fca0007f7e0ff */
[----:B------:R-:W-:Y:S01]  /*ecf00*/  IMAD.X R36, R36, 0x1, R0, P3 ;  /* 0x0000000124247824 */ /* 0x000fe200018e0600 */
[----:B------:R-:W-:Y:S01]  /*ecf10*/  IADD3 R29, P4, R29, R25, RZ ;  /* 0x000000191d1d7210 */ /* 0x000fe20007f9e0ff */
[----:B------:R-:W-:Y:S03]  /*ecf20*/  STL [R1+0x4a48], R35 ;  /* 0x004a482301007387 */ /* 0x000fe60000100800 */
[----:B------:R-:W-:Y:S01]  /*ecf30*/  IADD3.X R31, R31, R0, RZ, P4, !PT ;  /* 0x000000001f1f7210 */ /* 0x000fe200027fe4ff */
[----:B------:R1:W-:Y:S01]  /*ecf40*/  STL [R1+0x4a3c], R36 ;  /* 0x004a3c2401007387 */ /* 0x0003e20000100800 */
[----:B------:R-:W-:Y:S01]  /*ecf50*/  IMAD.MOV.U32 R22, RZ, RZ, R35 ;  /* 0x000000ffff167224 */ /* 0x000fe200078e0023 */
[----:B------:R-:W-:Y:S02]  /*ecf60*/  MOV R23, R36 ;  /* 0x0000002400177202 */ /* 0x000fe40000000f00 */
[----:B------:R-:W-:Y:S04]  /*ecf70*/  STL [R1+0x49e0], R29 ;  /* 0x0049e01d01007387 */ /* 0x000fe80000100800 */
[----:B------:R2:W-:Y:S04]  /*ecf80*/  STL [R1+0x49d4], R31 ;  /* 0x0049d41f01007387 */ /* 0x0005e80000100800 */
[----:B-1----:R-:W4:Y:S04]  /*ecf90*/  LDL.LU R36, [R1+0x494c] ;  /* 0x00494c0001247983 */ /* 0x002f280000300800 */
[----:B------:R-:W4:Y:S04]  /*ecfa0*/  LDL.LU R35, [R1+0x4958] ;  /* 0x0049580001237983 */ /* 0x000f280000300800 */
        /* <DEDUP_REMOVED lines=8> */
[----:B---3--:R-:W-:Y:S01]  /*ed030*/  IADD3 R24, P3, R24, R25, RZ ;  /* 0x0000001918187210 */ /* 0x008fe20007f7e0ff */
[----:B------:R-:W-:Y:S01]  /*ed040*/  STL [R1+0x49d8], R33 ;  /* 0x0049d82101007387 */ /* 0x000fe20000100800 */
[----:B-1----:R-:W-:Y:S02]  /*ed050*/  IMAD.MOV.U32 R22, RZ, RZ, R33 ;  /* 0x000000ffff167224 */ /* 0x002fe400078e0021 */
[----:B------:R-:W-:Y:S01]  /*ed060*/  IADD3.X R30, R30, R0, RZ, P3, !PT ;  /* 0x000000001e1e7210 */ /* 0x000fe20001ffe4ff */
        /* <DEDUP_REMOVED lines=8> */
[----:B-1----:R-:W-:Y:S01]  /*ed0f0*/  IMAD.MOV.U32 R22, RZ, RZ, R24 ;  /* 0x000000ffff167224 */ /* 0x002fe200078e0018 */
[----:B------:R-:W-:Y:S02]  /*ed100*/  MOV R23, R30 ;  /* 0x0000001e00177202 */ /* 0x000fe40000000f00 */
[----:B---3--:R-:W3:Y:S04]  /*ed110*/  LDL.LU R30, [R1+0x48d4] ;  /* 0x0048d400011e7983 */ /* 0x008ee80000300800 */
[----:B------:R-:W3:Y:S04]  /*ed120*/  LDL.LU R24, [R1+0x48e0] ;  /* 0x0048e00001187983 */ /* 0x000ee80000300800 */
[----:B------:R1:W-:Y:S01]  /*ed130*/  LDGSTS.E [R21+0x41300], [R22.64], P1 ;  /* 0x4130000016157fae */ /* 0x0003e20008921844 */
[----:B------:R-:W-:-:S02]  /*ed140*/  IADD3 R28, P3, R28, R25, RZ ;  /* 0x000000191c1c7210 */ /* 0x000fc40007f7e0ff */
[----:B-1----:R-:W-:-:S03]  /*ed150*/  SEL R22, RZ, 0x4, !P2 ;  /* 0x00000004ff167807 */ /* 0x002fc60005000000 */
[----:B------:R-:W-:Y:S01]  /*ed160*/  IMAD.X R32, R32, 0x1, R0, P3 ;  /* 0x0000000120207824 */ /* 0x000fe200018e0600 */
[----:B------:R-:W-:Y:S02]  /*ed170*/  SEL R22, R22, RZ, !P0 ;  /* 0x000000ff16167207 */ /* 0x000fe40004000000 */
[----:B------:R-:W-:Y:S01]  /*ed180*/  IADD3 R26, P4, R26, R25, RZ ;  /* 0x000000191a1a7210 */ /* 0x000fe20007f9e0ff */
[----:B------:R-:W-:Y:S01]  /*ed190*/  STL [R1+0x49c8], R28 ;  /* 0x0049c81c01007387 */ /* 0x000fe20000100800 */
[----:B------:R-:W-:Y:S02]  /*ed1a0*/  ISETP.NE.U32.AND P2, PT, R22, RZ, PT ;  /* 0x000000ff1600720c */ /* 0x000fe40003f45070 */
[----:B------:R-:W-:Y:S01]  /*ed1b0*/  IADD3.X R27, R27, R0, RZ, P4, !PT ;  /* 0x000000001b1b7210 */ /* 0x000fe200027fe4ff */
[----:B------:R1:W-:Y:S01]  /*ed1c0*/  STL [R1+0x49bc], R32 ;  /* 0x0049bc2001007387 */ /* 0x0003e20000100800 */
[----:B------:R-:W-:Y:S01]  /*ed1d0*/  IMAD.MOV.U32 R22, RZ, RZ, R28 ;  /* 0x000000ffff167224 */ /* 0x000fe200078e001c */
[----:B------:R-:W-:-:S02]  /*ed1e0*/  MOV R23, R32 ;  /* 0x0000002000177202 */ /* 0x000fc40000000f00 */
        /* <DEDUP_REMOVED lines=12> */
[----:B------:R-:W-:Y:S01]  /*ed2b0*/  STL [R1+0x4958], R35 ;  /* 0x0049582301007387 */ /* 0x000fe20000100800 */
[----:B-1----:R-:W-:-:S03]  /*ed2c0*/  IMAD.MOV.U32 R22, RZ, RZ, R35 ;  /* 0x000000ffff167224 */ /* 0x002fc600078e0023 */
[----:B------:R-:W-:Y:S01]  /*ed2d0*/  MOV R23, R36 ;  /* 0x0000002400177202 */ /* 0x000fe20000000f00 */
[----:B------:R1:W-:Y:S04]  /*ed2e0*/  STL [R1+0x494c], R36 ;  /* 0x00494c2401007387 */ /* 0x0003e80000100800 */
[----:B------:R4:W-:Y:S01]  /*ed2f0*/  LDGSTS.E [R21+0x41a80], [R22.64], P2 ;  /* 0x41a8000016157fae */ /* 0x0009e20009121844 */
[----:B--2---:R-:W-:-:S04]  /*ed300*/  IADD3 R29, P3, R29, R25, RZ ;  /* 0x000000191d1d7210 */ /* 0x004fc80007f7e0ff */
[----:B------:R-:W-:Y:S01]  /*ed310*/  IADD3.X R31, R31, R0, RZ, P3, !PT ;  /* 0x000000001f1f7210 */ /* 0x000fe20001ffe4ff */
[----:B------:R-:W-:Y:S04]  /*ed320*/  STL [R1+0x4950], R29 ;  /* 0x0049501d01007387 */ /* 0x000fe80000100800 */
[----:B------:R2:W-:Y:S01]  /*ed330*/  STL [R1+0x4944], R31 ;  /* 0x0049441f01007387 */ /* 0x0005e20000100800 */
[----:B----4-:R-:W-:-:S03]  /*ed340*/  MOV R23, R31 ;  /* 0x0000001f00177202 */ /* 0x010fc60000000f00 */
[----:B-1----:R-:W4:Y:S01]  /*ed350*/  LDL.LU R36, [R1+0x48bc] ;  /* 0x0048bc0001247983 */ /* 0x002f220000300800 */
[----:B------:R-:W-:-:S03]  /*ed360*/  IMAD.MOV.U32 R22, RZ, RZ, R29 ;  /* 0x000000ffff167224 */ /* 0x000fc600078e001d */
[----:B------:R-:W4:Y:S04]  /*ed370*/  LDL.LU R35, [R1+0x48c8] ;  /* 0x0048c80001237983 */ /* 0x000f280000300800 */
[----:B--2---:R-:W4:Y:S04]  /*ed380*/  LDL.LU R31, [R1+0x4854] ;  /* 0x00485400011f7983 */ /* 0x004f280000300800 */
[----:B------:R-:W4:Y:S01]  /*ed390*/  LDL.LU R29, [R1+0x4860] ;  /* 0x00486000011d7983 */ /* 0x000f220000300800 */
        /* <DEDUP_REMOVED lines=15> */
[----:B-1----:R-:W2:Y:S04]  /*ed490*/  LDL.LU R34, [R1+0x484c] ;  /* 0x00484c0001227983 */ /* 0x002ea80000300800 */
[----:B------:R-:W2:Y:S04]  /*ed4a0*/  LDL.LU R33, [R1+0x4858] ;  /* 0x0048580001217983 */ /* 0x000ea80000300800 */
[----:B------:R1:W-:Y:S02]  /*ed4b0*/  LDGSTS.E [R21+0x41b80], [R22.64], P2 ;  /* 0x41b8000016157fae */ /* 0x0003e40009121844 */
[----:B-1----:R-:W-:Y:S01]  /*ed4c0*/  MOV R23, R30 ;  /* 0x0000001e00177202 */ /* 0x002fe20000000f00 */
[----:B------:R-:W-:Y:S01]  /*ed4d0*/  IMAD.MOV.U32 R22, RZ, RZ, R24 ;  /* 0x000000ffff167224 */ /* 0x000fe200078e0018 */
[----:B---3--:R-:W2:Y:S04]  /*ed4e0*/  LDL.LU R30, [R1+0x4844] ;  /* 0x00484400011e7983 */ /* 0x008ea80000300800 */
[----:B------:R-:W2:Y:S04]  /*ed4f0*/  LDL.LU R24, [R1+0x4850] ;  /* 0x0048500001187983 */ /* 0x000ea80000300800 */
[----:B------:R1:W-:Y:S01]  /*ed500*/  LDGSTS.E [R21+0x42200], [R22.64], P1 ;  /* 0x4220000016157fae */ /* 0x0003e20008921844 */
[----:B------:R-:W-:-:S05]  /*ed510*/  IADD3 R28, P2, R28, R25, RZ ;  /* 0x000000191c1c7210 */ /* 0x000fca0007f5e0ff */
[----:B------:R-:W-:Y:S01]  /*ed520*/  IMAD.X R32, R32, 0x1, R0, P2 ;  /* 0x0000000120207824 */ /* 0x000fe200010e0600 */
[----:B------:R-:W-:Y:S04]  /*ed530*/  STL [R1+0x48d8], R28 ;  /* 0x0048d81c01007387 */ /* 0x000fe80000100800 */
[----:B------:R1:W-:Y:S02]  /*ed540*/  STL [R1+0x48cc], R32 ;  /* 0x0048cc2001007387 */ /* 0x0003e40000100800 */
[----:B-1----:R-:W-:Y:S01]  /*ed550*/  IMAD.MOV.U32 R22, RZ, RZ, R28 ;  /* 0x000000ffff167224 */ /* 0x002fe200078e001c */
[----:B------:R-:W-:Y:S02]  /*ed560*/  MOV R23, R32 ;  /* 0x0000002000177202 */ /* 0x000fe40000000f00 */
[----:B------:R-:W-:-:S03]  /*ed570*/  IADD3 R26, P3, R26, R25, RZ ;  /* 0x000000191a1a7210 */ /* 0x000fc60007f7e0ff */
[----:B------:R1:W-:Y:S01]  /*ed580*/  LDGSTS.E [R21+0x42280], [R22.64], P1 ;  /* 0x4228000016157fae */ /* 0x0003e20008921844 */
[----:B------:R-:W-:-:S03]  /*ed590*/  IADD3.X R27, R27, R0, RZ, P3, !PT ;  /* 0x000000001b1b7210 */ /* 0x000fc60001ffe4ff */
[----:B------:R-:W-:Y:S04]  /*ed5a0*/  STL [R1+0x48d0], R26 ;  /* 0x0048d01a01007387 */ /* 0x000fe80000100800 */
[----:B------:R1:W-:Y:S04]  /*ed5b0*/  STL [R1+0x48c4], R27 ;  /* 0x0048c41b01007387 */ /* 0x0003e80000100800 */
[----:B------:R-:W2:Y:S01]  /*ed5c0*/  LDL.LU R32, [R1+0x483c] ;  /* 0x00483c0001207983 */ /* 0x000ea20000300800 */
[----:B-1----:R-:W-:Y:S01]  /*ed5d0*/  IMAD.MOV.U32 R22, RZ, RZ, R26 ;  /* 0x000000ffff167224 */ /* 0x002fe200078e001a */
        /* <DEDUP_REMOVED lines=24> */
[----:B----4-:R-:W4:Y:S04]  /*ed760*/  LDL.LU R31, [R1+0x47c4] ;  /* 0x0047c400011f7983 */ /* 0x010f280000300800 */
[----:B------:R-:W4:Y:S04]  /*ed770*/  LDL.LU R29, [R1+0x47d0] ;  /* 0x0047d000011d7983 */ /* 0x000f280000300800 */
[----:B------:R1:W-:Y:S01]  /*ed780*/  LDGSTS.E [R21+0x42a00], [R22.64], P2 ;  /* 0x42a0000016157fae */ /* 0x0003e20009121844 */
[----:B--2---:R-:W-:-:S05]  /*ed790*/  IADD3 R33, P1, R33, R25, RZ ;  /* 0x0000001921217210 */ /* 0x004fca0007f3e0ff */
        /* <DEDUP_REMOVED lines=15> */
[----:B------:R-:W2:Y:S04]  /*ed890*/  LDL.LU R30, [R1+0x4754] ;  /* 0x00475400011e7983 */ /* 0x000ea80000300800 */
[----:B------:R-:W2:Y:S04]  /*ed8a0*/  LDL.LU R24, [R1+0x4760] ;  /* 0x0047600001187983 */ /* 0x000ea80000300800 */
        /* <DEDUP_REMOVED lines=14> */
[----:B-1----:R-:W2:Y:S04]  /*ed990*/  LDL.LU R32, [R1+0x474c] ;  /* 0x00474c0001207983 */ /* 0x002ea80000300800 */
[----:B------:R-:W2:Y:S04]  /*ed9a0*/  LDL.LU R28, [R1+0x4758] ;  /* 0x00475800011c7983 */ /* 0x000ea80000300800 */
[----:B------:R1:W-:Y:S02]  /*ed9b0*/  LDGSTS.E [R21+0x42b80], [R22.64], P2 ;  /* 0x42b8000016157fae */ /* 0x0003e40009121844 */
[----:B-1----:R-:W-:Y:S01]  /*ed9c0*/  MOV R23, R27 ;  /* 0x0000001b00177202 */ /* 0x002fe20000000f00 */
[----:B------:R-:W-:Y:S01]  /*ed9d0*/  IMAD.MOV.U32 R22, RZ, RZ, R26 ;  /* 0x000000ffff167224 */ /* 0x000fe200078e001a */
[----:B------:R-:W2:Y:S04]  /*ed9e0*/  LDL.LU R27, [R1+0x4744] ;  /* 0x00474400011b7983 */ /* 0x000ea80000300800 */
[----:B------:R-:W2:Y:S04]  /*ed9f0*/  LDL.LU R26, [R1+0x4750] ;  /* 0x00475000011a7983 */ /* 0x000ea80000300800 */
[----:B------:R1:W-:Y:S01]  /*eda00*/  LDGSTS.E [R21+0x43200], [R22.64], P1 ;  /* 0x4320000016157fae */ /* 0x0003e20008921844 */
[----:B---3--:R-:W-:-:S05]  /*eda10*/  IADD3 R35, P2, R35, R25, RZ ;  /* 0x0000001923237210 */ /* 0x008fca0007f5e0ff */
[----:B------:R-:W-:Y:S01]  /*eda20*/  IMAD.X R36, R36, 0x1, R0, P2 ;  /* 0x0000000124247824 */ /* 0x000fe200010e0600 */
[----:B------:R-:W-:Y:S01]  /*eda30*/  STL [R1+0x47d8], R35 ;  /* 0x0047d82301007387 */ /* 0x000fe20000100800 */
[----:B-1----:R-:W-:-:S03]  /*eda40*/  IMAD.MOV.U32 R22, RZ, RZ, R35 ;  /* 0x000000ffff167224 */ /* 0x002fc600078e0023 */
[----:B------:R-:W-:Y:S01]  /*eda50*/  MOV R23, R36 ;  /* 0x0000002400177202 */ /* 0x000fe20000000f00 */
[----:B------:R1:W-:Y:S04]  /*eda60*/  STL [R1+0x47cc], R36 ;  /* 0x0047cc2401007387 */ /* 0x0003e80000100800 */
[----:B------:R3:W-:Y:S01]  /*eda70*/  LDGSTS.E [R21+0x43280], [R22.64], P1 ;  /* 0x4328000016157fae */ /* 0x0007e20008921844 */
[----:B----4-:R-:W-:-:S04]  /*eda80*/  IADD3 R29, P3, R29, R25, RZ ;  /* 0x000000191d1d7210 */ /* 0x010fc80007f7e0ff */
[----:B------:R-:W-:Y:S01]  /*eda90*/  IADD3.X R31, R31, R0, RZ, P3, !PT ;  /* 0x000000001f1f7210 */ /* 0x000fe20001ffe4ff */
[----:B------:R-:W-:Y:S04]  /*edaa0*/  STL [R1+0x47d0], R29 ;  /* 0x0047d01d01007387 */ /* 0x000fe80000100800 */
[----:B------:R4:W-:Y:S01]  /*edab0*/  STL [R1+0x47c4], R31 ;  /* 0x0047c41f01007387 */ /* 0x0009e20000100800 */
[----:B---3--:R-:W-:-:S03]  /*edac0*/  MOV R23, R31 ;  /* 0x0000001f00177202 */ /* 0x008fc60000000f00 */
[----:B-1----:R-:W3:Y:S01]  /*edad0*/  LDL.LU R36, [R1+0x473c] ;  /* 0x00473c0001247983 */ /* 0x002ee20000300800 */
[----:B------:R-:W-:-:S03]  /*edae0*/  IMAD.MOV.U32 R22, RZ, RZ, R29 ;  /* 0x000000ffff167224 */ /* 0x000fc600078e001d */
[----:B------:R-:W3:Y:S04]  /*edaf0*/  LDL.LU R35, [R1+0x4748] ;  /* 0x0047480001237983 */ /* 0x000ee80000300800 */
[----:B----4-:R-:W3:Y:S04]  /*edb00*/  LDL.LU R31, [R1+0x46d4] ;  /* 0x0046d400011f7983 */ /* 0x010ee80000300800 */
[----:B------:R-:W3:Y:S01]  /*edb10*/  LDL.LU R29, [R1+0x46e0] ;  /* 0x0046e000011d7983 */ /* 0x000ee20000300800 */
[----:B------:R-:W-:-:S03]  /*edb20*/  ISETP.GT.AND P2, PT, R20, 0x1d, PT ;  /* 0x0000001d1400780c */ /* 0x000fc60003f44270 */
[----:B------:R1:W-:Y:S02]  /*edb30*/  LDGSTS.E [R21+0x43300], [R22.64], P1 ;  /* 0x4330000016157fae */ /* 0x0003e40008921844 */
[----:B-1----:R-:W-:-:S04]  /*edb40*/  SEL R22, RZ, 0x4, !P2 ;  /* 0x00000004ff167807 */ /* 0x002fc80005000000 */
[----:B------:R-:W-:-:S04]  /*edb50*/  SEL R22, R22, RZ, !P0 ;  /* 0x000000ff16167207 */ /* 0x000fc80004000000 */
[----:B------:R-:W-:Y:S02]  /*edb60*/  ISETP.NE.U32.AND P2, PT, R22, RZ, PT ;  /* 0x000000ff1600720c */ /* 0x000fe40003f45070 */
[----:B--2---:R-:W-:-:S05]  /*edb70*/  IADD3 R33, P3, R33, R25, RZ ;  /* 0x0000001921217210 */ /* 0x004fca0007f7e0ff */
[----:B------:R-:W-:Y:S01]  /*edb80*/  IMAD.X R34, R34, 0x1, R0, P3 ;  /* 0x0000000122227824 */ /* 0x000fe200018e0600 */
[-C--:B------:R-:W-:Y:S01]  /*edb90*/  IADD3 R24, P4, R24, R25.reuse, RZ ;  /* 0x0000001918187210 */ /* 0x080fe20007f9e0ff */
        /* <DEDUP_REMOVED lines=12> */
[----:B--2---:R-:W4:Y:S04]  /*edc60*/  LDL.LU R30, [R1+0x46c4] ;  /* 0x0046c400011e7983 */ /* 0x004f280000300800 */
[----:B------:R-:W4:Y:S04]  /*edc70*/  LDL.LU R24, [R1+0x46d0] ;  /* 0x0046d00001187983 */ /* 0x000f280000300800 */
        /* <DEDUP_REMOVED lines=12> */
[----:B------:R-:W4:Y:S01]  /*edd40*/  LDL.LU R32, [R1+0x46bc] ;  /* 0x0046bc0001207983 */ /* 0x000f220000300800 */
[----:B-1----:R-:W-:Y:S01]  /*edd50*/  IMAD.MOV.U32 R22, RZ, RZ, R26 ;  /* 0x000000ffff167224 */ /* 0x002fe200078e001a */
[----:B------:R-:W-:-:S02]  /*edd60*/  MOV R23, R27 ;  /* 0x0000001b00177202 */ /* 0x000fc40000000f00 */
[----:B------:R-:W4:Y:S01]  /*edd70*/  LDL.LU R28, [R1+0x46c8] ;  /* 0x0046c800011c7983 */ /* 0x000f220000300800 */
[----:B------:R-:W-:-:S03]  /*edd80*/  ISETP.GT.AND P1, PT, R20, 0x21, PT ;  /* 0x000000211400780c */ /* 0x000fc60003f24270 */
[----:B------:R-:W4:Y:S04]  /*edd90*/  LDL.LU R27, [R1+0x4654] ;  /* 0x00465400011b7983 */ /* 0x000f280000300800 */
[----:B------:R-:W4:Y:S04]  /*edda0*/  LDL.LU R26, [R1+0x4660] ;  /* 0x00466000011a7983 */ /* 0x000f280000300800 */
[----:B------:R1:W-:Y:S02]  /*eddb0*/  LDGSTS.E [R21+0x43b00], [R22.64], P2 ;  /* 0x43b0000016157fae */ /* 0x0003e40009121844 */
[----:B-1----:R-:W-:-:S04]  /*eddc0*/  SEL R22, RZ, 0x4, !P1 ;  /* 0x00000004ff167807 */ /* 0x002fc80004800000 */
[----:B------:R-:W-:-:S04]  /*eddd0*/  SEL R22, R22, RZ, !P0 ;  /* 0x000000ff16167207 */ /* 0x000fc80004000000 */
[----:B------:R-:W-:Y:S02]  /*edde0*/  ISETP.NE.U32.AND P1, PT, R22, RZ, PT ;  /* 0x000000ff1600720c */ /* 0x000fe40003f25070 */
[----:B---3--:R-:W-:-:S05]  /*eddf0*/  IADD3 R35, P3, R35, R25, RZ ;  /* 0x0000001923237210 */ /* 0x008fca0007f7e0ff */
        /* <DEDUP_REMOVED lines=14> */
[----:B---3--:R-:W3:Y:S04]  /*edee0*/  LDL.LU R31, [R1+0x4644] ;  /* 0x00464400011f7983 */ /* 0x008ee80000300800 */
[----:B------:R-:W3:Y:S04]  /*edef0*/  LDL.LU R29, [R1+0x4650] ;  /* 0x00465000011d7983 */ /* 0x000ee80000300800 */
[----:B------:R1:W-:Y:S01]  /*edf00*/  LDGSTS.E [R21+0x44200], [R22.64], P1 ;  /* 0x4420000016157fae */ /* 0x0003e20008921844 */
[----:B----4-:R-:W-:-:S05]  /*edf10*/  IADD3 R33, P2, R33, R25, RZ ;  /* 0x0000001921217210 */ /* 0x010fca0007f5e0ff */
        /* <DEDUP_REMOVED lines=10> */
[----:B-1----:R-:W3:Y:S01]  /*edfc0*/  LDL.LU R34, [R1+0x463c] ;  /* 0x00463c0001227983 */ /* 0x002ee20000300800 */
[----:B----4-:R-:W-:Y:S01]  /*edfd0*/  IMAD.MOV.U32 R22, RZ, RZ, R24 ;  /* 0x000000ffff167224 */ /* 0x010fe200078e0018 */
[----:B------:R-:W-:-:S02]  /*edfe0*/  MOV R23, R30 ;  /* 0x0000001e00177202 */ /* 0x000fc40000000f00 */
[----:B------:R-:W4:Y:S01]  /*edff0*/  LDL.LU R33, [R1+0x4648] ;  /* 0x0046480001217983 */ /* 0x000f220000300800 */
[----:B------:R-:W-:-:S03]  /*ee000*/  ISETP.GT.AND P2, PT, R20, 0x25, PT ;  /* 0x000000251400780c */ /* 0x000fc60003f44270 */
[----:B------:R-:W4:Y:S04]  /*ee010*/  LDL.LU R30, [R1+0x45d4] ;  /* 0x0045d400011e7983 */ /* 0x000f280000300800 */
[----:B------:R-:W4:Y:S04]  /*ee020*/  LDL.LU R24, [R1+0x45e0] ;  /* 0x0045e00001187983 */ /* 0x000f280000300800 */
        /* <DEDUP_REMOVED lines=19> */
[----:B------:R-:W4:Y:S04]  /*ee160*/  LDL.LU R27, [R1+0x45c4] ;  /* 0x0045c400011b7983 */ /* 0x000f280000300800 */
        /* <DEDUP_REMOVED lines=9> */
[----:B---3--:R-:W-:-:S04]  /*ee200*/  IADD3 R29, P3, R29, R25, RZ ;  /* 0x000000191d1d7210 */ /* 0x008fc80007f7e0ff */
[----:B------:R-:W-:Y:S01]  /*ee210*/  IADD3.X R31, R31, R0, RZ, P3, !PT ;  /* 0x000000001f1f7210 */ /* 0x000fe20001ffe4ff */
[----:B------:R-:W-:Y:S04]  /*ee220*/  STL [R1+0x4650], R29 ;  /* 0x0046501d01007387 */ /* 0x000fe80000100800 */
[----:B------:R3:W-:Y:S01]  /*ee230*/  STL [R1+0x4644], R31 ;  /* 0x0046441f01007387 */ /* 0x0007e20000100800 */
[----:B--2---:R-:W-:-:S03]  /*ee240*/  MOV R23, R31 ;  /* 0x0000001f00177202 */ /* 0x004fc60000000f00 */
[----:B-1----:R-:W2:Y:S01]  /*ee250*/  LDL.LU R36, [R1+0x45bc] ;  /* 0x0045bc0001247983 */ /* 0x002ea20000300800 */
[----:B------:R-:W-:-:S03]  /*ee260*/  IMAD.MOV.U32 R22, RZ, RZ, R29 ;  /* 0x000000ffff167224 */ /* 0x000fc600078e001d */
[----:B------:R-:W2:Y:S04]  /*ee270*/  LDL.LU R35, [R1+0x45c8] ;  /* 0x0045c80001237983 */ /* 0x000ea80000300800 */
[----:B---3--:R-:W2:Y:S04]  /*ee280*/  LDL.LU R31, [R1+0x4554] ;  /* 0x00455400011f7983 */ /* 0x008ea80000300800 */
[----:B------:R-:W2:Y:S01]  /*ee290*/  LDL.LU R29, [R1+0x4560] ;  /* 0x00456000011d7983 */ /* 0x000ea20000300800 */
[----:B------:R-:W-:-:S03]  /*ee2a0*/  ISETP.GT.AND P1, PT, R20, 0x29, PT ;  /* 0x000000291400780c */ /* 0x000fc60003f24270 */
[----:B------:R1:W-:Y:S02]  /*ee2b0*/  LDGSTS.E [R21+0x44b00], [R22.64], P2 ;  /* 0x44b0000016157fae */ /* 0x0003e40009121844 */
[----:B-1----:R-:W-:-:S04]  /*ee2c0*/  SEL R22, RZ, 0x4, !P1 ;  /* 0x00000004ff167807 */ /* 0x002fc80004800000 */
[----:B------:R-:W-:-:S04]  /*ee2d0*/  SEL R22, R22, RZ, !P0 ;  /* 0x000000ff16167207 */ /* 0x000fc80004000000 */
[----:B------:R-:W-:Y:S02]  /*ee2e0*/  ISETP.NE.U32.AND P1, PT, R22, RZ, PT ;  /* 0x000000ff1600720c */ /* 0x000fe40003f25070 */
[----:B----4-:R-:W-:-:S05]  /*ee2f0*/  IADD3 R33, P3, R33, R25, RZ ;  /* 0x0000001921217210 */ /* 0x010fca0007f7e0ff */
        /* <DEDUP_REMOVED lines=14> */
[----:B----4-:R-:W3:Y:S04]  /*ee3e0*/  LDL.LU R30, [R1+0x4544] ;  /* 0x00454400011e7983 */ /* 0x010ee80000300800 */
[----:B------:R-:W3:Y:S04]  /*ee3f0*/  LDL.LU R24, [R1+0x4550] ;  /* 0x0045500001187983 */ /* 0x000ee80000300800 */
        /* <DEDUP_REMOVED lines=12> */
[----:B------:R-:W3:Y:S01]  /*ee4c0*/  LDL.LU R32, [R1+0x453c] ;  /* 0x00453c0001207983 */ /* 0x000ee20000300800 */
[----:B-1----:R-:W-:Y:S01]  /*ee4d0*/  IMAD.MOV.U32 R22, RZ, RZ, R26 ;  /* 0x000000ffff167224 */ /* 0x002fe200078e001a */
[----:B------:R-:W-:-:S02]  /*ee4e0*/  MOV R23, R27 ;  /* 0x0000001b00177202 */ /* 0x000fc40000000f00 */
[----:B------:R-:W3:Y:S01]  /*ee4f0*/  LDL.LU R28, [R1+0x4548] ;  /* 0x00454800011c7983 */ /* 0x000ee20000300800 */
[----:B------:R-:W-:-:S03]  /*ee500*/  ISETP.GT.AND P2, PT, R20, 0x2d, PT ;  /* 0x0000002d1400780c */ /* 0x000fc60003f44270 */
[----:B------:R-:W3:Y:S04]  /*ee510*/  LDL.LU R27, [R1+0x44d4] ;  /* 0x0044d400011b7983 */ /* 0x000ee80000300800 */
        /* <DEDUP_REMOVED lines=23> */
[----:B---3--:R-:W-:-:S05]  /*ee690*/  IADD3 R33, P1, R33, R25, RZ ;  /* 0x0000001921217210 */ /* 0x008fca0007f3e0ff */
        /* <DEDUP_REMOVED lines=11> */
[----:B---3--:R-:W-:Y:S01]  /*ee750*/  IMAD.MOV.U32 R22, RZ, RZ, R24 ;  /* 0x000000ffff167224 */ /* 0x008fe200078e0018 */
[----:B------:R-:W-:-:S02]  /*ee760*/  MOV R23, R30 ;  /* 0x0000001e00177202 */ /* 0x000fc40000000f00 */
[----:B------:R-:W3:Y:S01]  /*ee770*/  LDL.LU R33, [R1+0x44c8] ;  /* 0x0044c80001217983 */ /* 0x000ee20000300800 */
[----:B------:R-:W-:-:S03]  /*ee780*/  ISETP.GT.AND P1, PT, R20, 0x31, PT ;  /* 0x000000311400780c */ /* 0x000fc60003f24270 */
[----:B------:R-:W3:Y:S04]  /*ee790*/  LDL.LU R30, [R1+0x4454] ;  /* 0x00445400011e7983 */ /* 0x000ee80000300800 */
        /* <DEDUP_REMOVED lines=45> */
[----:B---3--:R-:W-:-:S05]  /*eea70*/  IADD3 R33, P3, R33, R25, RZ ;  /* 0x0000001921217210 */ /* 0x008fca0007f7e0ff */
        /* <DEDUP_REMOVED lines=444> */
[----:B------:R-:W-:Y:S01]  /*f0640*/  IMAD.MOV.U32 R22, RZ, RZ, R28 ;  /* 0x000000ffff167224 */ /* 0x000fe200078e001c */
[----:B------:R-:W-:Y:S01]  /*f0650*/  MOV R23, R32 ;  /* 0x0000002000177202 */ /* 0x000fe20000000f00 */
[----:B------:R1:W-:Y:S04]  /*f0660*/  STL [R1+0x3f3c], R32 ;  /* 0x003f3c2001007387 */ /* 0x0003e80000100800 */
[----:B------:R-:W-:Y:S04]  /*f0670*/  STL [R1+0x3ee4], R26 ;  /* 0x003ee41a01007387 */ /* 0x000fe80000100800 */
[----:B------:R1:W-:Y:S04]  /*f0680*/  STL [R1+0x3ee0], R27 ;  /* 0x003ee01b01007387 */ /* 0x0003e80000100800 */
[----:B-1----:R-:W2:Y:S04]  /*f0690*/  LDL.LU R32, [R1+0x3e68] ;  /* 0x003e680001207983 */ /* 0x002ea80000300800 */
[----:B------:R1:W-:Y:S04]  /*f06a0*/  LDGSTS.E [R21+0x4bb80], [R22.64], P2 ;  /* 0x4bb8000016157fae */ /* 0x0003e80009121844 */
[----:B------:R-:W2:Y:S01]  /*f06b0*/  LDL.LU R28, [R1+0x3e6c] ;  /* 0x003e6c00011c7983 */ /* 0x000ea20000300800 */
[----:B-1----:R-:W-:Y:S01]  /*f06c0*/  MOV R23, R27 ;  /* 0x0000001b00177202 */ /* 0x002fe20000000f00 */
[----:B------:R-:W-:-:S02]  /*f06d0*/  IMAD.MOV.U32 R22, RZ, RZ, R26 ;  /* 0x000000ffff167224 */ /* 0x000fc400078e001a */
        /* <DEDUP_REMOVED lines=45> */
[----:B------:R-:W-:Y:S01]  /*f09b0*/  STL [R1+0x3e6c], R28 ;  /* 0x003e6c1c01007387 */ /* 0x000fe20000100800 */
[----:B-1----:R-:W-:Y:S01]  /*f09c0*/  IMAD.MOV.U32 R22, RZ, RZ, R28 ;  /* 0x000000ffff167224 */ /* 0x002fe200078e001c */
[----:B------:R-:W-:Y:S02]  /*f09d0*/  IADD3 R26, P3, R26, R25, RZ ;  /* 0x000000191a1a7210 */ /* 0x000fe40007f7e0ff */
[----:B------:R1:W-:Y:S02]  /*f09e0*/  STL [R1+0x3e68], R32 ;  /* 0x003e682001007387 */ /* 0x0003e40000100800 */
[----:B------:R-:W-:Y:S02]  /*f09f0*/  IADD3.X R27, R27, R0, RZ, P3, !PT ;  /* 0x000000001b1b7210 */ /* 0x000fe40001ffe4ff */
[----:B------:R-:W-:Y:S01]  /*f0a00*/  STL [R1+0x3e74], R26 ;  /* 0x003e741a01007387 */ /* 0x000fe20000100800 */
[----:B------:R-:W-:-:S03]  /*f0a10*/  MOV R23, R32 ;  /* 0x0000002000177202 */ /* 0x000fc60000000f00 */
[----:B------:R1:W-:Y:S04]  /*f0a20*/  STL [R1+0x3e70], R27 ;  /* 0x003e701b01007387 */ /* 0x0003e80000100800 */
[----:B-1----:R-:W4:Y:S04]  /*f0a30*/  LDL.LU R32, [R1+0x3df8] ;  /* 0x003df80001207983 */ /* 0x002f280000300800 */
[----:B------:R-:W4:Y:S04]  /*f0a40*/  LDL.LU R28, [R1+0x3dfc] ;  /* 0x003dfc00011c7983 */ /* 0x000f280000300800 */
[----:B------:R1:W-:Y:S01]  /*f0a50*/  LDGSTS.E [R21+0x4ca80], [R22.64], P2 ;  /* 0x4ca8000016157fae */ /* 0x0003e20009121844 */
[----:B------:R-:W-:-:S02]  /*f0a60*/  ISETP.GT.AND P1, PT, R20, 0x69, PT ;  /* 0x000000691400780c */ /* 0x000fc40003f24270 */
[----:B-1----:R-:W-:Y:S01]  /*f0a70*/  MOV R23, R27 ;  /* 0x0000001b00177202 */ /* 0x002fe20000000f00 */
[----:B------:R-:W-:Y:S01]  /*f0a80*/  IMAD.MOV.U32 R22, RZ, RZ, R26 ;  /* 0x000000ffff167224 */ /* 0x000fe200078e001a */
        /* <DEDUP_REMOVED lines=12> */
[----:B------:R-:W-:Y:S01]  /*f0b50*/  MOV R23, R36 ;  /* 0x0000002400177202 */ /* 0x000fe20000000f00 */
[----:B------:R-:W-:Y:S02]  /*f0b60*/  IMAD.MOV.U32 R22, RZ, RZ, R35 ;  /* 0x000000ffff167224 */ /* 0x000fe400078e0023 */
        /* <DEDUP_REMOVED lines=33> */
[----:B------:R-:W-:Y:S01]  /*f0d80*/  ISETP.NE.U32.AND P2, PT, R22, RZ, PT ;  /* 0x000000ff1600720c */ /* 0x000fe20003f45070 */
[----:B------:R-:W-:Y:S01]  /*f0d90*/  STL [R1+0x3dfc], R28 ;  /* 0x003dfc1c01007387 */ /* 0x000fe20000100800 */
[----:B------:R-:W-:Y:S02]  /*f0da0*/  IMAD.MOV.U32 R22, RZ, RZ, R28 ;  /* 0x000000ffff167224 */ /* 0x000fe400078e001c */
[----:B------:R-:W-:Y:S01]  /*f0db0*/  MOV R23, R32 ;  /* 0x0000002000177202 */ /* 0x000fe20000000f00 */
[----:B------:R1:W-:Y:S04]  /*f0dc0*/  STL [R1+0x3df8], R32 ;  /* 0x003df82001007387 */ /* 0x0003e80000100800 */
[----:B------:R1:W-:Y:S01]  /*f0dd0*/  LDGSTS.E [R21+0x4d380], [R22.64], P1 ;  /* 0x4d38000016157fae */ /* 0x0003e20008921844 */
[----:B------:R-:W-:-:S04]  /*f0de0*/  IADD3 R26, P4, R26, R25, RZ ;  /* 0x000000191a1a7210 */ /* 0x000fc80007f9e0ff */
[----:B------:R-:W-:Y:S01]  /*f0df0*/  IADD3.X R27, R27, R0, RZ, P4, !PT ;  /* 0x000000001b1b7210 */ /* 0x000fe200027fe4ff */
[----:B------:R-:W-:Y:S04]  /*f0e00*/  STL [R1+0x3d64], R26 ;  /* 0x003d641a01007387 */ /* 0x000fe80000100800 */
[----:B------:R1:W-:Y:S02]  /*f0e10*/  STL [R1+0x3d60], R27 ;  /* 0x003d601b01007387 */ /* 0x0003e40000100800 */
[----:B-1----:R-:W-:Y:S02]  /*f0e20*/  MOV R23, R27 ;  /* 0x0000001b00177202 */ /* 0x002fe40000000f00 */
[----:B------:R-:W4:Y:S01]  /*f0e30*/  LDL.LU R32, [R1+0x3ce8] ;  /* 0x003ce80001207983 */ /* 0x000f220000300800 */
[----:B------:R-:W-:-:S03]  /*f0e40*/  IMAD.MOV.U32 R22, RZ, RZ, R26 ;  /* 0x000000ffff167224 */ /* 0x000fc600078e001a */
[----:B------:R-:W4:Y:S04]  /*f0e50*/  LDL.LU R28, [R1+0x3cec] ;  /* 0x003cec00011c7983 */ /* 0x000f280000300800 */
[----:B------:R-:W4:Y:S04]  /*f0e60*/  LDL.LU R27, [R1+0x3cf0] ;  /* 0x003cf000011b7983 */ /* 0x000f280000300800 */
[----:B------:R-:W4:Y:S04]  /*f0e70*/  LDL.LU R26, [R1+0x3cf4] ;  /* 0x003cf400011a7983 */ /* 0x000f280000300800 */
[----:B------:R1:W-:Y:S01]  /*f0e80*/  LDGSTS.E [R21+0x4da00], [R22.64], P2 ;  /* 0x4da0000016157fae */ /* 0x0003e20009121844 */
[----:B--2---:R-:W-:-:S05]  /*f0e90*/  IADD3 R35, P1, R35, R25, RZ ;  /* 0x0000001923237210 */ /* 0x004fca0007f3e0ff */
[----:B------:R-:W-:Y:S02]  /*f0ea0*/  IMAD.X R36, R36, 0x1, R0, P1 ;  /* 0x0000000124247824 */ /* 0x000fe400008e0600 */
[----:B-1----:R-:W-:-:S03]  /*f0eb0*/  IMAD.MOV.U32 R22, RZ, RZ, R35 ;  /* 0x000000ffff167224 */ /* 0x002fc600078e0023 */
[----:B------:R-:W-:Y:S01]  /*f0ec0*/  MOV R23, R36 ;  /* 0x0000002400177202 */ /* 0x000fe20000000f00 */
[----:B------:R-:W-:Y:S04]  /*f0ed0*/  STL [R1+0x3d6c], R35 ;  /* 0x003d6c2301007387 */ /* 0x000fe80000100800 */
[----:B------:R-:W-:Y:S04]  /*f0ee0*/  STL [R1+0x3d68], R36 ;  /* 0x003d682401007387 */ /* 0x000fe80000100800 */
[----:B------:R1:W-:Y:S01]  /*f0ef0*/  LDGSTS.E [R21+0x4da80], [R22.64], P2 ;  /* 0x4da8000016157fae */ /* 0x0003e20009121844 */
[----:B---3--:R-:W-:-:S04]  /*f0f00*/  IADD3 R29, P3, R29, R25, RZ ;  /* 0x000000191d1d7210 */ /* 0x008fc80007f7e0ff */
[----:B------:R-:W-:Y:S01]  /*f0f10*/  IADD3.X R31, R31, R0, RZ, P3, !PT ;  /* 0x000000001f1f7210 */ /* 0x000fe20001ffe4ff */
[----:B------:R-:W-:Y:S04]  /*f0f20*/  STL [R1+0x3d74], R29 ;  /* 0x003d741d01007387 */ /* 0x000fe80000100800 */
[----:B------:R2:W-:Y:S01]  /*f0f30*/  STL [R1+0x3d70], R31 ;  /* 0x003d701f01007387 */ /* 0x0005e20000100800 */
[----:B-1----:R-:W-:Y:S01]  /*f0f40*/  MOV R23, R31 ;  /* 0x0000001f00177202 */ /* 0x002fe20000000f00 */
[----:B------:R-:W-:Y:S01]  /*f0f50*/  IMAD.MOV.U32 R22, RZ, RZ, R29 ;  /* 0x000000ffff167224 */ /* 0x000fe200078e001d */
[----:B------:R-:W-:-:S04]  /*f0f60*/  ISETP.GT.AND P1, PT, R20, 0x71, PT ;  /* 0x000000711400780c */ /* 0x000fc80003f24270 */
[----:B------:R1:W-:Y:S04]  /*f0f70*/  LDGSTS.E [R21+0x4db00], [R22.64], P2 ;  /* 0x4db0000016157fae */ /* 0x0003e80009121844 */
[----:B--2---:R-:W2:Y:S04]  /*f0f80*/  LDL.LU R31, [R1+0x3cf8] ;  /* 0x003cf800011f7983 */ /* 0x004ea80000300800 */
[----:B------:R-:W3:Y:S04]  /*f0f90*/  LDL.LU R29, [R1+0x3cfc] ;  /* 0x003cfc00011d7983 */ /* 0x000ee80000300800 */
[----:B------:R-:W2:Y:S04]  /*f0fa0*/  LDL.LU R38, [R1+0x3c40] ;  /* 0x003c400001267983 */ /* 0x000ea80000300800 */
[----:B------:R-:W2:Y:S01]  /*f0fb0*/  LDL.LU R37, [R1+0x3c44] ;  /* 0x003c440001257983 */ /* 0x000ea20000300800 */
        /* <DEDUP_REMOVED lines=8> */
[----:B------:R-:W-:Y:S01]  /*f1040*/  STL [R1+0x3d78], R34 ;  /* 0x003d782201007387 */ /* 0x000fe20000100800 */
[----:B------:R-:W-:-:S03]  /*f1050*/  IMAD.MOV.U32 R22, RZ, RZ, R33 ;  /* 0x000000ffff167224 */ /* 0x000fc600078e0021 */
[----:B------:R-:W-:Y:S01]  /*f1060*/  STL [R1+0x3ce4], R24 ;  /* 0x003ce41801007387 */ /* 0x000fe20000100800 */
[----:B------:R-:W-:-:S03]  /*f1070*/  MOV R23, R34 ;  /* 0x0000002200177202 */ /* 0x000fc60000000f00 */
[----:B------:R1:W-:Y:S04]  /*f1080*/  STL [R1+0x3ce0], R30 ;  /* 0x003ce01e01007387 */ /* 0x0003e80000100800 */
[----:B------:R-:W4:Y:S04]  /*f1090*/  LDL.LU R36, [R1+0x3c48] ;  /* 0x003c480001247983 */ /* 0x000f280000300800 */
[----:B------:R-:W4:Y:S04]  /*f10a0*/  LDL.LU R35, [R1+0x3c4c] ;  /* 0x003c4c0001237983 */ /* 0x000f280000300800 */
[----:B------:R1:W-:Y:S02]  /*f10b0*/  LDGSTS.E [R21+0x4db80], [R22.64], P2 ;  /* 0x4db8000016157fae */ /* 0x0003e40009121844 */
[----:B-1----:R-:W-:Y:S01]  /*f10c0*/  MOV R23, R30 ;  /* 0x0000001e00177202 */ /* 0x002fe20000000f00 */
[----:B------:R-:W-:Y:S01]  /*f10d0*/  IMAD.MOV.U32 R22, RZ, RZ, R24 ;  /* 0x000000ffff167224 */ /* 0x000fe200078e0018 */
[----:B------:R-:W4:Y:S04]  /*f10e0*/  LDL.LU R30, [R1+0x3c50] ;  /* 0x003c5000011e7983 */ /* 0x000f280000300800 */
[----:B------:R-:W4:Y:S04]  /*f10f0*/  LDL.LU R24, [R1+0x3c54] ;  /* 0x003c540001187983 */ /* 0x000f280000300800 */
[----:B------:R1:W-:Y:S01]  /*f1100*/  LDGSTS.E [R21+0x4e200], [R22.64], P1 ;  /* 0x4e20000016157fae */ /* 0x0003e20008921844 */
[----:B------:R-:W-:-:S05]  /*f1110*/  IADD3 R28, P2, R28, R25, RZ ;  /* 0x000000191c1c7210 */ /* 0x000fca0007f5e0ff */
[----:B------:R-:W-:Y:S01]  /*f1120*/  IMAD.X R32, R32, 0x1, R0, P2 ;  /* 0x0000000120207824 */ /* 0x000fe200010e0600 */
[----:B------:R-:W-:Y:S01]  /*f1130*/  IADD3 R26, P3, R26, R25, RZ ;  /* 0x000000191a1a7210 */ /* 0x000fe20007f7e0ff */
[----:B------:R-:W-:Y:S03]  /*f1140*/  STL [R1+0x3cec], R28 ;  /* 0x003cec1c01007387 */ /* 0x000fe60000100800 */
[----:B------:R-:W-:Y:S01]  /*f1150*/  IADD3.X R27, R27, R0, RZ, P3, !PT ;  /* 0x000000001b1b7210 */ /* 0x000fe20001ffe4ff */
[----:B------:R1:W-:Y:S04]  /*f1160*/  STL [R1+0x3ce8], R32 ;  /* 0x003ce82001007387 */ /* 0x0003e80000100800 */
[----:B------:R1:W-:Y:S04]  /*f1170*/  STL [R1+0x3cf4], R26 ;  /* 0x003cf41a01007387 */ /* 0x0003e80000100800 */
[----:B------:R1:W-:Y:S02]  /*f1180*/  STL [R1+0x3cf0], R27 ;  /* 0x003cf01b01007387 */ /* 0x0003e40000100800 */
[----:B-1----:R-:W-:-:S02]  /*f1190*/  IMAD.MOV.U32 R22, RZ, RZ, R28 ;  /* 0x000000ffff167224 */ /* 0x002fc400078e001c */
[----:B------:R-:W4:Y:S01]  /*f11a0*/  LDL.LU R34, [R1+0x3c58] ;  /* 0x003c580001227983 */ /* 0x000f220000300800 */
[----:B------:R-:W-:-:S03]  /*f11b0*/  MOV R23, R32 ;  /* 0x0000002000177202 */ /* 0x000fc60000000f00 */
[----:B------:R-:W4:Y:S01]  /*f11c0*/  LDL.LU R33, [R1+0x3c5c] ;  /* 0x003c5c0001217983 */ /* 0x000f220000300800 */
[----:B------:R-:W-:-:S03]  /*f11d0*/  ISETP.GT.AND P2, PT, R20, 0x75, PT ;  /* 0x000000751400780c */ /* 0x000fc60003f44270 */
[----:B------:R1:W-:Y:S04]  /*f11e0*/  LDGSTS.E [R21+0x4e280], [R22.64], P1 ;  /* 0x4e28000016157fae */ /* 0x0003e80008921844 */
[----:B------:R-:W4:Y:S01]  /*f11f0*/  LDL.LU R32, [R1+0x3bc0] ;  /* 0x003bc00001207983 */ /* 0x000f220000300800 */
[----:B-1----:R-:W-:Y:S01]  /*f1200*/  IMAD.MOV.U32 R22, RZ, RZ, R26 ;  /* 0x000000ffff167224 */ /* 0x002fe200078e001a */
[----:B------:R-:W-:Y:S02]  /*f1210*/  MOV R23, R27 ;  /* 0x0000001b00177202 */ /* 0x000fe40000000f00 */
[----:B------:R-:W4:Y:S04]  /*f1220*/  LDL.LU R26, [R1+0x3bc4] ;  /* 0x003bc400011a7983 */ /* 0x000f280000300800 */
[----:B------:R1:W-:Y:S04]  /*f1230*/  LDGSTS.E [R21+0x4e300], [R22.64], P1 ;  /* 0x4e30000016157fae */ /* 0x0003e80008921844 */
[----:B------:R-:W4:Y:S04]  /*f1240*/  LDL.LU R28, [R1+0x3bcc] ;  /* 0x003bcc00011c7983 */ /* 0x000f280000300800 */
[----:B------:R-:W4:Y:S01]  /*f1250*/  LDL.LU R27, [R1+0x3bd4] ;  /* 0x003bd400011b7983 */ /* 0x000f220000300800 */
[----:B-1----:R-:W-:-:S04]  /*f1260*/  SEL R22, RZ, 0x4, !P2 ;  /* 0x00000004ff167807 */ /* 0x002fc80005000000 */
[----:B------:R-:W-:-:S04]  /*f1270*/  SEL R22, R22, RZ, !P0 ;  /* 0x000000ff16167207 */ /* 0x000fc80004000000 */
[----:B------:R-:W-:Y:S02]  /*f1280*/  ISETP.NE.U32.AND P2, PT, R22, RZ, PT ;  /* 0x000000ff1600720c */ /* 0x000fe40003f45070 */
[----:B---3--:R-:W-:-:S05]  /*f1290*/  IADD3 R29, P3, R29, R25, RZ ;  /* 0x000000191d1d7210 */ /* 0x008fca0007f7e0ff */
[----:B--2---:R-:W-:Y:S01]  /*f12a0*/  IMAD.X R31, R31, 0x1, R0, P3 ;  /* 0x000000011f1f7824 */ /* 0x004fe200018e0600 */
[----:B------:R-:W-:Y:S01]  /*f12b0*/  IADD3 R37, P4, R37, R25, RZ ;  /* 0x0000001925257210 */ /* 0x000fe20007f9e0ff */
[----:B------:R-:W-:Y:S03]  /*f12c0*/  STL [R1+0x3cfc], R29 ;  /* 0x003cfc1d01007387 */ /* 0x000fe60000100800 */
[----:B------:R-:W-:Y:S02]  /*f12d0*/  MOV R23, R31 ;  /* 0x0000001f00177202 */ /* 0x000fe40000000f00 */
[----:B------:R-:W-:Y:S01]  /*f12e0*/  IADD3.X R38, R38, R0, RZ, P4, !PT ;  /* 0x0000000026267210 */ /* 0x000fe200027fe4ff */
[----:B------:R1:W-:Y:S01]  /*f12f0*/  STL [R1+0x3cf8], R31 ;  /* 0x003cf81f01007387 */ /* 0x0003e20000100800 */
[----:B------:R-:W-:-:S03]  /*f1300*/  IMAD.MOV.U32 R22, RZ, RZ, R29 ;  /* 0x000000ffff167224 */ /* 0x000fc600078e001d */
[----:B------:R-:W-:Y:S04]  /*f1310*/  STL [R1+0x3c44], R37 ;  /* 0x003c442501007387 */ /* 0x000fe80000100800 */
[----:B------:R2:W-:Y:S04]  /*f1320*/  LDGSTS.E [R21+0x4e380], [R22.64], P1 ;  /* 0x4e38000016157fae */ /* 0x0005e80008921844 */
[----:B-1----:R-:W3:Y:S04]  /*f1330*/  LDL.LU R31, [R1+0x3bc8] ;  /* 0x003bc800011f7983 */ /* 0x002ee80000300800 */
[----:B------:R-:W-:Y:S04]  /*f1340*/  STL [R1+0x3c40], R38 ;  /* 0x003c402601007387 */ /* 0x000fe80000100800 */
[----:B------:R-:W3:Y:S01]  /*f1350*/  LDL.LU R29, [R1+0x3bd0] ;  /* 0x003bd000011d7983 */ /* 0x000ee20000300800 */
[----:B--2---:R-:W-:Y:S01]  /*f1360*/  IMAD.MOV.U32 R22, RZ, RZ, R37 ;  /* 0x000000ffff167224 */ /* 0x004fe200078e0025 */
[----:B------:R-:W-:-:S05]  /*f1370*/  MOV R23, R38 ;  /* 0x0000002600177202 */ /* 0x000fca0000000f00 */
[----:B------:R1:W-:Y:S01]  /*f1380*/  LDGSTS.E [R21+0x4ea00], [R22.64], P2 ;  /* 0x4ea0000016157fae */ /* 0x0003e20009121844 */
[----:B----4-:R-:W-:-:S05]  /*f1390*/  IADD3 R35, P1, R35, R25, RZ ;  /* 0x0000001923237210 */ /* 0x010fca0007f3e0ff */
[----:B------:R-:W-:Y:S02]  /*f13a0*/  IMAD.X R36, R36, 0x1, R0, P1 ;  /* 0x0000000124247824 */ /* 0x000fe400008e0600 */
[----:B-1----:R-:W-:-:S03]  /*f13b0*/  IMAD.MOV.U32 R22, RZ, RZ, R35 ;  /* 0x000000ffff167224 */ /* 0x002fc600078e0023 */
[----:B------:R-:W-:Y:S02]  /*f13c0*/  MOV R23, R36 ;  /* 0x0000002400177202 */ /* 0x000fe40000000f00 */
[----:B------:R-:W-:-:S03]  /*f13d0*/  ISETP.GT.AND P1, PT, R20, 0x79, PT ;  /* 0x000000791400780c */ /* 0x000fc60003f24270 */
[----:B------:R1:W-:Y:S01]  /*f13e0*/  LDGSTS.E [R21+0x4ea80], [R22.64], P2 ;  /* 0x4ea8000016157fae */ /* 0x0003e20009121844 */
[----:B------:R-:W-:-:S04]  /*f13f0*/  IADD3 R24, P3, R24, R25, RZ ;  /* 0x0000001918187210 */ /* 0x000fc80007f7e0ff */
[----:B------:R-:W-:Y:S01]  /*f1400*/  IADD3.X R30, R30, R0, RZ, P3, !PT ;  /* 0x000000001e1e7210 */ /* 0x000fe20001ffe4ff */
[----:B-1----:R-:W-:-:S03]  /*f1410*/  IMAD.MOV.U32 R22, RZ, RZ, R24 ;  /* 0x000000ffff167224 */ /* 0x002fc600078e0018 */
[----:B------:R-:W-:Y:S01]  /*f1420*/  MOV R23, R30 ;  /* 0x0000001e00177202 */ /* 0x000fe20000000f00 */
[----:B------:R-:W-:Y:S04]  /*f1430*/  STL [R1+0x3c4c], R35 ;  /* 0x003c4c2301007387 */ /* 0x000fe80000100800 */
[----:B------:R-:W-:Y:S04]  /*f1440*/  STL [R1+0x3c48], R36 ;  /* 0x003c482401007387 */ /* 0x000fe80000100800 */
[----:B------:R1:W-:Y:S04]  /*f1450*/  LDGSTS.E [R21+0x4eb00], [R22.64], P2 ;  /* 0x4eb0000016157fae */ /* 0x0003e80009121844 */
[----:B------:R-:W-:Y:S04]  /*f1460*/  STL [R1+0x3c54], R24 ;  /* 0x003c541801007387 */ /* 0x000fe80000100800 */
[----:B------:R2:W-:Y:S01]  /*f1470*/  STL [R1+0x3c50], R30 ;  /* 0x003c501e01007387 */ /* 0x0005e20000100800 */
[----:B-1----:R-:W-:-:S04]  /*f1480*/  SEL R22, RZ, 0x4, !P1 ;  /* 0x00000004ff167807 */ /* 0x002fc80004800000 */
[----:B------:R-:W-:Y:S01]  /*f1490*/  SEL R22, R22, RZ, !P0 ;  /* 0x000000ff16167207 */ /* 0x000fe20004000000 */
[----:B--2---:R-:W4:Y:S04]  /*f14a0*/  LDL.LU R30, [R1+0x3bd8] ;  /* 0x003bd800011e7983 */ /* 0x004f280000300800 */
[----:B------:R-:W4:Y:S01]  /*f14b0*/  LDL.LU R24, [R1+0x3bdc] ;  /* 0x003bdc0001187983 */ /* 0x000f220000300800 */
[----:B------:R-:W-:-:S05]  /*f14c0*/  IADD3 R33, P3, R33, R25, RZ ;  /* 0x0000001921217210 */ /* 0x000fca0007f7e0ff */
[----:B------:R-:W-:Y:S01]  /*f14d0*/  IMAD.X R34, R34, 0x1, R0, P3 ;  /* 0x0000000122227824 */ /* 0x000fe200018e0600 */
[----:B------:R-:W-:Y:S01]  /*f14e0*/  ISETP.NE.U32.AND P1, PT, R22, RZ, PT ;  /* 0x000000ff1600720c */ /* 0x000fe20003f25070 */
[----:B------:R-:W-:-:S03]  /*f14f0*/  IMAD.MOV.U32 R22, RZ, RZ, R33 ;  /* 0x000000ffff167224 */ /* 0x000fc600078e0021 */
[----:B------:R-:W-:Y:S01]  /*f1500*/  MOV R23, R34 ;  /* 0x0000002200177202 */ /* 0x000fe20000000f00 */
[----:B------:R-:W-:Y:S04]  /*f1510*/  STL [R1+0x3c5c], R33 ;  /* 0x003c5c2101007387 */ /* 0x000fe80000100800 */
[----:B------:R1:W-:Y:S01]  /*f1520*/  LDGSTS.E [R21+0x4eb80], [R22.64], P2 ;  /* 0x4eb8000016157fae */ /* 0x0003e20009121844 */
[----:B------:R-:W-:-:S03]  /*f1530*/  IADD3 R26, P4, R26, R25, RZ ;  /* 0x000000191a1a7210 */ /* 0x000fc60007f9e0ff */
[----:B------:R-:W-:Y:S01]  /*f1540*/  STL [R1+0x3c58], R34 ;  /* 0x003c582201007387 */ /* 0x000fe20000100800 */
[----:B------:R-:W-:Y:S02]  /*f1550*/  IADD3.X R32, R32, R0, RZ, P4, !PT ;  /* 0x0000000020207210 */ /* 0x000fe400027fe4ff */
[-C--:B------:R-:W-:Y:S01]  /*f1560*/  IADD3 R28, P2, R28, R25.reuse, RZ ;  /* 0x000000191c1c7210 */ /* 0x080fe20007f5e0ff */
[----:B------:R-:W-:Y:S01]  /*f1570*/  STL [R1+0x3bc4], R26 ;  /* 0x003bc41a01007387 */ /* 0x000fe20000100800 */
[----:B-1----:R-:W-:Y:S02]  /*f1580*/  MOV R23, R32 ;  /* 0x0000002000177202 */ /* 0x002fe40000000f00 */
[----:B------:R-:W-:Y:S01]  /*f1590*/  IADD3 R27, P3, R27, R25, RZ ;  /* 0x000000191b1b7210 */ /* 0x000fe20007f7e0ff */
[----:B------:R1:W-:Y:S01]  /*f15a0*/  STL [R1+0x3bc0], R32 ;  /* 0x003bc02001007387 */ /* 0x0003e20000100800 */
[----:B------:R-:W-:-:S05]  /*f15b0*/  IMAD.MOV.U32 R22, RZ, RZ, R26 ;  /* 0x000000ffff167224 */ /* 0x000fca00078e001a */
[----:B------:R1:W-:Y:S04]  /*f15c0*/  LDGSTS.E [R21+0x4f200], [R22.64], P1 ;  /* 0x4f20000016157fae */ /* 0x0003e80008921844 */
[----:B-1----:R-:W4:Y:S04]  /*f15d0*/  LDL.LU R32, [R1+0x3b44] ;  /* 0x003b440001207983 */ /* 0x002f280000300800 */
[----:B------:R-:W4:Y:S04]  /*f15e0*/  LDL.LU R26, [R1+0x3b4c] ;  /* 0x003b4c00011a7983 */ /* 0x000f280000300800 */
[----:B------:R1:W-:Y:S01]  /*f15f0*/  STL [R1+0x3bcc], R28 ;  /* 0x003bcc1c01007387 */ /* 0x0003e20000100800 */
[----:B------:R-:W-:-:S02]  /*f1600*/  IMAD.MOV.U32 R22, RZ, RZ, R28 ;  /* 0x000000ffff167224 */ /* 0x000fc400078e001c */
[----:B---3--:R-:W-:-:S05]  /*f1610*/  IMAD.X R31, R31, 0x1, R0, P2 ;  /* 0x000000011f1f7824 */ /* 0x008fca00010e0600 */
[----:B------:R3:W-:Y:S01]  /*f1620*/  STL [R1+0x3bc8], R31 ;  /* 0x003bc81f01007387 */ /* 0x0007e20000100800 */
[----:B------:R-:W-:-:S03]  /*f1630*/  IADD3.X R29, R29, R0, RZ, P3, !PT ;  /* 0x000000001d1d7210 */ /* 0x000fc60001ffe4ff */
[----:B------:R1:W-:Y:S04]  /*f1640*/  STL [R1+0x3bd4], R27 ;  /* 0x003bd41b01007387 */ /* 0x0003e80000100800 */
[----:B------:R-:W2:Y:S04]  /*f1650*/  LDL.LU R35, [R1+0x3b40] ;  /* 0x003b400001237983 */ /* 0x000ea80000300800 */
[----:B------:R3:W-:Y:S04]  /*f1660*/  STL [R1+0x3bd0], R29 ;  /* 0x003bd01d01007387 */ /* 0x0007e80000100800 */
[----:B-1----:R-:W2:Y:S01]  /*f1670*/  LDL.LU R28, [R1+0x3b48] ;  /* 0x003b4800011c7983 */ /* 0x002ea20000300800 */
[----:B------:R-:W-:-:S03]  /*f1680*/  MOV R23, R31 ;  /* 0x0000001f00177202 */ /* 0x000fc60000000f00 */
[----:B---3--:R-:W2:Y:S04]  /*f1690*/  LDL.LU R31, [R1+0x3b54] ;  /* 0x003b5400011f7983 */ /* 0x008ea80000300800 */
[----:B------:R1:W-:Y:S02]  /*f16a0*/  LDGSTS.E [R21+0x4f280], [R22.64], P1 ;  /* 0x4f28000016157fae */ /* 0x0003e40008921844 */
[----:B-1----:R-:W-:Y:S02]  /*f16b0*/  IMAD.MOV.U32 R22, RZ, RZ, R27 ;  /* 0x000000ffff167224 */ /* 0x002fe400078e001b */
[----:B------:R-:W2:Y:S01]  /*f16c0*/  LDL.LU R27, [R1+0x3b5c] ;  /* 0x003b5c00011b7983 */ /* 0x000ea20000300800 */
[----:B------:R-:W-:-:S03]  /*f16d0*/  MOV R23, R29 ;  /* 0x0000001d00177202 */ /* 0x000fc60000000f00 */
[----:B------:R-:W2:Y:S04]  /*f16e0*/  LDL.LU R34, [R1+0x3b50] ;  /* 0x003b500001227983 */ /* 0x000ea80000300800 */
        /* <DEDUP_REMOVED lines=8> */
[----:B------:R1:W-:Y:S01]  /*f1770*/  STL [R1+0x3bdc], R24 ;  /* 0x003bdc1801007387 */ /* 0x0003e20000100800 */
[----:B------:R-:W-:-:S03]  /*f1780*/  MOV R22, R24 ;  /* 0x0000001800167202 */ /* 0x000fc60000000f00 */
[----:B------:R4:W-:Y:S01]  /*f1790*/  STL [R1+0x3bd8], R30 ;  /* 0x003bd81e01007387 */ /* 0x0009e20000100800 */
[----:B------:R-:W-:-:S03]  /*f17a0*/  IMAD.MOV.U32 R23, RZ, RZ, R30 ;  /* 0x000000ffff177224 */ /* 0x000fc600078e001e */
[----:B------:R-:W3:Y:S04]  /*f17b0*/  LDL.LU R33, [R1+0x4ab4] ;  /* 0x004ab40001217983 */ /* 0x000ee80000300800 */
[----:B-1----:R-:W3:Y:S04]  /*f17c0*/  LDL.LU R24, [R1+0x4ac0] ;  /* 0x004ac00001187983 */ /* 0x002ee80000300800 */
[----:B------:R1:W-:Y:S04]  /*f17d0*/  LDGSTS.E [R21+0x4f380], [R22.64], P1 ;  /* 0x4f38000016157fae */ /* 0x0003e80008921844 */
[----:B----4-:R-:W4:Y:S01]  /*f17e0*/  LDL.LU R30, [R1+0x4ab8] ;  /* 0x004ab800011e7983 */ /* 0x010f220000300800 */
[----:B------:R-:W-:-:S02]  /*f17f0*/  IADD3 R32, P1, R32, R25, RZ ;  /* 0x0000001920207210 */ /* 0x000fc40007f3e0ff */
[----:B------:R-:W-:-:S03]  /*f1800*/  IADD3 R26, P3, R26, R25, RZ ;  /* 0x000000191a1a7210 */ /* 0x000fc60007f7e0ff */
[----:B------:R2:W-:Y:S01]  /*f1810*/  STL [R1+0x3b44], R32 ;  /* 0x003b442001007387 */ /* 0x0005e20000100800 */
[----:B-1----:R-:W-:Y:S02]  /*f1820*/  MOV R22, R32 ;  /* 0x0000002000167202 */ /* 0x002fe40000000f00 */
[----:B--2---:R-:W-:-:S05]  /*f1830*/  IADD3.X R35, R35, R0, RZ, P1, !PT ;  /* 0x0000000023237210 */ /* 0x004fca0000ffe4ff */
[----:B------:R-:W-:Y:S01]  /*f1840*/  STL [R1+0x3b40], R35 ;  /* 0x003b402301007387 */ /* 0x000fe20000100800 */
[----:B------:R-:W-:-:S03]  /*f1850*/  IMAD.X R28, R28, 0x1, R0, P3 ;  /* 0x000000011c1c7824 */ /* 0x000fc600018e0600 */
[----:B------:R-:W-:Y:S01]  /*f1860*/  STL [R1+0x3b4c], R26 ;  /* 0x003b4c1a01007387 */ /* 0x000fe20000100800 */
[----:B------:R-:W-:-:S03]  /*f1870*/  IMAD.MOV.U32 R23, RZ, RZ, R35 ;  /* 0x000000ffff177224 */ /* 0x000fc600078e0023 */
[----:B------:R1:W-:Y:S04]  /*f1880*/  STL [R1+0x3b48], R28 ;  /* 0x003b481c01007387 */ /* 0x0003e80000100800 */
[----:B------:R-:W2:Y:S01]  /*f1890*/  LDL.LU R32, [R1+0x4aac] ;  /* 0x004aac0001207983 */ /* 0x000ea20000300800 */
[----:B------:R-:W-:-:S03]  /*f18a0*/  IADD3 R31, P1, R31, R25, RZ ;  /* 0x000000191f1f7210 */ /* 0x000fc60007f3e0ff */
[----:B------:R1:W-:Y:S01]  /*f18b0*/  LDGSTS.E [R21+0x4fa00], [R22.64], P2 ;  /* 0x4fa0000016157fae */ /* 0x0003e20009121844 */
[----:B------:R-:W-:Y:S01]  /*f18c0*/  IADD3 R27, P3, R27, R25, RZ ;  /* 0x000000191b1b7210 */ /* 0x000fe20007f7e0ff */
[----:B-1----:R-:W-:Y:S01]  /*f18d0*/  IMAD.MOV.U32 R23, RZ, RZ, R28 ;  /* 0x000000ffff177224 */ /* 0x002fe200078e001c */
[----:B------:R-:W-:Y:S01]  /*f18e0*/  MOV R22, R26 ;  /* 0x0000001a00167202 */ /* 0x000fe20000000f00 */
[----:B------:R-:W2:Y:S01]  /*f18f0*/  LDL.LU R28, [R1+0x4aa4] ;  /* 0x004aa400011c7983 */ /* 0x000ea20000300800 */
[----:B------:R-:W-:-:S03]  /*f1900*/  IADD3.X R34, R34, R0, RZ, P1, !PT ;  /* 0x0000000022227210 */ /* 0x000fc60000ffe4ff */
[----:B------:R-:W2:Y:S01]  /*f1910*/  LDL.LU R26, [R1+0x4ab0] ;  /* 0x004ab000011a7983 */ /* 0x000ea20000300800 */
[----:B------:R-:W-:-:S03]  /*f1920*/  IMAD.X R29, R29, 0x1, R0, P3 ;  /* 0x000000011d1d7824 */ /* 0x000fc600018e0600 */
[----:B------:R1:W-:Y:S04]  /*f1930*/  STL [R1+0x3b54], R31 ;  /* 0x003b541f01007387 */ /* 0x0003e80000100800 */
[----:B------:R-:W-:Y:S04]  /*f1940*/  STL [R1+0x3b50], R34 ;  /* 0x003b502201007387 */ /* 0x000fe80000100800 */
[----:B------:R-:W-:Y:S04]  /*f1950*/  STL [R1+0x3b5c], R27 ;  /* 0x003b5c1b01007387 */ /* 0x000fe80000100800 */
[----:B------:R1:W-:Y:S04]  /*f1960*/  LDGSTS.E [R21+0x4fa80], [R22.64], P2 ;  /* 0x4fa8000016157fae */ /* 0x0003e80009121844 */
[----:B------:R-:W-:Y:S04]  /*f1970*/  STL [R1+0x3b58], R29 ;  /* 0x003b581d01007387 */ /* 0x000fe80000100800 */
[----:B------:R-:W2:Y:S01]  /*f1980*/  LDL.LU R35, [R1+0x4a9c] ;  /* 0x004a9c0001237983 */ /* 0x000ea20000300800 */
[----:B-1----:R-:W-:-:S03]  /*f1990*/  MOV R22, R31 ;  /* 0x0000001f00167202 */ /* 0x002fc60000000f00 */
[----:B------:R-:W2:Y:S01]  /*f19a0*/  LDL.LU R31, [R1+0x4aa8] ;  /* 0x004aa800011f7983 */ /* 0x000ea20000300800 */
[----:B------:R-:W-:Y:S01]  /*f19b0*/  IMAD.MOV.U32 R40, RZ, RZ, R177 ;  /* 0x000000ffff287224 */ /* 0x000fe200078e00b1 */
[----:B------:R-:W-:Y:S01]  /*f19c0*/  MOV R41, R176 ;  /* 0x000000b000297202 */ /* 0x000fe20000000f00 */
[----:B------:R-:W-:Y:S01]  /*f19d0*/  IMAD.MOV.U32 R42, RZ, RZ, R173 ;  /* 0x000000ffff2a7224 */ /* 0x000fe200078e00ad */
[----:B------:R-:W-:-:S07]  /*f19e0*/  MOV R43, R172 ;  /* 0x000000ac002b7202 */ /* 0x000fce0000000f00 */
[----:B------:R-:W-:Y:S01]  /*f19f0*/  HMMA.1688.F32.TF32 R40, R16, R170, R40 ;  /* 0x000000aa1028723c */ /* 0x000fe20000081028 */
[----:B------:R-:W-:Y:S01]  /*f1a00*/  MOV R36, R169 ;  /* 0x000000a900247202 */ /* 0x000fe20000000f00 */
[----:B------:R-:W-:Y:S01]  /*f1a10*/  IMAD.MOV.U32 R37, RZ, RZ, R168 ;  /* 0x000000ffff257224 */ /* 0x000fe200078e00a8 */
[----:B------:R-:W-:Y:S01]  /*f1a20*/  MOV R38, R165 ;  /* 0x000000a500267202 */ /* 0x000fe20000000f00 */
[----:B------:R-:W-:Y:S02]  /*f1a30*/  IMAD.MOV.U32 R39, RZ, RZ, R164 ;  /* 0x000000ffff277224 */ /* 0x000fe400078e00a4 */
[----:B------:R-:W-:-:S05]  /*f1a40*/  IMAD.MOV.U32 R23, RZ, RZ, R34 ;  /* 0x000000ffff177224 */ /* 0x000fca00078e0022 */
[----:B------:R1:W-:Y:S11]  /*f1a50*/  LDGSTS.E [R21+0x4fb00], [R22.64], P2 ;  /* 0x4fb0000016157fae */ /* 0x0003f60009121844 */
[----:B------:R-:W-:Y:S01]  /*f1a60*/  @!UPT UIADD3 URZ, URZ, URZ, URZ ;  /* 0x0000003f3f3ff290 */ /* 0x000fe2000fffe03f */
[----:B------:R-:W-:Y:S04]  /*f1a70*/  STL.64 [R1+0xdc0], R40 ;  /* 0x000dc02801007387 */ /* 0x000fe80000100a00 */
[----:B------:R1:W-:Y:S02]  /*f1a80*/  STL.64 [R1+0xdc8], R42 ;  /* 0x000dc82a01007387 */ /* 0x0003e40000100a00 */
[----:B-1----:R-:W-:Y:S01]  /*f1a90*/  HMMA.1688.F32.TF32 R40, R16, R166, R36 ;  /* 0x000000a61028723c */ /* 0x002fe20000081024 */
[----:B------:R-:W-:Y:S01]  /*f1aa0*/  MOV R22, R27 ;  /* 0x0000001b00167202 */ /* 0x000fe20000000f00 */
[----:B------:R-:W-:Y:S01]  /*f1ab0*/  IMAD.MOV.U32 R23, RZ, RZ, R29 ;  /* 0x000000ffff177224 */ /* 0x000fe200078e001d */
[----:B------:R-:W-:Y:S01]  /*f1ac0*/  ISETP.GT.AND P1, PT, R20, 0x2, PT ;  /* 0x000000021400780c */ /* 0x000fe20003f24270 */
[----:B------:R-:W2:Y:S04]  /*f1ad0*/  LDL.LU R27, [R1+0x4a40] ;  /* 0x004a4000011b7983 */ /* 0x000ea80000300800 */
[----:B------:R1:W-:Y:S04]  /*f1ae0*/  LDGSTS.E [R21+0x4fb80], [R22.64], P2 ;  /* 0x4fb8000016157fae */ /* 0x0003e80009121844 */
[----:B------:R-:W2:Y:S01]  /*f1af0*/  LDL.LU R34, [R1+0x4a34] ;  /* 0x004a340001227983 */ /* 0x000ea20000300800 */
[----:B-1----:R-:W-:-:S10]  /*f1b00*/  SEL R21, RZ, 0x4, !P1 ;  /* 0x00000004ff157807 */ /* 0x002fd40004800000 */
[----:B------:R-:W-:Y:S01]  /*f1b10*/  STL.64 [R1+0xdb0], R40 ;  /* 0x000db02801007387 */ /* 0x000fe20000100a00 */
[----:B---3--:R-:W-:-:S03]  /*f1b20*/  IADD3 R24, P2, R24, R25, RZ ;  /* 0x0000001918187210 */ /* 0x008fc60007f5e0ff */
[----:B------:R-:W-:Y:S01]  /*f1b30*/  STL.64 [R1+0xdb8], R42 ;  /* 0x000db82a01007387 */ /* 0x000fe20000100a00 */
[----:B------:R-:W-:Y:S01]  /*f1b40*/  SEL R21, R21, RZ, !P0 ;  /* 0x000000ff15157207 */ /* 0x000fe20004000000 */
[----:B------:R-:W-:Y:S02]  /*f1b50*/  IMAD.X R33, R33, 0x1, R0, P2 ;  /* 0x0000000121217824 */ /* 0x000fe400010e0600 */
[----:B------:R-:W3:Y:S01]  /*f1b60*/  LDL.LU R29, [R1+0x4a38] ;  /* 0x004a3800011d7983 */ /* 0x000ee20000300800 */
[----:B------:R-:W-:-:S03]  /*f1b70*/  ISETP.NE.U32.AND P1, PT, R21, RZ, PT ;  /* 0x000000ff1500720c */ /* 0x000fc60003f25070 */
[----:B------:R-:W-:Y:S01]  /*f1b80*/  STL [R1+0x4ac0], R24 ;  /* 0x004ac01801007387 */ /* 0x000fe20000100800 */
[----:B------:R-:W-:Y:S02]  /*f1b90*/  MOV R23, R33 ;  /* 0x0000002100177202 */ /* 0x000fe40000000f00 */
[----:B------:R-:W-:Y:S01]  /*f1ba0*/  SHF.L.U32 R252, R252, 0x2, RZ ;  /* 0x00000002fcfc7819 */ /* 0x000fe200000006ff */
[----:B------:R1:W-:Y:S01]  /*f1bb0*/  STL [R1+0x4ab4], R33 ;  /* 0x004ab42101007387 */ /* 0x0003e20000100800 */
[----:B----4-:R-:W-:Y:S02]  /*f1bc0*/  IADD3 R30, P2, R30, R25, RZ ;  /* 0x000000191e1e7210 */ /* 0x010fe40007f5e0ff */
[----:B------:R-:W-:Y:S01]  /*f1bd0*/  LOP3.LUT R36, R252, 0x40, RZ, 0x3c, !PT ;  /* 0x00000040fc247812 */ /* 0x000fe200078e3cff */
[----:B-1----:R-:W4:Y:S03]  /*f1be0*/  LDL.LU R33, [R1+0x4a2c] ;  /* 0x004a2c0001217983 */ /* 0x002f260000300800 */
[----:B------:R-:W-:Y:S01]  /*f1bf0*/  LEA R21, R46, R36, 0x10 ;  /* 0x000000242e157211 */ /* 0x000fe200078e80ff */
[----:B------:R-:W-:-:S02]  /*f1c00*/  IMAD.MOV.U32 R22, RZ, RZ, R24 ;  /* 0x000000ffff167224 */ /* 0x000fc400078e0018 */
[----:B------:R-:W4:Y:S04]  /*f1c10*/  LDL.LU R24, [R1+0x4a30] ;  /* 0x004a300001187983 */ /* 0x000f280000300800 */
[----:B------:R1:W-:Y:S04]  /*f1c20*/  STL [R1+0x4ab8], R30 ;  /* 0x004ab81e01007387 */ /* 0x0003e80000100800 */
[----:B------:R1:W-:Y:S02]  /*f1c30*/  LDGSTS.E [R21+0x40400], [R22.64], P1 ;  /* 0x4040000016157fae */ /* 0x0003e40008921844 */
[----:B-1----:R-:W-:Y:S01]  /*f1c40*/  MOV R22, R30 ;  /* 0x0000001e00167202 */ /* 0x002fe20000000f00 */
[----:B--2---:R-:W-:-:S05]  /*f1c50*/  IMAD.X R32, R32, 0x1, R0, P2 ;  /* 0x0000000120207824 */ /* 0x004fca00010e0600 */
[----:B------:R1:W-:Y:S04]  /*f1c60*/  STL [R1+0x4aac], R32 ;  /* 0x004aac2001007387 */ /* 0x0003e80000100800 */
[----:B------:R-:W2:Y:S01]  /*f1c70*/  LDL.LU R30, [R1+0x4a24] ;  /* 0x004a2400011e7983 */ /* 0x000ea20000300800 */
[----:B------:R-:W-:-:S05]  /*f1c80*/  IMAD.MOV.U32 R23, RZ, RZ, R32 ;  /* 0x000000ffff177224 */ /* 0x000fca00078e0020 */
[----:B------:R1:W-:Y:S01]  /*f1c90*/  LDGSTS.E [R21+0x40480], [R22.64], P1 ;  /* 0x4048000016157fae */ /* 0x0003e20008921844 */
[----:B------:R-:W-:-:S04]  /*f1ca0*/  IADD3 R26, P2, R26, R25, RZ ;  /* 0x000000191a1a7210 */ /* 0x000fc80007f5e0ff */
[----:B------:R-:W-:Y:S01]  /*f1cb0*/  IADD3.X R28, R28, R0, RZ, P2, !PT ;  /* 0x000000001c1c7210 */ /* 0x000fe200017fe4ff */
[----:B------:R-:W-:Y:S03]  /*f1cc0*/  STL [R1+0x4ab0], R26 ;  /* 0x004ab01a01007387 */ /* 0x000fe60000100800 */
[----:B-1----:R-:W-:Y:S01]  /*f1cd0*/  MOV R23, R28 ;  /* 0x0000001c00177202 */ /* 0x002fe20000000f00 */
[----:B------:R1:W-:Y:S04]  /*f1ce0*/  STL [R1+0x4aa4], R28 ;  /* 0x004aa41c01007387 */ /* 0x0003e80000100800 */
[----:B------:R-:W2:Y:S01]  /*f1cf0*/  LDL.LU R32, [R1+0x4a1c] ;  /* 0x004a1c0001207983 */ /* 0x000ea20000300800 */
[----:B------:R-:W-:-:S03]  /*f1d00*/  IMAD.MOV.U32 R22, RZ, RZ, R26 ;  /* 0x000000ffff167224 */ /* 0x000fc600078e001a */
[----:B-1----:R-:W2:Y:S04]  /*f1d10*/  LDL.LU R28, [R1+0x4a28] ;  /* 0x004a2800011c7983 */ /* 0x002ea80000300800 */
[----:B------:R-:W2:Y:S04]  /*f1d20*/  LDL.LU R26, [R1+0x49c0] ;  /* 0x0049c000011a7983 */ /* 0x000ea80000300800 */
[----:B------:R1:W-:Y:S01]  /*f1d30*/  LDGSTS.E [R21+0x40500], [R22.64], P1 ;  /* 0x4050000016157fae */ /* 0x0003e20008921844 */
[----:B------:R-:W-:-:S05]  /*f1d40*/  IADD3 R31, P3, R31, R25, RZ ;  /* 0x000000191f1f7210 */ /* 0x000fca0007f7e0ff */
[----:B------:R-:W-:Y:S01]  /*f1d50*/  IMAD.X R35, R35, 0x1, R0, P3 ;  /* 0x0000000123237824 */ /* 0x000fe200018e0600 */
[----:B------:R-:W-:Y:S03]  /*f1d60*/  STL [R1+0x4aa8], R31 ;  /* 0x004aa81f01007387 */ /* 0x000fe60000100800 */
[----:B-1----:R-:W-:Y:S01]  /*f1d70*/  IMAD.MOV.U32 R23, RZ, RZ, R35 ;  /* 0x000000ffff177224 */ /* 0x002fe200078e0023 */
[----:B------:R1:W-:Y:S04]  /*f1d80*/  STL [R1+0x4a9c], R35 ;  /* 0x004a9c2301007387 */ /* 0x0003e80000100800 */
[----:B-1----:R-:W2:Y:S01]  /*f1d90*/  LDL.LU R35, [R1+0x49b4] ;  /* 0x0049b40001237983 */ /* 0x002ea20000300800 */
[----:B------:R-:W-:-:S04]  /*f1da0*/  ISETP.GT.AND P2, PT, R20, 0x6, PT ;  /* 0x000000061400780c */ /* 0x000fc80003f44270 */
[----:B------:R-:W-:-:S04]  /*f1db0*/  SEL R22, RZ, 0x4, !P2 ;  /* 0x00000004ff167807 */ /* 0x000fc80005000000 */
[----:B------:R-:W-:-:S04]  /*f1dc0*/  SEL R22, R22, RZ, !P0 ;  /* 0x000000ff16167207 */ /* 0x000fc80004000000 */
[----:B------:R-:W-:Y:S02]  /*f1dd0*/  ISETP.NE.U32.AND P2, PT, R22, RZ, PT ;  /* 0x000000ff1600720c */ /* 0x000fe40003f45070 */
[----:B------:R-:W-:Y:S02]  /*f1de0*/  MOV R22, R31 ;  /* 0x0000001f00167202 */ /* 0x000fe40000000f00 */
[----:B------:R-:W2:Y:S04]  /*f1df0*/  LDL.LU R31, [R1+0x49b8] ;  /* 0x0049b800011f7983 */ /* 0x000ea80000300800 */
[----:B------:R1:W-:Y:S01]  /*f1e00*/  LDGSTS.E [R21+0x40580], [R22.64], P1 ;  /* 0x4058000016157fae */ /* 0x0003e20008921844 */
[----:B------:R-:W-:-:S04]  /*f1e10*/  IADD3 R27, P3, R27, R25, RZ ;  /* 0x000000191b1b7210 */ /* 0x000fc80007f7e0ff */
[----:B------:R-:W-:Y:S01]  /*f1e20*/  IADD3.X R34, R34, R0, RZ, P3, !PT ;  /* 0x0000000022227210 */ /* 0x000fe20001ffe4ff */
[----:B------:R-:W-:Y:S01]  /*f1e30*/  STL [R1+0x4a40], R27 ;  /* 0x004a401b01007387 */ /* 0x000fe20000100800 */
[----:B-1----:R-:W-:Y:S02]  /*f1e40*/  IMAD.MOV.U32 R22, RZ, RZ, R27 ;  /* 0x000000ffff167224 */ /* 0x002fe400078e001b */
[----:B------:R-:W-:Y:S01]  /*f1e50*/  MOV R23, R34 ;  /* 0x0000002200177202 */ /* 0x000fe20000000f00 */
[----:B------:R1:W-:Y:S04]  /*f1e60*/  STL [R1+0x4a34], R34 ;  /* 0x004a342201007387 */ /* 0x0003e80000100800 */
[----:B------:R3:W-:Y:S04]  /*f1e70*/  LDGSTS.E [R21+0x40c00], [R22.64], P2 ;  /* 0x40c0000016157fae */ /* 0x0007e80009121844 */
[----:B-1----:R-:W2:Y:S04]  /*f1e80*/  LDL.LU R34, [R1+0x49ac] ;  /* 0x0049ac0001227983 */ /* 0x002ea80000300800 */
[----:B------:R-:W2:Y:S01]  /*f1e90*/  LDL.LU R27, [R1+0x49b0] ;  /* 0x0049b000011b7983 */ /* 0x000ea20000300800 */
[----:B---3--:R-:W-:-:S04]  /*f1ea0*/  IADD3 R29, P1, R29, R25, RZ ;  /* 0x000000191d1d7210 */ /* 0x008fc80007f3e0ff */
[----:B------:R-:W-:Y:S01]  /*f1eb0*/  MOV R22, R29 ;  /* 0x0000001d00167202 */ /* 0x000fe20000000f00 */
[----:B------:R1:W-:Y:S01]  /*f1ec0*/  STL [R1+0x4a38], R29 ;  /* 0x004a381d01007387 */ /* 0x0003e20000100800 */
[----:B----4-:R-:W-:-:S05]  /*f1ed0*/  IMAD.X R33, R33, 0x1, R0, P1 ;  /* 0x0000000121217824 */ /* 0x010fca00008e0600 */
[----:B------:R3:W-:Y:S04]  /*f1ee0*/  STL [R1+0x4a2c], R33 ;  /* 0x004a2c2101007387 */ /* 0x0007e80000100800 */
[----:B-1----:R-:W4:Y:S01]  /*f1ef0*/  LDL.LU R29, [R1+0x49a4] ;  /* 0x0049a400011d7983 */ /* 0x002f220000300800 */
[----:B------:R-:W-:Y:S01]  /*f1f00*/  IADD3 R24, P1, R24, R25, RZ ;  /* 0x0000001918187210 */ /* 0x000fe20007f3e0ff */
[----:B------:R-:W-:-:S04]  /*f1f10*/  IMAD.MOV.U32 R23, RZ, RZ, R33 ;  /* 0x000000ffff177224 */ /* 0x000fc800078e0021 */
[----:B------:R-:W-:Y:S04]  /*f1f20*/  STL [R1+0x4a30], R24 ;  /* 0x004a301801007387 */ /* 0x000fe80000100800 */
[----:B------:R1:W-:Y:S02]  /*f1f30*/  LDGSTS.E [R21+0x40c80], [R22.64], P2 ;  /* 0x40c8000016157fae */ /* 0x0003e40009121844 */
[----:B-1----:R-:W-:Y:S01]  /*f1f40*/  IMAD.MOV.U32 R22, RZ, RZ, R24 ;  /* 0x000000ffff167224 */ /* 0x002fe200078e0018 */
[----:B--2---:R-:W-:-:S04]  /*f1f50*/  IADD3.X R30, R30, R0, RZ, P1, !PT ;  /* 0x000000001e1e7210 */ /* 0x004fc80000ffe4ff */
[----:B------:R-:W-:Y:S01]  /*f1f60*/  MOV R23, R30 ;  /* 0x0000001e00177202 */ /* 0x000fe20000000f00 */
[----:B------:R1:W-:Y:S04]  /*f1f70*/  STL [R1+0x4a24], R30 ;  /* 0x004a241e01007387 */ /* 0x0003e80000100800 */
[----:B---3--:R-:W2:Y:S01]  /*f1f80*/  LDL.LU R33, [R1+0x499c] ;  /* 0x00499c0001217983 */ /* 0x008ea20000300800 */
[----:B------:R-:W-:-:S03]  /*f1f90*/  ISETP.GT.AND P1, PT, R20, 0xa, PT ;  /* 0x0000000a1400780c */ /* 0x000fc60003f24270 */
[----:B------:R3:W-:Y:S04]  /*f1fa0*/  LDGSTS.E [R21+0x40d00], [R22.64], P2 ;  /* 0x40d0000016157fae */ /* 0x0007e80009121844 */
[----:B-1----:R-:W2:Y:S04]  /*f1fb0*/  LDL.LU R30, [R1+0x49a8] ;  /* 0x0049a800011e7983 */ /* 0x002ea80000300800 */
[----:B------:R-:W2:Y:S01]  /*f1fc0*/  LDL.LU R24, [R1+0x4940] ;  /* 0x0049400001187983 */ /* 0x000ea20000300800 */
[----:B---3--:R-:W-:Y:S02]  /*f1fd0*/  SEL R22, RZ, 0x4, !P1 ;  /* 0x00000004ff167807 */ /* 0x008fe40004800000 */
[----:B------:R-:W-:-:S02]  /*f1fe0*/  IADD3 R28, P3, R28, R25, RZ ;  /* 0x000000191c1c7210 */ /* 0x000fc40007f7e0ff */
[----:B------:R-:W-:-:S03]  /*f1ff0*/  SEL R22, R22, RZ, !P0 ;  /* 0x000000ff16167207 */ /* 0x000fc60004000000 */
[----:B------:R-:W-:Y:S01]  /*f2000*/  IMAD.X R32, R32, 0x1, R0, P3 ;  /* 0x0000000120207824 */ /* 0x000fe200018e0600 */
[----:B------:R-:W-:Y:S01]  /*f2010*/  IADD3 R26, P3, R26, R25, RZ ;  /* 0x000000191a1a7210 */ /* 0x000fe20007f7e0ff */
[----:B------:R-:W-:Y:S01]  /*f2020*/  STL [R1+0x4a28], R28 ;  /* 0x004a281c01007387 */ /* 0x000fe20000100800 */
[----:B------:R-:W-:Y:S01]  /*f2030*/  ISETP.NE.U32.AND P1, PT, R22, RZ, PT ;  /* 0x000000ff1600720c */ /* 0x000fe20003f25070 */
[----:B------:R-:W-:Y:S01]  /*f2040*/  IMAD.MOV.U32 R23, RZ, RZ, R32 ;  /* 0x000000ffff177224 */ /* 0x000fe200078e0020 */
[----:B------:R-:W-:Y:S01]  /*f2050*/  MOV R22, R28 ;  /* 0x0000001c00167202 */ /* 0x000fe20000000f00 */
[----:B------:R1:W-:Y:S04]  /*f2060*/  STL [R1+0x4a1c], R32 ;  /* 0x004a1c2001007387 */ /* 0x0003e80000100800 */
[----:B------:R3:W-:Y:S04]  /*f2070*/  LDGSTS.E [R21+0x40d80], [R22.64], P2 ;  /* 0x40d8000016157fae */ /* 0x0007e80009121844 */
[----:B-1----:R-:W2:Y:S04]  /*f2080*/  LDL.LU R32, [R1+0x4934] ;  /* 0x0049340001207983 */ /* 0x002ea80000300800 */
[----:B------:R-:W2:Y:S01]  /*f2090*/  LDL.LU R28, [R1+0x4938] ;  /* 0x00493800011c7983 */ /* 0x000ea20000300800 */
[----:B------:R-:W-:-:S03]  /*f20a0*/  IADD3.X R35, R35, R0, RZ, P3, !PT ;  /* 0x0000000023237210 */ /* 0x000fc60001ffe4ff */
[----:B------:R-:W-:Y:S01]  /*f20b0*/  STL [R1+0x49c0], R26 ;  /* 0x0049c01a01007387 */ /* 0x000fe20000100800 */
[----:B---3--:R-:W-:-:S03]  /*f20c0*/  MOV R23, R35 ;  /* 0x0000002300177202 */ /* 0x008fc60000000f00 */
[----:B------:R1:W-:Y:S04]  /*f20d0*/  STL [R1+0x49b4], R35 ;  /* 0x0049b42301007387 */ /* 0x0003e80000100800 */
[----:B-1----:R-:W3:Y:S01]  /*f20e0*/  LDL.LU R35, [R1+0x492c] ;  /* 0x00492c0001237983 */ /* 0x002ee20000300800 */
[----:B------:R-:W-:Y:S01]  /*f20f0*/  IADD3 R31, P2, R31, R25, RZ ;  /* 0x000000191f1f7210 */ /* 0x000fe20007f5e0ff */
[----:B------:R-:W-:Y:S02]  /*f2100*/  IMAD.MOV.U32 R22, RZ, RZ, R26 ;  /* 0x000000ffff167224 */ /* 0x000fe400078e001a */
[----:B------:R-:W3:Y:S04]  /*f2110*/  LDL.LU R26, [R1+0x4930] ;  /* 0x00493000011a7983 */ /* 0x000ee80000300800 */
[----:B------:R1:W-:Y:S04]  /*f2120*/  STL [R1+0x49b8], R31 ;  /* 0x0049b81f01007387 */ /* 0x0003e80000100800 */
[----:B------:R1:W-:Y:S02]  /*f2130*/  LDGSTS.E [R21+0x41400], [R22.64], P1 ;  /* 0x4140000016157fae */ /* 0x0003e40008921844 */
[----:B-1----:R-:W-:Y:S01]  /*f2140*/  MOV R22, R31 ;  /* 0x0000001f00167202 */ /* 0x002fe20000000f00 */
[----:B------:R-:W-:Y:S01]  /*f2150*/  IMAD.X R34, R34, 0x1, R0, P2 ;  /* 0x0000000122227824 */ /* 0x000fe200010e0600 */
[----:B------:R-:W-:-:S04]  /*f2160*/  IADD3 R27, P2, R27, R25, RZ ;  /* 0x000000191b1b7210 */ /* 0x000fc80007f5e0ff */
[----:B------:R1:W-:Y:S01]  /*f2170*/  STL [R1+0x49ac], R34 ;  /* 0x0049ac2201007387 */ /* 0x0003e20000100800 */
[----:B------:R-:W-:-:S03]  /*f2180*/  IMAD.MOV.U32 R23, RZ, RZ, R34 ;  /* 0x000000ffff177224 */ /* 0x000fc600078e0022 */
[----:B------:R-:W3:Y:S04]  /*f2190*/  LDL.LU R31, [R1+0x4924] ;  /* 0x00492400011f7983 */ /* 0x000ee80000300800 */
[----:B------:R-:W-:Y:S04]  /*f21a0*/  STL [R1+0x49b0], R27 ;  /* 0x0049b01b01007387 */ /* 0x000fe80000100800 */
[----:B------:R1:W-:Y:S01]  /*f21b0*/  LDGSTS.E [R21+0x41480], [R22.64], P1 ;  /* 0x4148000016157fae */ /* 0x0003e20008921844 */
[----:B----4-:R-:W-:-:S04]  /*f21c0*/  IADD3.X R29, R29, R0, RZ, P2, !PT ;  /* 0x000000001d1d7210 */ /* 0x010fc800017fe4ff */
[----:B-1----:R-:W-:Y:S01]  /*f21d0*/  MOV R23, R29 ;  /* 0x0000001d00177202 */ /* 0x002fe20000000f00 */
[----:B------:R1:W-:Y:S04]  /*f21e0*/  STL [R1+0x49a4], R29 ;  /* 0x0049a41d01007387 */ /* 0x0003e80000100800 */
[----:B------:R-:W3:Y:S04]  /*f21f0*/  LDL.LU R34, [R1+0x491c] ;  /* 0x00491c0001227983 */ /* 0x000ee80000300800 */
[----:B-1----:R-:W3:Y:S01]  /*f2200*/  LDL.LU R29, [R1+0x4928] ;  /* 0x00492800011d7983 */ /* 0x002ee20000300800 */
[----:B------:R-:W-:Y:S01]  /*f2210*/  IMAD.MOV.U32 R22, RZ, RZ, R27 ;  /* 0x000000ffff167224 */ /* 0x000fe200078e001b */
[----:B------:R-:W-:-:S02]  /*f2220*/  ISETP.GT.AND P2, PT, R20, 0xe, PT ;  /* 0x0000000e1400780c */ /* 0x000fc40003f44270 */
[----:B------:R-:W3:Y:S04]  /*f2230*/  LDL.LU R27, [R1+0x48c0] ;  /* 0x0048c000011b7983 */ /* 0x000ee80000300800 */
[----:B------:R1:W-:Y:S02]  /*f2240*/  LDGSTS.E [R21+0x41500], [R22.64], P1 ;  /* 0x4150000016157fae */ /* 0x0003e40008921844 */
[----:B-1----:R-:W-:-:S04]  /*f2250*/  SEL R22, RZ, 0x4, !P2 ;  /* 0x00000004ff167807 */ /* 0x002fc80005000000 */
[----:B------:R-:W-:-:S04]  /*f2260*/  SEL R22, R22, RZ, !P0 ;  /* 0x000000ff16167207 */ /* 0x000fc80004000000 */
[----:B------:R-:W-:Y:S02]  /*f2270*/  ISETP.NE.U32.AND P2, PT, R22, RZ, PT ;  /* 0x000000ff1600720c */ /* 0x000fe40003f45070 */
[----:B--2---:R-:W-:-:S05]  /*f2280*/  IADD3 R30, P3, R30, R25, RZ ;  /* 0x000000191e1e7210 */ /* 0x004fca0007f7e0ff */
[----:B------:R-:W-:Y:S01]  /*f2290*/  IMAD.X R33, R33, 0x1, R0, P3 ;  /* 0x0000000121217824 */ /* 0x000fe200018e0600 */
[----:B------:R-:W-:Y:S03]  /*f22a0*/  STL [R1+0x49a8], R30 ;  /* 0x0049a81e01007387 */ /* 0x000fe60000100800 */
[----:B------:R-:W-:Y:S01]  /*f22b0*/  IMAD.MOV.U32 R23, RZ, RZ, R33 ;  /* 0x000000ffff177224 */ /* 0x000fe200078e0021 */
[----:B------:R1:W-:Y:S01]  /*f22c0*/  STL [R1+0x499c], R33 ;  /* 0x00499c2101007387 */ /* 0x0003e20000100800 */
[----:B------:R-:W-:Y:S02]  /*f22d0*/  MOV R22, R30 ;  /* 0x0000001e00167202 */ /* 0x000fe40000000f00 */
[----:B------:R-:W-:-:S03]  /*f22e0*/  IADD3 R24, P3, R24, R25, RZ ;  /* 0x0000001918187210 */ /* 0x000fc60007f7e0ff */
[----:B------:R2:W-:Y:S04]  /*f22f0*/  LDGSTS.E [R21+0x41580], [R22.64], P1 ;  /* 0x4158000016157fae */ /* 0x0005e80008921844 */
[----:B-1----:R-:W4:Y:S04]  /*f2300*/  LDL.LU R33, [R1+0x48b4] ;  /* 0x0048b40001217983 */ /* 0x002f280000300800 */
[----:B------:R-:W4:Y:S04]  /*f2310*/  LDL.LU R30, [R1+0x48b8] ;  /* 0x0048b800011e7983 */ /* 0x000f280000300800 */
[----:B------:R-:W-:Y:S01]  /*f2320*/  STL [R1+0x4940], R24 ;  /* 0x0049401801007387 */ /* 0x000fe20000100800 */
[----:B--2---:R-:W-:Y:S01]  /*f2330*/  IMAD.MOV.U32 R22, RZ, RZ, R24 ;  /* 0x000000ffff167224 */ /* 0x004fe200078e0018 */
[----:B------:R-:W-:-:S02]  /*f2340*/  IADD3.X R32, R32, R0, RZ, P3, !PT ;  /* 0x0000000020207210 */ /* 0x000fc40001ffe4ff */
[----:B------:R-:W-:-:S03]  /*f2350*/  IADD3 R28, P1, R28, R25, RZ ;  /* 0x000000191c1c7210 */ /* 0x000fc60007f3e0ff */
[----:B------:R1:W-:Y:S01]  /*f2360*/  STL [R1+0x4934], R32 ;  /* 0x0049342001007387 */ /* 0x0003e20000100800 */
[----:B------:R-:W-:-:S05]  /*f2370*/  MOV R23, R32 ;  /* 0x0000002000177202 */ /* 0x000fca0000000f00 */
[----:B------:R2:W-:Y:S04]  /*f2380*/  LDGSTS.E [R21+0x41c00], [R22.64], P2 ;  /* 0x41c0000016157fae */ /* 0x0005e80009121844 */
[----:B-1----:R-:W4:Y:S04]  /*f2390*/  LDL.LU R32, [R1+0x48ac] ;  /* 0x0048ac0001207983 */ /* 0x002f280000300800 */
[----:B------:R-:W4:Y:S01]  /*f23a0*/  LDL.LU R24, [R1+0x48b0] ;  /* 0x0048b00001187983 */ /* 0x000f220000300800 */
[----:B---3--:R-:W-:-:S03]  /*f23b0*/  IMAD.X R35, R35, 0x1, R0, P1 ;  /* 0x0000000123237824 */ /* 0x008fc600008e0600 */
[----:B------:R1:W-:Y:S01]  /*f23c0*/  STL [R1+0x4938], R28 ;  /* 0x0049381c01007387 */ /* 0x0003e20000100800 */
[----:B--2---:R-:W-:-:S03]  /*f23d0*/  MOV R22, R28 ;  /* 0x0000001c00167202 */ /* 0x004fc60000000f00 */
[----:B------:R2:W-:Y:S04]  /*f23e0*/  STL [R1+0x492c], R35 ;  /* 0x00492c2301007387 */ /* 0x0005e80000100800 */
[----:B-1----:R-:W3:Y:S01]  /*f23f0*/  LDL.LU R28, [R1+0x48a4] ;  /* 0x0048a400011c7983 */ /* 0x002ee20000300800 */
[----:B------:R-:W-:Y:S01]  /*f2400*/  IADD3 R26, P1, R26, R25, RZ ;  /* 0x000000191a1a7210 */ /* 0x000fe20007f3e0ff */
[----:B------:R-:W-:-:S04]  /*f2410*/  IMAD.MOV.U32 R23, RZ, RZ, R35 ;  /* 0x000000ffff177224 */ /* 0x000fc800078e0023 */
[----:B------:R-:W-:Y:S04]  /*f2420*/  STL [R1+0x4930], R26 ;  /* 0x0049301a01007387 */ /* 0x000fe80000100800 */
[----:B------:R1:W-:Y:S02]  /*f2430*/  LDGSTS.E [R21+0x41c80], [R22.64], P2 ;  /* 0x41c8000016157fae */ /* 0x0003e40009121844 */
[----:B-1----:R-:W-:Y:S01]  /*f2440*/  IMAD.MOV.U32 R22, RZ, RZ, R26 ;  /* 0x000000ffff167224 */ /* 0x002fe200078e001a */
[----:B------:R-:W-:-:S04]  /*f2450*/  IADD3.X R31, R31, R0, RZ, P1, !PT ;  /* 0x000000001f1f7210 */ /* 0x000fc80000ffe4ff */
[----:B------:R-:W-:Y:S01]  /*f2460*/  MOV R23, R31 ;  /* 0x0000001f00177202 */ /* 0x000fe20000000f00 */
[----:B------:R1:W-:Y:S04]  /*f2470*/  STL [R1+0x4924], R31 ;  /* 0x0049241f01007387 */ /* 0x0003e80000100800 */
[----:B--2---:R-:W3:Y:S01]  /*f2480*/  LDL.LU R35, [R1+0x489c] ;  /* 0x00489c0001237983 */ /* 0x004ee20000300800 */
[----:B------:R-:W-:-:S03]  /*f2490*/  ISETP.GT.AND P1, PT, R20, 0x12, PT ;  /* 0x000000121400780c */ /* 0x000fc60003f24270 */
[----:B------:R1:W-:Y:S04]  /*f24a0*/  LDGSTS.E [R21+0x41d00], [R22.64], P2 ;  /* 0x41d0000016157fae */ /* 0x0003e80009121844 */
[----:B-1----:R-:W3:Y:S04]  /*f24b0*/  LDL.LU R31, [R1+0x48a8] ;  /* 0x0048a800011f7983 */ /* 0x002ee80000300800 */
[----:B------:R-:W3:Y:S01]  /*f24c0*/  LDL.LU R26, [R1+0x4840] ;  /* 0x00484000011a7983 */ /* 0x000ee20000300800 */
[----:B------:R-:W-:Y:S02]  /*f24d0*/  SEL R22, RZ, 0x4, !P1 ;  /* 0x00000004ff167807 */ /* 0x000fe40004800000 */
[----:B------:R-:W-:-:S05]  /*f24e0*/  IADD3 R29, P3, R29, R25, RZ ;  /* 0x000000191d1d7210 */ /* 0x000fca0007f7e0ff */
[----:B------:R-:W-:Y:S01]  /*f24f0*/  IMAD.X R34, R34, 0x1, R0, P3 ;  /* 0x0000000122227824 */ /* 0x000fe200018e0600 */
[----:B------:R-:W-:Y:S03]  /*f2500*/  STL [R1+0x4928], R29 ;  /* 0x0049281d01007387 */ /* 0x000fe60000100800 */
[----:B------:R-:W-:Y:S01]  /*f2510*/  IMAD.MOV.U32 R23, RZ, RZ, R34 ;  /* 0x000000ffff177224 */ /* 0x000fe200078e0022 */
[----:B------:R1:W-:Y:S01]  /*f2520*/  STL [R1+0x491c], R34 ;  /* 0x00491c2201007387 */ /* 0x0003e20000100800 */
[----:B------:R-:W-:Y:S02]  /*f2530*/  SEL R22, R22, RZ, !P0 ;  /* 0x000000ff16167207 */ /* 0x000fe40004000000 */
[----:B------:R-:W-:Y:S01]  /*f2540*/  IADD3 R27, P3, R27, R25, RZ ;  /* 0x000000191b1b7210 */ /* 0x000fe20007f7e0ff */
[----:B-1----:R-:W3:Y:S01]  /*f2550*/  LDL.LU R34, [R1+0x4834] ;  /* 0x0048340001227983 */ /* 0x002ee20000300800 */
[----:B------:R-:W-:-:S02]  /*f2560*/  ISETP.NE.U32.AND P1, PT, R22, RZ, PT ;  /* 0x000000ff1600720c */ /* 0x000fc40003f25070 */
[----:B------:R-:W-:Y:S02]  /*f2570*/  MOV R22, R29 ;  /* 0x0000001d00167202 */ /* 0x000fe40000000f00 */
[----:B------:R-:W3:Y:S04]  /*f2580*/  LDL.LU R29, [R1+0x4838] ;  /* 0x00483800011d7983 */ /* 0x000ee80000300800 */
[----:B------:R-:W-:Y:S04]  /*f2590*/  STL [R1+0x48c0], R27 ;  /* 0x0048c01b01007387 */ /* 0x000fe80000100800 */
[----:B------:R1:W-:Y:S02]  /*f25a0*/  LDGSTS.E [R21+0x41d80], [R22.64], P2 ;  /* 0x41d8000016157fae */ /* 0x0003e40009121844 */
[----:B-1----:R-:W-:Y:S01]  /*f25b0*/  IMAD.MOV.U32 R22, RZ, RZ, R27 ;  /* 0x000000ffff167224 */ /* 0x002fe200078e001b */
[----:B----4-:R-:W-:-:S04]  /*f25c0*/  IADD3.X R33, R33, R0, RZ, P3, !PT ;  /* 0x0000000021217210 */ /* 0x010fc80001ffe4ff */
[----:B------:R-:W-:Y:S01]  /*f25d0*/  MOV R23, R33 ;  /* 0x0000002100177202 */ /* 0x000fe20000000f00 */
[----:B------:R1:W-:Y:S01]  /*f25e0*/  STL [R1+0x48b4], R33 ;  /* 0x0048b42101007387 */ /* 0x0003e20000100800 */
[----:B------:R-:W-:-:S03]  /*f25f0*/  IADD3 R30, P2, R30, R25, RZ ;  /* 0x000000191e1e7210 */ /* 0x000fc60007f5e0ff */
[----:B------:R4:W-:Y:S04]  /*f2600*/  LDGSTS.E [R21+0x42400], [R22.64], P1 ;  /* 0x4240000016157fae */ /* 0x0009e80008921844 */
[----:B-1----:R-:W2:Y:S04]  /*f2610*/  LDL.LU R33, [R1+0x482c] ;  /* 0x00482c0001217983 */ /* 0x002ea80000300800 */
[----:B------:R-:W2:Y:S01]  /*f2620*/  LDL.LU R27, [R1+0x4830] ;  /* 0x00483000011b7983 */ /* 0x000ea20000300800 */
[----:B----4-:R-:W-:-:S03]  /*f2630*/  MOV R22, R30 ;  /* 0x0000001e00167202 */ /* 0x010fc60000000f00 */
[----:B------:R1:W-:Y:S01]  /*f2640*/  STL [R1+0x48b8], R30 ;  /* 0x0048b81e01007387 */ /* 0x0003e20000100800 */
[----:B------:R-:W-:Y:S01]  /*f2650*/  IMAD.X R32, R32, 0x1, R0, P2 ;  /* 0x0000000120207824 */ /* 0x000fe200010e0600 */
[----:B------:R-:W-:-:S04]  /*f2660*/  IADD3 R24, P2, R24, R25, RZ ;  /* 0x0000001918187210 */ /* 0x000fc80007f5e0ff */
[----:B------:R4:W-:Y:S01]  /*f2670*/  STL [R1+0x48ac], R32 ;  /* 0x0048ac2001007387 */ /* 0x0009e20000100800 */
[----:B------:R-:W-:-:S03]  /*f2680*/  IMAD.MOV.U32 R23, RZ, RZ, R32 ;  /* 0x000000ffff177224 */ /* 0x000fc600078e0020 */
[----:B-1----:R-:W2:Y:S04]  /*f2690*/  LDL.LU R30, [R1+0x4824] ;  /* 0x00482400011e7983 */ /* 0x002ea80000300800 */
[----:B------:R-:W-:Y:S04]  /*f26a0*/  STL [R1+0x48b0], R24 ;  /* 0x0048b01801007387 */ /* 0x000fe80000100800 */
[----:B------:R1:W-:Y:S01]  /*f26b0*/  LDGSTS.E [R21+0x42480], [R22.64], P1 ;  /* 0x4248000016157fae */ /* 0x0003e20008921844 */
[----:B---3--:R-:W-:-:S05]  /*f26c0*/  IADD3.X R28, R28, R0, RZ, P2, !PT ;  /* 0x000000001c1c7210 */ /* 0x008fca00017fe4ff */
[----:B------:R3:W-:Y:S01]  /*f26d0*/  STL [R1+0x48a4], R28 ;  /* 0x0048a41c01007387 */ /* 0x0007e20000100800 */
[----:B-1----:R-:W-:-:S03]  /*f26e0*/  MOV R23, R28 ;  /* 0x0000001c00177202 */ /* 0x002fc60000000f00 */
[----:B----4-:R-:W3:Y:S04]  /*f26f0*/  LDL.LU R32, [R1+0x481c] ;  /* 0x00481c0001207983 */ /* 0x010ee80000300800 */
[----:B---3--:R-:W3:Y:S01]  /*f2700*/  LDL.LU R28, [R1+0x4828] ;  /* 0x00482800011c7983 */ /* 0x008ee20000300800 */
[----:B------:R-:W-:Y:S01]  /*f2710*/  IMAD.MOV.U32 R22, RZ, RZ, R24 ;  /* 0x000000ffff167224 */ /* 0x000fe200078e0018 */
[----:B------:R-:W-:Y:S02]  /*f2720*/  ISETP.GT.AND P2, PT, R20, 0x16, PT ;  /* 0x000000161400780c */ /* 0x000fe40003f44270 */
[----:B------:R-:W3:Y:S04]  /*f2730*/  LDL.LU R24, [R1+0x47c0] ;  /* 0x0047c00001187983 */ /* 0x000ee80000300800 */
[----:B------:R1:W-:Y:S02]  /*f2740*/  LDGSTS.E [R21+0x42500], [R22.64], P1 ;  /* 0x4250000016157fae */ /* 0x0003e40008921844 */
[----:B-1----:R-:W-:-:S04]  /*f2750*/  SEL R22, RZ, 0x4, !P2 ;  /* 0x00000004ff167807 */ /* 0x002fc80005000000 */
[----:B------:R-:W-:-:S04]  /*f2760*/  SEL R22, R22, RZ, !P0 ;  /* 0x000000ff16167207 */ /* 0x000fc80004000000 */
[----:B------:R-:W-:Y:S02]  /*f2770*/  ISETP.NE.U32.AND P2, PT, R22, RZ, PT ;  /* 0x000000ff1600720c */ /* 0x000fe40003f45070 */
[----:B------:R-:W-:-:S05]  /*f2780*/  IADD3 R31, P3, R31, R25, RZ ;  /* 0x000000191f1f7210 */ /* 0x000fca0007f7e0ff */
[----:B------:R-:W-:Y:S01]  /*f2790*/  IMAD.X R35, R35, 0x1, R0, P3 ;  /* 0x0000000123237824 */ /* 0x000fe200018e0600 */
[----:B------:R-:W-:Y:S01]  /*f27a0*/  IADD3 R26, P3, R26, R25, RZ ;  /* 0x000000191a1a7210 */ /* 0x000fe20007f7e0ff */
[----:B------:R-:W-:Y:S01]  /*f27b0*/  STL [R1+0x48a8], R31 ;  /* 0x0048a81f01007387 */ /* 0x000fe20000100800 */
[----:B------:R-:W-:Y:S01]  /*f27c0*/  MOV R22, R31 ;  /* 0x0000001f00167202 */ /* 0x000fe20000000f00 */
[----:B------:R-:W-:Y:S02]  /*f27d0*/  IMAD.MOV.U32 R23, RZ, RZ, R35 ;  /* 0x000000ffff177224 */ /* 0x000fe400078e0023 */
[----:B------:R1:W-:Y:S04]  /*f27e0*/  STL [R1+0x489c], R35 ;  /* 0x00489c2301007387 */ /* 0x0003e80000100800 */
[----:B------:R1:W-:Y:S04]  /*f27f0*/  LDGSTS.E [R21+0x42580], [R22.64], P1 ;  /* 0x4258000016157fae */ /* 0x0003e80008921844 */
[----:B-1----:R-:W3:Y:S04]  /*f2800*/  LDL.LU R35, [R1+0x47b4] ;  /* 0x0047b40001237983 */ /* 0x002ee80000300800 */
[----:B------:R-:W3:Y:S04]  /*f2810*/  LDL.LU R31, [R1+0x47b8] ;  /* 0x0047b800011f7983 */ /* 0x000ee80000300800 */
[----:B------:R-:W-:Y:S01]  /*f2820*/  STL [R1+0x4840], R26 ;  /* 0x0048401a01007387 */ /* 0x000fe20000100800 */
[----:B------:R-:W-:Y:S01]  /*f2830*/  IMAD.MOV.U32 R22, RZ, RZ, R26 ;  /* 0x000000ffff167224 */ /* 0x000fe200078e001a */
[----:B------:R-:W-:-:S04]  /*f2840*/  IADD3.X R34, R34, R0, RZ, P3, !PT ;  /* 0x0000000022227210 */ /* 0x000fc80001ffe4ff */
[----:B------:R-:W-:Y:S01]  /*f2850*/  MOV R23, R34 ;  /* 0x0000002200177202 */ /* 0x000fe20000000f00 */
[----:B------:R1:W-:Y:S01]  /*f2860*/  STL [R1+0x4834], R34 ;  /* 0x0048342201007387 */ /* 0x0003e20000100800 */
[----:B------:R-:W-:-:S03]  /*f2870*/  IADD3 R29, P1, R29, R25, RZ ;  /* 0x000000191d1d7210 */ /* 0x000fc60007f3e0ff */
[----:B------:R1:W-:Y:S04]  /*f2880*/  LDGSTS.E [R21+0x42c00], [R22.64], P2 ;  /* 0x42c0000016157fae */ /* 0x0003e80009121844 */
[----:B-1----:R-:W3:Y:S04]  /*f2890*/  LDL.LU R34, [R1+0x47ac] ;  /* 0x0047ac0001227983 */ /* 0x002ee80000300800 */
[----:B------:R-:W3:Y:S01]  /*f28a0*/  LDL.LU R26, [R1+0x47b0] ;  /* 0x0047b000011a7983 */ /* 0x000ee20000300800 */
[----:B------:R-:W-:-:S03]  /*f28b0*/  MOV R22, R29 ;  /* 0x0000001d00167202 */ /* 0x000fc60000000f00 */
[----:B------:R1:W-:Y:S01]  /*f28c0*/  STL [R1+0x4838], R29 ;  /* 0x0048381d01007387 */ /* 0x0003e20000100800 */
[----:B--2---:R-:W-:-:S05]  /*f28d0*/  IMAD.X R33, R33, 0x1, R0, P1 ;  /* 0x0000000121217824 */ /* 0x004fca00008e0600 */
[----:B------:R2:W-:Y:S04]  /*f28e0*/  STL [R1+0x482c], R33 ;  /* 0x00482c2101007387 */ /* 0x0005e80000100800 */
[----:B-1----:R-:W4:Y:S01]  /*f28f0*/  LDL.LU R29, [R1+0x47a4] ;  /* 0x0047a400011d7983 */ /* 0x002f220000300800 */
[----:B------:R-:W-:Y:S01]  /*f2900*/  IADD3 R27, P1, R27, R25, RZ ;  /* 0x000000191b1b7210 */ /* 0x000fe20007f3e0ff */
[----:B------:R-:W-:-:S04]  /*f2910*/  IMAD.MOV.U32 R23, RZ, RZ, R33 ;  /* 0x000000ffff177224 */ /* 0x000fc800078e0021 */
[----:B------:R-:W-:Y:S04]  /*f2920*/  STL [R1+0x4830], R27 ;  /* 0x0048301b01007387 */ /* 0x000fe80000100800 */
[----:B------:R1:W-:Y:S01]  /*f2930*/  LDGSTS.E [R21+0x42c80], [R22.64], P2 ;  /* 0x42c8000016157fae */ /* 0x0003e20009121844 */
[----:B------:R-:W-:-:S05]  /*f2940*/  IADD3.X R30, R30, R0, RZ, P1, !PT ;  /* 0x000000001e1e7210 */ /* 0x000fca0000ffe4ff */
[----:B------:R2:W-:Y:S01]  /*f2950*/  STL [R1+0x4824], R30 ;  /* 0x0048241e01007387 */ /* 0x0005e20000100800 */
[----:B-1----:R-:W-:-:S03]  /*f2960*/  MOV R23, R30 ;  /* 0x0000001e00177202 */ /* 0x002fc60000000f00 */
[----:B--2---:R-:W2:Y:S01]  /*f2970*/  LDL.LU R33, [R1+0x479c] ;  /* 0x00479c0001217983 */ /* 0x004ea20000300800 */
[----:B------:R-:W-:-:S03]  /*f2980*/  IMAD.MOV.U32 R22, RZ, RZ, R27 ;  /* 0x000000ffff167224 */ /* 0x000fc600078e001b */
[----:B------:R-:W2:Y:S04]  /*f2990*/  LDL.LU R30, [R1+0x47a8] ;  /* 0x0047a800011e7983 */ /* 0x000ea80000300800 */
[----:B------:R-:W2:Y:S04]  /*f29a0*/  LDL.LU R27, [R1+0x4740] ;  /* 0x00474000011b7983 */ /* 0x000ea80000300800 */
[----:B------:R1:W-:Y:S01]  /*f29b0*/  LDGSTS.E [R21+0x42d00], [R22.64], P2 ;  /* 0x42d0000016157fae */ /* 0x0003e20009121844 */
[----:B---3--:R-:W-:-:S05]  /*f29c0*/  IADD3 R28, P3, R28, R25, RZ ;  /* 0x000000191c1c7210 */ /* 0x008fca0007f7e0ff */
[----:B------:R-:W-:Y:S01]  /*f29d0*/  IMAD.X R32, R32, 0x1, R0, P3 ;  /* 0x0000000120207824 */ /* 0x000fe200018e0600 */
[----:B------:R-:W-:Y:S03]  /*f29e0*/  STL [R1+0x4828], R28 ;  /* 0x0048281c01007387 */ /* 0x000fe60000100800 */
[----:B-1----:R-:W-:Y:S01]  /*f29f0*/  IMAD.MOV.U32 R23, RZ, RZ, R32 ;  /* 0x000000ffff177224 */ /* 0x002fe200078e0020 */
[----:B------:R1:W-:Y:S04]  /*f2a00*/  STL [R1+0x481c], R32 ;  /* 0x00481c2001007387 */ /* 0x0003e80000100800 */
[----:B-1----:R-:W3:Y:S01]  /*f2a10*/  LDL.LU R32, [R1+0x4734] ;  /* 0x0047340001207983 */ /* 0x002ee20000300800 */
[----:B------:R-:W-:-:S04]  /*f2a20*/  ISETP.GT.AND P1, PT, R20, 0x1a, PT ;  /* 0x0000001a1400780c */ /* 0x000fc80003f24270 */
[----:B------:R-:W-:-:S04]  /*f2a30*/  SEL R22, RZ, 0x4, !P1 ;  /* 0x00000004ff167807 */ /* 0x000fc80004800000 */
[----:B------:R-:W-:Y:S02]  /*f2a40*/  SEL R22, R22, RZ, !P0 ;  /* 0x000000ff16167207 */ /* 0x000fe40004000000 */
[----:B------:R-:W-:Y:S02]  /*f2a50*/  IADD3 R24, P3, R24, R25, RZ ;  /* 0x0000001918187210 */ /* 0x000fe40007f7e0ff */
[----:B------:R-:W-:Y:S02]  /*f2a60*/  ISETP.NE.U32.AND P1, PT, R22, RZ, PT ;  /* 0x000000ff1600720c */ /* 0x000fe40003f25070 */
[----:B------:R-:W-:Y:S02]  /*f2a70*/  MOV R22, R28 ;  /* 0x0000001c00167202 */ /* 0x000fe40000000f00 */
[----:B------:R-:W3:Y:S04]  /*f2a80*/  LDL.LU R28, [R1+0x4738] ;  /* 0x00473800011c7983 */ /* 0x000ee80000300800 */
[----:B------:R1:W-:Y:S04]  /*f2a90*/  LDGSTS.E [R21+0x42d80], [R22.64], P2 ;  /* 0x42d8000016157fae */ /* 0x0003e80009121844 */
[----:B------:R-:W-:Y:S01]  /*f2aa0*/  STL [R1+0x47c0], R24 ;  /* 0x0047c01801007387 */ /* 0x000fe20000100800 */
[----:B-1----:R-:W-:Y:S01]  /*f2ab0*/  IMAD.MOV.U32 R22, RZ, RZ, R24 ;  /* 0x000000ffff167224 */ /* 0x002fe200078e0018 */
[----:B------:R-:W-:-:S02]  /*f2ac0*/  IADD3.X R35, R35, R0, RZ, P3, !PT ;  /* 0x0000000023237210 */ /* 0x000fc40001ffe4ff */
[----:B------:R-:W-:-:S03]  /*f2ad0*/  IADD3 R31, P2, R31, R25, RZ ;  /* 0x000000191f1f7210 */ /* 0x000fc60007f5e0ff */
[----:B------:R1:W-:Y:S01]  /*f2ae0*/  STL [R1+0x47b4], R35 ;  /* 0x0047b42301007387 */ /* 0x0003e20000100800 */
[----:B------:R-:W-:-:S05]  /*f2af0*/  MOV R23, R35 ;  /* 0x0000002300177202 */ /* 0x000fca0000000f00 */
[----:B------:R1:W-:Y:S04]  /*f2b00*/  LDGSTS.E [R21+0x43400], [R22.64], P1 ;  /* 0x4340000016157fae */ /* 0x0003e80008921844 */
[----:B-1----:R-:W3:Y:S04]  /*f2b10*/  LDL.LU R35, [R1+0x472c] ;  /* 0x00472c0001237983 */ /* 0x002ee80000300800 */
[----:B------:R-:W3:Y:S04]  /*f2b20*/  LDL.LU R24, [R1+0x4730] ;  /* 0x0047300001187983 */ /* 0x000ee80000300800 */
[----:B------:R1:W-:Y:S01]  /*f2b30*/  STL [R1+0x47b8], R31 ;  /* 0x0047b81f01007387 */ /* 0x0003e20000100800 */
[----:B------:R-:W-:Y:S01]  /*f2b40*/  MOV R22, R31 ;  /* 0x0000001f00167202 */ /* 0x000fe20000000f00 */
[----:B------:R-:W-:-:S05]  /*f2b50*/  IMAD.X R34, R34, 0x1, R0, P2 ;  /* 0x0000000122227824 */ /* 0x000fca00010e0600 */
[----:B------:R4:W-:Y:S04]  /*f2b60*/  STL [R1+0x47ac], R34 ;  /* 0x0047ac2201007387 */ /* 0x0009e80000100800 */
[----:B-1----:R-:W3:Y:S01]  /*f2b70*/  LDL.LU R31, [R1+0x4724] ;  /* 0x00472400011f7983 */ /* 0x002ee20000300800 */
[----:B------:R-:W-:Y:S01]  /*f2b80*/  IADD3 R26, P2, R26, R25, RZ ;  /* 0x000000191a1a7210 */ /* 0x000fe20007f5e0ff */
[----:B------:R-:W-:-:S04]  /*f2b90*/  IMAD.MOV.U32 R23, RZ, RZ, R34 ;  /* 0x000000ffff177224 */ /* 0x000fc800078e0022 */
[----:B------:R-:W-:Y:S04]  /*f2ba0*/  STL [R1+0x47b0], R26 ;  /* 0x0047b01a01007387 */ /* 0x000fe80000100800 */
[----:B------:R1:W-:Y:S02]  /*f2bb0*/  LDGSTS.E [R21+0x43480], [R22.64], P1 ;  /* 0x4348000016157fae */ /* 0x0003e40008921844 */
[----:B-1----:R-:W-:Y:S01]  /*f2bc0*/  IMAD.MOV.U32 R22, RZ, RZ, R26 ;  /* 0x000000ffff167224 */ /* 0x002fe200078e001a */
[----:B----4-:R-:W-:-:S04]  /*f2bd0*/  IADD3.X R29, R29, R0, RZ, P2, !PT ;  /* 0x000000001d1d7210 */ /* 0x010fc800017fe4ff */
[----:B------:R-:W-:Y:S01]  /*f2be0*/  MOV R23, R29 ;  /* 0x0000001d00177202 */ /* 0x000fe20000000f00 */
[----:B------:R1:W-:Y:S04]  /*f2bf0*/  STL [R1+0x47a4], R29 ;  /* 0x0047a41d01007387 */ /* 0x0003e80000100800 */
[----:B------:R-:W4:Y:S01]  /*f2c00*/  LDL.LU R34, [R1+0x471c] ;  /* 0x00471c0001227983 */ /* 0x000f220000300800 */
[----:B------:R-:W-:-:S03]  /*f2c10*/  ISETP.GT.AND P2, PT, R20, 0x1e, PT ;  /* 0x0000001e1400780c */ /* 0x000fc60003f44270 */
[----:B------:R2:W-:Y:S04]  /*f2c20*/  LDGSTS.E [R21+0x43500], [R22.64], P1 ;  /* 0x4350000016157fae */ /* 0x0005e80008921844 */
[----:B-1----:R-:W4:Y:S04]  /*f2c30*/  LDL.LU R29, [R1+0x4728] ;  /* 0x00472800011d7983 */ /* 0x002f280000300800 */
[----:B------:R-:W4:Y:S01]  /*f2c40*/  LDL.LU R26, [R1+0x46c0] ;  /* 0x0046c000011a7983 */ /* 0x000f220000300800 */
[----:B--2---:R-:W-:Y:S02]  /*f2c50*/  SEL R22, RZ, 0x4, !P2 ;  /* 0x00000004ff167807 */ /* 0x004fe40005000000 */
        /* <DEDUP_REMOVED lines=10> */
[----:B-1----:R-:W4:Y:S04]  /*f2d00*/  LDL.LU R33, [R1+0x46b4] ;  /* 0x0046b40001217983 */ /* 0x002f280000300800 */
[----:B------:R-:W4:Y:S01]  /*f2d10*/  LDL.LU R30, [R1+0x46b8] ;  /* 0x0046b800011e7983 */ /* 0x000f220000300800 */
[----:B---3--:R-:W-:-:S03]  /*f2d20*/  IADD3.X R32, R32, R0, RZ, P3, !PT ;  /* 0x0000000020207210 */ /* 0x008fc60001ffe4ff */
[----:B------:R-:W-:Y:S01]  /*f2d30*/  STL [R1+0x4740], R27 ;  /* 0x0047401b01007387 */ /* 0x000fe20000100800 */
[----:B--2---:R-:W-:-:S03]  /*f2d40*/  MOV R23, R32 ;  /* 0x0000002000177202 */ /* 0x004fc60000000f00 */
[----:B------:R1:W-:Y:S04]  /*f2d50*/  STL [R1+0x4734], R32 ;  /* 0x0047342001007387 */ /* 0x0003e80000100800 */
[----:B-1----:R-:W2:Y:S01]  /*f2d60*/  LDL.LU R32, [R1+0x46ac] ;  /* 0x0046ac0001207983 */ /* 0x002ea20000300800 */
[-C--:B------:R-:W-:Y:S01]  /*f2d70*/  IADD3 R28, P1, R28, R25.reuse, RZ ;  /* 0x000000191c1c7210 */ /* 0x080fe20007f3e0ff */
[----:B------:R-:W-:Y:S02]  /*f2d80*/  IMAD.MOV.U32 R22, RZ, RZ, R27 ;  /* 0x000000ffff167224 */ /* 0x000fe400078e001b */
[----:B------:R-:W2:Y:S04]  /*f2d90*/  LDL.LU R27, [R1+0x46b0] ;  /* 0x0046b000011b7983 */ /* 0x000ea80000300800 */
[----:B------:R1:W-:Y:S04]  /*f2da0*/  STL [R1+0x4738], R28 ;  /* 0x0047381c01007387 */ /* 0x0003e80000100800 */
[----:B------:R1:W-:Y:S02]  /*f2db0*/  LDGSTS.E [R21+0x43c00], [R22.64], P2 ;  /* 0x43c0000016157fae */ /* 0x0003e40009121844 */
[----:B-1----:R-:W-:Y:S01]  /*f2dc0*/  MOV R22, R28 ;  /* 0x0000001c00167202 */ /* 0x002fe20000000f00 */
[----:B------:R-:W-:Y:S01]  /*f2dd0*/  IMAD.X R35, R35, 0x1, R0, P1 ;  /* 0x0000000123237824 */ /* 0x000fe200008e0600 */
[----:B------:R-:W-:-:S04]  /*f2de0*/  IADD3 R24, P1, R24, R25, RZ ;  /* 0x0000001918187210 */ /* 0x000fc80007f3e0ff */
[----:B------:R1:W-:Y:S01]  /*f2df0*/  STL [R1+0x472c], R35 ;  /* 0x00472c2301007387 */ /* 0x0003e20000100800 */
[----:B------:R-:W-:-:S03]  /*f2e00*/  IMAD.MOV.U32 R23, RZ, RZ, R35 ;  /* 0x000000ffff177224 */ /* 0x000fc600078e0023 */
[----:B------:R-:W2:Y:S04]  /*f2e10*/  LDL.LU R28, [R1+0x46a4] ;  /* 0x0046a400011c7983 */ /* 0x000ea80000300800 */
[----:B------:R-:W-:Y:S04]  /*f2e20*/  STL [R1+0x4730], R24 ;  /* 0x0047301801007387 */ /* 0x000fe80000100800 */
[----:B------:R1:W-:Y:S01]  /*f2e30*/  LDGSTS.E [R21+0x43c80], [R22.64], P2 ;  /* 0x43c8000016157fae */ /* 0x0003e20009121844 */
[----:B------:R-:W-:-:S04]  /*f2e40*/  IADD3.X R31, R31, R0, RZ, P1, !PT ;  /* 0x000000001f1f7210 */ /* 0x000fc80000ffe4ff */
[----:B-1----:R-:W-:Y:S01]  /*f2e50*/  MOV R23, R31 ;  /* 0x0000001f00177202 */ /* 0x002fe20000000f00 */
[----:B------:R1:W-:Y:S04]  /*f2e60*/  STL [R1+0x4724], R31 ;  /* 0x0047241f01007387 */ /* 0x0003e80000100800 */
[----:B------:R-:W2:Y:S04]  /*f2e70*/  LDL.LU R35, [R1+0x469c] ;  /* 0x00469c0001237983 */ /* 0x000ea80000300800 */
[----:B-1----:R-:W2:Y:S01]  /*f2e80*/  LDL.LU R31, [R1+0x46a8] ;  /* 0x0046a800011f7983 */ /* 0x002ea20000300800 */
[----:B------:R-:W-:Y:S01]  /*f2e90*/  IMAD.MOV.U32 R22, RZ, RZ, R24 ;  /* 0x000000ffff167224 */ /* 0x000fe200078e0018 */
[----:B------:R-:W-:-:S02]  /*f2ea0*/  ISETP.GT.AND P1, PT, R20, 0x22, PT ;  /* 0x000000221400780c */ /* 0x000fc40003f24270 */
[----:B------:R-:W2:Y:S04]  /*f2eb0*/  LDL.LU R24, [R1+0x4640] ;  /* 0x0046400001187983 */ /* 0x000ea80000300800 */
[----:B------:R1:W-:Y:S02]  /*f2ec0*/  LDGSTS.E [R21+0x43d00], [R22.64], P2 ;  /* 0x43d0000016157fae */ /* 0x0003e40009121844 */
[----:B-1----:R-:W-:-:S04]  /*f2ed0*/  SEL R22, RZ, 0x4, !P1 ;  /* 0x00000004ff167807 */ /* 0x002fc80004800000 */
[----:B------:R-:W-:-:S04]  /*f2ee0*/  SEL R22, R22, RZ, !P0 ;  /* 0x000000ff16167207 */ /* 0x000fc80004000000 */
[----:B------:R-:W-:Y:S02]  /*f2ef0*/  ISETP.NE.U32.AND P1, PT, R22, RZ, PT ;  /* 0x000000ff1600720c */ /* 0x000fe40003f25070 */
[----:B----4-:R-:W-:-:S05]  /*f2f00*/  IADD3 R29, P3, R29, R25, RZ ;  /* 0x000000191d1d7210 */ /* 0x010fca0007f7e0ff */
[----:B------:R-:W-:Y:S01]  /*f2f10*/  IMAD.X R34, R34, 0x1, R0, P3 ;  /* 0x0000000122227824 */ /* 0x000fe200018e0600 */
[----:B------:R-:W-:Y:S03]  /*f2f20*/  STL [R1+0x4728], R29 ;  /* 0x0047281d01007387 */ /* 0x000fe60000100800 */
[----:B------:R-:W-:Y:S01]  /*f2f30*/  IMAD.MOV.U32 R23, RZ, RZ, R34 ;  /* 0x000000ffff177224 */ /* 0x000fe200078e0022 */
[----:B------:R1:W-:Y:S01]  /*f2f40*/  STL [R1+0x471c], R34 ;  /* 0x00471c2201007387 */ /* 0x0003e20000100800 */
[----:B------:R-:W-:Y:S02]  /*f2f50*/  MOV R22, R29 ;  /* 0x0000001d00167202 */ /* 0x000fe40000000f00 */
[----:B------:R-:W-:-:S03]  /*f2f60*/  IADD3 R26, P3, R26, R25, RZ ;  /* 0x000000191a1a7210 */ /* 0x000fc60007f7e0ff */
[----:B------:R4:W-:Y:S04]  /*f2f70*/  LDGSTS.E [R21+0x43d80], [R22.64], P2 ;  /* 0x43d8000016157fae */ /* 0x0009e80009121844 */
[----:B-1----:R-:W3:Y:S04]  /*f2f80*/  LDL.LU R34, [R1+0x4634] ;  /* 0x0046340001227983 */ /* 0x002ee80000300800 */
[----:B------:R-:W3:Y:S04]  /*f2f90*/  LDL.LU R29, [R1+0x4638] ;  /* 0x00463800011d7983 */ /* 0x000ee80000300800 */
[----:B------:R-:W-:Y:S01]  /*f2fa0*/  STL [R1+0x46c0], R26 ;  /* 0x0046c01a01007387 */ /* 0x000fe20000100800 */
[----:B----4-:R-:W-:Y:S01]  /*f2fb0*/  IMAD.MOV.U32 R22, RZ, RZ, R26 ;  /* 0x000000ffff167224 */ /* 0x010fe200078e001a */
[----:B------:R-:W-:-:S02]  /*f2fc0*/  IADD3.X R33, R33, R0, RZ, P3, !PT ;  /* 0x0000000021217210 */ /* 0x000fc40001ffe4ff */
[----:B------:R-:W-:-:S03]  /*f2fd0*/  IADD3 R30, P2, R30, R25, RZ ;  /* 0x000000191e1e7210 */ /* 0x000fc60007f5e0ff */
[----:B------:R1:W-:Y:S01]  /*f2fe0*/  STL [R1+0x46b4], R33 ;  /* 0x0046b42101007387 */ /* 0x0003e20000100800 */
[----:B------:R-:W-:-:S05]  /*f2ff0*/  MOV R23, R33 ;  /* 0x0000002100177202 */ /* 0x000fca0000000f00 */
[----:B------:R4:W-:Y:S04]  /*f3000*/  LDGSTS.E [R21+0x44400], [R22.64], P1 ;  /* 0x4440000016157fae */ /* 0x0009e80008921844 */
[----:B-1----:R-:W3:Y:S04]  /*f3010*/  LDL.LU R33, [R1+0x462c] ;  /* 0x00462c0001217983 */ /* 0x002ee80000300800 */
[----:B------:R-:W3:Y:S01]  /*f3020*/  LDL.LU R26, [R1+0x4630] ;  /* 0x00463000011a7983 */ /* 0x000ee20000300800 */
[----:B--2---:R-:W-:-:S03]  /*f3030*/  IMAD.X R32, R32, 0x1, R0, P2 ;  /* 0x0000000120207824 */ /* 0x004fc600010e0600 */
[----:B------:R1:W-:Y:S01]  /*f3040*/  STL [R1+0x46b8], R30 ;  /* 0x0046b81e01007387 */ /* 0x0003e20000100800 */
[----:B----4-:R-:W-:-:S03]  /*f3050*/  MOV R22, R30 ;  /* 0x0000001e00167202 */ /* 0x010fc60000000f00 */
[----:B------:R2:W-:Y:S04]  /*f3060*/  STL [R1+0x46ac], R32 ;  /* 0x0046ac2001007387 */ /* 0x0005e80000100800 */
[----:B-1----:R-:W4:Y:S01]  /*f3070*/  LDL.LU R30, [R1+0x4624] ;  /* 0x00462400011e7983 */ /* 0x002f220000300800 */
        /* <DEDUP_REMOVED lines=8> */
[----:B--2---:R-:W4:Y:S01]  /*f3100*/  LDL.LU R32, [R1+0x461c] ;  /* 0x00461c0001207983 */ /* 0x004f220000300800 */
[----:B------:R-:W-:-:S03]  /*f3110*/  ISETP.GT.AND P2, PT, R20, 0x26, PT ;  /* 0x000000261400780c */ /* 0x000fc60003f44270 */
[----:B------:R1:W-:Y:S04]  /*f3120*/  LDGSTS.E [R21+0x44500], [R22.64], P1 ;  /* 0x4450000016157fae */ /* 0x0003e80008921844 */
[----:B-1----:R-:W4:Y:S04]  /*f3130*/  LDL.LU R28, [R1+0x4628] ;  /* 0x00462800011c7983 */ /* 0x002f280000300800 */
[----:B------:R-:W4:Y:S01]  /*f3140*/  LDL.LU R27, [R1+0x45c0] ;  /* 0x0045c000011b7983 */ /* 0x000f220000300800 */
        /* <DEDUP_REMOVED lines=8> */
[----:B-1----:R-:W4:Y:S01]  /*f31d0*/  LDL.LU R35, [R1+0x45b4] ;  /* 0x0045b40001237983 */ /* 0x002f220000300800 */
[----:B------:R-:W-:-:S02]  /*f31e0*/  ISETP.NE.U32.AND P2, PT, R22, RZ, PT ;  /* 0x000000ff1600720c */ /* 0x000fc40003f45070 */
[----:B------:R-:W-:Y:S02]  /*f31f0*/  MOV R22, R31 ;  /* 0x0000001f00167202 */ /* 0x000fe40000000f00 */
[----:B------:R-:W4:Y:S04]  /*f3200*/  LDL.LU R31, [R1+0x45b8] ;  /* 0x0045b800011f7983 */ /* 0x000f280000300800 */
[----:B------:R-:W-:Y:S04]  /*f3210*/  STL [R1+0x4640], R24 ;  /* 0x0046401801007387 */ /* 0x000fe80000100800 */
[----:B------:R1:W-:Y:S02]  /*f3220*/  LDGSTS.E [R21+0x44580], [R22.64], P1 ;  /* 0x4458000016157fae */ /* 0x0003e40008921844 */
[----:B-1----:R-:W-:Y:S01]  /*f3230*/  IMAD.MOV.U32 R22, RZ, RZ, R24 ;  /* 0x000000ffff167224 */ /* 0x002fe200078e0018 */
[----:B---3--:R-:W-:-:S04]  /*f3240*/  IADD3.X R34, R34, R0, RZ, P3, !PT ;  /* 0x0000000022227210 */ /* 0x008fc80001ffe4ff */
[----:B------:R-:W-:Y:S01]  /*f3250*/  MOV R23, R34 ;  /* 0x0000002200177202 */ /* 0x000fe20000000f00 */
[----:B------:R1:W-:Y:S01]  /*f3260*/  STL [R1+0x4634], R34 ;  /* 0x0046342201007387 */ /* 0x0003e20000100800 */
[----:B------:R-:W-:-:S03]  /*f3270*/  IADD3 R29, P1, R29, R25, RZ ;  /* 0x000000191d1d7210 */ /* 0x000fc60007f3e0ff */
[----:B------:R3:W-:Y:S04]  /*f3280*/  LDGSTS.E [R21+0x44c00], [R22.64], P2 ;  /* 0x44c0000016157fae */ /* 0x0007e80009121844 */
[----:B-1----:R-:W2:Y:S04]  /*f3290*/  LDL.LU R34, [R1+0x45ac] ;  /* 0x0045ac0001227983 */ /* 0x002ea80000300800 */
[----:B------:R-:W2:Y:S01]  /*f32a0*/  LDL.LU R24, [R1+0x45b0] ;  /* 0x0045b00001187983 */ /* 0x000ea20000300800 */
[----:B---3--:R-:W-:-:S03]  /*f32b0*/  MOV R22, R29 ;  /* 0x0000001d00167202 */ /* 0x008fc60000000f00 */
        /* <DEDUP_REMOVED lines=8> */
[----:B----4-:R-:W-:-:S05]  /*f3340*/  IADD3.X R30, R30, R0, RZ, P1, !PT ;  /* 0x000000001e1e7210 */ /* 0x010fca0000ffe4ff */
[----:B------:R4:W-:Y:S01]  /*f3350*/  STL [R1+0x4624], R30 ;  /* 0x0046241e01007387 */ /* 0x0009e20000100800 */
[----:B-1----:R-:W-:-:S03]  /*f3360*/  MOV R23, R30 ;  /* 0x0000001e00177202 */ /* 0x002fc60000000f00 */
[----:B---3--:R-:W4:Y:S04]  /*f3370*/  LDL.LU R33, [R1+0x459c] ;  /* 0x00459c0001217983 */ /* 0x008f280000300800 */
[----:B----4-:R-:W4:Y:S01]  /*f3380*/  LDL.LU R30, [R1+0x45a8] ;  /* 0x0045a800011e7983 */ /* 0x010f220000300800 */
[----:B------:R-:W-:Y:S01]  /*f3390*/  IMAD.MOV.U32 R22, RZ, RZ, R26 ;  /* 0x000000ffff167224 */ /* 0x000fe200078e001a */
[----:B------:R-:W-:Y:S02]  /*f33a0*/  ISETP.GT.AND P1, PT, R20, 0x2a, PT ;  /* 0x0000002a1400780c */ /* 0x000fe40003f24270 */
[----:B------:R-:W4:Y:S04]  /*f33b0*/  LDL.LU R26, [R1+0x4540] ;  /* 0x00454000011a7983 */ /* 0x000f280000300800 */
        /* <DEDUP_REMOVED lines=12> */
[----:B-1----:R-:W4:Y:S04]  /*f3480*/  LDL.LU R32, [R1+0x4534] ;  /* 0x0045340001207983 */ /* 0x002f280000300800 */
[----:B------:R-:W4:Y:S04]  /*f3490*/  LDL.LU R28, [R1+0x4538] ;  /* 0x00453800011c7983 */ /* 0x000f280000300800 */
[----:B------:R-:W-:Y:S01]  /*f34a0*/  STL [R1+0x45c0], R27 ;  /* 0x0045c01b01007387 */ /* 0x000fe20000100800 */
[----:B------:R-:W-:-:S04]  /*f34b0*/  IADD3.X R35, R35, R0, RZ, P3, !PT ;  /* 0x0000000023237210 */ /* 0x000fc80001ffe4ff */
[----:B------:R-:W-:Y:S01]  /*f34c0*/  MOV R23, R35 ;  /* 0x0000002300177202 */ /* 0x000fe20000000f00 */
[----:B------:R1:W-:Y:S01]  /*f34d0*/  STL [R1+0x45b4], R35 ;  /* 0x0045b42301007387 */ /* 0x0003e20000100800 */
[----:B------:R-:W-:Y:S01]  /*f34e0*/  IADD3 R31, P2, R31, R25, RZ ;  /* 0x000000191f1f7210 */ /* 0x000fe20007f5e0ff */
[----:B------:R-:W-:-:S05]  /*f34f0*/  IMAD.MOV.U32 R22, RZ, RZ, R27 ;  /* 0x000000ffff167224 */ /* 0x000fca00078e001b */
[----:B------:R1:W-:Y:S04]  /*f3500*/  LDGSTS.E [R21+0x45400], [R22.64], P1 ;  /* 0x4540000016157fae */ /* 0x0003e80008921844 */
[----:B-1----:R-:W4:Y:S04]  /*f3510*/  LDL.LU R35, [R1+0x452c] ;  /* 0x00452c0001237983 */ /* 0x002f280000300800 */
[----:B------:R-:W4:Y:S04]  /*f3520*/  LDL.LU R27, [R1+0x4530] ;  /* 0x00453000011b7983 */ /* 0x000f280000300800 */
[----:B------:R1:W-:Y:S01]  /*f3530*/  STL [R1+0x45b8], R31 ;  /* 0x0045b81f01007387 */ /* 0x0003e20000100800 */
[----:B------:R-:W-:Y:S01]  /*f3540*/  MOV R22, R31 ;  /* 0x0000001f00167202 */ /* 0x000fe20000000f00 */
[----:B--2---:R-:W-:-:S05]  /*f3550*/  IMAD.X R34, R34, 0x1, R0, P2 ;  /* 0x0000000122227824 */ /* 0x004fca00010e0600 */
[----:B------:R2:W-:Y:S04]  /*f3560*/  STL [R1+0x45ac], R34 ;  /* 0x0045ac2201007387 */ /* 0x0005e80000100800 */
[----:B-1----:R-:W3:Y:S01]  /*f3570*/  LDL.LU R31, [R1+0x4524] ;  /* 0x00452400011f7983 */ /* 0x002ee20000300800 */
        /* <DEDUP_REMOVED lines=12> */
[----:B----4-:R-:W-:-:S05]  /*f3640*/  IADD3 R30, P3, R30, R25, RZ ;  /* 0x000000191e1e7210 */ /* 0x010fca0007f7e0ff */
[----:B------:R-:W-:Y:S01]  /*f3650*/  IMAD.X R33, R33, 0x1, R0, P3 ;  /* 0x0000000121217824 */ /* 0x000fe200018e0600 */
[----:B------:R-:W-:Y:S03]  /*f3660*/  STL [R1+0x45a8], R30 ;  /* 0x0045a81e01007387 */ /* 0x000fe60000100800 */
[----:B-1----:R-:W-:Y:S01]  /*f3670*/  IMAD.MOV.U32 R23, RZ, RZ, R33 ;  /* 0x000000ffff177224 */ /* 0x002fe200078e0021 */
[----:B------:R1:W-:Y:S04]  /*f3680*/  STL [R1+0x459c], R33 ;  /* 0x00459c2101007387 */ /* 0x0003e80000100800 */
[----:B-1----:R-:W4:Y:S01]  /*f3690*/  LDL.LU R33, [R1+0x44b4] ;  /* 0x0044b40001217983 */ /* 0x002f220000300800 */
[----:B------:R-:W-:-:S04]  /*f36a0*/  ISETP.GT.AND P2, PT, R20, 0x2e, PT ;  /* 0x0000002e1400780c */ /* 0x000fc80003f44270 */
[----:B------:R-:W-:-:S04]  /*f36b0*/  SEL R22, RZ, 0x4, !P2 ;  /* 0x00000004ff167807 */ /* 0x000fc80005000000 */
[----:B------:R-:W-:Y:S02]  /*f36c0*/  SEL R22, R22, RZ, !P0 ;  /* 0x000000ff16167207 */ /* 0x000fe40004000000 */
[----:B------:R-:W-:Y:S02]  /*f36d0*/  IADD3 R26, P3, R26, R25, RZ ;  /* 0x000000191a1a7210 */ /* 0x000fe40007f7e0ff */
[----:B------:R-:W-:Y:S02]  /*f36e0*/  ISETP.NE.U32.AND P2, PT, R22, RZ, PT ;  /* 0x000000ff1600720c */ /* 0x000fe40003f45070 */
[----:B------:R-:W-:Y:S02]  /*f36f0*/  MOV R22, R30 ;  /* 0x0000001e00167202 */ /* 0x000fe40000000f00 */
[----:B------:R-:W4:Y:S04]  /*f3700*/  LDL.LU R30, [R1+0x44b8] ;  /* 0x0044b800011e7983 */ /* 0x000f280000300800 */
        /* <DEDUP_REMOVED lines=8> */
[----:B-1----:R-:W4:Y:S04]  /*f3790*/  LDL.LU R32, [R1+0x44ac] ;  /* 0x0044ac0001207983 */ /* 0x002f280000300800 */
[----:B------:R-:W4:Y:S04]  /*f37a0*/  LDL.LU R26, [R1+0x44b0] ;  /* 0x0044b000011a7983 */ /* 0x000f280000300800 */
[----:B------:R1:W-:Y:S01]  /*f37b0*/  STL [R1+0x4538], R28 ;  /* 0x0045381c01007387 */ /* 0x0003e20000100800 */
[----:B------:R-:W-:Y:S01]  /*f37c0*/  MOV R22, R28 ;  /* 0x0000001c00167202 */ /* 0x000fe20000000f00 */
[----:B------:R-:W-:-:S05]  /*f37d0*/  IMAD.X R35, R35, 0x1, R0, P1 ;  /* 0x0000000123237824 */ /* 0x000fca00008e0600 */
[----:B------:R3:W-:Y:S04]  /*f37e0*/  STL [R1+0x452c], R35 ;  /* 0x00452c2301007387 */ /* 0x0007e80000100800 */
[----:B-1----:R-:W4:Y:S01]  /*f37f0*/  LDL.LU R28, [R1+0x44a4] ;  /* 0x0044a400011c7983 */ /* 0x002f220000300800 */
[----:B------:R-:W-:Y:S01]  /*f3800*/  IADD3 R27, P1, R27, R25, RZ ;  /* 0x000000191b1b7210 */ /* 0x000fe20007f3e0ff */
[----:B------:R-:W-:-:S04]  /*f3810*/  IMAD.MOV.U32 R23, RZ, RZ, R35 ;  /* 0x000000ffff177224 */ /* 0x000fc800078e0023 */
[----:B------:R-:W-:Y:S04]  /*f3820*/  STL [R1+0x4530], R27 ;  /* 0x0045301b01007387 */ /* 0x000fe80000100800 */
[----:B------:R1:W-:Y:S02]  /*f3830*/  LDGSTS.E [R21+0x45c80], [R22.64], P2 ;  /* 0x45c8000016157fae */ /* 0x0003e40009121844 */
[----:B-1----:R-:W-:Y:S01]  /*f3840*/  IMAD.MOV.U32 R22, RZ, RZ, R27 ;  /* 0x000000ffff167224 */ /* 0x002fe200078e001b */
[----:B---3--:R-:W-:-:S04]  /*f3850*/  IADD3.X R31, R31, R0, RZ, P1, !PT ;  /* 0x000000001f1f7210 */ /* 0x008fc80000ffe4ff */
[----:B------:R-:W-:Y:S01]  /*f3860*/  MOV R23, R31 ;  /* 0x0000001f00177202 */ /* 0x000fe20000000f00 */
[----:B------:R1:W-:Y:S04]  /*f3870*/  STL [R1+0x4524], R31 ;  /* 0x0045241f01007387 */ /* 0x0003e80000100800 */
[----:B------:R-:W3:Y:S01]  /*f3880*/  LDL.LU R35, [R1+0x449c] ;  /* 0x00449c0001237983 */ /* 0x000ee20000300800 */
[----:B------:R-:W-:-:S03]  /*f3890*/  ISETP.GT.AND P1, PT, R20, 0x32, PT ;  /* 0x000000321400780c */ /* 0x000fc60003f24270 */
[----:B------:R2:W-:Y:S04]  /*f38a0*/  LDGSTS.E [R21+0x45d00], [R22.64], P2 ;  /* 0x45d0000016157fae */ /* 0x0005e80009121844 */
[----:B-1----:R-:W3:Y:S04]  /*f38b0*/  LDL.LU R31, [R1+0x44a8] ;  /* 0x0044a800011f7983 */ /* 0x002ee80000300800 */
[----:B------:R-:W3:Y:S01]  /*f38c0*/  LDL.LU R27, [R1+0x4440] ;  /* 0x00444000011b7983 */ /* 0x000ee20000300800 */
        /* <DEDUP_REMOVED lines=11> */
[----:B-1----:R-:W3:Y:S04]  /*f3980*/  LDL.LU R34, [R1+0x4434] ;  /* 0x0044340001227983 */ /* 0x002ee80000300800 */
[----:B------:R-:W3:Y:S04]  /*f3990*/  LDL.LU R29, [R1+0x4438] ;  /* 0x00443800011d7983 */ /* 0x000ee80000300800 */
[----:B------:R-:W-:Y:S01]  /*f39a0*/  STL [R1+0x44c0], R24 ;  /* 0x0044c01801007387 */ /* 0x000fe20000100800 */
[----:B----4-:R-:W-:-:S04]  /*f39b0*/  IADD3.X R33, R33, R0, RZ, P3, !PT ;  /* 0x0000000021217210 */ /* 0x010fc80001ffe4ff */
[----:B--2---:R-:W-:Y:S01]  /*f39c0*/  MOV R23, R33 ;  /* 0x0000002100177202 */ /* 0x004fe20000000f00 */
        /* <DEDUP_REMOVED lines=27> */
[----:B---3--:R-:W-:-:S05]  /*f3b80*/  IADD3 R31, P3, R31, R25, RZ ;  /* 0x000000191f1f7210 */ /* 0x008fca0007f7e0ff */
        /* <DEDUP_REMOVED lines=10> */
[----:B---3--:R-:W-:Y:S01]  /*f3c30*/  IMAD.MOV.U32 R22, RZ, RZ, R27 ;  /* 0x000000ffff167224 */ /* 0x008fe200078e001b */
        /* <DEDUP_REMOVED lines=8> */
[----:B--2---:R-:W-:Y:S01]  /*f3cc0*/  IMAD.X R33, R33, 0x1, R0, P1 ;  /* 0x0000000121217824 */ /* 0x004fe200008e0600 */
[----:B---3--:R-:W-:-:S04]  /*f3cd0*/  MOV R22, R29 ;  /* 0x0000001d00167202 */ /* 0x008fc80000000f00 */
        /* <DEDUP_REMOVED lines=69> */
[----:B------:R-:W-:-:S04]  /*f4130*/  IADD3.X R32, R32, R0, RZ, P3, !PT ;  /* 0x0000000020207210 */ /* 0x000fc80001ffe4ff */
[----:B------:R-:W-:Y:S01]  /*f4140*/  MOV R23, R32 ;  /* 0x0000002000177202 */ /* 0x000fe20000000f00 */
[----:B------:R1:W-:Y:S01]  /*f4150*/  STL [R1+0x4334], R32 ;  /* 0x0043342001007387 */ /* 0x0003e20000100800 */
[----:B------:R-:W-:Y:S01]  /*f4160*/  IADD3 R28, P1, R28, R25, RZ ;  /* 0x000000191c1c7210 */ /* 0x000fe20007f3e0ff */
[----:B------:R-:W-:-:S05]  /*f4170*/  IMAD.MOV.U32 R22, RZ, RZ, R24 ;  /* 0x000000ffff167224 */ /* 0x000fca00078e0018 */
[----:B------:R1:W-:Y:S04]  /*f4180*/  LDGSTS.E [R21+0x47c00], [R22.64], P2 ;  /* 0x47c0000016157fae */ /* 0x0003e80009121844 */
[----:B-1----:R-:W3:Y:S04]  /*f4190*/  LDL.LU R32, [R1+0x42ac] ;  /* 0x0042ac0001207983 */ /* 0x002ee80000300800 */
[----:B------:R-:W3:Y:S04]  /*f41a0*/  LDL.LU R24, [R1+0x42b0] ;  /* 0x0042b00001187983 */ /* 0x000ee80000300800 */
[----:B------:R1:W-:Y:S01]  /*f41b0*/  STL [R1+0x4338], R28 ;  /* 0x0043381c01007387 */ /* 0x0003e20000100800 */
[----:B------:R-:W-:Y:S01]  /*f41c0*/  MOV R22, R28 ;  /* 0x0000001c00167202 */ /* 0x000fe20000000f00 */
        /* <DEDUP_REMOVED lines=74> */
[----:B------:R-:W-:Y:S01]  /*f4670*/  IADD3 R29, P1, R29, R25, RZ ;  /* 0x000000191d1d7210 */ /* 0x000fe20007f3e0ff */
        /* <DEDUP_REMOVED lines=35> */
[----:B------:R-:W-:-:S02]  /*f48b0*/  IADD3.X R35, R35, R0, RZ, P3, !PT ;  /* 0x0000000023237210 */ /* 0x000fc40001ffe4ff */
[----:B------:R-:W-:-:S03]  /*f48c0*/  IADD3 R31, P2, R31, R25, RZ ;  /* 0x000000191f1f7210 */ /* 0x000fc60007f5e0ff */
[----:B------:R1:W-:Y:S01]  /*f48d0*/  STL [R1+0x41b4], R35 ;  /* 0x0041b42301007387 */ /* 0x0003e20000100800 */
[----:B----4-:R-:W-:Y:S01]  /*f48e0*/  IMAD.MOV.U32 R22, RZ, RZ, R24 ;  /* 0x000000ffff167224 */ /* 0x010fe200078e0018 */
        /* <DEDUP_REMOVED lines=22> */
[----:B------:R-:W-:-:S05]  /*f4a50*/  IADD3 R30, P3, R30, R25, RZ ;  /* 0x000000191e1e7210 */ /* 0x000fca0007f7e0ff */
[----:B------:R-:W-:Y:S01]  /*f4a60*/  IMAD.X R33, R33, 0x1, R0, P3 ;  /* 0x0000000121217824 */ /* 0x000fe200018e0600 */
[----:B------:R-:W-:Y:S01]  /*f4a70*/  STL [R1+0x41a8], R30 ;  /* 0x0041a81e01007387 */ /* 0x000fe20000100800 */
[----:B------:R-:W-:Y:S02]  /*f4a80*/  SEL R22, RZ, 0x4, !P2 ;  /* 0x00000004ff167807 */ /* 0x000fe40005000000 */
        /* <DEDUP_REMOVED lines=83> */
[----:B------:R-:W-:-:S04]  /*f4fc0*/  SEL R22, R22, RZ, !P0 ;  /* 0x000000ff16167207 */ /* 0x000fc80004000000 */
[----:B------:R-:W-:Y:S02]  /*f4fd0*/  ISETP.NE.U32.AND P2, PT, R22, RZ, PT ;  /* 0x000000ff1600720c */ /* 0x000fe40003f45070 */
[----:B------:R-:W-:Y:S02]  /*f4fe0*/  MOV R22, R31 ;  /* 0x0000001f00167202 */ /* 0x000fe40000000f00 */
[----:B------:R-:W-:Y:S01]  /*f4ff0*/  IADD3 R24, P3, R24, R25, RZ ;  /* 0x0000001918187210 */ /* 0x000fe20007f7e0ff */
        /* <DEDUP_REMOVED lines=41> */
[----:B------:R-:W3:Y:S01]  /*f5290*/  LDL.LU R28, [R1+0x3f38] ;  /* 0x003f3800011c7983 */ /* 0x000ee20000300800 */
[----:B----4-:R-:W-:-:S03]  /*f52a0*/  IADD3.X R35, R35, R0, RZ, P3, !PT ;  /* 0x0000000023237210 */ /* 0x010fc60001ffe4ff */
        /* <DEDUP_REMOVED lines=47> */
[----:B------:R-:W4:Y:S01]  /*f55a0*/  LDL.LU R26, [R1+0x3eb0] ;  /* 0x003eb000011a7983 */ /* 0x000f220000300800 */
[----:B--2---:R-:W-:-:S03]  /*f55b0*/  IMAD.X R35, R35, 0x1, R0, P1 ;  /* 0x0000000123237824 */ /* 0x004fc600008e0600 */
[----:B------:R1:W-:Y:S01]  /*f55c0*/  STL [R1+0x3f38], R28 ;  /* 0x003f381c01007387 */ /* 0x0003e20000100800 */
[----:B---3--:R-:W-:-:S03]  /*f55d0*/  MOV R22, R28 ;  /* 0x0000001c00167202 */ /* 0x008fc60000000f00 */
[----:B------:R-:W-:Y:S04]  /*f55e0*/  STL [R1+0x3f2c], R35 ;  /* 0x003f2c2301007387 */ /* 0x000fe80000100800 */
[----:B-1----:R-:W2:Y:S01]  /*f55f0*/  LDL.LU R28, [R1+0x3ea4] ;  /* 0x003ea400011c7983 */ /* 0x002ea20000300800 */
[----:B------:R-:W-:Y:S01]  /*f5600*/  IADD3 R27, P1, R27, R25, RZ ;  /* 0x000000191b1b7210 */ /* 0x000fe20007f3e0ff */
[----:B------:R-:W-:-:S04]  /*f5610*/  IMAD.MOV.U32 R23, RZ, RZ, R35 ;  /* 0x000000ffff177224 */ /* 0x000fc800078e0023 */
[----:B------:R1:W-:Y:S04]  /*f5620*/  STL [R1+0x3f30], R27 ;  /* 0x003f301b01007387 */ /* 0x0003e80000100800 */
[----:B------:R3:W-:Y:S02]  /*f5630*/  LDGSTS.E [R21+0x4bc80], [R22.64], P2 ;  /* 0x4bc8000016157fae */ /* 0x0007e40009121844 */
[----:B---3--:R-:W-:Y:S01]  /*f5640*/  IMAD.MOV.U32 R22, RZ, RZ, R27 ;  /* 0x000000ffff167224 */ /* 0x008fe200078e001b */
[----:B------:R-:W-:-:S05]  /*f5650*/  IADD3.X R31, R31, R0, RZ, P1, !PT ;  /* 0x000000001f1f7210 */ /* 0x000fca0000ffe4ff */
[----:B------:R3:W-:Y:S04]  /*f5660*/  STL [R1+0x3f24], R31 ;  /* 0x003f241f01007387 */ /* 0x0007e80000100800 */
[----:B------:R-:W2:Y:S04]  /*f5670*/  LDL.LU R37, [R1+0x3e9c] ;  /* 0x003e9c0001257983 */ /* 0x000ea80000300800 */
[----:B-1----:R-:W2:Y:S01]  /*f5680*/  LDL.LU R27, [R1+0x3ea8] ;  /* 0x003ea800011b7983 */ /* 0x002ea20000300800 */
[----:B------:R-:W-:Y:S02]  /*f5690*/  MOV R23, R31 ;  /* 0x0000001f00177202 */ /* 0x000fe40000000f00 */
[----:B------:R-:W-:Y:S01]  /*f56a0*/  ISETP.GT.AND P1, PT, R20, 0x62, PT ;  /* 0x000000621400780c */ /* 0x000fe20003f24270 */
[----:B---3--:R-:W3:Y:S04]  /*f56b0*/  LDL.LU R31, [R1+0x3e80] ;  /* 0x003e8000011f7983 */ /* 0x008ee80000300800 */
[----:B------:R1:W-:Y:S01]  /*f56c0*/  LDGSTS.E [R21+0x4bd00], [R22.64], P2 ;  /* 0x4bd0000016157fae */ /* 0x0003e20009121844 */
[----:B------:R-:W-:-:S05]  /*f56d0*/  IADD3 R29, P3, R29, R25, RZ ;  /* 0x000000191d1d7210 */ /* 0x000fca0007f7e0ff */
[----:B------:R-:W-:Y:S01]  /*f56e0*/  IMAD.X R34, R34, 0x1, R0, P3 ;  /* 0x0000000122227824 */ /* 0x000fe200018e0600 */
[----:B------:R1:W-:Y:S02]  /*f56f0*/  STL [R1+0x3f28], R29 ;  /* 0x003f281d01007387 */ /* 0x0003e40000100800 */
[----:B-1----:R-:W-:Y:S02]  /*f5700*/  SEL R22, RZ, 0x4, !P1 ;  /* 0x00000004ff167807 */ /* 0x002fe40004800000 */
[----:B------:R-:W-:Y:S04]  /*f5710*/  STL [R1+0x3f1c], R34 ;  /* 0x003f1c2201007387 */ /* 0x000fe80000100800 */
[----:B------:R-:W3:Y:S01]  /*f5720*/  LDL.LU R36, [R1+0x3e34] ;  /* 0x003e340001247983 */ /* 0x000ee20000300800 */
[----:B------:R-:W-:-:S02]  /*f5730*/  SEL R22, R22, RZ, !P0 ;  /* 0x000000ff16167207 */ /* 0x000fc40004000000 */
[----:B------:R-:W-:Y:S02]  /*f5740*/  IADD3 R24, P3, R24, R25, RZ ;  /* 0x0000001918187210 */ /* 0x000fe40007f7e0ff */
[----:B------:R-:W-:Y:S02]  /*f5750*/  ISETP.NE.U32.AND P1, PT, R22, RZ, PT ;  /* 0x000000ff1600720c */ /* 0x000fe40003f25070 */
[----:B------:R-:W-:Y:S02]  /*f5760*/  MOV R22, R29 ;  /* 0x0000001d00167202 */ /* 0x000fe40000000f00 */
[----:B------:R-:W3:Y:S01]  /*f5770*/  LDL.LU R29, [R1+0x3e38] ;  /* 0x003e3800011d7983 */ /* 0x000ee20000300800 */
[----:B------:R-:W-:-:S03]  /*f5780*/  IMAD.MOV.U32 R23, RZ, RZ, R34 ;  /* 0x000000ffff177224 */ /* 0x000fc600078e0022 */
[----:B------:R1:W-:Y:S04]  /*f5790*/  STL [R1+0x3f00], R24 ;  /* 0x003f001801007387 */ /* 0x0003e80000100800 */
[----:B------:R1:W-:Y:S02]  /*f57a0*/  LDGSTS.E [R21+0x4bd80], [R22.64], P2 ;  /* 0x4bd8000016157fae */ /* 0x0003e40009121844 */
[----:B-1----:R-:W-:Y:S01]  /*f57b0*/  IMAD.MOV.U32 R22, RZ, RZ, R24 ;  /* 0x000000ffff167224 */ /* 0x002fe200078e0018 */
[----:B----4-:R-:W-:-:S05]  /*f57c0*/  IADD3.X R33, R33, R0, RZ, P3, !PT ;  /* 0x0000000021217210 */ /* 0x010fca0001ffe4ff */
[----:B------:R-:W-:Y:S04]  /*f57d0*/  STL [R1+0x3eb4], R33 ;  /* 0x003eb42101007387 */ /* 0x000fe80000100800 */
[----:B------:R-:W4:Y:S01]  /*f57e0*/  LDL.LU R35, [R1+0x3e2c] ;  /* 0x003e2c0001237983 */ /* 0x000f220000300800 */
[----:B------:R-:W-:Y:S02]  /*f57f0*/  IADD3 R30, P2, R30, R25, RZ ;  /* 0x000000191e1e7210 */ /* 0x000fe40007f5e0ff */
[----:B------:R-:W-:Y:S01]  /*f5800*/  MOV R23, R33 ;  /* 0x0000002100177202 */ /* 0x000fe20000000f00 */
[----:B------:R-:W4:Y:S04]  /*f5810*/  LDL.LU R24, [R1+0x3e30] ;  /* 0x003e300001187983 */ /* 0x000f280000300800 */
[----:B------:R1:W-:Y:S04]  /*f5820*/  LDGSTS.E [R21+0x4c400], [R22.64], P1 ;  /* 0x4c40000016157fae */ /* 0x0003e80008921844 */
[----:B------:R-:W-:Y:S01]  /*f5830*/  STL [R1+0x3eb8], R30 ;  /* 0x003eb81e01007387 */ /* 0x000fe20000100800 */
[----:B------:R-:W-:Y:S01]  /*f5840*/  IMAD.X R32, R32, 0x1, R0, P2 ;  /* 0x0000000120207824 */ /* 0x000fe200010e0600 */
[----:B-1----:R-:W-:-:S02]  /*f5850*/  MOV R22, R30 ;  /* 0x0000001e00167202 */ /* 0x002fc40000000f00 */
[----:B------:R-:W-:Y:S01]  /*f5860*/  IADD3 R26, P2, R26, R25, RZ ;  /* 0x000000191a1a7210 */ /* 0x000fe20007f5e0ff */
[----:B------:R-:W-:Y:S01]  /*f5870*/  IMAD.MOV.U32 R23, RZ, RZ, R32 ;  /* 0x000000ffff177224 */ /* 0x000fe200078e0020 */
[----:B------:R-:W-:Y:S04]  /*f5880*/  STL [R1+0x3eac], R32 ;  /* 0x003eac2001007387 */ /* 0x000fe80000100800 */
[----:B------:R-:W4:Y:S04]  /*f5890*/  LDL.LU R34, [R1+0x3e24] ;  /* 0x003e240001227983 */ /* 0x000f280000300800 */
[----:B------:R1:W-:Y:S04]  /*f58a0*/  LDGSTS.E [R21+0x4c480], [R22.64], P1 ;  /* 0x4c48000016157fae */ /* 0x0003e80008921844 */
[----:B------:R-:W-:Y:S01]  /*f58b0*/  STL [R1+0x3eb0], R26 ;  /* 0x003eb01a01007387 */ /* 0x000fe20000100800 */
[----:B--2---:R-:W-:-:S04]  /*f58c0*/  IADD3.X R28, R28, R0, RZ, P2, !PT ;  /* 0x000000001c1c7210 */ /* 0x004fc800017fe4ff */
[----:B-1----:R-:W-:Y:S01]  /*f58d0*/  MOV R23, R28 ;  /* 0x0000001c00177202 */ /* 0x002fe20000000f00 */
[----:B------:R1:W-:Y:S01]  /*f58e0*/  STL [R1+0x3ea4], R28 ;  /* 0x003ea41c01007387 */ /* 0x0003e20000100800 */
[----:B------:R-:W-:Y:S01]  /*f58f0*/  IMAD.MOV.U32 R22, RZ, RZ, R26 ;  /* 0x000000ffff167224 */ /* 0x000fe200078e001a */
[----:B------:R-:W-:-:S04]  /*f5900*/  ISETP.GT.AND P2, PT, R20, 0x66, PT ;  /* 0x000000661400780c */ /* 0x000fc80003f44270 */
[----:B------:R2:W-:Y:S04]  /*f5910*/  LDGSTS.E [R21+0x4c500], [R22.64], P1 ;  /* 0x4c50000016157fae */ /* 0x0005e80008921844 */
[----:B-1----:R-:W4:Y:S04]  /*f5920*/  LDL.LU R28, [R1+0x3e1c] ;  /* 0x003e1c00011c7983 */ /* 0x002f280000300800 */
[----:B------:R-:W4:Y:S04]  /*f5930*/  LDL.LU R26, [R1+0x3e28] ;  /* 0x003e2800011a7983 */ /* 0x000f280000300800 */
[----:B------:R-:W4:Y:S04]  /*f5940*/  LDL.LU R33, [R1+0x3db4] ;  /* 0x003db40001217983 */ /* 0x000f280000300800 */
[----:B------:R-:W4:Y:S01]  /*f5950*/  LDL.LU R32, [R1+0x3e00] ;  /* 0x003e000001207983 */ /* 0x000f220000300800 */
[----:B--2---:R-:W-:-:S03]  /*f5960*/  SEL R22, RZ, 0x4, !P2 ;  /* 0x00000004ff167807 */ /* 0x004fc60005000000 */
[----:B------:R-:W2:Y:S01]  /*f5970*/  LDL.LU R30, [R1+0x3db8] ;  /* 0x003db800011e7983 */ /* 0x000ea20000300800 */
[----:B------:R-:W-:-:S04]  /*f5980*/  SEL R22, R22, RZ, !P0 ;  /* 0x000000ff16167207 */ /* 0x000fc80004000000 */
[----:B------:R-:W-:Y:S02]  /*f5990*/  ISETP.NE.U32.AND P2, PT, R22, RZ, PT ;  /* 0x000000ff1600720c */ /* 0x000fe40003f45070 */
[----:B------:R-:W-:-:S05]  /*f59a0*/  IADD3 R27, P3, R27, R25, RZ ;  /* 0x000000191b1b7210 */ /* 0x000fca0007f7e0ff */
[----:B------:R-:W-:Y:S01]  /*f59b0*/  IMAD.X R37, R37, 0x1, R0, P3 ;  /* 0x0000000125257824 */ /* 0x000fe200018e0600 */
[----:B---3--:R-:W-:Y:S02]  /*f59c0*/  IADD3 R31, P3, R31, R25, RZ ;  /* 0x000000191f1f7210 */ /* 0x008fe40007f7e0ff */
[----:B------:R-:W-:Y:S01]  /*f59d0*/  MOV R22, R27 ;  /* 0x0000001b00167202 */ /* 0x000fe20000000f00 */
[----:B------:R-:W-:Y:S01]  /*f59e0*/  IMAD.MOV.U32 R23, RZ, RZ, R37 ;  /* 0x000000ffff177224 */ /* 0x000fe200078e0025 */
[----:B------:R1:W-:Y:S04]  /*f59f0*/  STL [R1+0x3ea8], R27 ;  /* 0x003ea81b01007387 */ /* 0x0003e80000100800 */
[----:B------:R-:W-:Y:S04]  /*f5a00*/  STL [R1+0x3e9c], R37 ;  /* 0x003e9c2501007387 */ /* 0x000fe80000100800 */
[----:B------:R3:W-:Y:S04]  /*f5a10*/  LDGSTS.E [R21+0x4c580], [R22.64], P1 ;  /* 0x4c58000016157fae */ /* 0x0007e80008921844 */
[----:B-1----:R-:W2:Y:S04]  /*f5a20*/  LDL.LU R27, [R1+0x3db0] ;  /* 0x003db000011b7983 */ /* 0x002ea80000300800 */
[----:B------:R1:W-:Y:S01]  /*f5a30*/  STL [R1+0x3e80], R31 ;  /* 0x003e801f01007387 */ /* 0x0003e20000100800 */
[----:B------:R-:W-:Y:S01]  /*f5a40*/  IADD3.X R36, R36, R0, RZ, P3, !PT ;  /* 0x0000000024247210 */ /* 0x000fe20001ffe4ff */
[----:B---3--:R-:W-:-:S04]  /*f5a50*/  IMAD.MOV.U32 R22, RZ, RZ, R31 ;  /* 0x000000ffff167224 */ /* 0x008fc800078e001f */
[----:B------:R-:W-:Y:S04]  /*f5a60*/  STL [R1+0x3e34], R36 ;  /* 0x003e342401007387 */ /* 0x000fe80000100800 */
[----:B-1----:R-:W3:Y:S01]  /*f5a70*/  LDL.LU R31, [R1+0x3dac] ;  /* 0x003dac00011f7983 */ /* 0x002ee20000300800 */
[----:B------:R-:W-:Y:S02]  /*f5a80*/  IADD3 R29, P1, R29, R25, RZ ;  /* 0x000000191d1d7210 */ /* 0x000fe40007f3e0ff */
[----:B------:R-:W-:-:S03]  /*f5a90*/  MOV R23, R36 ;  /* 0x0000002400177202 */ /* 0x000fc60000000f00 */
[----:B------:R1:W-:Y:S04]  /*f5aa0*/  STL [R1+0x3e38], R29 ;  /* 0x003e381d01007387 */ /* 0x0003e80000100800 */
[----:B------:R1:W-:Y:S02]  /*f5ab0*/  LDGSTS.E [R21+0x4cc00], [R22.64], P2 ;  /* 0x4cc0000016157fae */ /* 0x0003e40009121844 */
[----:B-1----:R-:W-:Y:S01]  /*f5ac0*/  MOV R22, R29 ;  /* 0x0000001d00167202 */ /* 0x002fe20000000f00 */
[----:B----4-:R-:W-:-:S05]  /*f5ad0*/  IMAD.X R35, R35, 0x1, R0, P1 ;  /* 0x0000000123237824 */ /* 0x010fca00008e0600 */
[----:B------:R-:W-:Y:S04]  /*f5ae0*/  STL [R1+0x3e2c], R35 ;  /* 0x003e2c2301007387 */ /* 0x000fe80000100800 */
[----:B------:R-:W4:Y:S01]  /*f5af0*/  LDL.LU R29, [R1+0x3da4] ;  /* 0x003da400011d7983 */ /* 0x000f220000300800 */
[----:B------:R-:W-:Y:S01]  /*f5b00*/  IADD3 R24, P1, R24, R25, RZ ;  /* 0x0000001918187210 */ /* 0x000fe20007f3e0ff */
[----:B------:R-:W-:-:S05]  /*f5b10*/  IMAD.MOV.U32 R23, RZ, RZ, R35 ;  /* 0x000000ffff177224 */ /* 0x000fca00078e0023 */
[----:B------:R1:W-:Y:S04]  /*f5b20*/  LDGSTS.E [R21+0x4cc80], [R22.64], P2 ;  /* 0x4cc8000016157fae */ /* 0x0003e80009121844 */
[----:B------:R1:W-:Y:S01]  /*f5b30*/  STL [R1+0x3e30], R24 ;  /* 0x003e301801007387 */ /* 0x0003e20000100800 */
[----:B------:R-:W-:Y:S01]  /*f5b40*/  IADD3.X R34, R34, R0, RZ, P1, !PT ;  /* 0x0000000022227210 */ /* 0x000fe20000ffe4ff */
[----:B-1----:R-:W-:Y:S01]  /*f5b50*/  IMAD.MOV.U32 R22, RZ, RZ, R24 ;  /* 0x000000ffff167224 */ /* 0x002fe200078e0018 */
[----:B------:R-:W-:Y:S02]  /*f5b60*/  ISETP.GT.AND P1, PT, R20, 0x6a, PT ;  /* 0x0000006a1400780c */ /* 0x000fe40003f24270 */
[----:B------:R-:W-:Y:S01]  /*f5b70*/  MOV R23, R34 ;  /* 0x0000002200177202 */ /* 0x000fe20000000f00 */
[----:B------:R-:W-:Y:S04]  /*f5b80*/  STL [R1+0x3e24], R34 ;  /* 0x003e242201007387 */ /* 0x000fe80000100800 */
[----:B------:R-:W4:Y:S04]  /*f5b90*/  LDL.LU R24, [R1+0x3da8] ;  /* 0x003da80001187983 */ /* 0x000f280000300800 */
[----:B------:R1:W-:Y:S01]  /*f5ba0*/  LDGSTS.E [R21+0x4cd00], [R22.64], P2 ;  /* 0x4cd0000016157fae */ /* 0x0003e20009121844 */
[----:B------:R-:W-:-:S05]  /*f5bb0*/  IADD3 R26, P3, R26, R25, RZ ;  /* 0x000000191a1a7210 */ /* 0x000fca0007f7e0ff */
[----:B------:R-:W-:Y:S01]  /*f5bc0*/  IMAD.X R28, R28, 0x1, R0, P3 ;  /* 0x000000011c1c7824 */ /* 0x000fe200018e0600 */
[----:B-1----:R-:W-:Y:S01]  /*f5bd0*/  SEL R22, RZ, 0x4, !P1 ;  /* 0x00000004ff167807 */ /* 0x002fe20004800000 */
[----:B------:R-:W-:Y:S02]  /*f5be0*/  STL [R1+0x3e28], R26 ;  /* 0x003e281a01007387 */ /* 0x000fe40000100800 */
[----:B------:R-:W-:Y:S02]  /*f5bf0*/  IMAD.MOV.U32 R23, RZ, RZ, R28 ;  /* 0x000000ffff177224 */ /* 0x000fe400078e001c */
[----:B------:R1:W-:Y:S01]  /*f5c00*/  STL [R1+0x3e1c], R28 ;  /* 0x003e1c1c01007387 */ /* 0x0003e20000100800 */
[----:B------:R-:W-:Y:S02]  /*f5c10*/  SEL R22, R22, RZ, !P0 ;  /* 0x000000ff16167207 */ /* 0x000fe40004000000 */
[----:B------:R-:W-:Y:S01]  /*f5c20*/  IADD3 R32, P3, R32, R25, RZ ;  /* 0x0000001920207210 */ /* 0x000fe20007f7e0ff */
[----:B-1----:R-:W4:Y:S01]  /*f5c30*/  LDL.LU R28, [R1+0x3d9c] ;  /* 0x003d9c00011c7983 */ /* 0x002f220000300800 */
[----:B------:R-:W-:-:S02]  /*f5c40*/  ISETP.NE.U32.AND P1, PT, R22, RZ, PT ;  /* 0x000000ff1600720c */ /* 0x000fc40003f25070 */
[----:B------:R-:W-:Y:S02]  /*f5c50*/  IADD3.X R33, R33, R0, RZ, P3, !PT ;  /* 0x0000000021217210 */ /* 0x000fe40001ffe4ff */
[----:B------:R-:W-:Y:S02]  /*f5c60*/  MOV R22, R26 ;  /* 0x0000001a00167202 */ /* 0x000fe40000000f00 */
[----:B------:R-:W4:Y:S04]  /*f5c70*/  LDL.LU R26, [R1+0x3d80] ;  /* 0x003d8000011a7983 */ /* 0x000f280000300800 */
[----:B------:R-:W-:Y:S04]  /*f5c80*/  STL [R1+0x3e00], R32 ;  /* 0x003e002001007387 */ /* 0x000fe80000100800 */
[----:B------:R1:W-:Y:S04]  /*f5c90*/  STL [R1+0x3db4], R33 ;  /* 0x003db42101007387 */ /* 0x0003e80000100800 */
[----:B------:R-:W4:Y:S04]  /*f5ca0*/  LDL.LU R39, [R1+0x3d34] ;  /* 0x003d340001277983 */ /* 0x000f280000300800 */
[----:B------:R1:W-:Y:S01]  /*f5cb0*/  LDGSTS.E [R21+0x4cd80], [R22.64], P2 ;  /* 0x4cd8000016157fae */ /* 0x0003e20009121844 */
[----:B--2---:R-:W-:-:S03]  /*f5cc0*/  IADD3 R30, P2, R30, R25, RZ ;  /* 0x000000191e1e7210 */ /* 0x004fc60007f5e0ff */
[----:B------:R-:W2:Y:S04]  /*f5cd0*/  LDL.LU R37, [R1+0x3d38] ;  /* 0x003d380001257983 */ /* 0x000ea80000300800 */
[----:B------:R-:W-:Y:S04]  /*f5ce0*/  STL [R1+0x3db8], R30 ;  /* 0x003db81e01007387 */ /* 0x000fe80000100800 */
[----:B------:R-:W2:Y:S01]  /*f5cf0*/  LDL.LU R35, [R1+0x3d30] ;  /* 0x003d300001237983 */ /* 0x000ea20000300800 */
[----:B-1----:R-:W-:Y:S01]  /*f5d00*/  MOV R23, R33 ;  /* 0x0000002100177202 */ /* 0x002fe20000000f00 */
[----:B------:R-:W-:-:S05]  /*f5d10*/  IMAD.MOV.U32 R22, RZ, RZ, R32 ;  /* 0x000000ffff167224 */ /* 0x000fca00078e0020 */
[----:B------:R1:W-:Y:S01]  /*f5d20*/  LDGSTS.E [R21+0x4d400], [R22.64], P1 ;  /* 0x4d40000016157fae */ /* 0x0003e20008921844 */
[----:B---3--:R-:W-:-:S05]  /*f5d30*/  IMAD.X R31, R31, 0x1, R0, P2 ;  /* 0x000000011f1f7824 */ /* 0x008fca00010e0600 */
[----:B------:R3:W-:Y:S04]  /*f5d40*/  STL [R1+0x3dac], R31 ;  /* 0x003dac1f01007387 */ /* 0x0007e80000100800 */
[----:B------:R-:W2:Y:S01]  /*f5d50*/  LDL.LU R38, [R1+0x3d2c] ;  /* 0x003d2c0001267983 */ /* 0x000ea20000300800 */
[----:B------:R-:W-:-:S03]  /*f5d60*/  IADD3 R27, P2, R27, R25, RZ ;  /* 0x000000191b1b7210 */ /* 0x000fc60007f5e0ff */
[----:B------:R-:W2:Y:S04]  /*f5d70*/  LDL.LU R36, [R1+0x3d24] ;  /* 0x003d240001247983 */ /* 0x000ea80000300800 */
[----:B------:R-:W-:Y:S01]  /*f5d80*/  STL [R1+0x3db0], R27 ;  /* 0x003db01b01007387 */ /* 0x000fe20000100800 */
[----:B-1----:R-:W-:Y:S01]  /*f5d90*/  MOV R22, R30 ;  /* 0x0000001e00167202 */ /* 0x002fe20000000f00 */
[----:B------:R-:W-:-:S05]  /*f5da0*/  IMAD.MOV.U32 R23, RZ, RZ, R31 ;  /* 0x000000ffff177224 */ /* 0x000fca00078e001f */
[----:B------:R1:W-:Y:S02]  /*f5db0*/  LDGSTS.E [R21+0x4d480], [R22.64], P1 ;  /* 0x4d48000016157fae */ /* 0x0003e40008921844 */
[----:B-1----:R-:W-:Y:S01]  /*f5dc0*/  IMAD.MOV.U32 R22, RZ, RZ, R27 ;  /* 0x000000ffff167224 */ /* 0x002fe200078e001b */
[----:B----4-:R-:W-:-:S05]  /*f5dd0*/  IADD3.X R29, R29, R0, RZ, P2, !PT ;  /* 0x000000001d1d7210 */ /* 0x010fca00017fe4ff */
[----:B------:R1:W-:Y:S04]  /*f5de0*/  STL [R1+0x3da4], R29 ;  /* 0x003da41d01007387 */ /* 0x0003e80000100800 */
[----:B------:R-:W4:Y:S04]  /*f5df0*/  LDL.LU R34, [R1+0x3d1c] ;  /* 0x003d1c0001227983 */ /* 0x000f280000300800 */
[----:B------:R-:W4:Y:S01]  /*f5e00*/  LDL.LU R33, [R1+0x3d28] ;  /* 0x003d280001217983 */ /* 0x000f220000300800 */
[----:B------:R-:W-:-:S03]  /*f5e10*/  MOV R23, R29 ;  /* 0x0000001d00177202 */ /* 0x000fc60000000f00 */
[----:B------:R-:W4:Y:S04]  /*f5e20*/  LDL.LU R32, [R1+0x3cb4] ;  /* 0x003cb40001207983 */ /* 0x000f280000300800 */
[----:B---3--:R-:W3:Y:S01]  /*f5e30*/  LDL.LU R31, [R1+0x3d00] ;  /* 0x003d0000011f7983 */ /* 0x008ee20000300800 */
[----:B------:R-:W-:-:S03]  /*f5e40*/  ISETP.GT.AND P2, PT, R20, 0x6e, PT ;  /* 0x0000006e1400780c */ /* 0x000fc60003f44270 */
[----:B------:R-:W3:Y:S01]  /*f5e50*/  LDL.LU R30, [R1+0x3cac] ;  /* 0x003cac00011e7983 */ /* 0x000ee20000300800 */
[----:B------:R-:W-:-:S03]  /*f5e60*/  IADD3 R24, P3, R24, R25, RZ ;  /* 0x0000001918187210 */ /* 0x000fc60007f7e0ff */
[----:B-1----:R-:W3:Y:S04]  /*f5e70*/  LDL.LU R29, [R1+0x3cb8] ;  /* 0x003cb800011d7983 */ /* 0x002ee80000300800 */
[----:B------:R1:W-:Y:S04]  /*f5e80*/  LDGSTS.E [R21+0x4d500], [R22.64], P1 ;  /* 0x4d50000016157fae */ /* 0x0003e80008921844 */
[----:B------:R-:W3:Y:S04]  /*f5e90*/  LDL.LU R27, [R1+0x3cb0] ;  /* 0x003cb000011b7983 */ /* 0x000ee80000300800 */
[----:B------:R-:W-:Y:S01]  /*f5ea0*/  STL [R1+0x3da8], R24 ;  /* 0x003da81801007387 */ /* 0x000fe20000100800 */
[----:B-1----:R-:W-:-:S04]  /*f5eb0*/  SEL R22, RZ, 0x4, !P2 ;  /* 0x00000004ff167807 */ /* 0x002fc80005000000 */
[----:B------:R-:W-:-:S04]  /*f5ec0*/  SEL R22, R22, RZ, !P0 ;  /* 0x000000ff16167207 */ /* 0x000fc80004000000 */
[----:B------:R-:W-:Y:S02]  /*f5ed0*/  ISETP.NE.U32.AND P2, PT, R22, RZ, PT ;  /* 0x000000ff1600720c */ /* 0x000fe40003f45070 */
[----:B------:R-:W-:Y:S01]  /*f5ee0*/  MOV R22, R24 ;  /* 0x0000001800167202 */ /* 0x000fe20000000f00 */
[----:B------:R-:W-:-:S04]  /*f5ef0*/  IMAD.X R28, R28, 0x1, R0, P3 ;  /* 0x000000011c1c7824 */ /* 0x000fc800018e0600 */
[----:B------:R-:W-:Y:S01]  /*f5f00*/  IMAD.MOV.U32 R23, RZ, RZ, R28 ;  /* 0x000000ffff177224 */ /* 0x000fe200078e001c */
[----:B------:R1:W-:Y:S01]  /*f5f10*/  STL [R1+0x3d9c], R28 ;  /* 0x003d9c1c01007387 */ /* 0x0003e20000100800 */
[----:B------:R-:W-:-:S03]  /*f5f20*/  IADD3 R26, P3, R26, R25, RZ ;  /* 0x000000191a1a7210 */ /* 0x000fc60007f7e0ff */
[----:B------:R1:W-:Y:S04]  /*f5f30*/  LDGSTS.E [R21+0x4d580], [R22.64], P1 ;  /* 0x4d58000016157fae */ /* 0x0003e80008921844 */
[----:B-1----:R-:W3:Y:S01]  /*f5f40*/  LDL.LU R28, [R1+0x3ca4] ;  /* 0x003ca400011c7983 */ /* 0x002ee20000300800 */
[----:B------:R-:W-:-:S03]  /*f5f50*/  IADD3.X R39, R39, R0, RZ, P3, !PT ;  /* 0x0000000027277210 */ /* 0x000fc60001ffe4ff */
[----:B------:R-:W3:Y:S01]  /*f5f60*/  LDL.LU R24, [R1+0x3ca8] ;  /* 0x003ca80001187983 */ /* 0x000ee20000300800 */
[----:B------:R-:W-:-:S03]  /*f5f70*/  IMAD.MOV.U32 R22, RZ, RZ, R26 ;  /* 0x000000ffff167224 */ /* 0x000fc600078e001a */
[----:B------:R1:W-:Y:S04]  /*f5f80*/  STL [R1+0x3d80], R26 ;  /* 0x003d801a01007387 */ /* 0x0003e80000100800 */
[----:B------:R-:W-:Y:S04]  /*f5f90*/  STL [R1+0x3d34], R39 ;  /* 0x003d342701007387 */ /* 0x000fe80000100800 */
[----:B-1----:R-:W3:Y:S01]  /*f5fa0*/  LDL.LU R26, [R1+0x3c9c] ;  /* 0x003c9c00011a7983 */ /* 0x002ee20000300800 */
[----:B--2---:R-:W-:Y:S02]  /*f5fb0*/  IADD3 R37, P1, R37, R25, RZ ;  /* 0x0000001925257210 */ /* 0x004fe40007f3e0ff */
[----:B------:R-:W-:-:S05]  /*f5fc0*/  MOV R23, R39 ;  /* 0x0000002700177202 */ /* 0x000fca0000000f00 */
[----:B------:R1:W-:Y:S02]  /*f5fd0*/  LDGSTS.E [R21+0x4dc00], [R22.64], P2 ;  /* 0x4dc0000016157fae */ /* 0x0003e40009121844 */
[----:B-1----:R-:W-:Y:S01]  /*f5fe0*/  MOV R22, R37 ;  /* 0x0000002500167202 */ /* 0x002fe20000000f00 */
[----:B------:R-:W-:Y:S01]  /*f5ff0*/  IMAD.X R38, R38, 0x1, R0, P1 ;  /* 0x0000000126267824 */ /* 0x000fe200008e0600 */
[----:B------:R-:W-:-:S03]  /*f6000*/  IADD3 R35, P1, R35, R25, RZ ;  /* 0x0000001923237210 */ /* 0x000fc60007f3e0ff */
[----:B------:R-:W-:Y:S01]  /*f6010*/  IMAD.MOV.U32 R23, RZ, RZ, R38 ;  /* 0x000000ffff177224 */ /* 0x000fe200078e0026 */
[----:B------:R-:W-:-:S04]  /*f6020*/  IADD3.X R36, R36, R0, RZ, P1, !PT ;  /* 0x0000000024247210 */ /* 0x000fc80000ffe4ff */
[----:B------:R1:W-:Y:S01]  /*f6030*/  LDGSTS.E [R21+0x4dc80], [R22.64], P2 ;  /* 0x4dc8000016157fae */ /* 0x0003e20009121844 */
[----:B------:R-:W-:Y:S01]  /*f6040*/  ISETP.GT.AND P1, PT, R20, 0x72, PT ;  /* 0x000000721400780c */ /* 0x000fe20003f24270 */
[----:B-1----:R-:W-:Y:S01]  /*f6050*/  IMAD.MOV.U32 R22, RZ, RZ, R35 ;  /* 0x000000ffff167224 */ /* 0x002fe200078e0023 */
[----:B------:R-:W-:-:S05]  /*f6060*/  MOV R23, R36 ;  /* 0x0000002400177202 */ /* 0x000fca0000000f00 */
[----:B------:R1:W-:Y:S02]  /*f6070*/  LDGSTS.E [R21+0x4dd00], [R22.64], P2 ;  /* 0x4dd0000016157fae */ /* 0x0003e40009121844 */
[----:B-1----:R-:W-:-:S04]  /*f6080*/  SEL R22, RZ, 0x4, !P1 ;  /* 0x00000004ff167807 */ /* 0x002fc80004800000 */
[----:B------:R-:W-:-:S04]  /*f6090*/  SEL R22, R22, RZ, !P0 ;  /* 0x000000ff16167207 */ /* 0x000fc80004000000 */
[----:B------:R-:W-:Y:S01]  /*f60a0*/  ISETP.NE.U32.AND P1, PT, R22, RZ, PT ;  /* 0x000000ff1600720c */ /* 0x000fe20003f25070 */
[----:B------:R-:W-:Y:S04]  /*f60b0*/  STL [R1+0x3d38], R37 ;  /* 0x003d382501007387 */ /* 0x000fe80000100800 */
[----:B------:R-:W-:Y:S04]  /*f60c0*/  STL [R1+0x3d2c], R38 ;  /* 0x003d2c2601007387 */ /* 0x000fe80000100800 */
[----:B------:R-:W-:Y:S04]  /*f60d0*/  STL [R1+0x3d30], R35 ;  /* 0x003d302301007387 */ /* 0x000fe80000100800 */
[----:B------:R-:W-:Y:S01]  /*f60e0*/  STL [R1+0x3d24], R36 ;  /* 0x003d242401007387 */ /* 0x000fe20000100800 */
[----:B----4-:R-:W-:-:S05]  /*f60f0*/  IADD3 R33, P3, R33, R25, RZ ;  /* 0x0000001921217210 */ /* 0x010fca0007f7e0ff */
[----:B------:R-:W-:Y:S01]  /*f6100*/  IMAD.X R34, R34, 0x1, R0, P3 ;  /* 0x0000000122227824 */ /* 0x000fe200018e0600 */
[----:B------:R-:W-:-:S03]  /*f6110*/  MOV R22, R33 ;  /* 0x0000002100167202 */ /* 0x000fc60000000f00 */
[----:B------:R-:W-:Y:S01]  /*f6120*/  IMAD.MOV.U32 R23, RZ, RZ, R34 ;  /* 0x000000ffff177224 */ /* 0x000fe200078e0022 */
[----:B---3--:R-:W-:-:S04]  /*f6130*/  IADD3 R31, P3, R31, R25, RZ ;  /* 0x000000191f1f7210 */ /* 0x008fc80007f7e0ff */
[----:B------:R1:W-:Y:S01]  /*f6140*/  LDGSTS.E [R21+0x4dd80], [R22.64], P2 ;  /* 0x4dd8000016157fae */ /* 0x0003e20009121844 */
[----:B------:R-:W-:Y:S02]  /*f6150*/  IADD3 R29, P2, R29, R25, RZ ;  /* 0x000000191d1d7210 */ /* 0x000fe40007f5e0ff */
[----:B------:R-:W-:-:S03]  /*f6160*/  IADD3.X R32, R32, R0, RZ, P3, !PT ;  /* 0x0000000020207210 */ /* 0x000fc60001ffe4ff */
[----:B------:R-:W-:Y:S01]  /*f6170*/  IMAD.X R30, R30, 0x1, R0, P2 ;  /* 0x000000011e1e7824 */ /* 0x000fe200010e0600 */
[----:B------:R-:W-:Y:S01]  /*f6180*/  STL [R1+0x3d28], R33 ;  /* 0x003d282101007387 */ /* 0x000fe20000100800 */
[----:B------:R-:W-:-:S03]  /*f6190*/  IADD3 R27, P2, R27, R25, RZ ;  /* 0x000000191b1b7210 */ /* 0x000fc60007f5e0ff */
[----:B------:R-:W-:Y:S04]  /*f61a0*/  STL [R1+0x3d1c], R34 ;  /* 0x003d1c2201007387 */ /* 0x000fe80000100800 */
[----:B------:R-:W-:Y:S04]  /*f61b0*/  STL [R1+0x3d00], R31 ;  /* 0x003d001f01007387 */ /* 0x000fe80000100800 */
[----:B------:R2:W-:Y:S04]  /*f61c0*/  STL [R1+0x3cb4], R32 ;  /* 0x003cb42001007387 */ /* 0x0005e80000100800 */
[----:B------:R-:W-:Y:S01]  /*f61d0*/  STL [R1+0x3cb8], R29 ;  /* 0x003cb81d01007387 */ /* 0x000fe20000100800 */
[----:B-1----:R-:W-:-:S03]  /*f61e0*/  MOV R23, R32 ;  /* 0x0000002000177202 */ /* 0x002fc60000000f00 */
[----:B------:R-:W-:Y:S04]  /*f61f0*/  STL [R1+0x3cac], R30 ;  /* 0x003cac1e01007387 */ /* 0x000fe80000100800 */
[----:B------:R-:W-:Y:S01]  /*f6200*/  STL [R1+0x3cb0], R27 ;  /* 0x003cb01b01007387 */ /* 0x000fe20000100800 */
[----:B------:R-:W-:-:S05]  /*f6210*/  IMAD.MOV.U32 R22, RZ, RZ, R31 ;  /* 0x000000ffff167224 */ /* 0x000fca00078e001f */
[----:B------:R1:W-:Y:S01]  /*f6220*/  LDGSTS.E [R21+0x4e400], [R22.64], P1 ;  /* 0x4e40000016157fae */ /* 0x0003e20008921844 */
[----:B------:R-:W-:-:S05]  /*f6230*/  IADD3.X R28, R28, R0, RZ, P2, !PT ;  /* 0x000000001c1c7210 */ /* 0x000fca00017fe4ff */
[----:B------:R3:W-:Y:S01]  /*f6240*/  STL [R1+0x3ca4], R28 ;  /* 0x003ca41c01007387 */ /* 0x0007e20000100800 */
[----:B------:R-:W-:-:S03]  /*f6250*/  IADD3 R24, P2, R24, R25, RZ ;  /* 0x0000001918187210 */ /* 0x000fc60007f5e0ff */
[----:B------:R-:W4:Y:S04]  /*f6260*/  LDL.LU.64 R44, [R1+0x1d90] ;  /* 0x001d9000012c7983 */ /* 0x000f280000300a00 */
[----:B--2---:R-:W2:Y:S01]  /*f6270*/  LDL.LU.64 R32, [R1+0x1d88] ;  /* 0x001d880001207983 */ /* 0x004ea20000300a00 */
[----:B------:R-:W-:-:S03]  /*f6280*/  IMAD.X R26, R26, 0x1, R0, P2 ;  /* 0x000000011a1a7824 */ /* 0x000fc600010e0600 */
[----:B------:R-:W-:Y:S01]  /*f6290*/  STL [R1+0x3ca8], R24 ;  /* 0x003ca81801007387 */ /* 0x000fe20000100800 */
[----:B-1----:R-:W-:Y:S01]  /*f62a0*/  MOV R22, R29 ;  /* 0x0000001d00167202 */ /* 0x002fe20000000f00 */
[----:B------:R-:W-:Y:S02]  /*f62b0*/  IMAD.MOV.U32 R23, RZ, RZ, R30 ;  /* 0x000000ffff177224 */ /* 0x000fe400078e001e */
[----:B------:R1:W-:Y:S04]  /*f62c0*/  STL [R1+0x3c9c], R26 ;  /* 0x003c9c1a01007387 */ /* 0x0003e80000100800 */
[----:B------:R-:W2:Y:S04]  /*f62d0*/  LDL.LU.64 R42, [R1+0x1d80] ;  /* 0x001d8000012a7983 */ /* 0x000ea80000300a00 */
[----:B------:R-:W2:Y:S04]  /*f62e0*/  LDL.LU.64 R38, [R1+0x1d78] ;  /* 0x001d780001267983 */ /* 0x000ea80000300a00 */
[----:B------:R1:W-:Y:S02]  /*f62f0*/  LDGSTS.E [R21+0x4e480], [R22.64], P1 ;  /* 0x4e48000016157fae */ /* 0x0003e40008921844 */
[----:B-1----:R-:W-:Y:S01]  /*f6300*/  IMAD.MOV.U32 R22, RZ, RZ, R27 ;  /* 0x000000ffff167224 */ /* 0x002fe200078e001b */
[----:B------:R-:W-:-:S02]  /*f6310*/  MOV R23, R28 ;  /* 0x0000001c00177202 */ /* 0x000fc40000000f00 */
[----:B---3--:R-:W3:Y:S04]  /*f6320*/  LDL.LU.64 R28, [R1+0x1d10] ;  /* 0x001d1000011c7983 */ /* 0x008ee80000300a00 */
[----:B------:R1:W-:Y:S02]  /*f6330*/  LDGSTS.E [R21+0x4e500], [R22.64], P1 ;  /* 0x4e50000016157fae */ /* 0x0003e40008921844 */
[----:B-1----:R-:W-:Y:S02]  /*f6340*/  IMAD.MOV.U32 R23, RZ, RZ, R26 ;  /* 0x000000ffff177224 */ /* 0x002fe400078e001a */
[----:B------:R-:W3:Y:S04]  /*f6350*/  LDL.LU.64 R26, [R1+0x1d08] ;  /* 0x001d0800011a7983 */ /* 0x000ee80000300a00 */
[----:B------:R-:W3:Y:S04]  /*f6360*/  LDL.LU.64 R40, [R1+0x1d00] ;  /* 0x001d000001287983 */ /* 0x000ee80000300a00 */
[----:B------:R-:W3:Y:S04]  /*f6370*/  LDL.LU.64 R36, [R1+0x1cf8] ;  /* 0x001cf80001247983 */ /* 0x000ee80000300a00 */
[----:B------:R-:W3:Y:S01]  /*f6380*/  LDL.LU.64 R50, [R1+0x1c98] ;  /* 0x001c980001327983 */ /* 0x000ee20000300a00 */
[----:B------:R-:W-:-:S03]  /*f6390*/  IMAD.MOV.U32 R3, RZ, RZ, c[0x0][0x18c] ;  /* 0x00006300ff037624 */ /* 0x000fc600078e00ff */
[----:B------:R-:W3:Y:S02]  /*f63a0*/  LDL.LU.64 R48, [R1+0x1c90] ;  /* 0x001c900001307983 */ /* 0x000ee40000300a00 */
[----:B------:R-:W-:Y:S02]  /*f63b0*/  SHF.L.U32 R3, R3, 0x7, RZ ;  /* 0x0000000703037819 */ /* 0x000fe400000006ff */
[----:B------:R-:W3:Y:S03]  /*f63c0*/  LDL.LU.64 R34, [R1+0x1c88] ;  /* 0x001c880001227983 */ /* 0x000ee60000300a00 */
[----:B------:R-:W-:Y:S01]  /*f63d0*/  IMAD.SHL.U32 R3, R3, 0x4, RZ ;  /* 0x0000000403037824 */ /* 0x000fe200078e00ff */
[----:B------:R-:W3:Y:S04]  /*f63e0*/  LDL.LU.64 R30, [R1+0x1c80] ;  /* 0x001c8000011e7983 */ /* 0x000ee80000300a00 */
[----:B----4-:R-:W-:-:S02]  /*f63f0*/  IADD3 R180, P5, R44, R3, RZ ;  /* 0x000000032cb47210 */ /* 0x010fc40007fbe0ff */
[----:B--2---:R-:W-:Y:S02]  /*f6400*/  IADD3 R182, P6, R32, R3, RZ ;  /* 0x0000000320b67210 */ /* 0x004fe40007fde0ff */
[----:B------:R-:W-:Y:S02]  /*f6410*/  IADD3.X R179, R45, R2, RZ, P5, !PT ;  /* 0x000000022db37210 */ /* 0x000fe40002ffe4ff */
[----:B------:R-:W2:Y:S01]  /*f6420*/  LDL.LU.64 R44, [R1+0x1c38] ;  /* 0x001c3800012c7983 */ /* 0x000ea20000300a00 */
[----:B------:R-:W-:-:S03]  /*f6430*/  IMAD.X R181, R33, 0x1, R2, P6 ;  /* 0x0000000121b57824 */ /* 0x000fc600030e0602 */
[----:B------:R-:W4:Y:S01]  /*f6440*/  LDL.LU.64 R32, [R1+0x1c30] ;  /* 0x001c300001207983 */ /* 0x000f220000300a00 */
[-C--:B------:R-:W-:Y:S02]  /*f6450*/  IADD3 R184, P5, R42, R3.reuse, RZ ;  /* 0x000000032ab87210 */ /* 0x080fe40007fbe0ff */
[----:B------:R-:W-:Y:S02]  /*f6460*/  IADD3 R186, P6, R38, R3, RZ ;  /* 0x0000000326ba7210 */ /* 0x000fe40007fde0ff */
[----:B------:R-:W-:Y:S02]  /*f6470*/  IADD3.X R183, R43, R2, RZ, P5, !PT ;  /* 0x000000022bb77210 */ /* 0x000fe40002ffe4ff */
[----:B------:R-:W4:Y:S01]  /*f6480*/  LDL.LU.64 R42, [R1+0x1c28] ;  /* 0x001c2800012a7983 */ /* 0x000f220000300a00 */
[----:B------:R-:W-:-:S03]  /*f6490*/  IMAD.X R185, R39, 0x1, R2, P6 ;  /* 0x0000000127b97824 */ /* 0x000fc600030e0602 */
[----:B------:R-:W4:Y:S01]  /*f64a0*/  LDL.LU.64 R38, [R1+0x1c20] ;  /* 0x001c200001267983 */ /* 0x000f220000300a00 */
[----:B---3--:R-:W-:-:S04]  /*f64b0*/  IADD3 R212, P5, R28, R3, RZ ;  /* 0x000000031cd47210 */ /* 0x008fc80007fbe0ff */
[----:B------:R-:W-:Y:S02]  /*f64c0*/  IADD3.X R211, R29, R2, RZ, P5, !PT ;  /* 0x000000021dd37210 */ /* 0x000fe40002ffe4ff */
[----:B------:R-:W3:Y:S01]  /*f64d0*/  LDL.LU.64 R28, [R1+0x1bd0] ;  /* 0x001bd000011c7983 */ /* 0x000ee20000300a00 */
[----:B------:R-:W-:-:S05]  /*f64e0*/  IADD3 R214, P6, R26, R3, RZ ;  /* 0x000000031ad67210 */ /* 0x000fca0007fde0ff */
[----:B------:R-:W-:Y:S02]  /*f64f0*/  IMAD.X R213, R27, 0x1, R2, P6 ;  /* 0x000000011bd57824 */ /* 0x000fe400030e0602 */
[----:B------:R-:W3:Y:S01]  /*f6500*/  LDL.LU.64 R26, [R1+0x1bc8] ;  /* 0x001bc800011a7983 */ /* 0x000ee20000300a00 */
[----:B------:R-:W-:-:S04]  /*f6510*/  IADD3 R216, P5, R40, R3, RZ ;  /* 0x0000000328d87210 */ /* 0x000fc80007fbe0ff */
[----:B------:R-:W-:Y:S02]  /*f6520*/  IADD3.X R215, R41, R2, RZ, P5, !PT ;  /* 0x0000000229d77210 */ /* 0x000fe40002ffe4ff */
[----:B------:R-:W3:Y:S01]  /*f6530*/  LDL.LU.64 R40, [R1+0x1bc0] ;  /* 0x001bc00001287983 */ /* 0x000ee20000300a00 */
[----:B------:R-:W-:Y:S02]  /*f6540*/  MOV R22, R24 ;  /* 0x0000001800167202 */ /* 0x000fe40000000f00 */
[----:B------:R-:W-:-:S03]  /*f6550*/  ISETP.GT.AND P2, PT, R20, 0x76, PT ;  /* 0x000000761400780c */ /* 0x000fc60003f44270 */
[----:B------:R1:W-:Y:S01]  /*f6560*/  LDGSTS.E [R21+0x4e580], [R22.64], P1 ;  /* 0x4e58000016157fae */ /* 0x0003e20008921844 */
[----:B------:R-:W-:Y:S02]  /*f6570*/  ISETP.GT.AND P1, PT, R20, 0x7a, PT ;  /* 0x0000007a1400780c */ /* 0x000fe40003f24270 */
[----:B-1----:R-:W-:-:S04]  /*f6580*/  SEL R22, RZ, 0x4, !P2 ;  /* 0x00000004ff167807 */ /* 0x002fc80005000000 */
[----:B------:R-:W-:-:S04]  /*f6590*/  SEL R22, R22, RZ, !P0 ;  /* 0x000000ff16167207 */ /* 0x000fc80004000000 */
[----:B------:R-:W-:Y:S02]  /*f65a0*/  ISETP.NE.U32.AND P2, PT, R22, RZ, PT ;  /* 0x000000ff1600720c */ /* 0x000fe40003f45070 */
[----:B------:R-:W-:Y:S02]  /*f65b0*/  SEL R22, RZ, 0x4, !P1 ;  /* 0x00000004ff167807 */ /* 0x000fe40004800000 */
[----:B------:R-:W-:Y:S02]  /*f65c0*/  ISETP.GT.AND P3, PT, R20, 0x3, PT ;  /* 0x000000031400780c */ /* 0x000fe40003f64270 */
[----:B------:R-:W-:Y:S02]  /*f65d0*/  SEL R22, R22, RZ, !P0 ;  /* 0x000000ff16167207 */ /* 0x000fe40004000000 */
[----:B------:R-:W-:Y:S02]  /*f65e0*/  ISETP.GT.AND P1, PT, R20, 0x7e, PT ;  /* 0x0000007e1400780c */ /* 0x000fe40003f24270 */
[----:B------:R-:W-:-:S02]  /*f65f0*/  SEL R23, RZ, 0x4, !P3 ;  /* 0x00000004ff177807 */ /* 0x000fc40005800000 */
[----:B------:R-:W-:Y:S02]  /*f6600*/  IADD3 R218, P6, R36, R3, RZ ;  /* 0x0000000324da7210 */ /* 0x000fe40007fde0ff */
[----:B------:R-:W-:Y:S02]  /*f6610*/  ISETP.NE.U32.AND P4, PT, R22, RZ, PT ;  /* 0x000000ff1600720c */ /* 0x000fe40003f85070 */
[----:B------:R-:W-:Y:S01]  /*f6620*/  SEL R22, RZ, 0x4, !P1 ;  /* 0x00000004ff167807 */ /* 0x000fe20004800000 */
[----:B------:R-:W-:Y:S01]  /*f6630*/  IMAD.X R217, R37, 0x1, R2, P6 ;  /* 0x0000000125d97824 */ /* 0x000fe200030e0602 */
[----:B------:R-:W-:Y:S01]  /*f6640*/  SEL R23, R23, RZ, !P0 ;  /* 0x000000ff17177207 */ /* 0x000fe20004000000 */
[----:B------:R-:W3:Y:S01]  /*f6650*/  LDL.LU.64 R36, [R1+0x1bb8] ;  /* 0x001bb80001247983 */ /* 0x000ee20000300a00 */
[----:B------:R-:W-:Y:S02]  /*f6660*/  SEL R22, R22, RZ, !P0 ;  /* 0x000000ff16167207 */ /* 0x000fe40004000000 */
[----:B------:R-:W-:-:S02]  /*f6670*/  ISETP.NE.U32.AND P1, PT, R23, RZ, PT ;  /* 0x000000ff1700720c */ /* 0x000fc40003f25070 */
[-C--:B------:R-:W-:Y:S02]  /*f6680*/  IADD3 R24, P5, R50, R3.reuse, RZ ;  /* 0x0000000332187210 */ /* 0x080fe40007fbe0ff */
[----:B------:R-:W-:Y:S02]  /*f6690*/  IADD3 R23, P6, R48, R3, RZ ;  /* 0x0000000330177210 */ /* 0x000fe40007fde0ff */
[----:B------:R-:W-:Y:S01]  /*f66a0*/  ISETP.NE.U32.AND P3, PT, R22, RZ, PT ;  /* 0x000000ff1600720c */ /* 0x000fe20003f65070 */
[----:B------:R1:W-:Y:S01]  /*f66b0*/  STL [R1+0x27c], R24 ;  /* 0x00027c1801007387 */ /* 0x0003e20000100800 */
[----:B------:R-:W-:-:S03]  /*f66c0*/  IADD3.X R22, R51, R2, RZ, P5, !PT ;  /* 0x0000000233167210 */ /* 0x000fc60002ffe4ff */
[----:B------:R-:W-:Y:S01]  /*f66d0*/  STL [R1+0x284], R23 ;  /* 0x0002841701007387 */ /* 0x000fe20000100800 */
[----:B-1----:R-:W-:-:S03]  /*f66e0*/  IMAD.X R24, R49, 0x1, R2, P6 ;  /* 0x0000000131187824 */ /* 0x002fc600030e0602 */
[----:B------:R-:W3:Y:S04]  /*f66f0*/  LDL.LU.64 R48, [R1+0x1b70] ;  /* 0x001b700001307983 */ /* 0x000ee80000300a00 */
[----:B------:R1:W-:Y:S01]  /*f6700*/  STL [R1+0x278], R22 ;  /* 0x0002781601007387 */ /* 0x0003e20000100800 */
[----:B------:R-:W-:-:S03]  /*f6710*/  IADD3 R51, P6, R30, R3, RZ ;  /* 0x000000031e337210 */ /* 0x000fc60007fde0ff */
[----:B-1----:R-:W3:Y:S04]  /*f6720*/  LDL.LU.64 R22, [R1+0x1b68] ;  /* 0x001b680001167983 */ /* 0x002ee80000300a00 */
[----:B------:R1:W-:Y:S02]  /*f6730*/  STL [R1+0x280], R24 ;  /* 0x0002801801007387 */ /* 0x0003e40000100800 */
[----:B-1----:R-:W-:-:S04]  /*f6740*/  IADD3 R24, P5, R34, R3, RZ ;  /* 0x0000000322187210 */ /* 0x002fc80007fbe0ff */
[----:B------:R-:W-:Y:S01]  /*f6750*/  IADD3.X R50, R35, R2, RZ, P5, !PT ;  /* 0x0000000223327210 */ /* 0x000fe20002ffe4ff */
[----:B------:R1:W-:Y:S04]  /*f6760*/  STL [R1+0x28c], R24 ;  /* 0x00028c1801007387 */ /* 0x0003e80000100800 */
[----:B------:R-:W-:Y:S04]  /*f6770*/  STL [R1+0x294], R51 ;  /* 0x0002943301007387 */ /* 0x000fe80000100800 */
[----:B------:R-:W3:Y:S01]  /*f6780*/  LDL.LU.64 R34, [R1+0x1b60] ;  /* 0x001b600001227983 */ /* 0x000ee20000300a00 */
[----:B-1----:R-:W-:-:S03]  /*f6790*/  IMAD.X R24, R31, 0x1, R2, P6 ;  /* 0x000000011f187824 */ /* 0x002fc600030e0602 */
[----:B------:R-:W-:Y:S04]  /*f67a0*/  STL [R1+0x288], R50 ;  /* 0x0002883201007387 */ /* 0x000fe80000100800 */
[----:B------:R-:W3:Y:S04]  /*f67b0*/  LDL.LU.64 R30, [R1+0x1b58] ;  /* 0x001b5800011e7983 */ /* 0x000ee80000300a00 */
[----:B------:R2:W-:Y:S02]  /*f67c0*/  STL [R1+0x290], R24 ;  /* 0x0002901801007387 */ /* 0x0005e40000100800 */
[----:B--2---:R-:W-:-:S02]  /*f67d0*/  IADD3 R24, P5, R44, R3, RZ ;  /* 0x000000032c187210 */ /* 0x004fc40007fbe0ff */
[----:B----4-:R-:W-:-:S03]  /*f67e0*/  IADD3 R51, P6, R32, R3, RZ ;  /* 0x0000000320337210 */ /* 0x010fc60007fde0ff */
[----:B------:R1:W-:Y:S01]  /*f67f0*/  STL [R1+0x2f4], R24 ;  /* 0x0002f41801007387 */ /* 0x0003e20000100800 */
[----:B------:R-:W-:-:S03]  /*f6800*/  IADD3.X R50, R45, R2, RZ, P5, !PT ;  /* 0x000000022d327210 */ /* 0x000fc60002ffe4ff */
[----:B------:R2:W-:Y:S04]  /*f6810*/  STL [R1+0x2fc], R51 ;  /* 0x0002fc3301007387 */ /* 0x0005e80000100800 */
[----:B------:R-:W4:Y:S01]  /*f6820*/  LDL.LU.64 R44, [R1+0x1b10] ;  /* 0x001b1000012c7983 */ /* 0x000f220000300a00 */
[----:B-1----:R-:W-:-:S03]  /*f6830*/  IMAD.X R24, R33, 0x1, R2, P6 ;  /* 0x0000000121187824 */ /* 0x002fc600030e0602 */
[----:B------:R-:W-:Y:S04]  /*f6840*/  STL [R1+0x2f0], R50 ;  /* 0x0002f03201007387 */ /* 0x000fe80000100800 */
[----:B------:R-:W4:Y:S01]  /*f6850*/  LDL.LU.64 R32, [R1+0x1b08] ;  /* 0x001b080001207983 */ /* 0x000f220000300a00 */
[----:B--2---:R-:W-:-:S03]  /*f6860*/  IADD3 R51, P6, R38, R3, RZ ;  /* 0x0000000326337210 */ /* 0x004fc60007fde0ff */
[----:B------:R1:W-:Y:S02]  /*f6870*/  STL [R1+0x2f8], R24 ;  /* 0x0002f81801007387 */ /* 0x0003e40000100800 */
[----:B-1----:R-:W-:-:S04]  /*f6880*/  IADD3 R24, P5, R42, R3, RZ ;  /* 0x000000032a187210 */ /* 0x002fc80007fbe0ff */
[----:B------:R-:W-:Y:S01]  /*f6890*/  IADD3.X R50, R43, R2, RZ, P5, !PT ;  /* 0x000000022b327210 */ /* 0x000fe20002ffe4ff */
[----:B------:R1:W-:Y:S04]  /*f68a0*/  STL [R1+0x304], R24 ;  /* 0x0003041801007387 */ /* 0x0003e80000100800 */
[----:B------:R3:W-:Y:S04]  /*f68b0*/  STL [R1+0x30c], R51 ;  /* 0x00030c3301007387 */ /* 0x0007e80000100800 */
[----:B------:R-:W2:Y:S01]  /*f68c0*/  LDL.LU.64 R42, [R1+0x1b00] ;  /* 0x001b0000012a7983 */ /* 0x000ea20000300a00 */
[----:B-1----:R-:W-:-:S03]  /*f68d0*/  IMAD.X R24, R39, 0x1, R2, P6 ;  /* 0x0000000127187824 */ /* 0x002fc600030e0602 */
[----:B------:R1:W-:Y:S01]  /*f68e0*/  STL [R1+0x300], R50 ;  /* 0x0003003201007387 */ /* 0x0003e20000100800 */
[----:B---3--:R-:W-:-:S03]  /*f68f0*/  IADD3 R51, P5, R28, R3, RZ ;  /* 0x000000031c337210 */ /* 0x008fc60007fbe0ff */
[----:B------:R-:W3:Y:S01]  /*f6900*/  LDL.LU.64 R38, [R1+0x1af8] ;  /* 0x001af80001267983 */ /* 0x000ee20000300a00 */
[----:B-1----:R-:W-:-:S03]  /*f6910*/  IADD3 R50, P6, R26, R3, RZ ;  /* 0x000000031a327210 */ /* 0x002fc60007fde0ff */
[----:B------:R1:W-:Y:S02]  /*f6920*/  STL [R1+0x308], R24 ;  /* 0x0003081801007387 */ /* 0x0003e40000100800 */
[----:B------:R-:W-:Y:S02]  /*f6930*/  IMAD.X R27, R27, 0x1, R2, P6 ;  /* 0x000000011b1b7824 */ /* 0x000fe400030e0602 */
[----:B------:R-:W-:Y:S01]  /*f6940*/  STL [R1+0x354], R51 ;  /* 0x0003543301007387 */ /* 0x000fe20000100800 */
[----:B-1----:R-:W-:-:S03]  /*f6950*/  IADD3.X R24, R29, R2, RZ, P5, !PT ;  /* 0x000000021d187210 */ /* 0x002fc60002ffe4ff */
[----:B------:R-:W-:Y:S01]  /*f6960*/  STL [R1+0x35c], R50 ;  /* 0x00035c3201007387 */ /* 0x000fe20000100800 */
[----:B------:R-:W-:-:S03]  /*f6970*/  IADD3 R26, P5, R40, R3, RZ ;  /* 0x00000003281a7210 */ /* 0x000fc60007fbe0ff */
[----:B------:R-:W-:Y:S04]  /*f6980*/  STL [R1+0x350], R24 ;  /* 0x0003501801007387 */ /* 0x000fe80000100800 */
[----:B------:R-:W-:Y:S04]  /*f6990*/  STL [R1+0x358], R27 ;  /* 0x0003581b01007387 */ /* 0x000fe80000100800 */
[----:B------:R-:W3:Y:S04]  /*f69a0*/  LDL.LU.64 R28, [R1+0x1e50] ;  /* 0x001e5000011c7983 */ /* 0x000ee80000300a00 */
[----:B------:R1:W-:Y:S04]  /*f69b0*/  STL [R1+0x364], R26 ;  /* 0x0003641a01007387 */ /* 0x0003e80000100800 */
[----:B-1----:R-:W3:Y:S01]  /*f69c0*/  LDL.LU.64 R26, [R1+0x1e48] ;  /* 0x001e4800011a7983 */ /* 0x002ee20000300a00 */
[----:B------:R-:W-:-:S05]  /*f69d0*/  IADD3 R24, P6, R36, R3, RZ ;  /* 0x0000000324187210 */ /* 0x000fca0007fde0ff */
[----:B------:R1:W-:Y:S01]  /*f69e0*/  STL [R1+0x36c], R24 ;  /* 0x00036c1801007387 */ /* 0x0003e20000100800 */
[----:B------:R-:W-:Y:S01]  /*f69f0*/  IMAD.X R37, R37, 0x1, R2, P6 ;  /* 0x0000000125257824 */ /* 0x000fe200030e0602 */
[----:B-1----:R-:W-:-:S05]  /*f6a00*/  IADD3.X R24, R41, R2, RZ, P5, !PT ;  /* 0x0000000229187210 */ /* 0x002fca0002ffe4ff */
[----:B------:R1:W-:Y:S01]  /*f6a10*/  STL [R1+0x360], R24 ;  /* 0x0003601801007387 */ /* 0x0003e20000100800 */
[----:B------:R-:W-:-:S03]  /*f6a20*/  IADD3 R36, P5, R48, R3, RZ ;  /* 0x0000000330247210 */ /* 0x000fc60007fbe0ff */
[----:B------:R-:W-:Y:S04]  /*f6a30*/  STL [R1+0x368], R37 ;  /* 0x0003682501007387 */ /* 0x000fe80000100800 */
[----:B------:R-:W3:Y:S04]  /*f6a40*/  LDL.LU.64 R40, [R1+0x1e40] ;  /* 0x001e400001287983 */ /* 0x000ee80000300a00 */
[----:B------:R1:W-:Y:S02]  /*f6a50*/  STL [R1+0x3b4], R36 ;  /* 0x0003b42401007387 */ /* 0x0003e40000100800 */
[----:B-1----:R-:W-:-:S02]  /*f6a60*/  IADD3 R24, P6, R22, R3, RZ ;  /* 0x0000000316187210 */ /* 0x002fc40007fde0ff */
[----:B------:R-:W3:Y:S03]  /*f6a70*/  LDL.LU.64 R36, [R1+0x1e38] ;  /* 0x001e380001247983 */ /* 0x000ee60000300a00 */
[----:B------:R-:W-:Y:S01]  /*f6a80*/  IMAD.X R23, R23, 0x1, R2, P6 ;  /* 0x0000000117177824 */ /* 0x000fe200030e0602 */
[----:B------:R1:W-:Y:S02]  /*f6a90*/  STL [R1+0x3bc], R24 ;  /* 0x0003bc1801007387 */ /* 0x0003e40000100800 */
[----:B-1----:R-:W-:-:S05]  /*f6aa0*/  IADD3.X R24, R49, R2, RZ, P5, !PT ;  /* 0x0000000231187210 */ /* 0x002fca0002ffe4ff */
[----:B------:R1:W-:Y:S01]  /*f6ab0*/  STL [R1+0x3b0], R24 ;  /* 0x0003b01801007387 */ /* 0x0003e20000100800 */
[----:B------:R-:W-:-:S03]  /*f6ac0*/  IADD3 R22, P5, R34, R3, RZ ;  /* 0x0000000322167210 */ /* 0x000fc60007fbe0ff */
[----:B------:R-:W-:Y:S04]  /*f6ad0*/  STL [R1+0x3b8], R23 ;  /* 0x0003b81701007387 */ /* 0x000fe80000100800 */
[----:B------:R-:W3:Y:S01]  /*f6ae0*/  LDL.LU.64 R48, [R1+0x1db0] ;  /* 0x001db00001307983 */ /* 0x000ee20000300a00 */
[----:B-1----:R-:W-:-:S03]  /*f6af0*/  IADD3 R24, P6, R30, R3, RZ ;  /* 0x000000031e187210 */ /* 0x002fc60007fde0ff */
[----:B------:R1:W-:Y:S02]  /*f6b00*/  STL [R1+0x3c4], R22 ;  /* 0x0003c41601007387 */ /* 0x0003e40000100800 */
[----:B------:R-:W-:Y:S02]  /*f6b10*/  IMAD.X R31, R31, 0x1, R2, P6 ;  /* 0x000000011f1f7824 */ /* 0x000fe400030e0602 */
[----:B-1----:R-:W3:Y:S04]  /*f6b20*/  LDL.LU.64 R22, [R1+0x1da8] ;  /* 0x001da80001167983 */ /* 0x002ee80000300a00 */
[----:B------:R1:W-:Y:S02]  /*f6b30*/  STL [R1+0x3cc], R24 ;  /* 0x0003cc1801007387 */ /* 0x0003e40000100800 */
[----:B-1----:R-:W-:-:S05]  /*f6b40*/  IADD3.X R24, R35, R2, RZ, P5, !PT ;  /* 0x0000000223187210 */ /* 0x002fca0002ffe4ff */
[----:B------:R1:W-:Y:S04]  /*f6b50*/  STL [R1+0x3c0], R24 ;  /* 0x0003c01801007387 */ /* 0x0003e80000100800 */
[----:B------:R-:W-:Y:S04]  /*f6b60*/  STL [R1+0x3c8], R31 ;  /* 0x0003c81f01007387 */ /* 0x000fe80000100800 */
[----:B------:R-:W3:Y:S01]  /*f6b70*/  LDL.LU.64 R34, [R1+0x1da0] ;  /* 0x001da00001227983 */ /* 0x000ee20000300a00 */
[----:B----4-:R-:W-:-:S05]  /*f6b80*/  IADD3 R30, P5, R44, R3, RZ ;  /* 0x000000032c1e7210 */ /* 0x010fca0007fbe0ff */
[----:B------:R4:W-:Y:S01]  /*f6b90*/  STL [R1+0x4d4], R30 ;  /* 0x0004d41e01007387 */ /* 0x0009e20000100800 */
[----:B-1----:R-:W-:-:S03]  /*f6ba0*/  IADD3 R24, P6, R32, R3, RZ ;  /* 0x0000000320187210 */ /* 0x002fc60007fde0ff */
[----:B----4-:R-:W4:Y:S02]  /*f6bb0*/  LDL.LU.64 R30, [R1+0x1d98] ;  /* 0x001d9800011e7983 */ /* 0x010f240000300a00 */
[----:B------:R-:W-:Y:S02]  /*f6bc0*/  IMAD.X R33, R33, 0x1, R2, P6 ;  /* 0x0000000121217824 */ /* 0x000fe400030e0602 */
[----:B------:R1:W-:Y:S02]  /*f6bd0*/  STL [R1+0x4dc], R24 ;  /* 0x0004dc1801007387 */ /* 0x0003e40000100800 */
[----:B-1----:R-:W-:Y:S02]  /*f6be0*/  IADD3.X R24, R45, R2, RZ, P5, !PT ;  /* 0x000000022d187210 */ /* 0x002fe40002ffe4ff */
[----:B--2---:R-:W-:-:S03]  /*f6bf0*/  IADD3 R32, P5, R42, R3, RZ ;  /* 0x000000032a207210 */ /* 0x004fc60007fbe0ff */
[----:B------:R3:W-:Y:S04]  /*f6c00*/  STL [R1+0x4d0], R24 ;  /* 0x0004d01801007387 */ /* 0x0007e80000100800 */
[----:B------:R-:W-:Y:S04]  /*f6c10*/  STL [R1+0x4d8], R33 ;  /* 0x0004d82101007387 */ /* 0x000fe80000100800 */
[----:B------:R-:W2:Y:S04]  /*f6c20*/  LDL.LU.64 R44, [R1+0x1d30] ;  /* 0x001d3000012c7983 */ /* 0x000ea80000300a00 */
[----:B------:R1:W-:Y:S01]  /*f6c30*/  STL [R1+0x4e4], R32 ;  /* 0x0004e42001007387 */ /* 0x0003e20000100800 */
[----:B---3--:R-:W-:-:S02]  /*f6c40*/  IADD3 R24, P6, R38, R3, RZ ;  /* 0x0000000326187210 */ /* 0x008fc40007fde0ff */
[----:B------:R-:W-:Y:S01]  /*f6c50*/  IADD3.X R50, R43, R2, RZ, P5, !PT ;  /* 0x000000022b327210 */ /* 0x000fe20002ffe4ff */
[----:B-1----:R-:W3:Y:S04]  /*f6c60*/  LDL.LU.64 R32, [R1+0x1d28] ;  /* 0x001d280001207983 */ /* 0x002ee80000300a00 */
[----:B------:R1:W-:Y:S04]  /*f6c70*/  STL [R1+0x4ec], R24 ;  /* 0x0004ec1801007387 */ /* 0x0003e80000100800 */
[----:B------:R-:W3:Y:S04]  /*f6c80*/  LDL.LU.64 R42, [R1+0x1d20] ;  /* 0x001d2000012a7983 */ /* 0x000ee80000300a00 */
[----:B------:R-:W-:Y:S01]  /*f6c90*/  STL [R1+0x4e0], R50 ;  /* 0x0004e03201007387 */ /* 0x000fe20000100800 */
[----:B-1----:R-:W-:-:S03]  /*f6ca0*/  IMAD.X R24, R39, 0x1, R2, P6 ;  /* 0x0000000127187824 */ /* 0x002fc600030e0602 */
[----:B------:R-:W3:Y:S01]  /*f6cb0*/  LDL.LU.64 R38, [R1+0x1d18] ;  /* 0x001d180001267983 */ /* 0x000ee20000300a00 */
[----:B------:R-:W-:-:S03]  /*f6cc0*/  IADD3 R148, P5, R28, R3, RZ ;  /* 0x000000031c947210 */ /* 0x000fc60007fbe0ff */
[----:B------:R1:W-:Y:S01]  /*f6cd0*/  STL [R1+0x4e8], R24 ;  /* 0x0004e81801007387 */ /* 0x0003e20000100800 */
[----:B------:R-:W-:-:S03]  /*f6ce0*/  IADD3.X R145, R29, R2, RZ, P5, !PT ;  /* 0x000000021d917210 */ /* 0x000fc60002ffe4ff */
[----:B------:R-:W1:Y:S01]  /*f6cf0*/  LDL.LU.64 R28, [R1+0x1cb8] ;  /* 0x001cb800011c7983 */ /* 0x000e620000300a00 */
[----:B------:R-:W-:-:S05]  /*f6d00*/  IADD3 R152, P6, R26, R3, RZ ;  /* 0x000000031a987210 */ /* 0x000fca0007fde0ff */
[----:B------:R-:W-:Y:S02]  /*f6d10*/  IMAD.X R149, R27, 0x1, R2, P6 ;  /* 0x000000011b957824 */ /* 0x000fe400030e0602 */
[----:B------:R-:W3:Y:S01]  /*f6d20*/  LDL.LU.64 R26, [R1+0x1cb0] ;  /* 0x001cb000011a7983 */ /* 0x000ee20000300a00 */
[----:B------:R-:W-:-:S04]  /*f6d30*/  IADD3 R156, P5, R40, R3, RZ ;  /* 0x00000003289c7210 */ /* 0x000fc80007fbe0ff */
        /* <DEDUP_REMOVED lines=14> */
[----:B----4-:R-:W-:-:S05]  /*f6e20*/  IADD3 R194, P6, R30, R3, RZ ;  /* 0x000000031ec27210 */ /* 0x010fca0007fde0ff */
[----:B------:R-:W-:Y:S02]  /*f6e30*/  IMAD.X R193, R31, 0x1, R2, P6 ;  /* 0x000000011fc17824 */ /* 0x000fe400030e0602 */
[----:B------:R-:W4:Y:S01]  /*f6e40*/  LDL.LU.64 R30, [R1+0x1c40] ;  /* 0x001c4000011e7983 */ /* 0x000f220000300a00 */
[----:B--2---:R-:W-:-:S04]  /*f6e50*/  IADD3 R220, P5, R44, R3, RZ ;  /* 0x000000032cdc7210 */ /* 0x004fc80007fbe0ff */
[----:B------:R-:W-:Y:S02]  /*f6e60*/  IADD3.X R219, R45, R2, RZ, P5, !PT ;  /* 0x000000022ddb7210 */ /* 0x000fe40002ffe4ff */
[----:B------:R-:W2:Y:S01]  /*f6e70*/  LDL.LU.64 R44, [R1+0x1bf8] ;  /* 0x001bf800012c7983 */ /* 0x000ea20000300a00 */
[----:B---3--:R-:W-:-:S05]  /*f6e80*/  IADD3 R222, P6, R32, R3, RZ ;  /* 0x0000000320de7210 */ /* 0x008fca0007fde0ff */
        /* <DEDUP_REMOVED lines=8> */
[----:B-1----:R-:W-:-:S04]  /*f6f10*/  IADD3 R24, P5, R28, R3, RZ ;  /* 0x000000031c187210 */ /* 0x002fc80007fbe0ff */
[----:B------:R-:W-:Y:S01]  /*f6f20*/  IADD3.X R50, R29, R2, RZ, P5, !PT ;  /* 0x000000021d327210 */ /* 0x000fe20002ffe4ff */
[----:B------:R1:W-:Y:S01]  /*f6f30*/  STL [R1+0x29c], R24 ;  /* 0x00029c1801007387 */ /* 0x0003e20000100800 */
[----:B------:R-:W-:-:S05]  /*f6f40*/  IADD3 R51, P6, R26, R3, RZ ;  /* 0x000000031a337210 */ /* 0x000fca0007fde0ff */
[----:B------:R-:W-:Y:S04]  /*f6f50*/  STL [R1+0x2a4], R51 ;  /* 0x0002a43301007387 */ /* 0x000fe80000100800 */
[----:B------:R-:W3:Y:S01]  /*f6f60*/  LDL.LU.64 R28, [R1+0x1b90] ;  /* 0x001b9000011c7983 */ /* 0x000ee20000300a00 */
[----:B-1----:R-:W-:-:S03]  /*f6f70*/  IMAD.X R24, R27, 0x1, R2, P6 ;  /* 0x000000011b187824 */ /* 0x002fc600030e0602 */
[----:B------:R-:W-:Y:S04]  /*f6f80*/  STL [R1+0x298], R50 ;  /* 0x0002983201007387 */ /* 0x000fe80000100800 */
[----:B------:R-:W3:Y:S04]  /*f6f90*/  LDL.LU.64 R26, [R1+0x1b88] ;  /* 0x001b8800011a7983 */ /* 0x000ee80000300a00 */
[----:B------:R1:W-:Y:S02]  /*f6fa0*/  STL [R1+0x2a0], R24 ;  /* 0x0002a01801007387 */ /* 0x0003e40000100800 */
[----:B-1----:R-:W-:-:S04]  /*f6fb0*/  IADD3 R24, P5, R40, R3, RZ ;  /* 0x0000000328187210 */ /* 0x002fc80007fbe0ff */
[----:B------:R-:W-:Y:S01]  /*f6fc0*/  IADD3.X R50, R41, R2, RZ, P5, !PT ;  /* 0x0000000229327210 */ /* 0x000fe20002ffe4ff */
[----:B------:R1:W-:Y:S01]  /*f6fd0*/  STL [R1+0x2ac], R24 ;  /* 0x0002ac1801007387 */ /* 0x0003e20000100800 */
[----:B------:R-:W-:-:S05]  /*f6fe0*/  IADD3 R51, P6, R36, R3, RZ ;  /* 0x0000000324337210 */ /* 0x000fca0007fde0ff */
[----:B-1----:R-:W-:Y:S01]  /*f6ff0*/  IMAD.X R24, R37, 0x1, R2, P6 ;  /* 0x0000000125187824 */ /* 0x002fe200030e0602 */
[----:B------:R-:W-:Y:S04]  /*f7000*/  STL [R1+0x2b4], R51 ;  /* 0x0002b43301007387 */ /* 0x000fe80000100800 */
[----:B------:R-:W3:Y:S04]  /*f7010*/  LDL.LU.64 R40, [R1+0x1b80] ;  /* 0x001b800001287983 */ /* 0x000ee80000300a00 */
[----:B------:R-:W-:Y:S04]  /*f7020*/  STL [R1+0x2a8], R50 ;  /* 0x0002a83201007387 */ /* 0x000fe80000100800 */
[----:B------:R-:W3:Y:S04]  /*f7030*/  LDL.LU.64 R36, [R1+0x1b78] ;  /* 0x001b780001247983 */ /* 0x000ee80000300a00 */
[----:B------:R1:W-:Y:S02]  /*f7040*/  STL [R1+0x2b0], R24 ;  /* 0x0002b01801007387 */ /* 0x0003e40000100800 */
[----:B-1----:R-:W-:-:S04]  /*f7050*/  IADD3 R24, P5, R48, R3, RZ ;  /* 0x0000000330187210 */ /* 0x002fc80007fbe0ff */
[----:B------:R-:W-:Y:S01]  /*f7060*/  IADD3.X R50, R49, R2, RZ, P5, !PT ;  /* 0x0000000231327210 */ /* 0x000fe20002ffe4ff */
[----:B------:R1:W-:Y:S01]  /*f7070*/  STL [R1+0x314], R24 ;  /* 0x0003141801007387 */ /* 0x0003e20000100800 */
[----:B------:R-:W-:-:S05]  /*f7080*/  IADD3 R51, P6, R22, R3, RZ ;  /* 0x0000000316337210 */ /* 0x000fca0007fde0ff */
[----:B------:R-:W-:Y:S01]  /*f7090*/  STL [R1+0x31c], R51 ;  /* 0x00031c3301007387 */ /* 0x000fe20000100800 */
[----:B-1----:R-:W-:-:S03]  /*f70a0*/  IMAD.X R24, R23, 0x1, R2, P6 ;  /* 0x0000000117187824 */ /* 0x002fc600030e0602 */
[----:B------:R-:W3:Y:S04]  /*f70b0*/  LDL.LU.64 R48, [R1+0x1b30] ;  /* 0x001b300001307983 */ /* 0x000ee80000300a00 */
[----:B------:R-:W-:Y:S04]  /*f70c0*/  STL [R1+0x310], R50 ;  /* 0x0003103201007387 */ /* 0x000fe80000100800 */
[----:B------:R-:W3:Y:S04]  /*f70d0*/  LDL.LU.64 R22, [R1+0x1b28] ;  /* 0x001b280001167983 */ /* 0x000ee80000300a00 */
[----:B------:R1:W-:Y:S02]  /*f70e0*/  STL [R1+0x318], R24 ;  /* 0x0003181801007387 */ /* 0x0003e40000100800 */
[----:B-1----:R-:W-:-:S04]  /*f70f0*/  IADD3 R24, P5, R34, R3, RZ ;  /* 0x0000000322187210 */ /* 0x002fc80007fbe0ff */
[----:B------:R-:W-:Y:S01]  /*f7100*/  IADD3.X R50, R35, R2, RZ, P5, !PT ;  /* 0x0000000223327210 */ /* 0x000fe20002ffe4ff */
[----:B------:R1:W-:Y:S01]  /*f7110*/  STL [R1+0x324], R24 ;  /* 0x0003241801007387 */ /* 0x0003e20000100800 */
[----:B----4-:R-:W-:-:S05]  /*f7120*/  IADD3 R51, P6, R30, R3, RZ ;  /* 0x000000031e337210 */ /* 0x010fca0007fde0ff */
[----:B------:R2:W-:Y:S01]  /*f7130*/  STL [R1+0x32c], R51 ;  /* 0x00032c3301007387 */ /* 0x0005e20000100800 */
[----:B-1----:R-:W-:-:S03]  /*f7140*/  IMAD.X R24, R31, 0x1, R2, P6 ;  /* 0x000000011f187824 */ /* 0x002fc600030e0602 */
[----:B------:R-:W4:Y:S04]  /*f7150*/  LDL.LU.64 R34, [R1+0x1b20] ;  /* 0x001b200001227983 */ /* 0x000f280000300a00 */
[----:B------:R-:W-:Y:S04]  /*f7160*/  STL [R1+0x320], R50 ;  /* 0x0003203201007387 */ /* 0x000fe80000100800 */
[----:B------:R-:W4:Y:S04]  /*f7170*/  LDL.LU.64 R30, [R1+0x1b18] ;  /* 0x001b1800011e7983 */ /* 0x000f280000300a00 */
[----:B------:R1:W-:Y:S01]  /*f7180*/  STL [R1+0x328], R24 ;  /* 0x0003281801007387 */ /* 0x0003e20000100800 */
[----:B--2---:R-:W-:-:S04]  /*f7190*/  IADD3 R51, P5, R44, R3, RZ ;  /* 0x000000032c337210 */ /* 0x004fc80007fbe0ff */
[----:B-1----:R-:W-:Y:S01]  /*f71a0*/  IADD3.X R24, R45, R2, RZ, P5, !PT ;  /* 0x000000022d187210 */ /* 0x002fe20002ffe4ff */
[----:B------:R-:W-:Y:S01]  /*f71b0*/  STL [R1+0x374], R51 ;  /* 0x0003743301007387 */ /* 0x000fe20000100800 */
[----:B---3--:R-:W-:-:S05]  /*f71c0*/  IADD3 R50, P6, R32, R3, RZ ;  /* 0x0000000320327210 */ /* 0x008fca0007fde0ff */
[----:B------:R-:W-:Y:S01]  /*f71d0*/  IMAD.X R33, R33, 0x1, R2, P6 ;  /* 0x0000000121217824 */ /* 0x000fe200030e0602 */
[----:B------:R-:W-:Y:S01]  /*f71e0*/  STL [R1+0x37c], R50 ;  /* 0x00037c3201007387 */ /* 0x000fe20000100800 */
[----:B------:R-:W-:-:S03]  /*f71f0*/  IADD3 R32, P5, R42, R3, RZ ;  /* 0x000000032a207210 */ /* 0x000fc60007fbe0ff */
[----:B------:R1:W-:Y:S04]  /*f7200*/  STL [R1+0x370], R24 ;  /* 0x0003701801007387 */ /* 0x0003e80000100800 */
[----:B------:R-:W-:Y:S04]  /*f7210*/  STL [R1+0x378], R33 ;  /* 0x0003782101007387 */ /* 0x000fe80000100800 */
[----:B------:R-:W2:Y:S01]  /*f7220*/  LDL.LU.64 R44, [R1+0x1e30] ;  /* 0x001e3000012c7983 */ /* 0x000ea20000300a00 */
[----:B-1----:R-:W-:-:S03]  /*f7230*/  IADD3 R24, P6, R38, R3, RZ ;  /* 0x0000000326187210 */ /* 0x002fc60007fde0ff */
[----:B------:R1:W-:Y:S02]  /*f7240*/  STL [R1+0x384], R32 ;  /* 0x0003842001007387 */ /* 0x0003e40000100800 */
[----:B------:R-:W-:Y:S02]  /*f7250*/  IMAD.X R39, R39, 0x1, R2, P6 ;  /* 0x0000000127277824 */ /* 0x000fe400030e0602 */
[----:B-1----:R-:W3:Y:S04]  /*f7260*/  LDL.LU.64 R32, [R1+0x1e28] ;  /* 0x001e280001207983 */ /* 0x002ee80000300a00 */
[----:B------:R1:W-:Y:S02]  /*f7270*/  STL [R1+0x38c], R24 ;  /* 0x00038c1801007387 */ /* 0x0003e40000100800 */
[----:B-1----:R-:W-:-:S02]  /*f7280*/  IADD3.X R24, R43, R2, RZ, P5, !PT ;  /* 0x000000022b187210 */ /* 0x002fc40002ffe4ff */
        /* <DEDUP_REMOVED lines=9> */
[----:B-1----:R-:W-:Y:S02]  /*f7320*/  IADD3.X R24, R29, R2, RZ, P5, !PT ;  /* 0x000000021d187210 */ /* 0x002fe40002ffe4ff */
[----:B------:R-:W-:-:S03]  /*f7330*/  IADD3 R26, P5, R40, R3, RZ ;  /* 0x00000003281a7210 */ /* 0x000fc60007fbe0ff */
[----:B------:R1:W-:Y:S04]  /*f7340*/  STL [R1+0x3d0], R24 ;  /* 0x0003d01801007387 */ /* 0x0003e80000100800 */
[----:B------:R-:W-:Y:S04]  /*f7350*/  STL [R1+0x3d8], R27 ;  /* 0x0003d81b01007387 */ /* 0x000fe80000100800 */
[----:B------:R-:W3:Y:S01]  /*f7360*/  LDL.LU.64 R28, [R1+0x1dd0] ;  /* 0x001dd000011c7983 */ /* 0x000ee20000300a00 */
[----:B-1----:R-:W-:-:S03]  /*f7370*/  IADD3 R24, P6, R36, R3, RZ ;  /* 0x0000000324187210 */ /* 0x002fc60007fde0ff */
[----:B------:R1:W-:Y:S02]  /*f7380*/  STL [R1+0x3f4], R26 ;  /* 0x0003f41a01007387 */ /* 0x0003e40000100800 */
[----:B------:R-:W-:Y:S02]  /*f7390*/  IMAD.X R37, R37, 0x1, R2, P6 ;  /* 0x0000000125257824 */ /* 0x000fe400030e0602 */
[----:B-1----:R-:W3:Y:S04]  /*f73a0*/  LDL.LU.64 R26, [R1+0x1dc8] ;  /* 0x001dc800011a7983 */ /* 0x002ee80000300a00 */
[----:B------:R1:W-:Y:S02]  /*f73b0*/  STL [R1+0x3fc], R24 ;  /* 0x0003fc1801007387 */ /* 0x0003e40000100800 */
[----:B-1----:R-:W-:-:S02]  /*f73c0*/  IADD3.X R24, R41, R2, RZ, P5, !PT ;  /* 0x0000000229187210 */ /* 0x002fc40002ffe4ff */
        /* <DEDUP_REMOVED lines=13> */
[----:B----4-:R-:W-:-:S04]  /*f74a0*/  IADD3 R22, P5, R34, R3, RZ ;  /* 0x0000000322167210 */ /* 0x010fc80007fbe0ff */
[----:B------:R-:W-:Y:S01]  /*f74b0*/  IADD3.X R50, R35, R2, RZ, P5, !PT ;  /* 0x0000000223327210 */ /* 0x000fe20002ffe4ff */
[----:B------:R4:W-:Y:S01]  /*f74c0*/  STL [R1+0x504], R22 ;  /* 0x0005041601007387 */ /* 0x0009e20000100800 */
[----:B-1----:R-:W-:-:S03]  /*f74d0*/  IADD3 R24, P6, R30, R3, RZ ;  /* 0x000000031e187210 */ /* 0x002fc60007fde0ff */
[----:B----4-:R-:W4:Y:S04]  /*f74e0*/  LDL.LU.64 R22, [R1+0x1d48] ;  /* 0x001d480001167983 */ /* 0x010f280000300a00 */
[----:B------:R1:W-:Y:S04]  /*f74f0*/  STL [R1+0x50c], R24 ;  /* 0x00050c1801007387 */ /* 0x0003e80000100800 */
[----:B------:R-:W4:Y:S04]  /*f7500*/  LDL.LU.64 R34, [R1+0x1d40] ;  /* 0x001d400001227983 */ /* 0x000f280000300a00 */
[----:B------:R-:W-:Y:S01]  /*f7510*/  STL [R1+0x500], R50 ;  /* 0x0005003201007387 */ /* 0x000fe20000100800 */
[----:B-1----:R-:W-:-:S03]  /*f7520*/  IMAD.X R24, R31, 0x1, R2, P6 ;  /* 0x000000011f187824 */ /* 0x002fc600030e0602 */
[----:B------:R-:W4:Y:S04]  /*f7530*/  LDL.LU.64 R30, [R1+0x1d38] ;  /* 0x001d3800011e7983 */ /* 0x000f280000300a00 */
[----:B------:R1:W-:Y:S01]  /*f7540*/  STL [R1+0x508], R24 ;  /* 0x0005081801007387 */ /* 0x0003e20000100800 */
[----:B--2---:R-:W-:-:S04]  /*f7550*/  IADD3 R164, P5, R44, R3, RZ ;  /* 0x000000032ca47210 */ /* 0x004fc80007fbe0ff */
[----:B------:R-:W-:Y:S02]  /*f7560*/  IADD3.X R161, R45, R2, RZ, P5, !PT ;  /* 0x000000022da17210 */ /* 0x000fe40002ffe4ff */
[----:B------:R-:W1:Y:S01]  /*f7570*/  LDL.LU.64 R44, [R1+0x1cd8] ;  /* 0x001cd800012c7983 */ /* 0x000e620000300a00 */
[----:B---3--:R-:W-:-:S05]  /*f7580*/  IADD3 R166, P6, R32, R3, RZ ;  /* 0x0000000320a67210 */ /* 0x008fca0007fde0ff */
[----:B------:R-:W-:Y:S02]  /*f7590*/  IMAD.X R165, R33, 0x1, R2, P6 ;  /* 0x0000000121a57824 */ /* 0x000fe400030e0602 */
[----:B------:R-:W2:Y:S01]  /*f75a0*/  LDL.LU.64 R32, [R1+0x1cd0] ;  /* 0x001cd00001207983 */ /* 0x000ea20000300a00 */
        /* <DEDUP_REMOVED lines=24> */
[----:B------:R-:W-:-:S04]  /*f7730*/  IADD3 R232, P5, R34, R3, RZ ;  /* 0x0000000322e87210 */ /* 0x000fc80007fbe0ff */
[----:B------:R-:W-:Y:S02]  /*f7740*/  IADD3.X R231, R35, R2, RZ, P5, !PT ;  /* 0x0000000223e77210 */ /* 0x000fe40002ffe4ff */
[----:B------:R-:W4:Y:S01]  /*f7750*/  LDL.LU.64 R34, [R1+0x1c08] ;  /* 0x001c080001227983 */ /* 0x000f220000300a00 */
[----:B------:R-:W-:-:S05]  /*f7760*/  IADD3 R234, P6, R30, R3, RZ ;  /* 0x000000031eea7210 */ /* 0x000fca0007fde0ff */
[----:B------:R-:W-:Y:S02]  /*f7770*/  IMAD.X R233, R31, 0x1, R2, P6 ;  /* 0x000000011fe97824 */ /* 0x000fe400030e0602 */
[----:B------:R-:W4:Y:S01]  /*f7780*/  LDL.LU.64 R30, [R1+0x1c00] ;  /* 0x001c0000011e7983 */ /* 0x000f220000300a00 */
[----:B-1----:R-:W-:-:S04]  /*f7790*/  IADD3 R24, P5, R44, R3, RZ ;  /* 0x000000032c187210 */ /* 0x002fc80007fbe0ff */
[----:B------:R-:W-:Y:S01]  /*f77a0*/  IADD3.X R50, R45, R2, RZ, P5, !PT ;  /* 0x000000022d327210 */ /* 0x000fe20002ffe4ff */
[----:B------:R1:W-:Y:S01]  /*f77b0*/  STL [R1+0x2bc], R24 ;  /* 0x0002bc1801007387 */ /* 0x0003e20000100800 */
[----:B--2---:R-:W-:-:S05]  /*f77c0*/  IADD3 R51, P6, R32, R3, RZ ;  /* 0x0000000320337210 */ /* 0x004fca0007fde0ff */
[----:B-1----:R-:W-:Y:S01]  /*f77d0*/  IMAD.X R24, R33, 0x1, R2, P6 ;  /* 0x0000000121187824 */ /* 0x002fe200030e0602 */
[----:B------:R-:W-:Y:S04]  /*f77e0*/  STL [R1+0x2c4], R51 ;  /* 0x0002c43301007387 */ /* 0x000fe80000100800 */
[----:B------:R-:W2:Y:S04]  /*f77f0*/  LDL.LU.64 R44, [R1+0x1bb0] ;  /* 0x001bb000012c7983 */ /* 0x000ea80000300a00 */
[----:B------:R3:W-:Y:S04]  /*f7800*/  STL [R1+0x2b8], R50 ;  /* 0x0002b83201007387 */ /* 0x0007e80000100800 */
[----:B------:R1:W-:Y:S04]  /*f7810*/  STL [R1+0x2c0], R24 ;  /* 0x0002c01801007387 */ /* 0x0003e80000100800 */
[----:B------:R-:W2:Y:S01]  /*f7820*/  LDL.LU.64 R32, [R1+0x1ba8] ;  /* 0x001ba80001207983 */ /* 0x000ea20000300a00 */
[----:B---3--:R-:W-:-:S05]  /*f7830*/  IADD3 R50, P5, R42, R3, RZ ;  /* 0x000000032a327210 */ /* 0x008fca0007fbe0ff */
[----:B------:R3:W-:Y:S01]  /*f7840*/  STL [R1+0x2cc], R50 ;  /* 0x0002cc3201007387 */ /* 0x0007e20000100800 */
[----:B-1----:R-:W-:Y:S02]  /*f7850*/  IADD3 R24, P6, R38, R3, RZ ;  /* 0x0000000326187210 */ /* 0x002fe40007fde0ff */
[----:B---3--:R-:W-:-:S03]  /*f7860*/  IADD3.X R50, R43, R2, RZ, P5, !PT ;  /* 0x000000022b327210 */ /* 0x008fc60002ffe4ff */
[----:B------:R1:W-:Y:S04]  /*f7870*/  STL [R1+0x2d4], R24 ;  /* 0x0002d41801007387 */ /* 0x0003e80000100800 */
[----:B------:R-:W3:Y:S01]  /*f7880*/  LDL.LU.64 R42, [R1+0x1ba0] ;  /* 0x001ba000012a7983 */ /* 0x000ee20000300a00 */
[----:B-1----:R-:W-:-:S03]  /*f7890*/  IMAD.X R24, R39, 0x1, R2, P6 ;  /* 0x0000000127187824 */ /* 0x002fc600030e0602 */
[----:B------:R-:W-:Y:S04]  /*f78a0*/  STL [R1+0x2c8], R50 ;  /* 0x0002c83201007387 */ /* 0x000fe80000100800 */
[----:B------:R-:W3:Y:S04]  /*f78b0*/  LDL.LU.64 R38, [R1+0x1b98] ;  /* 0x001b980001267983 */ /* 0x000ee80000300a00 */
[----:B------:R1:W-:Y:S01]  /*f78c0*/  STL [R1+0x2d0], R24 ;  /* 0x0002d01801007387 */ /* 0x0003e20000100800 */
[----:B------:R-:W-:-:S04]  /*f78d0*/  IADD3 R51, P5, R28, R3, RZ ;  /* 0x000000031c337210 */ /* 0x000fc80007fbe0ff */
[----:B-1----:R-:W-:Y:S01]  /*f78e0*/  IADD3.X R24, R29, R2, RZ, P5, !PT ;  /* 0x000000021d187210 */ /* 0x002fe20002ffe4ff */
[----:B------:R-:W-:Y:S01]  /*f78f0*/  STL [R1+0x334], R51 ;  /* 0x0003343301007387 */ /* 0x000fe20000100800 */
[----:B------:R-:W-:-:S05]  /*f7900*/  IADD3 R50, P6, R26, R3, RZ ;  /* 0x000000031a327210 */ /* 0x000fca0007fde0ff */
[----:B------:R-:W-:Y:S01]  /*f7910*/  STL [R1+0x33c], R50 ;  /* 0x00033c3201007387 */ /* 0x000fe20000100800 */
[----:B------:R-:W-:-:S03]  /*f7920*/  IMAD.X R26, R27, 0x1, R2, P6 ;  /* 0x000000011b1a7824 */ /* 0x000fc600030e0602 */
[----:B------:R-:W3:Y:S04]  /*f7930*/  LDL.LU.64 R28, [R1+0x1b50] ;  /* 0x001b5000011c7983 */ /* 0x000ee80000300a00 */
[----:B------:R1:W-:Y:S04]  /*f7940*/  STL [R1+0x330], R24 ;  /* 0x0003301801007387 */ /* 0x0003e80000100800 */
[----:B------:R1:W-:Y:S02]  /*f7950*/  STL [R1+0x338], R26 ;  /* 0x0003381a01007387 */ /* 0x0003e40000100800 */
[----:B-1----:R-:W-:-:S02]  /*f7960*/  IADD3 R24, P5, R40, R3, RZ ;  /* 0x0000000328187210 */ /* 0x002fc40007fbe0ff */
[----:B------:R-:W3:Y:S04]  /*f7970*/  LDL.LU.64 R26, [R1+0x1b48] ;  /* 0x001b4800011a7983 */ /* 0x000ee80000300a00 */
[----:B------:R1:W-:Y:S01]  /*f7980*/  STL [R1+0x344], R24 ;  /* 0x0003441801007387 */ /* 0x0003e20000100800 */
[----:B------:R-:W-:Y:S02]  /*f7990*/  IADD3 R50, P6, R36, R3, RZ ;  /* 0x0000000324327210 */ /* 0x000fe40007fde0ff */
[----:B-1----:R-:W-:-:S03]  /*f79a0*/  IADD3.X R24, R41, R2, RZ, P5, !PT ;  /* 0x0000000229187210 */ /* 0x002fc60002ffe4ff */
[----:B------:R-:W-:Y:S01]  /*f79b0*/  STL [R1+0x34c], R50 ;  /* 0x00034c3201007387 */ /* 0x000fe20000100800 */
[----:B------:R-:W-:-:S03]  /*f79c0*/  IMAD.X R36, R37, 0x1, R2, P6 ;  /* 0x0000000125247824 */ /* 0x000fc600030e0602 */
[----:B------:R-:W3:Y:S04]  /*f79d0*/  LDL.LU.64 R40, [R1+0x1b40] ;  /* 0x001b400001287983 */ /* 0x000ee80000300a00 */
[----:B------:R1:W-:Y:S04]  /*f79e0*/  STL [R1+0x340], R24 ;  /* 0x0003401801007387 */ /* 0x0003e80000100800 */
[----:B------:R1:W-:Y:S02]  /*f79f0*/  STL [R1+0x348], R36 ;  /* 0x0003482401007387 */ /* 0x0003e40000100800 */
[----:B-1----:R-:W-:-:S02]  /*f7a00*/  IADD3 R24, P5, R48, R3, RZ ;  /* 0x0000000330187210 */ /* 0x002fc40007fbe0ff */
[----:B------:R-:W3:Y:S04]  /*f7a10*/  LDL.LU.64 R36, [R1+0x1b38] ;  /* 0x001b380001247983 */ /* 0x000ee80000300a00 */
[----:B------:R1:W-:Y:S02]  /*f7a20*/  STL [R1+0x394], R24 ;  /* 0x0003941801007387 */ /* 0x0003e40000100800 */
[----:B-1----:R-:W-:Y:S02]  /*f7a30*/  IADD3.X R24, R49, R2, RZ, P5, !PT ;  /* 0x0000000231187210 */ /* 0x002fe40002ffe4ff */
[----:B----4-:R-:W-:-:S05]  /*f7a40*/  IADD3 R50, P6, R22, R3, RZ ;  /* 0x0000000316327210 */ /* 0x010fca0007fde0ff */
[----:B------:R-:W-:Y:S01]  /*f7a50*/  IMAD.X R22, R23, 0x1, R2, P6 ;  /* 0x0000000117167824 */ /* 0x000fe200030e0602 */
[----:B------:R-:W-:Y:S01]  /*f7a60*/  STL [R1+0x39c], R50 ;  /* 0x00039c3201007387 */ /* 0x000fe20000100800 */
[----:B------:R-:W-:-:S03]  /*f7a70*/  IADD3 R48, P5, R34, R3, RZ ;  /* 0x0000000322307210 */ /* 0x000fc60007fbe0ff */
[----:B------:R1:W-:Y:S01]  /*f7a80*/  STL [R1+0x390], R24 ;  /* 0x0003901801007387 */ /* 0x0003e20000100800 */
[----:B------:R-:W-:-:S03]  /*f7a90*/  IADD3.X R34, R35, R2, RZ, P5, !PT ;  /* 0x0000000223227210 */ /* 0x000fc60002ffe4ff */
[----:B------:R4:W-:Y:S01]  /*f7aa0*/  STL [R1+0x398], R22 ;  /* 0x0003981601007387 */ /* 0x0009e20000100800 */
[----:B-1----:R-:W-:-:S03]  /*f7ab0*/  IADD3 R24, P6, R30, R3, RZ ;  /* 0x000000031e187210 */ /* 0x002fc60007fde0ff */
[----:B----4-:R-:W4:Y:S02]  /*f7ac0*/  LDL.LU.64 R22, [R1+0x1e10] ;  /* 0x001e100001167983 */ /* 0x010f240000300a00 */
[----:B------:R-:W-:Y:S02]  /*f7ad0*/  IMAD.X R30, R31, 0x1, R2, P6 ;  /* 0x000000011f1e7824 */ /* 0x000fe400030e0602 */
[----:B------:R1:W-:Y:S04]  /*f7ae0*/  STL [R1+0x3a4], R48 ;  /* 0x0003a43001007387 */ /* 0x0003e80000100800 */
[----:B-1----:R-:W4:Y:S04]  /*f7af0*/  LDL.LU.64 R48, [R1+0x1e08] ;  /* 0x001e080001307983 */ /* 0x002f280000300a00 */
[----:B------:R-:W-:Y:S04]  /*f7b00*/  STL [R1+0x3ac], R24 ;  /* 0x0003ac1801007387 */ /* 0x000fe80000100800 */
[----:B------:R1:W-:Y:S04]  /*f7b10*/  STL [R1+0x3a0], R34 ;  /* 0x0003a02201007387 */ /* 0x0003e80000100800 */
[----:B-1----:R-:W4:Y:S01]  /*f7b20*/  LDL.LU.64 R34, [R1+0x1e00] ;  /* 0x001e000001227983 */ /* 0x002f220000300a00 */
[----:B--2---:R-:W-:-:S03]  /*f7b30*/  IADD3 R24, P5, R44, R3, RZ ;  /* 0x000000032c187210 */ /* 0x004fc60007fbe0ff */
[----:B------:R1:W-:Y:S04]  /*f7b40*/  STL [R1+0x3a8], R30 ;  /* 0x0003a81e01007387 */ /* 0x0003e80000100800 */
[----:B-1----:R-:W2:Y:S01]  /*f7b50*/  LDL.LU.64 R30, [R1+0x1df8] ;  /* 0x001df800011e7983 */ /* 0x002ea20000300a00 */
[----:B------:R-:W-:-:S03]  /*f7b60*/  IADD3 R50, P6, R32, R3, RZ ;  /* 0x0000000320327210 */ /* 0x000fc60007fde0ff */
[----:B------:R1:W-:Y:S02]  /*f7b70*/  STL [R1+0x404], R24 ;  /* 0x0004041801007387 */ /* 0x0003e40000100800 */
[----:B------:R-:W-:Y:S02]  /*f7b80*/  IMAD.X R33, R33, 0x1, R2, P6 ;  /* 0x0000000121217824 */ /* 0x000fe400030e0602 */
[----:B------:R-:W-:Y:S01]  /*f7b90*/  STL [R1+0x40c], R50 ;  /* 0x00040c3201007387 */ /* 0x000fe20000100800 */
[----:B-1----:R-:W-:-:S05]  /*f7ba0*/  IADD3.X R24, R45, R2, RZ, P5, !PT ;  /* 0x000000022d187210 */ /* 0x002fca0002ffe4ff */
[----:B------:R-:W-:Y:S04]  /*f7bb0*/  STL [R1+0x400], R24 ;  /* 0x0004001801007387 */ /* 0x000fe80000100800 */
[----:B------:R-:W-:Y:S04]  /*f7bc0*/  STL [R1+0x408], R33 ;  /* 0x0004082101007387 */ /* 0x000fe80000100800 */
[----:B------:R-:W2:Y:S01]  /*f7bd0*/  LDL.LU.64 R44, [R1+0x1df0] ;  /* 0x001df000012c7983 */ /* 0x000ea20000300a00 */
[----:B---3--:R-:W-:-:S05]  /*f7be0*/  IADD3 R32, P5, R42, R3, RZ ;  /* 0x000000032a207210 */ /* 0x008fca0007fbe0ff */
[----:B------:R1:W-:Y:S04]  /*f7bf0*/  STL [R1+0x4c4], R32 ;  /* 0x0004c42001007387 */ /* 0x0003e80000100800 */
[----:B-1----:R-:W3:Y:S01]  /*f7c00*/  LDL.LU.64 R32, [R1+0x1de8] ;  /* 0x001de80001207983 */ /* 0x002ee20000300a00 */
[----:B------:R-:W-:Y:S02]  /*f7c10*/  IADD3 R24, P6, R38, R3, RZ ;  /* 0x0000000326187210 */ /* 0x000fe40007fde0ff */
[----:B------:R-:W-:-:S03]  /*f7c20*/  IADD3.X R42, R43, R2, RZ, P5, !PT ;  /* 0x000000022b2a7210 */ /* 0x000fc60002ffe4ff */
[----:B------:R-:W-:Y:S01]  /*f7c30*/  IMAD.X R38, R39, 0x1, R2, P6 ;  /* 0x0000000127267824 */ /* 0x000fe200030e0602 */
[----:B------:R-:W-:Y:S04]  /*f7c40*/  STL [R1+0x4cc], R24 ;  /* 0x0004cc1801007387 */ /* 0x000fe80000100800 */
[----:B------:R1:W-:Y:S04]  /*f7c50*/  STL [R1+0x4c0], R42 ;  /* 0x0004c02a01007387 */ /* 0x0003e80000100800 */
[----:B-1----:R-:W3:Y:S04]  /*f7c60*/  LDL.LU.64 R42, [R1+0x1de0] ;  /* 0x001de000012a7983 */ /* 0x002ee80000300a00 */
[----:B------:R1:W-:Y:S01]  /*f7c70*/  STL [R1+0x4c8], R38 ;  /* 0x0004c82601007387 */ /* 0x0003e20000100800 */
[----:B------:R-:W-:-:S03]  /*f7c80*/  IADD3 R24, P5, R28, R3, RZ ;  /* 0x000000031c187210 */ /* 0x000fc60007fbe0ff */
[----:B-1----:R-:W3:Y:S04]  /*f7c90*/  LDL.LU.64 R38, [R1+0x1dd8] ;  /* 0x001dd80001267983 */ /* 0x002ee80000300a00 */
[----:B------:R1:W-:Y:S01]  /*f7ca0*/  STL [R1+0x514], R24 ;  /* 0x0005141801007387 */ /* 0x0003e20000100800 */
[----:B------:R-:W-:Y:S02]  /*f7cb0*/  IADD3.X R28, R29, R2, RZ, P5, !PT ;  /* 0x000000021d1c7210 */ /* 0x000fe40002ffe4ff */
[----:B-1----:R-:W-:-:S05]  /*f7cc0*/  IADD3 R24, P6, R26, R3, RZ ;  /* 0x000000031a187210 */ /* 0x002fca0007fde0ff */
[----:B------:R-:W-:Y:S01]  /*f7cd0*/  IMAD.X R26, R27, 0x1, R2, P6 ;  /* 0x000000011b1a7824 */ /* 0x000fe200030e0602 */
[----:B------:R-:W-:Y:S04]  /*f7ce0*/  STL [R1+0x51c], R24 ;  /* 0x00051c1801007387 */ /* 0x000fe80000100800 */
[----:B------:R1:W-:Y:S04]  /*f7cf0*/  STL [R1+0x510], R28 ;  /* 0x0005101c01007387 */ /* 0x0003e80000100800 */
[----:B-1----:R-:W3:Y:S01]  /*f7d00*/  LDL.LU.64 R28, [R1+0x1d70] ;  /* 0x001d7000011c7983 */ /* 0x002ee20000300a00 */
[----:B------:R-:W-:-:S03]  /*f7d10*/  IADD3 R24, P5, R40, R3, RZ ;  /* 0x0000000328187210 */ /* 0x000fc60007fbe0ff */
[----:B------:R1:W-:Y:S01]  /*f7d20*/  STL [R1+0x518], R26 ;  /* 0x0005181a01007387 */ /* 0x0003e20000100800 */
[----:B------:R-:W-:-:S03]  /*f7d30*/  IADD3.X R50, R41, R2, RZ, P5, !PT ;  /* 0x0000000229327210 */ /* 0x000fc60002ffe4ff */
[----:B-1----:R-:W3:Y:S01]  /*f7d40*/  LDL.LU.64 R26, [R1+0x1d68] ;  /* 0x001d6800011a7983 */ /* 0x002ee20000300a00 */
[----:B------:R-:W-:-:S03]  /*f7d50*/  IADD3 R51, P6, R36, R3, RZ ;  /* 0x0000000324337210 */ /* 0x000fc60007fde0ff */
[----:B------:R1:W-:Y:S04]  /*f7d60*/  STL [R1+0x524], R24 ;  /* 0x0005241801007387 */ /* 0x0003e80000100800 */
[----:B------:R-:W-:Y:S04]  /*f7d70*/  STL [R1+0x52c], R51 ;  /* 0x00052c3301007387 */ /* 0x000fe80000100800 */
[----:B------:R-:W3:Y:S01]  /*f7d80*/  LDL.LU.64 R40, [R1+0x1d60] ;  /* 0x001d600001287983 */ /* 0x000ee20000300a00 */
[----:B-1----:R-:W-:-:S03]  /*f7d90*/  IMAD.X R24, R37, 0x1, R2, P6 ;  /* 0x0000000125187824 */ /* 0x002fc600030e0602 */
[----:B------:R-:W-:Y:S04]  /*f7da0*/  STL [R1+0x520], R50 ;  /* 0x0005203201007387 */ /* 0x000fe80000100800 */
[----:B------:R-:W3:Y:S04]  /*f7db0*/  LDL.LU.64 R36, [R1+0x1d58] ;  /* 0x001d580001247983 */ /* 0x000ee80000300a00 */
[----:B------:R1:W-:Y:S01]  /*f7dc0*/  STL [R1+0x528], R24 ;  /* 0x0005281801007387 */ /* 0x0003e20000100800 */
[----:B----4-:R-:W-:-:S03]  /*f7dd0*/  IADD3 R172, P5, R22, R3, RZ ;  /* 0x0000000316ac7210 */ /* 0x010fc60007fbe0ff */
[----:B------:R-:W4:Y:S01]  /*f7de0*/  LDL.LU R22, [R1+0x3c64] ;  /* 0x003c640001167983 */ /* 0x000f220000300800 */
[----:B------:R-:W-:Y:S02]  /*f7df0*/  IADD3.X R171, R23, R2, RZ, P5, !PT ;  /* 0x0000000217ab7210 */ /* 0x000fe40002ffe4ff */
[----:B------:R-:W-:-:S05]  /*f7e00*/  IADD3 R174, P6, R48, R3, RZ ;  /* 0x0000000330ae7210 */ /* 0x000fca0007fde0ff */
[----:B------:R-:W-:Y:S01]  /*f7e10*/  IMAD.X R173, R49, 0x1, R2, P6 ;  /* 0x0000000131ad7824 */ /* 0x000fe200030e0602 */
[----:B------:R-:W-:-:S04]  /*f7e20*/  IADD3 R176, P5, R34, R3, RZ ;  /* 0x0000000322b07210 */ /* 0x000fc80007fbe0ff */
[----:B------:R-:W-:Y:S02]  /*f7e30*/  IADD3.X R175, R35, R2, RZ, P5, !PT ;  /* 0x0000000223af7210 */ /* 0x000fe40002ffe4ff */
[----:B------:R-:W4:Y:S04]  /*f7e40*/  LDL.LU.64 R34, [R1+0x1cf0] ;  /* 0x001cf00001227983 */ /* 0x000f280000300a00 */
[----:B------:R-:W4:Y:S01]  /*f7e50*/  LDL.LU R23, [R1+0x3c60] ;  /* 0x003c600001177983 */ /* 0x000f220000300800 */
[----:B--2---:R-:W-:-:S03]  /*f7e60*/  IADD3 R178, P6, R30, R3, RZ ;  /* 0x000000031eb27210 */ /* 0x004fc60007fde0ff */
[----:B------:R-:W2:Y:S02]  /*f7e70*/  LDL.LU R30, [R1+0x3c6c] ;  /* 0x003c6c00011e7983 */ /* 0x000ea40000300800 */
[----:B------:R-:W-:Y:S01]  /*f7e80*/  IMAD.X R177, R31, 0x1, R2, P6 ;  /* 0x000000011fb17824 */ /* 0x000fe200030e0602 */
[----:B---3--:R-:W-:-:S05]  /*f7e90*/  IADD3 R206, P6, R32, R3, RZ ;  /* 0x0000000320ce7210 */ /* 0x008fca0007fde0ff */
[----:B------:R-:W-:Y:S02]  /*f7ea0*/  IMAD.X R205, R33, 0x1, R2, P6 ;  /* 0x0000000121cd7824 */ /* 0x000fe400030e0602 */
[----:B------:R-:W3:Y:S01]  /*f7eb0*/  LDL.LU.64 R32, [R1+0x1ce8] ;  /* 0x001ce80001207983 */ /* 0x000ee20000300a00 */
[----:B------:R-:W-:-:S03]  /*f7ec0*/  IADD3 R204, P5, R44, R3, RZ ;  /* 0x000000032ccc7210 */ /* 0x000fc60007fbe0ff */
[----:B------:R-:W3:Y:S01]  /*f7ed0*/  LDL.LU R31, [R1+0x3c68] ;  /* 0x003c6800011f7983 */ /* 0x000ee20000300800 */
[----:B------:R-:W-:-:S03]  /*f7ee0*/  IADD3.X R203, R45, R2, RZ, P5, !PT ;  /* 0x000000022dcb7210 */ /* 0x000fc60002ffe4ff */
[----:B-1----:R-:W3:Y:S01]  /*f7ef0*/  LDL.LU R24, [R1+0x3c74] ;  /* 0x003c740001187983 */ /* 0x002ee20000300800 */
[----:B------:R-:W-:-:S04]  /*f7f00*/  IADD3 R208, P5, R42, R3, RZ ;  /* 0x000000032ad07210 */ /* 0x000fc80007fbe0ff */
[----:B------:R-:W-:Y:S02]  /*f7f10*/  IADD3.X R207, R43, R2, RZ, P5, !PT ;  /* 0x000000022bcf7210 */ /* 0x000fe40002ffe4ff */
[----:B------:R-:W-:-:S05]  /*f7f20*/  IADD3 R210, P6, R38, R3, RZ ;  /* 0x0000000326d27210 */ /* 0x000fca0007fde0ff */
[----:B------:R-:W-:Y:S01]  /*f7f30*/  IMAD.X R209, R39, 0x1, R2, P6 ;  /* 0x0000000127d17824 */ /* 0x000fe200030e0602 */
[-C--:B------:R-:W-:Y:S02]  /*f7f40*/  IADD3 R252, P5, R28, R3.reuse, RZ ;  /* 0x000000031cfc7210 */ /* 0x080fe40007fbe0ff */
[----:B------:R-:W3:Y:S02]  /*f7f50*/  LDL.LU R28, [R1+0x3c70] ;  /* 0x003c7000011c7983 */ /* 0x000ee40000300800 */
[----:B------:R-:W-:Y:S02]  /*f7f60*/  IADD3.X R235, R29, R2, RZ, P5, !PT ;  /* 0x000000021deb7210 */ /* 0x000fe40002ffe4ff */
[----:B------:R-:W-:-:S05]  /*f7f70*/  IADD3 R38, P6, R26, R3, RZ ;  /* 0x000000031a267210 */ /* 0x000fca0007fde0ff */
[----:B------:R-:W-:Y:S01]  /*f7f80*/  IMAD.X R27, R27, 0x1, R2, P6 ;  /* 0x000000011b1b7824 */ /* 0x000fe200030e0602 */
[----:B------:R1:W-:Y:S01]  /*f7f90*/  STL [R1+0x264], R38 ;  /* 0x0002642601007387 */ /* 0x0003e20000100800 */
[----:B------:R-:W-:-:S03]  /*f7fa0*/  IADD3 R42, P5, R40, R3, RZ ;  /* 0x00000003282a7210 */ /* 0x000fc60007fbe0ff */
[----:B-1----:R-:W3:Y:S04]  /*f7fb0*/  LDL.LU.64 R38, [R1+0x1ce0] ;  /* 0x001ce00001267983 */ /* 0x002ee80000300a00 */
[----:B------:R-:W3:Y:S01]  /*f7fc0*/  LDL.LU R26, [R1+0x3c7c] ;  /* 0x003c7c00011a7983 */ /* 0x000ee20000300800 */
[----:B------:R-:W-:-:S03]  /*f7fd0*/  IADD3 R29, P6, R36, R3, RZ ;  /* 0x00000003241d7210 */ /* 0x000fc60007fde0ff */
[----:B------:R1:W-:Y:S04]  /*f7fe0*/  STL [R1+0x260], R27 ;  /* 0x0002601b01007387 */ /* 0x0003e80000100800 */
[----:B------:R-:W-:Y:S01]  /*f7ff0*/  STL [R1+0x26c], R42 ;  /* 0x00026c2a01007387 */ /* 0x000fe20000100800 */
[----:B------:R-:W-:-:S03]  /*f8000*/  IMAD.X R37, R37, 0x1, R2, P6 ;  /* 0x0000000125257824 */ /* 0x000fc600030e0602 */
[----:B------:R-:W3:Y:S01]  /*f8010*/  LDL.LU R52, [R1+0x4b0] ;  /* 0x0004b00001347983 */ /* 0x000ee20000300800 */
[----:B-1----:R-:W-:-:S03]  /*f8020*/  IADD3.X R27, R41, R2, RZ, P5, !PT ;  /* 0x00000002291b7210 */ /* 0x002fc60002ffe4ff */
[----:B------:R-:W-:Y:S04]  /*f8030*/  STL [R1+0x274], R29 ;  /* 0x0002741d01007387 */ /* 0x000fe80000100800 */
[----:B------:R1:W-:Y:S04]  /*f8040*/  STL [R1+0x268], R27 ;  /* 0x0002681b01007387 */ /* 0x0003e80000100800 */
[----:B------:R-:W3:Y:S04]  /*f8050*/  LDL.LU R53, [R1+0x4b4] ;  /* 0x0004b40001357983 */ /* 0x000ee80000300800 */
[----:B------:R-:W3:Y:S04]  /*f8060*/  LDL.LU R54, [R1+0x4b8] ;  /* 0x0004b80001367983 */ /* 0x000ee80000300800 */
[----:B------:R-:W3:Y:S04]  /*f8070*/  LDL.LU R55, [R1+0x4bc] ;  /* 0x0004bc0001377983 */ /* 0x000ee80000300800 */
[----:B-1----:R-:W3:Y:S04]  /*f8080*/  LDL.LU R27, [R1+0x3c78] ;  /* 0x003c7800011b7983 */ /* 0x002ee80000300800 */
[----:B------:R-:W3:Y:S04]  /*f8090*/  LDL.LU R36, [R1+0x3be4] ;  /* 0x003be40001247983 */ /* 0x000ee80000300800 */
[----:B------:R-:W-:Y:S01]  /*f80a0*/  STL [R1+0x270], R37 ;  /* 0x0002702501007387 */ /* 0x000fe20000100800 */
[----:B----4-:R-:W-:-:S02]  /*f80b0*/  IADD3 R22, P5, R22, R25, RZ ;  /* 0x0000001916167210 */ /* 0x010fc40007fbe0ff */
[----:B------:R-:W-:-:S04]  /*f80c0*/  IADD3 R29, P6, R34, R3, RZ ;  /* 0x00000003221d7210 */ /* 0x000fc80007fde0ff */
[----:B------:R-:W-:Y:S01]  /*f80d0*/  IADD3.X R34, R35, R2, RZ, P6, !PT ;  /* 0x0000000223227210 */ /* 0x000fe200037fe4ff */
[----:B------:R1:W-:Y:S04]  /*f80e0*/  STL [R1+0x2dc], R29 ;  /* 0x0002dc1d01007387 */ /* 0x0003e80000100800 */
[----:B------:R-:W4:Y:S01]  /*f80f0*/  LDL.LU R40, [R1+0x3bec] ;  /* 0x003bec0001287983 */ /* 0x000f220000300800 */
[----:B------:R-:W-:-:S03]  /*f8100*/  IMAD.X R23, R23, 0x1, R0, P5 ;  /* 0x0000000117177824 */ /* 0x000fc600028e0600 */
[----:B-1----:R-:W4:Y:S04]  /*f8110*/  LDL.LU R29, [R1+0x3bf4] ;  /* 0x003bf400011d7983 */ /* 0x002f280000300800 */
[----:B------:R3:W-:Y:S01]  /*f8120*/  STL [R1+0x2d8], R34 ;  /* 0x0002d82201007387 */ /* 0x0007e20000100800 */
[----:B--2---:R-:W-:-:S03]  /*f8130*/  IADD3 R30, P5, R30, R25, RZ ;  /* 0x000000191e1e7210 */ /* 0x004fc60007fbe0ff */
[----:B------:R1:W-:Y:S04]  /*f8140*/  STL [R1+0x3c64], R22 ;  /* 0x003c641601007387 */ /* 0x0003e80000100800 */
[----:B------:R-:W4:Y:S04]  /*f8150*/  LDL.LU R37, [R1+0x3be0] ;  /* 0x003be00001257983 */ /* 0x000f280000300800 */
[----:B------:R1:W-:Y:S01]  /*f8160*/  LDGSTS.E [R21+0x4ec00], [R22.64], P2 ;  /* 0x4ec0000016157fae */ /* 0x0003e20009121844 */
[----:B---3--:R-:W-:-:S04]  /*f8170*/  IADD3 R34, P6, R32, R3, RZ ;  /* 0x0000000320227210 */ /* 0x008fc80007fde0ff */
[----:B------:R-:W-:Y:S01]  /*f8180*/  IADD3.X R32, R33, R2, RZ, P6, !PT ;  /* 0x0000000221207210 */ /* 0x000fe200037fe4ff */
[----:B------:R-:W-:Y:S04]  /*f8190*/  STL [R1+0x2e4], R34 ;  /* 0x0002e42201007387 */ /* 0x000fe80000100800 */
[----:B------:R3:W-:Y:S04]  /*f81a0*/  STL [R1+0x3c60], R23 ;  /* 0x003c601701007387 */ /* 0x0007e80000100800 */
[----:B------:R-:W4:Y:S04]  /*f81b0*/  LDL.LU R48, [R1+0x4a0] ;  /* 0x0004a00001307983 */ /* 0x000f280000300800 */
[----:B------:R1:W-:Y:S04]  /*f81c0*/  STL [R1+0x2e0], R32 ;  /* 0x0002e02001007387 */ /* 0x0003e80000100800 */
[----:B------:R-:W4:Y:S04]  /*f81d0*/  LDL.LU R49, [R1+0x4a4] ;  /* 0x0004a40001317983 */ /* 0x000f280000300800 */
[----:B------:R-:W-:Y:S04]  /*f81e0*/  STL [R1+0x3c6c], R30 ;  /* 0x003c6c1e01007387 */ /* 0x000fe80000100800 */
[----:B------:R-:W4:Y:S04]  /*f81f0*/  LDL.LU R50, [R1+0x4a8] ;  /* 0x0004a80001327983 */ /* 0x000f280000300800 */
[----:B------:R-:W4:Y:S04]  /*f8200*/  LDL.LU R51, [R1+0x4ac] ;  /* 0x0004ac0001337983 */ /* 0x000f280000300800 */
[----:B------:R-:W4:Y:S04]  /*f8210*/  LDL.LU R33, [R1+0x3bfc] ;  /* 0x003bfc0001217983 */ /* 0x000f280000300800 */
[----:B------:R-:W4:Y:S04]  /*f8220*/  LDL.LU R41, [R1+0x3be8] ;  /* 0x003be80001297983 */ /* 0x000f280000300800 */
[----:B------:R-:W4:Y:S01]  /*f8230*/  LDL.LU R35, [R1+0x3bf0] ;  /* 0x003bf00001237983 */ /* 0x000f220000300800 */
[----:B------:R-:W-:Y:S01]  /*f8240*/  IMAD.X R31, R31, 0x1, R0, P5 ;  /* 0x000000011f1f7824 */ /* 0x000fe200028e0600 */
[----:B------:R-:W-:Y:S01]  /*f8250*/  IADD3 R24, P5, R24, R25, RZ ;  /* 0x0000001918187210 */ /* 0x000fe20007fbe0ff */
[----:B-1----:R-:W-:-:S03]  /*f8260*/  IMAD.MOV.U32 R22, RZ, RZ, R30 ;  /* 0x000000ffff167224 */ /* 0x002fc600078e001e */
[----:B---3--:R-:W-:-:S05]  /*f8270*/  MOV R23, R31 ;  /* 0x0000001f00177202 */ /* 0x008fca0000000f00 */
[----:B------:R1:W-:Y:S01]  /*f8280*/  LDGSTS.E [R21+0x4ec80], [R22.64], P2 ;  /* 0x4ec8000016157fae */ /* 0x0003e20009121844 */
[----:B------:R-:W-:Y:S02]  /*f8290*/  IMAD.X R28, R28, 0x1, R0, P5 ;  /* 0x000000011c1c7824 */ /* 0x000fe400028e0600 */
[----:B-1----:R-:W-:-:S03]  /*f82a0*/  IMAD.MOV.U32 R22, RZ, RZ, R24 ;  /* 0x000000ffff167224 */ /* 0x002fc600078e0018 */
[----:B------:R-:W-:-:S05]  /*f82b0*/  MOV R23, R28 ;  /* 0x0000001c00177202 */ /* 0x000fca0000000f00 */
[----:B------:R1:W-:Y:S01]  /*f82c0*/  LDGSTS.E [R21+0x4ed00], [R22.64], P2 ;  /* 0x4ed0000016157fae */ /* 0x0003e20009121844 */
[----:B------:R-:W-:Y:S02]  /*f82d0*/  IADD3 R32, P6, R38, R3, RZ ;  /* 0x0000000326207210 */ /* 0x000fe40007fde0ff */
[----:B------:R-:W-:-:S03]  /*f82e0*/  IADD3 R26, P5, R26, R25, RZ ;  /* 0x000000191a1a7210 */ /* 0x000fc60007fbe0ff */
[----:B------:R3:W-:Y:S04]  /*f82f0*/  STL [R1+0x2ec], R32 ;  /* 0x0002ec2001007387 */ /* 0x0007e80000100800 */
[----:B------:R1:W-:Y:S01]  /*f8300*/  STL [R1+0x3c68], R31 ;  /* 0x003c681f01007387 */ /* 0x0003e20000100800 */
[----:B---3--:R-:W-:Y:S01]  /*f8310*/  IADD3.X R32, R39, R2, RZ, P6, !PT ;  /* 0x0000000227207210 */ /* 0x008fe200037fe4ff */
[----:B------:R-:W-:Y:S04]  /*f8320*/  HMMA.1688.F32.TF32 R52, R16, R162, R52 ;  /* 0x000000a21034723c */ /* 0x000fe80000081034 */
[----:B------:R-:W-:Y:S01]  /*f8330*/  STL [R1+0x2e8], R32 ;  /* 0x0002e82001007387 */ /* 0x000fe20000100800 */
[----:B------:R-:W-:-:S03]  /*f8340*/  IADD3.X R27, R27, R0, RZ, P5, !PT ;  /* 0x000000001b1b7210 */ /* 0x000fc60002ffe4ff */
[----:B------:R-:W-:Y:S01]  /*f8350*/  STL [R1+0x3c74], R24 ;  /* 0x003c741801007387 */ /* 0x000fe20000100800 */
[----:B-1----:R-:W-:Y:S01]  /*f8360*/  IMAD.MOV.U32 R22, RZ, RZ, R26 ;  /* 0x000000ffff167224 */ /* 0x002fe200078e001a */
[----:B------:R-:W-:Y:S02]  /*f8370*/  MOV R23, R27 ;  /* 0x0000001b00177202 */ /* 0x000fe40000000f00 */
[----:B------:R1:W-:Y:S01]  /*f8380*/  STL [R1+0x3c70], R28 ;  /* 0x003c701c01007387 */ /* 0x0003e20000100800 */
[----:B------:R-:W-:-:S03]  /*f8390*/  IADD3 R36, P5, R36, R25, RZ ;  /* 0x0000001924247210 */ /* 0x000fc60007fbe0ff */
[----:B------:R3:W-:Y:S07]  /*f83a0*/  LDGSTS.E [R21+0x4ed80], [R22.64], P2 ;  /* 0x4ed8000016157fae */ /* 0x0007ee0009121844 */
[----:B------:R-:W-:Y:S04]  /*f83b0*/  STL.64 [R1+0xda0], R52 ;  /* 0x000da03401007387 */ /* 0x000fe80000100a00 */
[----:B------:R-:W-:Y:S04]  /*f83c0*/  STL.64 [R1+0xda8], R54 ;  /* 0x000da83601007387 */ /* 0x000fe80000100a00 */
[----:B------:R-:W-:Y:S04]  /*f83d0*/  STL [R1+0x3c7c], R26 ;  /* 0x003c7c1a01007387 */ /* 0x000fe80000100800 */
[----:B------:R-:W2:Y:S04]  /*f83e0*/  LDL.LU R34, [R1+0x3bf8] ;  /* 0x003bf80001227983 */ /* 0x000ea80000300800 */
[----:B------:R3:W-:Y:S04]  /*f83f0*/  STL [R1+0x3c78], R27 ;  /* 0x003c781b01007387 */ /* 0x0007e80000100800 */
[----:B------:R-:W2:Y:S04]  /*f8400*/  LDL.LU R31, [R1+0x3b64] ;  /* 0x003b6400011f7983 */ /* 0x000ea80000300800 */
[----:B-1----:R-:W2:Y:S04]  /*f8410*/  LDL.LU R28, [R1+0x3b6c] ;  /* 0x003b6c00011c7983 */ /* 0x002ea80000300800 */
[----:B------:R-:W2:Y:S04]  /*f8420*/  LDL.LU R24, [R1+0x3b74] ;  /* 0x003b740001187983 */ /* 0x000ea80000300800 */
[----:B------:R-:W2:Y:S04]  /*f8430*/  LDL.LU R32, [R1+0x3b60] ;  /* 0x003b600001207983 */ /* 0x000ea80000300800 */
[----:B---3--:R-:W3:Y:S04]  /*f8440*/  LDL.LU R27, [R1+0x3b7c] ;  /* 0x003b7c00011b7983 */ /* 0x008ee80000300800 */
[----:B------:R1:W-:Y:S01]  /*f8450*/  STL [R1+0x3be4], R36 ;  /* 0x003be42401007387 */ /* 0x0003e20000100800 */
[----:B------:R-:W-:-:S02]  /*f8460*/  MOV R22, R36 ;  /* 0x0000002400167202 */ /* 0x000fc40000000f00 */
[----:B----4-:R-:W-:-:S05]  /*f8470*/  IADD3 R40, P2, R40, R25, RZ ;  /* 0x0000001928287210 */ /* 0x010fca0007f5e0ff */
[----:B------:R-:W-:Y:S01]  /*f8480*/  STL [R1+0x3bec], R40 ;  /* 0x003bec2801007387 */ /* 0x000fe20000100800 */
[----:B------:R-:W-:Y:S01]  /*f8490*/  IMAD.X R37, R37, 0x1, R0, P5 ;  /* 0x0000000125257824 */ /* 0x000fe200028e0600 */
[----:B------:R-:W-:-:S04]  /*f84a0*/  IADD3 R29, P5, R29, R25, RZ ;  /* 0x000000191d1d7210 */ /* 0x000fc80007fbe0ff */
[----:B------:R4:W-:Y:S01]  /*f84b0*/  STL [R1+0x3be0], R37 ;  /* 0x003be02501007387 */ /* 0x0009e20000100800 */
[----:B------:R-:W-:-:S05]  /*f84c0*/  IMAD.MOV.U32 R23, RZ, RZ, R37 ;  /* 0x000000ffff177224 */ /* 0x000fca00078e0025 */
[----:B------:R1:W-:Y:S01]  /*f84d0*/  LDGSTS.E [R21+0x4f400], [R22.64], P4 ;  /* 0x4f40000016157fae */ /* 0x0003e2000a121844 */
[----:B------:R-:W-:Y:S01]  /*f84e0*/  HMMA.1688.F32.TF32 R48, R16, R158, R48 ;  /* 0x0000009e1030723c */ /* 0x000fe20000081030 */
[----:B------:R-:W-:Y:S02]  /*f84f0*/  IADD3.X R41, R41, R0, RZ, P2, !PT ;  /* 0x0000000029297210 */ /* 0x000fe400017fe4ff */
[----:B------:R-:W-:Y:S01]  /*f8500*/  IADD3 R33, P2, R33, R25, RZ ;  /* 0x0000001921217210 */ /* 0x000fe20007f5e0ff */
[----:B------:R-:W-:Y:S11]  /*f8510*/  IMAD.X R35, R35, 0x1, R0, P5 ;  /* 0x0000000123237824 */ /* 0x000ff600028e0600 */
[----:B------:R-:W-:Y:S08]  /*f8520*/  @!UPT UIADD3 URZ, URZ, URZ, URZ ;  /* 0x0000003f3f3ff290 */ /* 0x000ff0000fffe03f */
[----:B------:R-:W-:Y:S04]  /*f8530*/  STL.64 [R1+0xd90], R48 ;  /* 0x000d903001007387 */ /* 0x000fe80000100a00 */
[----:B------:R-:W-:Y:S04]  /*f8540*/  STL.64 [R1+0xd98], R50 ;  /* 0x000d983201007387 */ /* 0x000fe80000100a00 */
[----:B------:R-:W3:Y:S04]  /*f8550*/  LDL.LU R30, [R1+0x3b68] ;  /* 0x003b6800011e7983 */ /* 0x000ee80000300800 */
[----:B------:R-:W3:Y:S04]  /*f8560*/  LDL.LU R26, [R1+0x3b70] ;  /* 0x003b7000011a7983 */ /* 0x000ee80000300800 */
[----:B------:R4:W-:Y:S04]  /*f8570*/  STL [R1+0x3bf4], R29 ;  /* 0x003bf41d01007387 */ /* 0x0009e80000100800 */
[----:B------:R2:W-:Y:S04]  /*f8580*/  STL [R1+0x3be8], R41 ;  /* 0x003be82901007387 */ /* 0x0005e80000100800 */
[----:B-1----:R-:W3:Y:S04]  /*f8590*/  LDL.LU R36, [R1+0x490] ;  /* 0x0004900001247983 */ /* 0x002ee80000300800 */
[----:B------:R-:W-:Y:S04]  /*f85a0*/  STL [R1+0x3bfc], R33 ;  /* 0x003bfc2101007387 */ /* 0x000fe80000100800 */
[----:B------:R-:W-:Y:S04]  /*f85b0*/  STL [R1+0x3bf0], R35 ;  /* 0x003bf02301007387 */ /* 0x000fe80000100800 */
[----:B----4-:R-:W4:Y:S04]  /*f85c0*/  LDL.LU R37, [R1+0x494] ;  /* 0x0004940001257983 */ /* 0x010f280000300800 */
[----:B------:R-:W4:Y:S04]  /*f85d0*/  LDL.LU R38, [R1+0x498] ;  /* 0x0004980001267983 */ /* 0x000f280000300800 */
[----:B------:R-:W4:Y:S01]  /*f85e0*/  LDL.LU R39, [R1+0x49c] ;  /* 0x00049c0001277983 */ /* 0x000f220000300800 */
[----:B------:R-:W-:Y:S01]  /*f85f0*/  MOV R22, R40 ;  /* 0x0000002800167202 */ /* 0x000fe20000000f00 */
[----:B------:R-:W-:-:S05]  /*f8600*/  IMAD.MOV.U32 R23, RZ, RZ, R41 ;  /* 0x000000ffff177224 */ /* 0x000fca00078e0029 */
[----:B------:R1:W-:Y:S02]  /*f8610*/  LDGSTS.E [R21+0x4f480], [R22.64], P4 ;  /* 0x4f48000016157fae */ /* 0x0003e4000a121844 */
[----:B-1----:R-:W-:Y:S02]  /*f8620*/  IMAD.MOV.U32 R22, RZ, RZ, R29 ;  /* 0x000000ffff167224 */ /* 0x002fe400078e001d */
[----:B------:R-:W4:Y:S01]  /*f8630*/  LDL.LU R29, [R1+0x3b78] ;  /* 0x003b7800011d7983 */ /* 0x000f220000300800 */
[----:B------:R-:W-:-:S05]  /*f8640*/  MOV R23, R35 ;  /* 0x0000002300177202 */ /* 0x000fca0000000f00 */
[----:B------:R1:W-:Y:S01]  /*f8650*/  LDGSTS.E [R21+0x4f500], [R22.64], P4 ;  /* 0x4f50000016157fae */ /* 0x0003e2000a121844 */
[----:B------:R-:W-:Y:S01]  /*f8660*/  ISETP.GT.AND P5, PT, R20, 0xb, PT ;  /* 0x0000000b1400780c */ /* 0x000fe20003fa4270 */
[----:B-1----:R-:W-:Y:S01]  /*f8670*/  IMAD.MOV.U32 R22, RZ, RZ, R33 ;  /* 0x000000ffff167224 */ /* 0x002fe200078e0021 */
[----:B--2---:R-:W-:Y:S02]  /*f8680*/  IADD3.X R34, R34, R0, RZ, P2, !PT ;  /* 0x0000000022227210 */ /* 0x004fe400017fe4ff */
[----:B------:R-:W-:Y:S02]  /*f8690*/  ISETP.GT.AND P2, PT, R20, 0x7, PT ;  /* 0x000000071400780c */ /* 0x000fe40003f44270 */
[----:B------:R-:W-:-:S05]  /*f86a0*/  MOV R23, R34 ;  /* 0x0000002200177202 */ /* 0x000fca0000000f00 */
[----:B------:R1:W-:Y:S01]  /*f86b0*/  LDGSTS.E [R21+0x4f580], [R22.64], P4 ;  /* 0x4f58000016157fae */ /* 0x0003e2000a121844 */
[----:B------:R-:W-:-:S03]  /*f86c0*/  IADD3 R28, P6, R28, R25, RZ ;  /* 0x000000191c1c7210 */ /* 0x000fc60007fde0ff */
[----:B------:R2:W-:Y:S04]  /*f86d0*/  STL [R1+0x3bf8], R34 ;  /* 0x003bf82201007387 */ /* 0x0005e80000100800 */
[----:B------:R-:W2:Y:S01]  /*f86e0*/  LDL.LU R44, [R1+0x4aa0] ;  /* 0x004aa000012c7983 */ /* 0x000ea20000300800 */
[----:B-1----:R-:W-:-:S03]  /*f86f0*/  SEL R22, RZ, 0x4, !P2 ;  /* 0x00000004ff167807 */ /* 0x002fc60005000000 */
[----:B------:R-:W2:Y:S01]  /*f8700*/  LDL.LU R42, [R1+0x4a98] ;  /* 0x004a9800012a7983 */ /* 0x000ea20000300800 */
[-C--:B------:R-:W-:Y:S02]  /*f8710*/  IADD3 R31, P2, R31, R25.reuse, RZ ;  /* 0x000000191f1f7210 */ /* 0x080fe40007f5e0ff */
[----:B------:R-:W-:Y:S02]  /*f8720*/  SEL R23, RZ, 0x4, !P5 ;  /* 0x00000004ff177807 */ /* 0x000fe40006800000 */
[----:B------:R-:W-:Y:S01]  /*f8730*/  IADD3 R24, P5, R24, R25, RZ ;  /* 0x0000001918187210 */ /* 0x000fe20007fbe0ff */
[----:B------:R-:W-:Y:S01]  /*f8740*/  IMAD.X R32, R32, 0x1, R0, P2 ;  /* 0x0000000120207824 */ /* 0x000fe200010e0600 */
[----:B------:R-:W-:Y:S04]  /*f8750*/  STL [R1+0x3b64], R31 ;  /* 0x003b641f01007387 */ /* 0x000fe80000100800 */
[----:B------:R-:W-:Y:S04]  /*f8760*/  STL [R1+0x3b6c], R28 ;  /* 0x003b6c1c01007387 */ /* 0x000fe80000100800 */
[----:B------:R-:W-:Y:S04]  /*f8770*/  STL [R1+0x3b74], R24 ;  /* 0x003b741801007387 */ /* 0x000fe80000100800 */
[----:B------:R1:W-:Y:S01]  /*f8780*/  STL [R1+0x3b60], R32 ;  /* 0x003b602001007387 */ /* 0x0003e20000100800 */
[----:B------:R-:W-:-:S04]  /*f8790*/  SEL R23, R23, RZ, !P0 ;  /* 0x000000ff17177207 */ /* 0x000fc80004000000 */
[----:B------:R-:W-:Y:S01]  /*f87a0*/  ISETP.NE.U32.AND P2, PT, R23, RZ, PT ;  /* 0x000000ff1700720c */ /* 0x000fe20003f45070 */
[----:B------:R-:W-:Y:S01]  /*f87b0*/  IMAD.MOV.U32 R23, RZ, RZ, R32 ;  /* 0x000000ffff177224 */ /* 0x000fe200078e0020 */
[----:B------:R-:W-:-:S04]  /*f87c0*/  SEL R22, R22, RZ, !P0 ;  /* 0x000000ff16167207 */ /* 0x000fc80004000000 */
[----:B------:R-:W-:Y:S02]  /*f87d0*/  ISETP.NE.U32.AND P4, PT, R22, RZ, PT ;  /* 0x000000ff1600720c */ /* 0x000fe40003f85070 */
[----:B------:R-:W-:-:S05]  /*f87e0*/  MOV R22, R31 ;  /* 0x0000001f00167202 */ /* 0x000fca0000000f00 */
[----:B------:R1:W-:Y:S02]  /*f87f0*/  LDGSTS.E [R21+0x4fc00], [R22.64], P3 ;  /* 0x4fc0000016157fae */ /* 0x0003e40009921844 */
[----:B-1----:R-:W-:Y:S01]  /*f8800*/  IMAD.MOV.U32 R22, RZ, RZ, R28 ;  /* 0x000000ffff167224 */ /* 0x002fe200078e001c */
[----:B---3--:R-:W-:Y:S01]  /*f8810*/  IADD3.X R30, R30, R0, RZ, P6, !PT ;  /* 0x000000001e1e7210 */ /* 0x008fe200037fe4ff */
[----:B------:R-:W-:Y:S01]  /*f8820*/  IMAD.X R26, R26, 0x1, R0, P5 ;  /* 0x000000011a1a7824 */ /* 0x000fe200028e0600 */
[----:B------:R-:W-:-:S03]  /*f8830*/  IADD3 R27, P5, R27, R25, RZ ;  /* 0x000000191b1b7210 */ /* 0x000fc60007fbe0ff */
[----:B------:R-:W-:Y:S04]  /*f8840*/  STL [R1+0x3b68], R30 ;  /* 0x003b681e01007387 */ /* 0x000fe80000100800 */
[----:B------:R-:W3:Y:S04]  /*f8850*/  LDL.LU R40, [R1+0x4a90] ;  /* 0x004a900001287983 */ /* 0x000ee80000300800 */
[----:B------:R-:W-:Y:S01]  /*f8860*/  STL [R1+0x3b70], R26 ;  /* 0x003b701a01007387 */ /* 0x000fe20000100800 */
[----:B----4-:R-:W-:Y:S11]  /*f8870*/  HMMA.1688.F32.TF32 R36, R16, R154, R36 ;  /* 0x0000009a1024723c */ /* 0x010ff60000081024 */
[----:B------:R-:W-:Y:S11]  /*f8880*/  @!UPT UIADD3 URZ, URZ, URZ, URZ ;  /* 0x0000003f3f3ff290 */ /* 0x000ff6000fffe03f */
[----:B------:R-:W-:Y:S01]  /*f8890*/  @!UPT UIADD3 URZ, URZ, URZ, URZ ;  /* 0x0000003f3f3ff290 */ /* 0x000fe2000fffe03f */
[----:B------:R1:W-:Y:S01]  /*f88a0*/  STL.64 [R1+0xd80], R36 ;  /* 0x000d802401007387 */ /* 0x0003e20000100a00 */
[----:B------:R-:W-:-:S03]  /*f88b0*/  IADD3.X R29, R29, R0, RZ, P5, !PT ;  /* 0x000000001d1d7210 */ /* 0x000fc60002ffe4ff */
[----:B------:R4:W-:Y:S04]  /*f88c0*/  STL.64 [R1+0xd88], R38 ;  /* 0x000d882601007387 */ /* 0x0009e80000100a00 */
[----:B------:R-:W-:Y:S04]  /*f88d0*/  STL [R1+0x3b7c], R27 ;  /* 0x003b7c1b01007387 */ /* 0x000fe80000100800 */
[----:B------:R-:W3:Y:S04]  /*f88e0*/  LDL.LU R45, [R1+0x4a94] ;  /* 0x004a9400012d7983 */ /* 0x000ee80000300800 */
[----:B------:R-:W3:Y:S04]  /*f88f0*/  LDL.LU R43, [R1+0x4a8c] ;  /* 0x004a8c00012b7983 */ /* 0x000ee80000300800 */
[----:B------:R-:W3:Y:S04]  /*f8900*/  LDL.LU R41, [R1+0x4a84] ;  /* 0x004a840001297983 */ /* 0x000ee80000300800 */
[----:B--2---:R-:W2:Y:S04]  /*f8910*/  LDL.LU R34, [R1+0x4a88] ;  /* 0x004a880001227983 */ /* 0x004ea80000300800 */
[----:B------:R-:W2:Y:S04]  /*f8920*/  LDL.LU R32, [R1+0x4a20] ;  /* 0x004a200001207983 */ /* 0x000ea80000300800 */
[----:B------:R1:W-:Y:S04]  /*f8930*/  STL [R1+0x3b78], R29 ;  /* 0x003b781d01007387 */ /* 0x0003e80000100800 */
[----:B------:R-:W2:Y:S04]  /*f8940*/  LDL.LU R48, [R1+0x480] ;  /* 0x0004800001307983 */ /* 0x000ea80000300800 */
        /* <DEDUP_REMOVED lines=8> */
[----:B------:R-:W-:-:S03]  /*f89d0*/  MOV R23, R30 ;  /* 0x0000001e00177202 */ /* 0x000fc60000000f00 */
[----:B------:R-:W4:Y:S04]  /*f89e0*/  LDL.LU R33, [R1+0x4a14] ;  /* 0x004a140001217983 */ /* 0x000f280000300800 */
[----:B------:R-:W4:Y:S04]  /*f89f0*/  LDL.LU R31, [R1+0x4a0c] ;  /* 0x004a0c00011f7983 */ /* 0x000f280000300800 */
[----:B------:R1:W-:Y:S04]  /*f8a00*/  LDGSTS.E [R21+0x4fc80], [R22.64], P3 ;  /* 0x4fc8000016157fae */ /* 0x0003e80009921844 */
[----:B------:R-:W4:Y:S04]  /*f8a10*/  LDL.LU R30, [R1+0x4a18] ;  /* 0x004a1800011e7983 */ /* 0x000f280000300800 */
[----:B------:R-:W4:Y:S01]  /*f8a20*/  LDL.LU R28, [R1+0x4a10] ;  /* 0x004a1000011c7983 */ /* 0x000f220000300800 */
[----:B-1----:R-:W-:Y:S01]  /*f8a30*/  IMAD.MOV.U32 R22, RZ, RZ, R24 ;  /* 0x000000ffff167224 */ /* 0x002fe200078e0018 */
[----:B------:R-:W-:-:S02]  /*f8a40*/  MOV R23, R26 ;  /* 0x0000001a00177202 */ /* 0x000fc40000000f00 */
[----:B------:R-:W4:Y:S04]  /*f8a50*/  LDL.LU R26, [R1+0x4a08] ;  /* 0x004a0800011a7983 */ /* 0x000f280000300800 */
[----:B------:R1:W-:Y:S02]  /*f8a60*/  LDGSTS.E [R21+0x4fd00], [R22.64], P3 ;  /* 0x4fd0000016157fae */ /* 0x0003e40009921844 */
[----:B-1----:R-:W-:Y:S02]  /*f8a70*/  MOV R23, R29 ;  /* 0x0000001d00177202 */ /* 0x002fe40000000f00 */
[----:B------:R-:W4:Y:S01]  /*f8a80*/  LDL.LU R29, [R1+0x4a04] ;  /* 0x004a0400011d7983 */ /* 0x000f220000300800 */
[----:B------:R-:W-:-:S03]  /*f8a90*/  IMAD.MOV.U32 R22, RZ, RZ, R27 ;  /* 0x000000ffff167224 */ /* 0x000fc600078e001b */
[----:B------:R-:W4:Y:S01]  /*f8aa0*/  LDL.LU R27, [R1+0x49fc] ;  /* 0x0049fc00011b7983 */ /* 0x000f220000300800 */
[----:B------:R-:W-:-:S03]  /*f8ab0*/  ISETP.GT.AND P5, PT, R20, 0xf, PT ;  /* 0x0000000f1400780c */ /* 0x000fc60003fa4270 */
[----:B------:R1:W-:Y:S01]  /*f8ac0*/  LDGSTS.E [R21+0x4fd80], [R22.64], P3 ;  /* 0x4fd8000016157fae */ /* 0x0003e20009921844 */
[----:B------:R-:W-:Y:S02]  /*f8ad0*/  SEL R24, RZ, 0x4, !P5 ;  /* 0x00000004ff187807 */ /* 0x000fe40006800000 */
[-C--:B------:R-:W-:Y:S02]  /*f8ae0*/  IADD3 R44, P5, R44, R25.reuse, RZ ;  /* 0x000000192c2c7210 */ /* 0x080fe40007fbe0ff */
[----:B------:R-:W-:Y:S02]  /*f8af0*/  IADD3 R42, P3, R42, R25, RZ ;  /* 0x000000192a2a7210 */ /* 0x000fe40007f7e0ff */
[----:B------:R-:W-:Y:S02]  /*f8b00*/  LOP3.LUT R47, R47, 0x60, RZ, 0x3c, !PT ;  /* 0x000000602f2f7812 */ /* 0x000fe400078e3cff */
[----:B-1----:R-:W-:Y:S01]  /*f8b10*/  SEL R21, R24, RZ, !P0 ;  /* 0x000000ff18157207 */ /* 0x002fe20004000000 */
[----:B------:R-:W-:Y:S01]  /*f8b20*/  IMAD.MOV.U32 R22, RZ, RZ, R44 ;  /* 0x000000ffff167224 */ /* 0x000fe200078e002c */
[----:B------:R-:W-:Y:S04]  /*f8b30*/  STL [R1+0x4aa0], R44 ;  /* 0x004aa02c01007387 */ /* 0x000fe80000100800 */
[----:B------:R-:W-:Y:S01]  /*f8b40*/  STL [R1+0x4a98], R42 ;  /* 0x004a982a01007387 */ /* 0x000fe20000100800 */
[----:B---3--:R-:W-:Y:S01]  /*f8b50*/  IMAD.X R45, R45, 0x1, R0, P5 ;  /* 0x000000012d2d7824 */ /* 0x008fe200028e0600 */
[----:B------:R-:W-:-:S02]  /*f8b60*/  IADD3.X R43, R43, R0, RZ, P3, !PT ;  /* 0x000000002b2b7210 */ /* 0x000fc40001ffe4ff */
[----:B------:R-:W-:Y:S01]  /*f8b70*/  ISETP.NE.U32.AND P3, PT, R21, RZ, PT ;  /* 0x000000ff1500720c */ /* 0x000fe20003f65070 */
[----:B------:R-:W-:Y:S01]  /*f8b80*/  IMAD R21, R46, 0x10000, R47 ;  /* 0x000100002e157824 */ /* 0x000fe200078e022f */
[----:B------:R-:W-:Y:S02]  /*f8b90*/  MOV R23, R45 ;  /* 0x0000002d00177202 */ /* 0x000fe40000000f00 */
[----:B------:R-:W-:-:S03]  /*f8ba0*/  IADD3 R40, P5, R40, R25, RZ ;  /* 0x0000001928287210 */ /* 0x000fc60007fbe0ff */
[----:B------:R1:W-:Y:S01]  /*f8bb0*/  LDGSTS.E [R21+0x40600], [R22.64], P1 ;  /* 0x4060000016157fae */ /* 0x0003e20008921844 */
[----:B------:R-:W-:Y:S02]  /*f8bc0*/  IADD3.X R41, R41, R0, RZ, P5, !PT ;  /* 0x0000000029297210 */ /* 0x000fe40002ffe4ff */
[----:B--2---:R-:W-:Y:S02]  /*f8bd0*/  IADD3 R34, P5, R34, R25, RZ ;  /* 0x0000001922227210 */ /* 0x004fe40007fbe0ff */
[----:B-1----:R-:W-:Y:S01]  /*f8be0*/  MOV R22, R42 ;  /* 0x0000002a00167202 */ /* 0x002fe20000000f00 */
[----:B------:R-:W-:-:S05]  /*f8bf0*/  IMAD.MOV.U32 R23, RZ, RZ, R43 ;  /* 0x000000ffff177224 */ /* 0x000fca00078e002b */
[----:B------:R1:W-:Y:S01]  /*f8c00*/  LDGSTS.E [R21+0x40680], [R22.64], P1 ;  /* 0x4068000016157fae */ /* 0x0003e20008921844 */
[----:B------:R-:W-:Y:S01]  /*f8c10*/  HMMA.1688.F32.TF32 R48, R16, R150, R48 ;  /* 0x000000961030723c */ /* 0x000fe20000081030 */
[----:B------:R-:W-:Y:S01]  /*f8c20*/  IMAD.X R35, R35, 0x1, R0, P5 ;  /* 0x0000000123237824 */ /* 0x000fe200028e0600 */
[----:B-1----:R-:W-:Y:S01]  /*f8c30*/  MOV R22, R40 ;  /* 0x0000002800167202 */ /* 0x002fe20000000f00 */
[----:B------:R-:W-:-:S05]  /*f8c40*/  IMAD.MOV.U32 R23, RZ, RZ, R41 ;  /* 0x000000ffff177224 */ /* 0x000fca00078e0029 */
[----:B----4-:R-:W-:Y:S01]  /*f8c50*/  HMMA.1688.F32.TF32 R36, R16, R146, R36 ;  /* 0x000000921024723c */ /* 0x010fe20000081024 */
[----:B------:R1:W-:Y:S01]  /*f8c60*/  LDGSTS.E [R21+0x40700], [R22.64], P1 ;  /* 0x4070000016157fae */ /* 0x0003e20008921844 */
[----:B------:R-:W-:-:S03]  /*f8c70*/  IADD3 R32, P5, R32, R25, RZ ;  /* 0x0000001920207210 */ /* 0x000fc60007fbe0ff */
[----:B------:R-:W-:Y:S04]  /*f8c80*/  STL [R1+0x4a94], R45 ;  /* 0x004a942d01007387 */ /* 0x000fe80000100800 */
[----:B------:R-:W-:Y:S01]  /*f8c90*/  STL [R1+0x4a90], R40 ;  /* 0x004a902801007387 */ /* 0x000fe20000100800 */
[----:B-1----:R-:W-:Y:S01]  /*f8ca0*/  MOV R22, R34 ;  /* 0x0000002200167202 */ /* 0x002fe20000000f00 */
[----:B------:R-:W-:Y:S02]  /*f8cb0*/  IMAD.MOV.U32 R23, RZ, RZ, R35 ;  /* 0x000000ffff177224 */ /* 0x000fe400078e0023 */
[----:B------:R1:W-:Y:S01]  /*f8cc0*/  STL [R1+0x4a8c], R43 ;  /* 0x004a8c2b01007387 */ /* 0x0003e20000100800 */
[----:B------:R-:W-:-:S03]  /*f8cd0*/  IADD3.X R33, R33, R0, RZ, P5, !PT ;  /* 0x0000000021217210 */ /* 0x000fc60002ffe4ff */
[----:B------:R2:W-:Y:S04]  /*f8ce0*/  STL [R1+0x4a84], R41 ;  /* 0x004a842901007387 */ /* 0x0005e80000100800 */
[----:B------:R3:W-:Y:S01]  /*f8cf0*/  LDGSTS.E [R21+0x40780], [R22.64], P1 ;  /* 0x4078000016157fae */ /* 0x0007e20008921844 */
[----:B------:R-:W-:-:S03]  /*f8d00*/  IADD3 R30, P1, R30, R25, RZ ;  /* 0x000000191e1e7210 */ /* 0x000fc60007f3e0ff */
[----:B------:R-:W-:Y:S01]  /*f8d10*/  STL.64 [R1+0xd70], R48 ;  /* 0x000d703001007387 */ /* 0x000fe20000100a00 */
[----:B------:R-:W-:-:S03]  /*f8d20*/  IADD3 R28, P5, R28, R25, RZ ;  /* 0x000000191c1c7210 */ /* 0x000fc60007fbe0ff */
[----:B------:R-:W-:Y:S01]  /*f8d30*/  STL.64 [R1+0xd78], R50 ;  /* 0x000d783201007387 */ /* 0x000fe20000100a00 */
[----:B------:R-:W-:-:S03]  /*f8d40*/  IMAD.X R31, R31, 0x1, R0, P1 ;  /* 0x000000011f1f7824 */ /* 0x000fc600008e0600 */
[----:B------:R-:W-:Y:S04]  /*f8d50*/  STL [R1+0x4a88], R34 ;  /* 0x004a882201007387 */ /* 0x000fe80000100800 */
[----:B------:R4:W-:Y:S01]  /*f8d60*/  STL [R1+0x4a7c], R35 ;  /* 0x004a7c2301007387 */ /* 0x0009e20000100800 */
[----:B------:R-:W-:-:S03]  /*f8d70*/  IADD3 R26, P1, R26, R25, RZ ;  /* 0x000000191a1a7210 */ /* 0x000fc60007f3e0ff */
[----:B------:R-:W-:Y:S04]  /*f8d80*/  STL [R1+0x4a20], R32 ;  /* 0x004a202001007387 */ /* 0x000fe80000100800 */
[----:B------:R-:W-:Y:S01]  /*f8d90*/  STL [R1+0x4a18], R30 ;  /* 0x004a181e01007387 */ /* 0x000fe20000100800 */
[----:B------:R-:W-:-:S03]  /*f8da0*/  IADD3.X R29, R29, R0, RZ, P5, !PT ;  /* 0x000000001d1d7210 */ /* 0x000fc60002ffe4ff */
[----:B------:R1:W-:Y:S04]  /*f8db0*/  STL [R1+0x4a14], R33 ;  /* 0x004a142101007387 */ /* 0x0003e80000100800 */
[----:B------:R-:W-:Y:S04]  /*f8dc0*/  STL.64 [R1+0xd60], R36 ;  /* 0x000d602401007387 */ /* 0x000fe80000100a00 */
[----:B------:R-:W-:Y:S04]  /*f8dd0*/  STL.64 [R1+0xd68], R38 ;  /* 0x000d682601007387 */ /* 0x000fe80000100a00 */
[----:B------:R-:W-:Y:S01]  /*f8de0*/  STL [R1+0x4a10], R28 ;  /* 0x004a101c01007387 */ /* 0x000fe20000100800 */
[----:B------:R-:W-:-:S03]  /*f8df0*/  IMAD.X R27, R27, 0x1, R0, P1 ;  /* 0x000000011b1b7824 */ /* 0x000fc600008e0600 */
[----:B------:R2:W-:Y:S01]  /*f8e00*/  STL [R1+0x4a0c], R31 ;  /* 0x004a0c1f01007387 */ /* 0x0005e20000100800 */
[----:B---3--:R-:W-:-:S03]  /*f8e10*/  IMAD.MOV.U32 R22, RZ, RZ, R32 ;  /* 0x000000ffff167224 */ /* 0x008fc600078e0020 */
[----:B-1----:R-:W3:Y:S01]  /*f8e20*/  LDL.LU R43, [R1+0x49a0] ;  /* 0x0049a000012b7983 */ /* 0x002ee20000300800 */
[----:B------:R-:W-:-:S03]  /*f8e30*/  MOV R23, R33 ;  /* 0x0000002100177202 */ /* 0x000fc60000000f00 */
[----:B------:R-:W-:Y:S04]  /*f8e40*/  STL [R1+0x4a08], R26 ;  /* 0x004a081a01007387 */ /* 0x000fe80000100800 */
[----:B------:R1:W-:Y:S04]  /*f8e50*/  STL [R1+0x4a04], R29 ;  /* 0x004a041d01007387 */ /* 0x0003e80000100800 */
[----:B--2---:R-:W2:Y:S04]  /*f8e60*/  LDL.LU R41, [R1+0x4998] ;  /* 0x0049980001297983 */ /* 0x004ea80000300800 */
[----:B----4-:R-:W4:Y:S04]  /*f8e70*/  LDL.LU R35, [R1+0x4990] ;  /* 0x0049900001237983 */ /* 0x010f280000300800 */
[----:B------:R-:W4:Y:S04]  /*f8e80*/  LDL.LU R44, [R1+0x4994] ;  /* 0x00499400012c7983 */ /* 0x000f280000300800 */
[----:B------:R-:W4:Y:S04]  /*f8e90*/  LDL.LU R42, [R1+0x498c] ;  /* 0x00498c00012a7983 */ /* 0x000f280000300800 */
[----:B------:R1:W-:Y:S04]  /*f8ea0*/  STL [R1+0x49fc], R27 ;  /* 0x0049fc1b01007387 */ /* 0x0003e80000100800 */
[----:B------:R1:W-:Y:S04]  /*f8eb0*/  LDGSTS.E [R21+0x40e00], [R22.64], P4 ;  /* 0x40e0000016157fae */ /* 0x0003e8000a121844 */
[----:B------:R-:W4:Y:S04]  /*f8ec0*/  LDL.LU R40, [R1+0x4984] ;  /* 0x0049840001287983 */ /* 0x000f280000300800 */
[----:B------:R-:W4:Y:S01]  /*f8ed0*/  LDL.LU R33, [R1+0x4988] ;  /* 0x0049880001217983 */ /* 0x000f220000300800 */
[----:B-1----:R-:W-:-:S03]  /*f8ee0*/  MOV R23, R31 ;  /* 0x0000001f00177202 */ /* 0x002fc60000000f00 */
        /* <DEDUP_REMOVED lines=11> */
[----:B------:R-:W4:Y:S04]  /*f8fa0*/  LDL.LU R32, [R1+0x4914] ;  /* 0x0049140001207983 */ /* 0x000f280000300800 */
[----:B------:R1:W-:Y:S04]  /*f8fb0*/  LDGSTS.E [R21+0x40e80], [R22.64], P4 ;  /* 0x40e8000016157fae */ /* 0x0003e8000a121844 */
[----:B------:R-:W4:Y:S01]  /*f8fc0*/  LDL.LU R30, [R1+0x490c] ;  /* 0x00490c00011e7983 */ /* 0x000f220000300800 */
[----:B-1----:R-:W-:Y:S01]  /*f8fd0*/  MOV R22, R28 ;  /* 0x0000001c00167202 */ /* 0x002fe20000000f00 */
[----:B------:R-:W-:-:S02]  /*f8fe0*/  IMAD.MOV.U32 R23, RZ, RZ, R29 ;  /* 0x000000ffff177224 */ /* 0x000fc400078e001d */
[----:B------:R-:W4:Y:S04]  /*f8ff0*/  LDL.LU R29, [R1+0x4918] ;  /* 0x00491800011d7983 */ /* 0x000f280000300800 */
[----:B------:R1:W-:Y:S04]  /*f9000*/  LDGSTS.E [R21+0x40f00], [R22.64], P4 ;  /* 0x40f0000016157fae */ /* 0x0003e8000a121844 */
[----:B------:R-:W4:Y:S01]  /*f9010*/  LDL.LU R28, [R1+0x4904] ;  /* 0x00490400011c7983 */ /* 0x000f220000300800 */
[----:B-1----:R-:W-:Y:S01]  /*f9020*/  IMAD.MOV.U32 R23, RZ, RZ, R27 ;  /* 0x000000ffff177224 */ /* 0x002fe200078e001b */
[----:B------:R-:W-:-:S02]  /*f9030*/  MOV R22, R26 ;  /* 0x0000001a00167202 */ /* 0x000fc40000000f00 */
[----:B------:R-:W4:Y:S04]  /*f9040*/  LDL.LU R27, [R1+0x4910] ;  /* 0x00491000011b7983 */ /* 0x000f280000300800 */
[----:B------:R-:W4:Y:S04]  /*f9050*/  LDL.LU R26, [R1+0x48fc] ;  /* 0x0048fc00011a7983 */ /* 0x000f280000300800 */
[----:B------:R-:W4:Y:S01]  /*f9060*/  LDL.LU R24, [R1+0x4908] ;  /* 0x0049080001187983 */ /* 0x000f220000300800 */
[C---:B------:R-:W-:Y:S02]  /*f9070*/  ISETP.GT.AND P1, PT, R20.reuse, 0x13, PT ;  /* 0x000000131400780c */ /* 0x040fe40003f24270 */
[----:B------:R-:W-:Y:S01]  /*f9080*/  ISETP.GT.AND P5, PT, R20, 0x17, PT ;  /* 0x000000171400780c */ /* 0x000fe20003fa4270 */
[----:B------:R1:W-:Y:S02]  /*f9090*/  LDGSTS.E [R21+0x40f80], [R22.64], P4 ;  /* 0x40f8000016157fae */ /* 0x0003e4000a121844 */
[----:B-1----:R-:W-:-:S02]  /*f90a0*/  SEL R22, RZ, 0x4, !P1 ;  /* 0x00000004ff167807 */ /* 0x002fc40004800000 */
[----:B------:R-:W-:Y:S02]  /*f90b0*/  SEL R23, RZ, 0x4, !P5 ;  /* 0x00000004ff177807 */ /* 0x000fe40006800000 */
[----:B------:R-:W-:Y:S02]  /*f90c0*/  SEL R22, R22, RZ, !P0 ;  /* 0x000000ff16167207 */ /* 0x000fe40004000000 */
[----:B------:R-:W-:Y:S02]  /*f90d0*/  SEL R23, R23, RZ, !P0 ;  /* 0x000000ff17177207 */ /* 0x000fe40004000000 */
[-C--:B---3--:R-:W-:Y:S02]  /*f90e0*/  IADD3 R43, P1, R43, R25.reuse, RZ ;  /* 0x000000192b2b7210 */ /* 0x088fe40007f3e0ff */
[----:B--2---:R-:W-:Y:S02]  /*f90f0*/  IADD3 R41, P4, R41, R25, RZ ;  /* 0x0000001929297210 */ /* 0x004fe40007f9e0ff */
[----:B----4-:R-:W-:-:S02]  /*f9100*/  IADD3.X R44, R44, R0, RZ, P1, !PT ;  /* 0x000000002c2c7210 */ /* 0x010fc40000ffe4ff */
[----:B------:R-:W-:Y:S01]  /*f9110*/  ISETP.NE.U32.AND P1, PT, R22, RZ, PT ;  /* 0x000000ff1600720c */ /* 0x000fe20003f25070 */
[----:B------:R-:W-:Y:S01]  /*f9120*/  IMAD.X R42, R42, 0x1, R0, P4 ;  /* 0x000000012a2a7824 */ /* 0x000fe200020e0600 */
[----:B------:R-:W-:Y:S01]  /*f9130*/  ISETP.NE.U32.AND P4, PT, R23, RZ, PT ;  /* 0x000000ff1700720c */ /* 0x000fe20003f85070 */
[----:B------:R-:W-:Y:S01]  /*f9140*/  IMAD.MOV.U32 R22, RZ, RZ, R43 ;  /* 0x000000ffff167224 */ /* 0x000fe200078e002b */
[----:B------:R-:W-:Y:S02]  /*f9150*/  MOV R23, R44 ;  /* 0x0000002c00177202 */ /* 0x000fe40000000f00 */
[----:B------:R-:W-:-:S03]  /*f9160*/  IADD3 R35, P5, R35, R25, RZ ;  /* 0x0000001923237210 */ /* 0x000fc60007fbe0ff */
[----:B------:R1:W-:Y:S01]  /*f9170*/  LDGSTS.E [R21+0x41600], [R22.64], P2 ;  /* 0x4160000016157fae */ /* 0x0003e20009121844 */
[----:B------:R-:W-:Y:S02]  /*f9180*/  IADD3.X R40, R40, R0, RZ, P5, !PT ;  /* 0x0000000028287210 */ /* 0x000fe40002ffe4ff */
[----:B------:R-:W-:Y:S02]  /*f9190*/  IADD3 R33, P5, R33, R25, RZ ;  /* 0x0000001921217210 */ /* 0x000fe40007fbe0ff */
[----:B-1----:R-:W-:Y:S01]  /*f91a0*/  MOV R22, R41 ;  /* 0x0000002900167202 */ /* 0x002fe20000000f00 */
[----:B------:R-:W-:-:S05]  /*f91b0*/  IMAD.MOV.U32 R23, RZ, RZ, R42 ;  /* 0x000000ffff177224 */ /* 0x000fca00078e002a */
[----:B------:R1:W-:Y:S01]  /*f91c0*/  LDGSTS.E [R21+0x41680], [R22.64], P2 ;  /* 0x4168000016157fae */ /* 0x0003e20009121844 */
[C---:B------:R-:W-:Y:S01]  /*f91d0*/  HMMA.1688.F32.TF32 R48, R16.reuse, R142, R48 ;  /* 0x0000008e1030723c */ /* 0x040fe20000081030 */
[----:B-1----:R-:W-:Y:S01]  /*f91e0*/  MOV R22, R35 ;  /* 0x0000002300167202 */ /* 0x002fe20000000f00 */
[----:B------:R-:W-:Y:S02]  /*f91f0*/  IMAD.MOV.U32 R23, RZ, RZ, R40 ;  /* 0x000000ffff177224 */ /* 0x000fe400078e0028 */
[----:B------:R-:W-:Y:S01]  /*f9200*/  IMAD.X R34, R34, 0x1, R0, P5 ;  /* 0x0000000122227824 */ /* 0x000fe200028e0600 */
[----:B------:R1:W-:Y:S04]  /*f9210*/  STL [R1+0x49a0], R43 ;  /* 0x0049a02b01007387 */ /* 0x0003e80000100800 */
[----:B------:R2:W-:Y:S01]  /*f9220*/  LDGSTS.E [R21+0x41700], [R22.64], P2 ;  /* 0x4170000016157fae */ /* 0x0005e20009121844 */
[----:B------:R-:W-:Y:S01]  /*f9230*/  HMMA.1688.F32.TF32 R36, R16, R138, R36 ;  /* 0x0000008a1024723c */ /* 0x000fe20000081024 */
[----:B--2---:R-:W-:Y:S01]  /*f9240*/  MOV R22, R33 ;  /* 0x0000002100167202 */ /* 0x004fe20000000f00 */
[----:B------:R-:W-:Y:S01]  /*f9250*/  IMAD.MOV.U32 R23, RZ, RZ, R34 ;  /* 0x000000ffff177224 */ /* 0x000fe200078e0022 */
[----:B------:R2:W-:Y:S01]  /*f9260*/  STL [R1+0x4998], R41 ;  /* 0x0049982901007387 */ /* 0x0005e20000100800 */
[----:B------:R-:W-:-:S03]  /*f9270*/  IADD3 R31, P5, R31, R25, RZ ;  /* 0x000000191f1f7210 */ /* 0x000fc60007fbe0ff */
[----:B------:R3:W-:Y:S04]  /*f9280*/  STL [R1+0x4990], R35 ;  /* 0x0049902301007387 */ /* 0x0007e80000100800 */
[----:B------:R2:W-:Y:S01]  /*f9290*/  STL [R1+0x4994], R44 ;  /* 0x0049942c01007387 */ /* 0x0005e20000100800 */
[----:B------:R-:W-:-:S03]  /*f92a0*/  IADD3.X R32, R32, R0, RZ, P5, !PT ;  /* 0x0000000020207210 */ /* 0x000fc60002ffe4ff */
[----:B------:R1:W-:Y:S04]  /*f92b0*/  STL [R1+0x498c], R42 ;  /* 0x00498c2a01007387 */ /* 0x0003e80000100800 */
[----:B------:R1:W-:Y:S04]  /*f92c0*/  STL [R1+0x4984], R40 ;  /* 0x0049842801007387 */ /* 0x0003e80000100800 */
[----:B------:R1:W-:Y:S01]  /*f92d0*/  LDGSTS.E [R21+0x41780], [R22.64], P2 ;  /* 0x4178000016157fae */ /* 0x0003e20009121844 */
[----:B------:R-:W-:-:S03]  /*f92e0*/  IADD3 R29, P2, R29, R25, RZ ;  /* 0x000000191d1d7210 */ /* 0x000fc60007f5e0ff */
[----:B------:R-:W-:Y:S04]  /*f92f0*/  STL.64 [R1+0xd50], R48 ;  /* 0x000d503001007387 */ /* 0x000fe80000100a00 */
[----:B------:R-:W-:Y:S01]  /*f9300*/  STL.64 [R1+0xd58], R50 ;  /* 0x000d583201007387 */ /* 0x000fe20000100a00 */
[----:B------:R-:W-:-:S03]  /*f9310*/  IMAD.X R30, R30, 0x1, R0, P2 ;  /* 0x000000011e1e7824 */ /* 0x000fc600010e0600 */
[----:B------:R-:W-:Y:S04]  /*f9320*/  STL [R1+0x4988], R33 ;  /* 0x0049882101007387 */ /* 0x000fe80000100800 */
[----:B------:R-:W-:Y:S01]  /*f9330*/  STL [R1+0x497c], R34 ;  /* 0x00497c2201007387 */ /* 0x000fe20000100800 */
[----:B------:R-:W-:-:S03]  /*f9340*/  IADD3 R27, P5, R27, R25, RZ ;  /* 0x000000191b1b7210 */ /* 0x000fc60007fbe0ff */
[----:B------:R-:W-:Y:S01]  /*f9350*/  STL [R1+0x4920], R31 ;  /* 0x0049201f01007387 */ /* 0x000fe20000100800 */
[----:B-1----:R-:W-:Y:S01]  /*f9360*/  IMAD.MOV.U32 R22, RZ, RZ, R31 ;  /* 0x000000ffff167224 */ /* 0x002fe200078e001f */
[----:B------:R-:W-:Y:S02]  /*f9370*/  MOV R23, R32 ;  /* 0x0000002000177202 */ /* 0x000fe40000000f00 */
[----:B------:R-:W-:Y:S01]  /*f9380*/  STL [R1+0x4918], R29 ;  /* 0x0049181d01007387 */ /* 0x000fe20000100800 */
[----:B------:R-:W-:Y:S02]  /*f9390*/  IADD3.X R28, R28, R0, RZ, P5, !PT ;  /* 0x000000001c1c7210 */ /* 0x000fe40002ffe4ff */
[----:B------:R-:W-:Y:S01]  /*f93a0*/  IADD3 R24, P2, R24, R25, RZ ;  /* 0x0000001918187210 */ /* 0x000fe20007f5e0ff */
[----:B------:R-:W-:Y:S04]  /*f93b0*/  STL [R1+0x4914], R32 ;  /* 0x0049142001007387 */ /* 0x000fe80000100800 */
[----:B------:R-:W-:Y:S04]  /*f93c0*/  STL.64 [R1+0xde0], R36 ;  /* 0x000de02401007387 */ /* 0x000fe80000100a00 */
[----:B------:R-:W-:Y:S04]  /*f93d0*/  STL.64 [R1+0xde8], R38 ;  /* 0x000de82601007387 */ /* 0x000fe80000100a00 */
[----:B------:R-:W-:Y:S01]  /*f93e0*/  STL [R1+0x4910], R27 ;  /* 0x0049101b01007387 */ /* 0x000fe20000100800 */
[----:B------:R-:W-:-:S03]  /*f93f0*/  IMAD.X R26, R26, 0x1, R0, P2 ;  /* 0x000000011a1a7824 */ /* 0x000fc600010e0600 */
[----:B------:R-:W-:Y:S04]  /*f9400*/  STL [R1+0x490c], R30 ;  /* 0x00490c1e01007387 */ /* 0x000fe80000100800 */
[----:B------:R-:W4:Y:S04]  /*f9410*/  LDL.LU R43, [R1+0x48a0] ;  /* 0x0048a000012b7983 */ /* 0x000f280000300800 */
[----:B------:R-:W-:Y:S04]  /*f9420*/  STL [R1+0x4908], R24 ;  /* 0x0049081801007387 */ /* 0x000fe80000100800 */
[----:B------:R1:W-:Y:S04]  /*f9430*/  LDGSTS.E [R21+0x41e00], [R22.64], P3 ;  /* 0x41e0000016157fae */ /* 0x0003e80009921844 */
[----:B------:R3:W-:Y:S04]  /*f9440*/  STL [R1+0x4904], R28 ;  /* 0x0049041c01007387 */ /* 0x0007e80000100800 */
[----:B--2---:R-:W2:Y:S01]  /*f9450*/  LDL.LU R41, [R1+0x4898] ;  /* 0x0048980001297983 */ /* 0x004ea20000300800 */
[----:B-1----:R-:W-:Y:S01]  /*f9460*/  IMAD.MOV.U32 R22, RZ, RZ, R29 ;  /* 0x000000ffff167224 */ /* 0x002fe200078e001d */
[----:B------:R-:W-:-:S02]  /*f9470*/  MOV R23, R30 ;  /* 0x0000001e00177202 */ /* 0x000fc40000000f00 */
[----:B---3--:R-:W3:Y:S04]  /*f9480*/  LDL.LU R35, [R1+0x4890] ;  /* 0x0048900001237983 */ /* 0x008ee80000300800 */
[----:B------:R-:W3:Y:S04]  /*f9490*/  LDL.LU R44, [R1+0x4894] ;  /* 0x00489400012c7983 */ /* 0x000ee80000300800 */
[----:B------:R-:W3:Y:S04]  /*f94a0*/  LDL.LU R42, [R1+0x488c] ;  /* 0x00488c00012a7983 */ /* 0x000ee80000300800 */
[----:B------:R1:W-:Y:S04]  /*f94b0*/  LDGSTS.E [R21+0x41e80], [R22.64], P3 ;  /* 0x41e8000016157fae */ /* 0x0003e80009921844 */
[----:B------:R1:W-:Y:S04]  /*f94c0*/  STL [R1+0x48fc], R26 ;  /* 0x0048fc1a01007387 */ /* 0x0003e80000100800 */
[----:B------:R-:W3:Y:S01]  /*f94d0*/  LDL.LU R40, [R1+0x4884] ;  /* 0x0048840001287983 */ /* 0x000ee20000300800 */
[----:B-1----:R-:W-:-:S03]  /*f94e0*/  IMAD.MOV.U32 R23, RZ, RZ, R28 ;  /* 0x000000ffff177224 */ /* 0x002fc600078e001c */
[----:B------:R-:W3:Y:S04]  /*f94f0*/  LDL.LU R28, [R1+0x4888] ;  /* 0x00488800011c7983 */ /* 0x000ee80000300800 */
[----:B------:R-:W3:Y:S04]  /*f9500*/  LDL.LU R32, [R1+0x4820] ;  /* 0x0048200001207983 */ /* 0x000ee80000300800 */
[----:B------:R-:W3:Y:S04]  /*f9510*/  LDL.LU R48, [R1+0x440] ;  /* 0x0004400001307983 */ /* 0x000ee80000300800 */
[----:B------:R-:W3:Y:S04]  /*f9520*/  LDL.LU R49, [R1+0x444] ;  /* 0x0004440001317983 */ /* 0x000ee80000300800 */
[----:B------:R-:W3:Y:S01]  /*f9530*/  LDL.LU R50, [R1+0x448] ;  /* 0x0004480001327983 */ /* 0x000ee20000300800 */
[----:B------:R-:W-:-:S03]  /*f9540*/  MOV R22, R27 ;  /* 0x0000001b00167202 */ /* 0x000fc60000000f00 */
[----:B------:R-:W3:Y:S04]  /*f9550*/  LDL.LU R34, [R1+0x487c] ;  /* 0x00487c0001227983 */ /* 0x000ee80000300800 */
[----:B------:R1:W-:Y:S04]  /*f9560*/  LDGSTS.E [R21+0x41f00], [R22.64], P3 ;  /* 0x41f0000016157fae */ /* 0x0003e80009921844 */
[----:B------:R-:W3:Y:S04]  /*f9570*/  LDL.LU R33, [R1+0x4814] ;  /* 0x0048140001217983 */ /* 0x000ee80000300800 */
[----:B------:R-:W3:Y:S01]  /*f9580*/  LDL.LU R31, [R1+0x480c] ;  /* 0x00480c00011f7983 */ /* 0x000ee20000300800 */
[----:B-1----:R-:W-:-:S03]  /*f9590*/  MOV R22, R24 ;  /* 0x0000001800167202 */ /* 0x002fc60000000f00 */
[----:B------:R-:W3:Y:S04]  /*f95a0*/  LDL.LU R24, [R1+0x4818] ;  /* 0x0048180001187983 */ /* 0x000ee80000300800 */
[----:B------:R-:W3:Y:S01]  /*f95b0*/  LDL.LU R30, [R1+0x4804] ;  /* 0x00480400011e7983 */ /* 0x000ee20000300800 */
[----:B------:R-:W-:-:S03]  /*f95c0*/  IMAD.MOV.U32 R23, RZ, RZ, R26 ;  /* 0x000000ffff177224 */ /* 0x000fc600078e001a */
[----:B------:R-:W3:Y:S04]  /*f95d0*/  LDL.LU R27, [R1+0x4810] ;  /* 0x00481000011b7983 */ /* 0x000ee80000300800 */
[----:B------:R-:W3:Y:S04]  /*f95e0*/  LDL.LU R29, [R1+0x47fc] ;  /* 0x0047fc00011d7983 */ /* 0x000ee80000300800 */
[----:B------:R-:W3:Y:S01]  /*f95f0*/  LDL.LU R26, [R1+0x4808] ;  /* 0x00480800011a7983 */ /* 0x000ee20000300800 */
[C---:B------:R-:W-:Y:S02]  /*f9600*/  ISETP.GT.AND P2, PT, R20.reuse, 0x1b, PT ;  /* 0x0000001b1400780c */ /* 0x040fe40003f44270 */
[----:B------:R-:W-:Y:S01]  /*f9610*/  ISETP.GT.AND P5, PT, R20, 0x1f, PT ;  /* 0x0000001f1400780c */ /* 0x000fe20003fa4270 */
[----:B------:R1:W-:Y:S01]  /*f9620*/  LDGSTS.E [R21+0x41f80], [R22.64], P3 ;  /* 0x41f8000016157fae */ /* 0x0003e20009921844 */
[----:B------:R-:W-:-:S02]  /*f9630*/  MOV R51, R144 ;  /* 0x0000009000337202 */ /* 0x000fc40000000f00 */
[----:B-1----:R-:W-:Y:S02]  /*f9640*/  SEL R22, RZ, 0x4, !P2 ;  /* 0x00000004ff167807 */ /* 0x002fe40005000000 */
[----:B------:R-:W-:Y:S02]  /*f9650*/  SEL R23, RZ, 0x4, !P5 ;  /* 0x00000004ff177807 */ /* 0x000fe40006800000 */
[----:B------:R-:W-:Y:S02]  /*f9660*/  SEL R22, R22, RZ, !P0 ;  /* 0x000000ff16167207 */ /* 0x000fe40004000000 */
[----:B------:R-:W-:Y:S01]  /*f9670*/  SEL R23, R23, RZ, !P0 ;  /* 0x000000ff17177207 */ /* 0x000fe20004000000 */
[----:B------:R-:W-:Y:S01]  /*f9680*/  IMAD.MOV.U32 R36, RZ, RZ, R141 ;  /* 0x000000ffff247224 */ /* 0x000fe200078e008d */
[----:B------:R-:W-:Y:S01]  /*f9690*/  MOV R37, R140 ;  /* 0x0000008c00257202 */ /* 0x000fe20000000f00 */
[----:B------:R-:W-:Y:S01]  /*f96a0*/  IMAD.MOV.U32 R38, RZ, RZ, R137 ;  /* 0x000000ffff267224 */ /* 0x000fe200078e0089 */
[----:B------:R-:W-:-:S07]  /*f96b0*/  MOV R39, R136 ;  /* 0x0000008800277202 */ /* 0x000fce0000000f00 */
[----:B------:R-:W-:Y:S01]  /*f96c0*/  HMMA.1688.F32.TF32 R36, R16, R130, R36 ;  /* 0x000000821024723c */ /* 0x000fe20000081024 */
[-C--:B----4-:R-:W-:Y:S02]  /*f96d0*/  IADD3 R43, P2, R43, R25.reuse, RZ ;  /* 0x000000192b2b7210 */ /* 0x090fe40007f5e0ff */
[----:B--2---:R-:W-:-:S03]  /*f96e0*/  IADD3 R41, P3, R41, R25, RZ ;  /* 0x0000001929297210 */ /* 0x004fc60007f7e0ff */
[----:B---3--:R-:W-:Y:S01]  /*f96f0*/  IMAD.X R44, R44, 0x1, R0, P2 ;  /* 0x000000012c2c7824 */ /* 0x008fe200010e0600 */
[----:B------:R-:W-:Y:S02]  /*f9700*/  ISETP.NE.U32.AND P2, PT, R22, RZ, PT ;  /* 0x000000ff1600720c */ /* 0x000fe40003f45070 */
[----:B------:R-:W-:Y:S02]  /*f9710*/  IADD3.X R42, R42, R0, RZ, P3, !PT ;  /* 0x000000002a2a7210 */ /* 0x000fe40001ffe4ff */
[----:B------:R-:W-:Y:S01]  /*f9720*/  ISETP.NE.U32.AND P3, PT, R23, RZ, PT ;  /* 0x000000ff1700720c */ /* 0x000fe20003f65070 */
[----:B------:R-:W-:Y:S01]  /*f9730*/  IMAD.MOV.U32 R23, RZ, RZ, R44 ;  /* 0x000000ffff177224 */ /* 0x000fe200078e002c */
[----:B------:R-:W-:Y:S02]  /*f9740*/  MOV R22, R43 ;  /* 0x0000002b00167202 */ /* 0x000fe40000000f00 */
[----:B------:R-:W-:-:S03]  /*f9750*/  IADD3 R35, P5, R35, R25, RZ ;  /* 0x0000001923237210 */ /* 0x000fc60007fbe0ff */
[----:B------:R1:W-:Y:S02]  /*f9760*/  LDGSTS.E [R21+0x42600], [R22.64], P1 ;  /* 0x4260000016157fae */ /* 0x0003e40008921844 */
[----:B------:R-:W-:Y:S02]  /*f9770*/  IMAD.X R40, R40, 0x1, R0, P5 ;  /* 0x0000000128287824 */ /* 0x000fe400028e0600 */
[----:B-1----:R-:W-:Y:S01]  /*f9780*/  IMAD.MOV.U32 R22, RZ, RZ, R41 ;  /* 0x000000ffff167224 */ /* 0x002fe200078e0029 */
[----:B------:R-:W-:Y:S02]  /*f9790*/  MOV R23, R42 ;  /* 0x0000002a00177202 */ /* 0x000fe40000000f00 */
[----:B------:R-:W-:-:S03]  /*f97a0*/  IADD3 R28, P5, R28, R25, RZ ;  /* 0x000000191c1c7210 */ /* 0x000fc60007fbe0ff */
[----:B------:R1:W-:Y:S01]  /*f97b0*/  LDGSTS.E [R21+0x42680], [R22.64], P1 ;  /* 0x4268000016157fae */ /* 0x0003e20008921844 */
[----:B------:R-:W-:Y:S01]  /*f97c0*/  HMMA.1688.F32.TF32 R48, R16, R134, R48 ;  /* 0x000000861030723c */ /* 0x000fe20000081030 */
[----:B-1----:R-:W-:Y:S01]  /*f97d0*/  IMAD.MOV.U32 R22, RZ, RZ, R35 ;  /* 0x000000ffff167224 */ /* 0x002fe200078e0023 */
[----:B------:R-:W-:Y:S02]  /*f97e0*/  MOV R23, R40 ;  /* 0x0000002800177202 */ /* 0x000fe40000000f00 */
[----:B------:R-:W-:Y:S01]  /*f97f0*/  IADD3.X R34, R34, R0, RZ, P5, !PT ;  /* 0x0000000022227210 */ /* 0x000fe20002ffe4ff */
[----:B------:R1:W-:Y:S01]  /*f9800*/  STL [R1+0x48a0], R43 ;  /* 0x0048a02b01007387 */ /* 0x0003e20000100800 */
[----:B------:R-:W-:-:S03]  /*f9810*/  IADD3 R32, P5, R32, R25, RZ ;  /* 0x0000001920207210 */ /* 0x000fc60007fbe0ff */
[----:B------:R2:W-:Y:S04]  /*f9820*/  LDGSTS.E [R21+0x42700], [R22.64], P1 ;  /* 0x4270000016157fae */ /* 0x0005e80008921844 */
[----:B------:R3:W-:Y:S04]  /*f9830*/  STL [R1+0x4898], R41 ;  /* 0x0048982901007387 */ /* 0x0007e80000100800 */
[----:B------:R-:W-:Y:S01]  /*f9840*/  STL [R1+0x4890], R35 ;  /* 0x0048902301007387 */ /* 0x000fe20000100800 */
[----:B--2---:R-:W-:Y:S01]  /*f9850*/  IMAD.MOV.U32 R22, RZ, RZ, R28 ;  /* 0x000000ffff167224 */ /* 0x004fe200078e001c */
[----:B------:R-:W-:-:S02]  /*f9860*/  MOV R23, R34 ;  /* 0x0000002200177202 */ /* 0x000fc40000000f00 */
[----:B------:R-:W-:Y:S01]  /*f9870*/  STL [R1+0x4894], R44 ;  /* 0x0048942c01007387 */ /* 0x000fe20000100800 */
[----:B------:R-:W-:-:S03]  /*f9880*/  IMAD.X R33, R33, 0x1, R0, P5 ;  /* 0x0000000121217824 */ /* 0x000fc600028e0600 */
[----:B------:R-:W-:Y:S04]  /*f9890*/  STL [R1+0x488c], R42 ;  /* 0x00488c2a01007387 */ /* 0x000fe80000100800 */
[----:B------:R-:W-:Y:S04]  /*f98a0*/  STL [R1+0x4884], R40 ;  /* 0x0048842801007387 */ /* 0x000fe80000100800 */
[----:B------:R2:W-:Y:S01]  /*f98b0*/  LDGSTS.E [R21+0x42780], [R22.64], P1 ;  /* 0x4278000016157fae */ /* 0x0005e20008921844 */
[----:B------:R-:W-:-:S03]  /*f98c0*/  IADD3 R24, P1, R24, R25, RZ ;  /* 0x0000001918187210 */ /* 0x000fc60007f3e0ff */
[----:B------:R-:W-:Y:S04]  /*f98d0*/  STL.64 [R1+0xdf0], R48 ;  /* 0x000df03001007387 */ /* 0x000fe80000100a00 */
[----:B------:R-:W-:Y:S01]  /*f98e0*/  STL.64 [R1+0xdf8], R50 ;  /* 0x000df83201007387 */ /* 0x000fe20000100a00 */
[----:B------:R-:W-:-:S03]  /*f98f0*/  IADD3 R27, P5, R27, R25, RZ ;  /* 0x000000191b1b7210 */ /* 0x000fc60007fbe0ff */
[----:B------:R4:W-:Y:S04]  /*f9900*/  STL [R1+0x4888], R28 ;  /* 0x0048881c01007387 */ /* 0x0009e80000100800 */
[----:B------:R-:W-:Y:S04]  /*f9910*/  STL [R1+0x487c], R34 ;  /* 0x00487c2201007387 */ /* 0x000fe80000100800 */
[----:B------:R-:W-:Y:S01]  /*f9920*/  STL [R1+0x4820], R32 ;  /* 0x0048202001007387 */ /* 0x000fe20000100800 */
[----:B------:R-:W-:-:S03]  /*f9930*/  IADD3.X R31, R31, R0, RZ, P1, !PT ;  /* 0x000000001f1f7210 */ /* 0x000fc60000ffe4ff */
[----:B------:R1:W-:Y:S01]  /*f9940*/  STL [R1+0x4818], R24 ;  /* 0x0048181801007387 */ /* 0x0003e20000100800 */
[----:B------:R-:W-:-:S03]  /*f9950*/  IADD3 R26, P1, R26, R25, RZ ;  /* 0x000000191a1a7210 */ /* 0x000fc60007f3e0ff */
[----:B------:R-:W-:Y:S01]  /*f9960*/  STL [R1+0x4814], R33 ;  /* 0x0048142101007387 */ /* 0x000fe20000100800 */
[----:B------:R-:W-:-:S03]  /*f9970*/  IMAD.X R30, R30, 0x1, R0, P5 ;  /* 0x000000011e1e7824 */ /* 0x000fc600028e0600 */
[----:B------:R-:W-:Y:S01]  /*f9980*/  STL.64 [R1+0xe00], R36 ;  /* 0x000e002401007387 */ /* 0x000fe20000100a00 */
[----:B--2---:R-:W-:Y:S01]  /*f9990*/  MOV R22, R32 ;  /* 0x0000002000167202 */ /* 0x004fe20000000f00 */
[----:B------:R-:W-:Y:S02]  /*f99a0*/  IMAD.MOV.U32 R23, RZ, RZ, R33 ;  /* 0x000000ffff177224 */ /* 0x000fe400078e0021 */
[----:B------:R-:W-:Y:S04]  /*f99b0*/  STL.64 [R1+0xe08], R38 ;  /* 0x000e082601007387 */ /* 0x000fe80000100a00 */
[----:B-1----:R-:W2:Y:S04]  /*f99c0*/  LDL.LU R43, [R1+0x47a0] ;  /* 0x0047a000012b7983 */ /* 0x002ea80000300800 */
[----:B---3--:R-:W3:Y:S04]  /*f99d0*/  LDL.LU R41, [R1+0x4798] ;  /* 0x0047980001297983 */ /* 0x008ee80000300800 */
[----:B------:R1:W-:Y:S04]  /*f99e0*/  STL [R1+0x4810], R27 ;  /* 0x0048101b01007387 */ /* 0x0003e80000100800 */
[----:B----4-:R-:W4:Y:S04]  /*f99f0*/  LDL.LU R28, [R1+0x4790] ;  /* 0x00479000011c7983 */ /* 0x010f280000300800 */
[----:B------:R-:W-:Y:S04]  /*f9a00*/  STL [R1+0x480c], R31 ;  /* 0x00480c1f01007387 */ /* 0x000fe80000100800 */
[----:B------:R1:W-:Y:S04]  /*f9a10*/  STL [R1+0x4808], R26 ;  /* 0x0048081a01007387 */ /* 0x0003e80000100800 */
[----:B------:R1:W-:Y:S04]  /*f9a20*/  LDGSTS.E [R21+0x42e00], [R22.64], P4 ;  /* 0x42e0000016157fae */ /* 0x0003e8000a121844 */
[----:B------:R-:W-:Y:S04]  /*f9a30*/  STL [R1+0x4804], R30 ;  /* 0x0048041e01007387 */ /* 0x000fe80000100800 */
[----:B------:R-:W4:Y:S01]  /*f9a40*/  LDL.LU R44, [R1+0x4794] ;  /* 0x00479400012c7983 */ /* 0x000f220000300800 */
[----:B-1----:R-:W-:-:S03]  /*f9a50*/  MOV R22, R24 ;  /* 0x0000001800167202 */ /* 0x002fc60000000f00 */
[----:B------:R-:W4:Y:S04]  /*f9a60*/  LDL.LU R24, [R1+0x4788] ;  /* 0x0047880001187983 */ /* 0x000f280000300800 */
[----:B------:R-:W4:Y:S01]  /*f9a70*/  LDL.LU R42, [R1+0x478c] ;  /* 0x00478c00012a7983 */ /* 0x000f220000300800 */
[----:B------:R-:W-:Y:S01]  /*f9a80*/  IMAD.MOV.U32 R23, RZ, RZ, R31 ;  /* 0x000000ffff177224 */ /* 0x000fe200078e001f */
[----:B------:R-:W-:Y:S02]  /*f9a90*/  IADD3.X R29, R29, R0, RZ, P1, !PT ;  /* 0x000000001d1d7210 */ /* 0x000fe40000ffe4ff */
[----:B------:R-:W4:Y:S04]  /*f9aa0*/  LDL.LU R40, [R1+0x4784] ;  /* 0x0047840001287983 */ /* 0x000f280000300800 */
[----:B------:R1:W-:Y:S04]  /*f9ab0*/  LDGSTS.E [R21+0x42e80], [R22.64], P4 ;  /* 0x42e8000016157fae */ /* 0x0003e8000a121844 */
[----:B------:R1:W-:Y:S02]  /*f9ac0*/  STL [R1+0x47fc], R29 ;  /* 0x0047fc1d01007387 */ /* 0x0003e40000100800 */
[----:B-1----:R-:W-:Y:S01]  /*f9ad0*/  IMAD.MOV.U32 R22, RZ, RZ, R27 ;  /* 0x000000ffff167224 */ /* 0x002fe200078e001b */
[----:B------:R-:W-:Y:S01]  /*f9ae0*/  MOV R23, R30 ;  /* 0x0000001e00177202 */ /* 0x000fe20000000f00 */
[----:B------:R-:W4:Y:S04]  /*f9af0*/  LDL.LU R27, [R1+0x4720] ;  /* 0x00472000011b7983 */ /* 0x000f280000300800 */
[----:B------:R1:W-:Y:S02]  /*f9b00*/  LDGSTS.E [R21+0x42f00], [R22.64], P4 ;  /* 0x42f0000016157fae */ /* 0x0003e4000a121844 */
[----:B-1----:R-:W-:-:S02]  /*f9b10*/  IMAD.MOV.U32 R22, RZ, RZ, R26 ;  /* 0x000000ffff167224 */ /* 0x002fc400078e001a */
[----:B------:R-:W4:Y:S04]  /*f9b20*/  LDL.LU R26, [R1+0x477c] ;  /* 0x00477c00011a7983 */ /* 0x000f280000300800 */
[----:B------:R-:W4:Y:S04]  /*f9b30*/  LDL.LU R35, [R1+0x4714] ;  /* 0x0047140001237983 */ /* 0x000f280000300800 */
[----:B------:R-:W4:Y:S04]  /*f9b40*/  LDL.LU R34, [R1+0x470c] ;  /* 0x00470c0001227983 */ /* 0x000f280000300800 */
[----:B------:R-:W4:Y:S04]  /*f9b50*/  LDL.LU R33, [R1+0x4718] ;  /* 0x0047180001217983 */ /* 0x000f280000300800 */
[----:B------:R-:W4:Y:S01]  /*f9b60*/  LDL.LU R32, [R1+0x4704] ;  /* 0x0047040001207983 */ /* 0x000f220000300800 */
[----:B------:R-:W-:-:S03]  /*f9b70*/  MOV R23, R29 ;  /* 0x0000001d00177202 */ /* 0x000fc60000000f00 */
[----:B------:R-:W4:Y:S01]  /*f9b80*/  LDL.LU R31, [R1+0x4710] ;  /* 0x00471000011f7983 */ /* 0x000f220000300800 */
[----:B------:R-:W-:-:S03]  /*f9b90*/  ISETP.GT.AND P5, PT, R20, 0x27, PT ;  /* 0x000000271400780c */ /* 0x000fc60003fa4270 */
[----:B------:R-:W4:Y:S01]  /*f9ba0*/  LDL.LU R29, [R1+0x4708] ;  /* 0x00470800011d7983 */ /* 0x000f220000300800 */
[----:B------:R-:W-:-:S03]  /*f9bb0*/  ISETP.GT.AND P1, PT, R20, 0x23, PT ;  /* 0x000000231400780c */ /* 0x000fc60003f24270 */
[----:B------:R1:W-:Y:S02]  /*f9bc0*/  LDGSTS.E [R21+0x42f80], [R22.64], P4 ;  /* 0x42f8000016157fae */ /* 0x0003e4000a121844 */
[----:B-1----:R-:W-:Y:S02]  /*f9bd0*/  SEL R23, RZ, 0x4, !P5 ;  /* 0x00000004ff177807 */ /* 0x002fe40006800000 */
[----:B------:R-:W-:Y:S02]  /*f9be0*/  SEL R22, RZ, 0x4, !P1 ;  /* 0x00000004ff167807 */ /* 0x000fe40004800000 */
[-C--:B--2---:R-:W-:Y:S02]  /*f9bf0*/  IADD3 R43, P4, R43, R25.reuse, RZ ;  /* 0x000000192b2b7210 */ /* 0x084fe40007f9e0ff */
[----:B---3--:R-:W-:-:S03]  /*f9c00*/  IADD3 R41, P5, R41, R25, RZ ;  /* 0x0000001929297210 */ /* 0x008fc60007fbe0ff */
[----:B------:R-:W-:Y:S01]  /*f9c10*/  STL [R1+0x47a0], R43 ;  /* 0x0047a02b01007387 */ /* 0x000fe20000100800 */
[----:B----4-:R-:W-:-:S03]  /*f9c20*/  IADD3 R28, P1, R28, R25, RZ ;  /* 0x000000191c1c7210 */ /* 0x010fc60007f3e0ff */
[----:B------:R-:W-:Y:S04]  /*f9c30*/  STL [R1+0x4798], R41 ;  /* 0x0047982901007387 */ /* 0x000fe80000100800 */
[----:B------:R-:W-:Y:S01]  /*f9c40*/  STL [R1+0x4790], R28 ;  /* 0x0047901c01007387 */ /* 0x000fe20000100800 */
[----:B------:R-:W-:-:S05]  /*f9c50*/  IMAD.X R44, R44, 0x1, R0, P4 ;  /* 0x000000012c2c7824 */ /* 0x000fca00020e0600 */
[----:B------:R-:W-:Y:S01]  /*f9c60*/  STL [R1+0x4794], R44 ;  /* 0x0047942c01007387 */ /* 0x000fe20000100800 */
[----:B------:R-:W-:-:S05]  /*f9c70*/  IADD3.X R42, R42, R0, RZ, P5, !PT ;  /* 0x000000002a2a7210 */ /* 0x000fca0002ffe4ff */
[----:B------:R-:W-:Y:S04]  /*f9c80*/  STL [R1+0x478c], R42 ;  /* 0x00478c2a01007387 */ /* 0x000fe80000100800 */
[----:B------:R-:W2:Y:S01]  /*f9c90*/  LDL.LU R30, [R1+0x46fc] ;  /* 0x0046fc00011e7983 */ /* 0x000ea20000300800 */
[----:B------:R-:W-:Y:S01]  /*f9ca0*/  IMAD.MOV.U32 R48, RZ, RZ, R133 ;  /* 0x000000ffff307224 */ /* 0x000fe200078e0085 */
[----:B------:R-:W-:Y:S01]  /*f9cb0*/  MOV R49, R132 ;  /* 0x0000008400317202 */ /* 0x000fe20000000f00 */
[----:B------:R-:W-:Y:S01]  /*f9cc0*/  IMAD.MOV.U32 R50, RZ, RZ, R129 ;  /* 0x000000ffff327224 */ /* 0x000fe200078e0081 */
[----:B------:R-:W-:Y:S02]  /*f9cd0*/  MOV R51, R128 ;  /* 0x0000008000337202 */ /* 0x000fe40000000f00 */
[----:B------:R-:W-:-:S02]  /*f9ce0*/  SEL R22, R22, RZ, !P0 ;  /* 0x000000ff16167207 */ /* 0x000fc40004000000 */
[----:B------:R-:W-:Y:S02]  /*f9cf0*/  SEL R23, R23, RZ, !P0 ;  /* 0x000000ff17177207 */ /* 0x000fe40004000000 */
[----:B------:R-:W-:Y:S02]  /*f9d00*/  ISETP.NE.U32.AND P4, PT, R22, RZ, PT ;  /* 0x000000ff1600720c */ /* 0x000fe40003f85070 */
[----:B------:R-:W-:Y:S01]  /*f9d10*/  ISETP.NE.U32.AND P5, PT, R23, RZ, PT ;  /* 0x000000ff1700720c */ /* 0x000fe20003fa5070 */
[----:B------:R-:W-:Y:S01]  /*f9d20*/  IMAD.MOV.U32 R23, RZ, RZ, R44 ;  /* 0x000000ffff177224 */ /* 0x000fe200078e002c */
[----:B------:R-:W-:Y:S01]  /*f9d30*/  MOV R22, R43 ;  /* 0x0000002b00167202 */ /* 0x000fe20000000f00 */
[----:B------:R-:W-:Y:S01]  /*f9d40*/  IMAD.MOV.U32 R36, RZ, RZ, R125 ;  /* 0x000000ffff247224 */ /* 0x000fe200078e007d */
[----:B------:R-:W-:Y:S01]  /*f9d50*/  MOV R37, R124 ;  /* 0x0000007c00257202 */ /* 0x000fe20000000f00 */
[----:B------:R-:W-:Y:S01]  /*f9d60*/  IMAD.MOV.U32 R38, RZ, RZ, R121 ;  /* 0x000000ffff267224 */ /* 0x000fe200078e0079 */
[----:B------:R-:W-:Y:S01]  /*f9d70*/  MOV R39, R120 ;  /* 0x0000007800277202 */ /* 0x000fe20000000f00 */
[----:B------:R-:W-:Y:S01]  /*f9d80*/  HMMA.1688.F32.TF32 R48, R16, R126, R48 ;  /* 0x0000007e1030723c */ /* 0x000fe20000081030 */
[----:B------:R1:W-:Y:S01]  /*f9d90*/  LDGSTS.E [R21+0x43600], [R22.64], P2 ;  /* 0x4360000016157fae */ /* 0x0003e20009121844 */
[----:B------:R-:W-:Y:S01]  /*f9da0*/  IMAD.X R40, R40, 0x1, R0, P1 ;  /* 0x0000000128287824 */ /* 0x000fe200008e0600 */
[----:B------:R-:W-:-:S05]  /*f9db0*/  IADD3 R24, P1, R24, R25, RZ ;  /* 0x0000001918187210 */ /* 0x000fca0007f3e0ff */
[----:B------:R-:W-:Y:S01]  /*f9dc0*/  HMMA.1688.F32.TF32 R36, R16, R122, R36 ;  /* 0x0000007a1024723c */ /* 0x000fe20000081024 */
[----:B-1----:R-:W-:Y:S01]  /*f9dd0*/  IMAD.MOV.U32 R22, RZ, RZ, R41 ;  /* 0x000000ffff167224 */ /* 0x002fe200078e0029 */
[----:B------:R-:W-:Y:S02]  /*f9de0*/  MOV R23, R42 ;  /* 0x0000002a00177202 */ /* 0x000fe40000000f00 */
[----:B------:R-:W-:-:S03]  /*f9df0*/  IADD3.X R26, R26, R0, RZ, P1, !PT ;  /* 0x000000001a1a7210 */ /* 0x000fc60000ffe4ff */
[----:B------:R1:W-:Y:S01]  /*f9e00*/  LDGSTS.E [R21+0x43680], [R22.64], P2 ;  /* 0x4368000016157fae */ /* 0x0003e20009121844 */
[----:B------:R-:W-:Y:S01]  /*f9e10*/  IADD3 R27, P1, R27, R25, RZ ;  /* 0x000000191b1b7210 */ /* 0x000fe20007f3e0ff */
[----:B-1----:R-:W-:Y:S01]  /*f9e20*/  IMAD.MOV.U32 R22, RZ, RZ, R28 ;  /* 0x000000ffff167224 */ /* 0x002fe200078e001c */
[----:B------:R-:W-:-:S05]  /*f9e30*/  MOV R23, R40 ;  /* 0x0000002800177202 */ /* 0x000fca0000000f00 */
[----:B------:R1:W-:Y:S01]  /*f9e40*/  LDGSTS.E [R21+0x43700], [R22.64], P2 ;  /* 0x4370000016157fae */ /* 0x0003e20009121844 */
[----:B------:R-:W-:-:S03]  /*f9e50*/  IMAD.X R35, R35, 0x1, R0, P1 ;  /* 0x0000000123237824 */ /* 0x000fc600008e0600 */
[----:B------:R-:W-:Y:S01]  /*f9e60*/  STL [R1+0x4784], R40 ;  /* 0x0047842801007387 */ /* 0x000fe20000100800 */
[----:B-1----:R-:W-:Y:S01]  /*f9e70*/  IMAD.MOV.U32 R22, RZ, RZ, R24 ;  /* 0x000000ffff167224 */ /* 0x002fe200078e0018 */
[----:B------:R-:W-:Y:S02]  /*f9e80*/  MOV R23, R26 ;  /* 0x0000001a00177202 */ /* 0x000fe40000000f00 */
[----:B------:R-:W-:Y:S04]  /*f9e90*/  STL.64 [R1+0xe10], R48 ;  /* 0x000e103001007387 */ /* 0x000fe80000100a00 */
[----:B------:R1:W-:Y:S01]  /*f9ea0*/  LDGSTS.E [R21+0x43780], [R22.64], P2 ;  /* 0x4378000016157fae */ /* 0x0003e20009121844 */
[----:B------:R-:W-:-:S03]  /*f9eb0*/  IADD3 R33, P2, R33, R25, RZ ;  /* 0x0000001921217210 */ /* 0x000fc60007f5e0ff */
[----:B------:R-:W-:Y:S04]  /*f9ec0*/  STL.64 [R1+0xe18], R50 ;  /* 0x000e183201007387 */ /* 0x000fe80000100a00 */
[----:B------:R3:W-:Y:S01]  /*f9ed0*/  STL [R1+0x4788], R24 ;  /* 0x0047881801007387 */ /* 0x0007e20000100800 */
[----:B------:R-:W-:-:S03]  /*f9ee0*/  IADD3 R31, P1, R31, R25, RZ ;  /* 0x000000191f1f7210 */ /* 0x000fc60007f3e0ff */
[----:B------:R4:W-:Y:S04]  /*f9ef0*/  STL [R1+0x477c], R26 ;  /* 0x00477c1a01007387 */ /* 0x0009e80000100800 */
[----:B------:R1:W-:Y:S01]  /*f9f00*/  STL [R1+0x4720], R27 ;  /* 0x0047201b01007387 */ /* 0x0003e20000100800 */
[----:B------:R-:W-:-:S03]  /*f9f10*/  IADD3.X R34, R34, R0, RZ, P2, !PT ;  /* 0x0000000022227210 */ /* 0x000fc600017fe4ff */
[----:B------:R-:W-:Y:S04]  /*f9f20*/  STL [R1+0x4718], R33 ;  /* 0x0047182101007387 */ /* 0x000fe80000100800 */
[----:B------:R-:W-:Y:S01]  /*f9f30*/  STL [R1+0x4714], R35 ;  /* 0x0047142301007387 */ /* 0x000fe20000100800 */
[----:B------:R-:W-:-:S03]  /*f9f40*/  IADD3 R29, P2, R29, R25, RZ ;  /* 0x000000191d1d7210 */ /* 0x000fc60007f5e0ff */
[----:B------:R-:W-:Y:S01]  /*f9f50*/  STL.64 [R1+0xe30], R36 ;  /* 0x000e302401007387 */ /* 0x000fe20000100a00 */
[----:B------:R-:W-:-:S03]  /*f9f60*/  IMAD.X R32, R32, 0x1, R0, P1 ;  /* 0x0000000120207824 */ /* 0x000fc600008e0600 */
[----:B------:R4:W-:Y:S04]  /*f9f70*/  STL.64 [R1+0xe38], R38 ;  /* 0x000e382601007387 */ /* 0x0009e80000100a00 */
[----:B---3--:R-:W3:Y:S01]  /*f9f80*/  LDL.LU R24, [R1+0x46a0] ;  /* 0x0046a00001187983 */ /* 0x008ee20000300800 */
[----:B-1----:R-:W-:-:S03]  /*f9f90*/  MOV R22, R27 ;  /* 0x0000001b00167202 */ /* 0x002fc60000000f00 */
[----:B------:R-:W3:Y:S04]  /*f9fa0*/  LDL.LU R28, [R1+0x4698] ;  /* 0x00469800011c7983 */ /* 0x000ee80000300800 */
[----:B------:R-:W-:Y:S04]  /*f9fb0*/  STL [R1+0x4710], R31 ;  /* 0x0047101f01007387 */ /* 0x000fe80000100800 */
[----:B----4-:R-:W4:Y:S04]  /*f9fc0*/  LDL.LU R26, [R1+0x4690] ;  /* 0x00469000011a7983 */ /* 0x010f280000300800 */
[----:B------:R1:W-:Y:S04]  /*f9fd0*/  STL [R1+0x470c], R34 ;  /* 0x00470c2201007387 */ /* 0x0003e80000100800 */
[----:B------:R-:W4:Y:S04]  /*f9fe0*/  LDL.LU R27, [R1+0x4694] ;  /* 0x00469400011b7983 */ /* 0x000f280000300800 */
[----:B------:R1:W-:Y:S04]  /*f9ff0*/  STL [R1+0x4708], R29 ;  /* 0x0047081d01007387 */ /* 0x0003e80000100800 */
[----:B------:R1:W-:Y:S04]  /*fa000*/  STL [R1+0x4704], R32 ;  /* 0x0047042001007387 */ /* 0x0003e80000100800 */
[----:B------:R-:W4:Y:S04]  /*fa010*/  LDL.LU R39, [R1+0x4688] ;  /* 0x0046880001277983 */ /* 0x000f280000300800 */
[----:B------:R-:W4:Y:S04]  /*fa020*/  LDL.LU R42, [R1+0x468c] ;  /* 0x00468c00012a7983 */ /* 0x000f280000300800 */
[----:B------:R-:W4:Y:S01]  /*fa030*/  LDL.LU R41, [R1+0x4684] ;  /* 0x0046840001297983 */ /* 0x000f220000300800 */
[----:B--2---:R-:W-:-:S05]  /*fa040*/  IADD3.X R30, R30, R0, RZ, P2, !PT ;  /* 0x000000001e1e7210 */ /* 0x004fca00017fe4ff */
[----:B------:R3:W-:Y:S04]  /*fa050*/  STL [R1+0x46fc], R30 ;  /* 0x0046fc1e01007387 */ /* 0x0007e80000100800 */
        /* <DEDUP_REMOVED lines=8> */
[----:B------:R1:W-:Y:S01]  /*fa0e0*/  LDGSTS.E [R21+0x43e00], [R22.64], P3 ;  /* 0x43e0000016157fae */ /* 0x0003e20009921844 */
[----:B------:R-:W-:-:S02]  /*fa0f0*/  ISETP.GT.AND P1, PT, R20, 0x2b, PT ;  /* 0x0000002b1400780c */ /* 0x000fc40003f24270 */
[----:B------:R-:W-:Y:S01]  /*fa100*/  ISETP.GT.AND P2, PT, R20, 0x2f, PT ;  /* 0x0000002f1400780c */ /* 0x000fe20003f44270 */
[----:B------:R-:W2:Y:S02]  /*fa110*/  LDL.LU R36, [R1+0x460c] ;  /* 0x00460c0001247983 */ /* 0x000ea40000300800 */
[----:B------:R-:W-:Y:S02]  /*fa120*/  HMMA.1688.F32.TF32 R44, R16, R118, R44 ;  /* 0x00000076102c723c */ /* 0x000fe4000008102c */
[----:B------:R-:W2:Y:S01]  /*fa130*/  LDL.LU R35, [R1+0x4618] ;  /* 0x0046180001237983 */ /* 0x000ea20000300800 */
[----:B-1----:R-:W-:Y:S01]  /*fa140*/  MOV R22, R33 ;  /* 0x0000002100167202 */ /* 0x002fe20000000f00 */
[----:B------:R-:W-:Y:S02]  /*fa150*/  IMAD.MOV.U32 R23, RZ, RZ, R34 ;  /* 0x000000ffff177224 */ /* 0x000fe400078e0022 */
[----:B------:R-:W2:Y:S04]  /*fa160*/  LDL.LU R34, [R1+0x4604] ;  /* 0x0046040001227983 */ /* 0x000ea80000300800 */
[----:B------:R1:W-:Y:S04]  /*fa170*/  LDGSTS.E [R21+0x43e80], [R22.64], P3 ;  /* 0x43e8000016157fae */ /* 0x0003e80009921844 */
[----:B------:R-:W2:Y:S01]  /*fa180*/  LDL.LU R33, [R1+0x4610] ;  /* 0x0046100001217983 */ /* 0x000ea20000300800 */
[----:B-1----:R-:W-:Y:S01]  /*fa190*/  IMAD.MOV.U32 R22, RZ, RZ, R31 ;  /* 0x000000ffff167224 */ /* 0x002fe200078e001f */
[----:B------:R-:W-:-:S02]  /*fa1a0*/  MOV R23, R32 ;  /* 0x0000002000177202 */ /* 0x000fc40000000f00 */
[----:B------:R-:W2:Y:S04]  /*fa1b0*/  LDL.LU R31, [R1+0x4608] ;  /* 0x00460800011f7983 */ /* 0x000ea80000300800 */
[----:B------:R1:W-:Y:S02]  /*fa1c0*/  LDGSTS.E [R21+0x43f00], [R22.64], P3 ;  /* 0x43f0000016157fae */ /* 0x0003e40009921844 */
[----:B-1----:R-:W-:Y:S01]  /*fa1d0*/  IMAD.MOV.U32 R22, RZ, RZ, R29 ;  /* 0x000000ffff167224 */ /* 0x002fe200078e001d */
[----:B------:R-:W-:Y:S01]  /*fa1e0*/  MOV R23, R30 ;  /* 0x0000001e00177202 */ /* 0x000fe20000000f00 */
[----:B------:R-:W2:Y:S04]  /*fa1f0*/  LDL.LU R29, [R1+0x45a0] ;  /* 0x0045a000011d7983 */ /* 0x000ea80000300800 */
[----:B------:R1:W-:Y:S02]  /*fa200*/  LDGSTS.E [R21+0x43f80], [R22.64], P3 ;  /* 0x43f8000016157fae */ /* 0x0003e40009921844 */
[----:B-1----:R-:W-:-:S02]  /*fa210*/  SEL R22, RZ, 0x4, !P1 ;  /* 0x00000004ff167807 */ /* 0x002fc40004800000 */
[----:B------:R-:W-:Y:S02]  /*fa220*/  SEL R23, RZ, 0x4, !P2 ;  /* 0x00000004ff177807 */ /* 0x000fe40005000000 */
[-C--:B---3--:R-:W-:Y:S02]  /*fa230*/  IADD3 R24, P1, R24, R25.reuse, RZ ;  /* 0x0000001918187210 */ /* 0x088fe40007f3e0ff */
[----:B------:R-:W-:-:S03]  /*fa240*/  IADD3 R28, P6, R28, R25, RZ ;  /* 0x000000191c1c7210 */ /* 0x000fc60007fde0ff */
[----:B------:R-:W-:Y:S01]  /*fa250*/  STL [R1+0x46a0], R24 ;  /* 0x0046a01801007387 */ /* 0x000fe20000100800 */
[----:B----4-:R-:W-:-:S03]  /*fa260*/  IADD3 R26, P2, R26, R25, RZ ;  /* 0x000000191a1a7210 */ /* 0x010fc60007f5e0ff */
[----:B------:R-:W-:Y:S01]  /*fa270*/  STL [R1+0x4698], R28 ;  /* 0x0046981c01007387 */ /* 0x000fe20000100800 */
[----:B------:R-:W-:-:S03]  /*fa280*/  IMAD.X R27, R27, 0x1, R0, P1 ;  /* 0x000000011b1b7824 */ /* 0x000fc600008e0600 */
[----:B------:R-:W-:Y:S04]  /*fa290*/  STL [R1+0x4690], R26 ;  /* 0x0046901a01007387 */ /* 0x000fe80000100800 */
[----:B------:R1:W-:Y:S01]  /*fa2a0*/  STL [R1+0x4694], R27 ;  /* 0x0046941b01007387 */ /* 0x0003e20000100800 */
[----:B------:R-:W-:Y:S02]  /*fa2b0*/  MOV R16, R24 ;  /* 0x0000001800107202 */ /* 0x000fe40000000f00 */
[----:B------:R-:W-:Y:S01]  /*fa2c0*/  IADD3.X R42, R42, R0, RZ, P6, !PT ;  /* 0x000000002a2a7210 */ /* 0x000fe200037fe4ff */
[----:B------:R-:W-:-:S04]  /*fa2d0*/  IMAD.X R41, R41, 0x1, R0, P2 ;  /* 0x0000000129297824 */ /* 0x000fc800010e0600 */
[----:B------:R-:W-:Y:S01]  /*fa2e0*/  STL [R1+0x468c], R42 ;  /* 0x00468c2a01007387 */ /* 0x000fe20000100800 */
[----:B------:R-:W-:-:S03]  /*fa2f0*/  IADD3 R39, P2, R39, R25, RZ ;  /* 0x0000001927277210 */ /* 0x000fc60007f5e0ff */
[----:B------:R-:W-:Y:S01]  /*fa300*/  STL [R1+0x4684], R41 ;  /* 0x0046842901007387 */ /* 0x000fe20000100800 */
[----:B------:R-:W-:-:S03]  /*fa310*/  IMAD.MOV.U32 R17, RZ, RZ, R27 ;  /* 0x000000ffff117224 */ /* 0x000fc600078e001b */
[----:B------:R-:W-:Y:S01]  /*fa320*/  STL.64 [R1+0xe20], R44 ;  /* 0x000e202c01007387 */ /* 0x000fe20000100a00 */
[----:B------:R-:W-:-:S03]  /*fa330*/  SEL R22, R22, RZ, !P0 ;  /* 0x000000ff16167207 */ /* 0x000fc60004000000 */
[----:B------:R-:W-:Y:S04]  /*fa340*/  STL.64 [R1+0xe28], R46 ;  /* 0x000e282e01007387 */ /* 0x000fe80000100a00 */
[----:B------:R-:W3:Y:S01]  /*fa350*/  LDL.LU R32, [R1+0x45fc] ;  /* 0x0045fc0001207983 */ /* 0x000ee20000300800 */
[----:B------:R-:W-:-:S03]  /*fa360*/  ISETP.NE.U32.AND P3, PT, R22, RZ, PT ;  /* 0x000000ff1600720c */ /* 0x000fc60003f65070 */
[----:B------:R-:W-:Y:S04]  /*fa370*/  STL [R1+0x4688], R39 ;  /* 0x0046882701007387 */ /* 0x000fe80000100800 */
[----:B------:R-:W4:Y:S01]  /*fa380*/  LDL.LU R30, [R1+0x4594] ;  /* 0x00459400011e7983 */ /* 0x000f220000300800 */
[----:B------:R-:W-:-:S03]  /*fa390*/  SEL R23, R23, RZ, !P0 ;  /* 0x000000ff17177207 */ /* 0x000fc60004000000 */
[----:B-1----:R-:W4:Y:S04]  /*fa3a0*/  LDL.LU R27, [R1+0x4598] ;  /* 0x00459800011b7983 */ /* 0x002f280000300800 */
[----:B------:R1:W-:Y:S04]  /*fa3b0*/  LDGSTS.E [R21+0x44600], [R16.64], P4 ;  /* 0x4460000010157fae */ /* 0x0003e8000a121844 */
[----:B------:R-:W4:Y:S04]  /*fa3c0*/  LDL.LU R24, [R1+0x4590] ;  /* 0x0045900001187983 */ /* 0x000f280000300800 */
[----:B------:R-:W4:Y:S01]  /*fa3d0*/  LDL.LU R22, [R1+0x4588] ;  /* 0x0045880001167983 */ /* 0x000f220000300800 */
[----:B-1----:R-:W-:Y:S01]  /*fa3e0*/  IMAD.MOV.U32 R16, RZ, RZ, R28 ;  /* 0x000000ffff107224 */ /* 0x002fe200078e001c */
[----:B------:R-:W-:-:S02]  /*fa3f0*/  MOV R17, R42 ;  /* 0x0000002a00117202 */ /* 0x000fc40000000f00 */
[----:B------:R-:W4:Y:S04]  /*fa400*/  LDL.LU R18, [R1+0x4520] ;  /* 0x0045200001127983 */ /* 0x000f280000300800 */
[----:B------:R-:W4:Y:S01]  /*fa410*/  LDL.LU R28, [R1+0x458c] ;  /* 0x00458c00011c7983 */ /* 0x000f220000300800 */
[----:B------:R-:W-:-:S03]  /*fa420*/  ISETP.NE.U32.AND P1, PT, R23, RZ, PT ;  /* 0x000000ff1700720c */ /* 0x000fc60003f25070 */
[----:B------:R1:W-:Y:S02]  /*fa430*/  LDGSTS.E [R21+0x44680], [R16.64], P4 ;  /* 0x4468000010157fae */ /* 0x0003e4000a121844 */
[----:B-1----:R-:W-:Y:S01]  /*fa440*/  IMAD.MOV.U32 R16, RZ, RZ, R26 ;  /* 0x000000ffff107224 */ /* 0x002fe200078e001a */
[----:B--2---:R-:W-:Y:S02]  /*fa450*/  IADD3.X R40, R40, R0, RZ, P2, !PT ;  /* 0x0000000028287210 */ /* 0x004fe400017fe4ff */
[----:B------:R-:W-:-:S03]  /*fa460*/  IADD3 R37, P2, R37, R25, RZ ;  /* 0x0000001925257210 */ /* 0x000fc60007f5e0ff */
[----:B------:R1:W-:Y:S04]  /*fa470*/  STL [R1+0x467c], R40 ;  /* 0x00467c2801007387 */ /* 0x0003e80000100800 */
[----:B------:R-:W-:Y:S04]  /*fa480*/  STL [R1+0x4620], R37 ;  /* 0x0046202501007387 */ /* 0x000fe80000100800 */
[----:B------:R-:W2:Y:S04]  /*fa490*/  LDL.LU R26, [R1+0x4584] ;  /* 0x00458400011a7983 */ /* 0x000ea80000300800 */
[----:B------:R-:W2:Y:S04]  /*fa4a0*/  LDL.LU R23, [R1+0x457c] ;  /* 0x00457c0001177983 */ /* 0x000ea80000300800 */
[----:B------:R-:W2:Y:S01]  /*fa4b0*/  LDL.LU R19, [R1+0x4514] ;  /* 0x0045140001137983 */ /* 0x000ea20000300800 */
[----:B------:R-:W-:Y:S01]  /*fa4c0*/  MOV R17, R41 ;  /* 0x0000002900117202 */ /* 0x000fe20000000f00 */
[----:B------:R-:W-:-:S04]  /*fa4d0*/  IMAD.X R38, R38, 0x1, R0, P2 ;  /* 0x0000000126267824 */ /* 0x000fc800010e0600 */
[----:B------:R1:W-:Y:S01]  /*fa4e0*/  LDGSTS.E [R21+0x44700], [R16.64], P4 ;  /* 0x4470000010157fae */ /* 0x0003e2000a121844 */
[----:B------:R-:W-:-:S04]  /*fa4f0*/  IADD3 R35, P2, R35, R25, RZ ;  /* 0x0000001923237210 */ /* 0x000fc80007f5e0ff */
[----:B------:R-:W-:Y:S02]  /*fa500*/  IADD3.X R36, R36, R0, RZ, P2, !PT ;  /* 0x0000000024247210 */ /* 0x000fe400017fe4ff */
[----:B-1----:R-:W-:Y:S01]  /*fa510*/  MOV R16, R39 ;  /* 0x0000002700107202 */ /* 0x002fe20000000f00 */
[----:B------:R-:W-:-:S05]  /*fa520*/  IMAD.MOV.U32 R17, RZ, RZ, R40 ;  /* 0x000000ffff117224 */ /* 0x000fca00078e0028 */
[----:B------:R1:W-:Y:S01]  /*fa530*/  LDGSTS.E [R21+0x44780], [R16.64], P4 ;  /* 0x4478000010157fae */ /* 0x0003e2000a121844 */
[-C--:B------:R-:W-:Y:S02]  /*fa540*/  IADD3 R33, P4, R33, R25.reuse, RZ ;  /* 0x0000001921217210 */ /* 0x080fe40007f9e0ff */
[----:B------:R-:W-:Y:S01]  /*fa550*/  IADD3 R31, P2, R31, R25, RZ ;  /* 0x000000191f1f7210 */ /* 0x000fe20007f5e0ff */
[----:B-1----:R-:W-:Y:S01]  /*fa560*/  IMAD.MOV.U32 R16, RZ, RZ, R37 ;  /* 0x000000ffff107224 */ /* 0x002fe200078e0025 */
[----:B------:R-:W-:Y:S01]  /*fa570*/  MOV R17, R38 ;  /* 0x0000002600117202 */ /* 0x000fe20000000f00 */
[----:B------:R-:W-:-:S04]  /*fa580*/  IMAD.X R34, R34, 0x1, R0, P4 ;  /* 0x0000000122227824 */ /* 0x000fc800020e0600 */
[----:B------:R1:W-:Y:S01]  /*fa590*/  LDGSTS.E [R21+0x44e00], [R16.64], P5 ;  /* 0x44e0000010157fae */ /* 0x0003e2000a921844 */
[----:B------:R-:W-:Y:S02]  /*fa5a0*/  IADD3 R29, P4, R29, R25, RZ ;  /* 0x000000191d1d7210 */ /* 0x000fe40007f9e0ff */
[----:B-1----:R-:W-:Y:S01]  /*fa5b0*/  MOV R16, R35 ;  /* 0x0000002300107202 */ /* 0x002fe20000000f00 */
[----:B------:R-:W-:-:S05]  /*fa5c0*/  IMAD.MOV.U32 R17, RZ, RZ, R36 ;  /* 0x000000ffff117224 */ /* 0x000fca00078e0024 */
[----:B------:R1:W-:Y:S04]  /*fa5d0*/  LDGSTS.E [R21+0x44e80], [R16.64], P5 ;  /* 0x44e8000010157fae */ /* 0x0003e8000a921844 */
[----:B------:R2:W-:Y:S01]  /*fa5e0*/  STL [R1+0x4614], R38 ;  /* 0x0046142601007387 */ /* 0x0005e20000100800 */
[----:B-1----:R-:W-:Y:S01]  /*fa5f0*/  IMAD.MOV.U32 R16, RZ, RZ, R33 ;  /* 0x000000ffff107224 */ /* 0x002fe200078e0021 */
[----:B------:R-:W-:Y:S02]  /*fa600*/  MOV R17, R34 ;  /* 0x0000002200117202 */ /* 0x000fe40000000f00 */
[----:B------:R-:W-:Y:S04]  /*fa610*/  STL [R1+0x4618], R35 ;  /* 0x0046182301007387 */ /* 0x000fe80000100800 */
[----:B------:R1:W-:Y:S04]  /*fa620*/  LDGSTS.E [R21+0x44f00], [R16.64], P5 ;  /* 0x44f0000010157fae */ /* 0x0003e8000a921844 */
[----:B------:R-:W-:Y:S04]  /*fa630*/  STL [R1+0x4610], R33 ;  /* 0x0046102101007387 */ /* 0x000fe80000100800 */
[----:B------:R2:W-:Y:S01]  /*fa640*/  STL [R1+0x460c], R36 ;  /* 0x00460c2401007387 */ /* 0x0005e20000100800 */
[----:B-1----:R-:W-:-:S03]  /*fa650*/  MOV R16, R31 ;  /* 0x0000001f00107202 */ /* 0x002fc60000000f00 */
[----:B------:R-:W-:Y:S04]  /*fa660*/  STL [R1+0x4608], R31 ;  /* 0x0046081f01007387 */ /* 0x000fe80000100800 */
[----:B------:R1:W-:Y:S04]  /*fa670*/  STL [R1+0x4604], R34 ;  /* 0x0046042201007387 */ /* 0x0003e80000100800 */
[----:B------:R-:W-:Y:S01]  /*fa680*/  STL [R1+0x45a0], R29 ;  /* 0x0045a01d01007387 */ /* 0x000fe20000100800 */
[----:B---3--:R-:W-:-:S05]  /*fa690*/  IADD3.X R32, R32, R0, RZ, P2, !PT ;  /* 0x0000000020207210 */ /* 0x008fca00017fe4ff */
[----:B------:R-:W-:Y:S02]  /*fa6a0*/  IMAD.MOV.U32 R17, RZ, RZ, R32 ;  /* 0x000000ffff117224 */ /* 0x000fe400078e0020 */
[----:B----4-:R-:W-:-:S03]  /*fa6b0*/  IMAD.X R30, R30, 0x1, R0, P4 ;  /* 0x000000011e1e7824 */ /* 0x010fc600020e0600 */
[----:B------:R3:W-:Y:S01]  /*fa6c0*/  LDGSTS.E [R21+0x44f80], [R16.64], P5 ;  /* 0x44f8000010157fae */ /* 0x0007e2000a921844 */
[----:B------:R-:W-:-:S03]  /*fa6d0*/  IADD3 R27, P2, R27, R25, RZ ;  /* 0x000000191b1b7210 */ /* 0x000fc60007f5e0ff */
[----:B------:R4:W-:Y:S01]  /*fa6e0*/  STL [R1+0x45fc], R32 ;  /* 0x0045fc2001007387 */ /* 0x0009e20000100800 */
[-C--:B------:R-:W-:Y:S01]  /*fa6f0*/  IADD3 R24, P4, R24, R25.reuse, RZ ;  /* 0x0000001918187210 */ /* 0x080fe20007f9e0ff */
[----:B---3--:R-:W-:Y:S01]  /*fa700*/  IMAD.MOV.U32 R16, RZ, RZ, R29 ;  /* 0x000000ffff107224 */ /* 0x008fe200078e001d */
[----:B------:R-:W-:Y:S02]  /*fa710*/  MOV R17, R30 ;  /* 0x0000001e00117202 */ /* 0x000fe40000000f00 */
[----:B------:R-:W-:Y:S01]  /*fa720*/  IADD3 R22, P5, R22, R25, RZ ;  /* 0x0000001916167210 */ /* 0x000fe20007fbe0ff */
[----:B------:R-:W-:Y:S04]  /*fa730*/  STL [R1+0x4598], R27 ;  /* 0x0045981b01007387 */ /* 0x000fe80000100800 */
[----:B------:R3:W-:Y:S01]  /*fa740*/  STL [R1+0x4594], R30 ;  /* 0x0045941e01007387 */ /* 0x0007e20000100800 */
[----:B------:R-:W-:-:S03]  /*fa750*/  IADD3.X R28, R28, R0, RZ, P2, !PT ;  /* 0x000000001c1c7210 */ /* 0x000fc600017fe4ff */
[----:B------:R1:W-:Y:S01]  /*fa760*/  LDGSTS.E [R21+0x45600], [R16.64], P3 ;  /* 0x4560000010157fae */ /* 0x0003e20009921844 */
[----:B------:R-:W-:-:S03]  /*fa770*/  IADD3 R18, P2, R18, R25, RZ ;  /* 0x0000001912127210 */ /* 0x000fc60007f5e0ff */
[----:B------:R-:W-:Y:S04]  /*fa780*/  STL [R1+0x4590], R24 ;  /* 0x0045901801007387 */ /* 0x000fe80000100800 */
[----:B------:R2:W-:Y:S04]  /*fa790*/  STL [R1+0x458c], R28 ;  /* 0x00458c1c01007387 */ /* 0x0005e80000100800 */
[----:B------:R2:W-:Y:S01]  /*fa7a0*/  STL [R1+0x4588], R22 ;  /* 0x0045881601007387 */ /* 0x0005e20000100800 */
[----:B-1----:R-:W-:Y:S01]  /*fa7b0*/  IMAD.MOV.U32 R16, RZ, RZ, R27 ;  /* 0x000000ffff107224 */ /* 0x002fe200078e001b */
[----:B------:R-:W-:-:S02]  /*fa7c0*/  MOV R17, R28 ;  /* 0x0000001c00117202 */ /* 0x000fc40000000f00 */
[----:B------:R-:W-:Y:S04]  /*fa7d0*/  STL [R1+0x4520], R18 ;  /* 0x0045201201007387 */ /* 0x000fe80000100800 */
[----:B------:R1:W-:Y:S02]  /*fa7e0*/  LDGSTS.E [R21+0x45680], [R16.64], P3 ;  /* 0x4568000010157fae */ /* 0x0003e40009921844 */
[----:B-1----:R-:W-:Y:S01]  /*fa7f0*/  MOV R16, R24 ;  /* 0x0000001800107202 */ /* 0x002fe20000000f00 */
[----:B--2---:R-:W-:Y:S01]  /*fa800*/  IMAD.X R26, R26, 0x1, R0, P4 ;  /* 0x000000011a1a7824 */ /* 0x004fe200020e0600 */
[----:B------:R-:W-:-:S04]  /*fa810*/  IADD3.X R23, R23, R0, RZ, P5, !PT ;  /* 0x0000000017177210 */ /* 0x000fc80002ffe4ff */
[----:B------:R-:W-:Y:S01]  /*fa820*/  STL [R1+0x4584], R26 ;  /* 0x0045841a01007387 */ /* 0x000fe20000100800 */
[----:B------:R-:W-:-:S03]  /*fa830*/  IMAD.X R19, R19, 0x1, R0, P2 ;  /* 0x0000000113137824 */ /* 0x000fc600010e0600 */
[----:B------:R-:W-:Y:S01]  /*fa840*/  STL [R1+0x457c], R23 ;  /* 0x00457c1701007387 */ /* 0x000fe20000100800 */
[----:B------:R-:W-:-:S03]  /*fa850*/  IMAD.MOV.U32 R17, RZ, RZ, R26 ;  /* 0x000000ffff117224 */ /* 0x000fc600078e001a */
[----:B------:R1:W-:Y:S04]  /*fa860*/  STL [R1+0x4514], R19 ;  /* 0x0045141301007387 */ /* 0x0003e80000100800 */
[----:B------:R-:W2:Y:S04]  /*fa870*/  LDL.LU R40, [R1+0x4510] ;  /* 0x0045100001287983 */ /* 0x000ea80000300800 */
[----:B------:R-:W2:Y:S04]  /*fa880*/  LDL.LU R39, [R1+0x4508] ;  /* 0x0045080001277983 */ /* 0x000ea80000300800 */
[----:B------:R-:W2:Y:S04]  /*fa890*/  LDL.LU R38, [R1+0x44a0] ;  /* 0x0044a00001267983 */ /* 0x000ea80000300800 */
[----:B------:R-:W2:Y:S04]  /*fa8a0*/  LDL.LU R37, [R1+0x4498] ;  /* 0x0044980001257983 */ /* 0x000ea80000300800 */
[----:B------:R-:W2:Y:S04]  /*fa8b0*/  LDL.LU R36, [R1+0x4490] ;  /* 0x0044900001247983 */ /* 0x000ea80000300800 */
[----:B------:R-:W2:Y:S04]  /*fa8c0*/  LDL.LU R35, [R1+0x4504] ;  /* 0x0045040001237983 */ /* 0x000ea80000300800 */
[----:B------:R1:W-:Y:S04]  /*fa8d0*/  LDGSTS.E [R21+0x45700], [R16.64], P3 ;  /* 0x4570000010157fae */ /* 0x0003e80009921844 */
[----:B------:R-:W2:Y:S04]  /*fa8e0*/  LDL.LU R34, [R1+0x4488] ;  /* 0x0044880001227983 */ /* 0x000ea80000300800 */
[----:B------:R-:W2:Y:S01]  /*fa8f0*/  LDL.LU R33, [R1+0x44fc] ;  /* 0x0044fc0001217983 */ /* 0x000ea20000300800 */
[----:B-1----:R-:W-:Y:S01]  /*fa900*/  MOV R16, R22 ;  /* 0x0000001600107202 */ /* 0x002fe20000000f00 */
[----:B------:R-:W-:-:S02]  /*fa910*/  IMAD.MOV.U32 R17, RZ, RZ, R23 ;  /* 0x000000ffff117224 */ /* 0x000fc400078e0017 */
[----:B----4-:R-:W4:Y:S04]  /*fa920*/  LDL.LU R32, [R1+0x4420] ;  /* 0x0044200001207983 */ /* 0x010f280000300800 */
[----:B------:R-:W4:Y:S04]  /*fa930*/  LDL.LU R31, [R1+0x4494] ;  /* 0x00449400011f7983 */ /* 0x000f280000300800 */
[----:B---3--:R-:W3:Y:S04]  /*fa940*/  LDL.LU R30, [R1+0x4418] ;  /* 0x00441800011e7983 */ /* 0x008ee80000300800 */
[----:B------:R-:W3:Y:S04]  /*fa950*/  LDL.LU R29, [R1+0x448c] ;  /* 0x00448c00011d7983 */ /* 0x000ee80000300800 */
[----:B------:R1:W-:Y:S04]  /*fa960*/  LDGSTS.E [R21+0x45780], [R16.64], P3 ;  /* 0x4578000010157fae */ /* 0x0003e80009921844 */
[----:B------:R-:W3:Y:S04]  /*fa970*/  LDL.LU R28, [R1+0x4410] ;  /* 0x00441000011c7983 */ /* 0x000ee80000300800 */
[----:B------:R-:W3:Y:S01]  /*fa980*/  LDL.LU R22, [R1+0x4484] ;  /* 0x0044840001167983 */ /* 0x000ee20000300800 */
[----:B-1----:R-:W-:-:S03]  /*fa990*/  IMAD.MOV.U32 R17, RZ, RZ, R19 ;  /* 0x000000ffff117224 */ /* 0x002fc600078e0013 */
        /* <DEDUP_REMOVED lines=26> */
[----:B------:R1:W-:Y:S04]  /*fab40*/  LDGSTS.E [R21+0x45e00], [R16.64], P1 ;  /* 0x45e0000010157fae */ /* 0x0003e80008921844 */
[----:B-1----:R-:W3:Y:S04]  /*fab50*/  LDL.LU R16, [R1+0x450c] ;  /* 0x00450c0001107983 */ /* 0x002ee80000300800 */
[----:B------:R-:W3:Y:S01]  /*fab60*/  LDL.LU R17, [R1+0x4518] ;  /* 0x0045180001117983 */ /* 0x000ee20000300800 */
[----:B--2---:R-:W-:-:S02]  /*fab70*/  IADD3 R40, P3, R40, R25, RZ ;  /* 0x0000001928287210 */ /* 0x004fc40007f7e0ff */
[-C--:B------:R-:W-:Y:S02]  /*fab80*/  IADD3 R39, P4, R39, R25.reuse, RZ ;  /* 0x0000001927277210 */ /* 0x080fe40007f9e0ff */
[-C--:B------:R-:W-:Y:S02]  /*fab90*/  IADD3 R38, P5, R38, R25.reuse, RZ ;  /* 0x0000001926267210 */ /* 0x080fe40007fbe0ff */
[-C--:B------:R-:W-:Y:S01]  /*faba0*/  IADD3 R37, P6, R37, R25.reuse, RZ ;  /* 0x0000001925257210 */ /* 0x080fe20007fde0ff */
[--C-:B------:R-:W-:Y:S01]  /*fabb0*/  IMAD.X R35, R35, 0x1, R0.reuse, P3 ;  /* 0x0000000123237824 */ /* 0x100fe200018e0600 */
[-C--:B------:R-:W-:Y:S02]  /*fabc0*/  IADD3 R34, P3, R34, R25.reuse, RZ ;  /* 0x0000001922227210 */ /* 0x080fe40007f7e0ff */
[----:B------:R-:W-:Y:S02]  /*fabd0*/  IADD3.X R33, R33, R0, RZ, P4, !PT ;  /* 0x0000000021217210 */ /* 0x000fe400027fe4ff */
[-C--:B----4-:R-:W-:Y:S01]  /*fabe0*/  IADD3 R32, P4, R32, R25.reuse, RZ ;  /* 0x0000001920207210 */ /* 0x090fe20007f9e0ff */
[----:B------:R-:W-:Y:S01]  /*fabf0*/  IMAD.X R31, R31, 0x1, R0, P5 ;  /* 0x000000011f1f7824 */ /* 0x000fe200028e0600 */
[----:B---3--:R-:W-:-:S02]  /*fac00*/  IADD3 R30, P5, R30, R25, RZ ;  /* 0x000000191e1e7210 */ /* 0x008fc40007fbe0ff */
[----:B------:R-:W-:Y:S02]  /*fac10*/  IADD3.X R29, R29, R0, RZ, P6, !PT ;  /* 0x000000001d1d7210 */ /* 0x000fe400037fe4ff */
[-C--:B------:R-:W-:Y:S02]  /*fac20*/  IADD3 R28, P6, R28, R25.reuse, RZ ;  /* 0x000000191c1c7210 */ /* 0x080fe40007fde0ff */
[----:B------:R-:W-:-:S04]  /*fac30*/  IADD3 R17, P2, R17, R25, RZ ;  /* 0x0000001911117210 */ /* 0x000fc80007f5e0ff */
[----:B------:R-:W-:Y:S01]  /*fac40*/  IADD3.X R16, R16, R0, RZ, P2, !PT ;  /* 0x0000000010107210 */ /* 0x000fe200017fe4ff */
[----:B------:R-:W-:Y:S01]  /*fac50*/  STL [R1+0x4518], R17 ;  /* 0x0045181101007387 */ /* 0x000fe20000100800 */
[----:B------:R-:W-:-:S03]  /*fac60*/  IADD3 R36, P2, R36, R25, RZ ;  /* 0x0000001924247210 */ /* 0x000fc60007f5e0ff */
[----:B------:R-:W-:Y:S04]  /*fac70*/  STL [R1+0x4510], R40 ;  /* 0x0045102801007387 */ /* 0x000fe80000100800 */
[----:B------:R-:W-:Y:S04]  /*fac80*/  STL [R1+0x4508], R39 ;  /* 0x0045082701007387 */ /* 0x000fe80000100800 */
[----:B------:R-:W-:Y:S04]  /*fac90*/  STL [R1+0x44a0], R38 ;  /* 0x0044a02601007387 */ /* 0x000fe80000100800 */
[----:B------:R-:W-:Y:S01]  /*faca0*/  STL [R1+0x4498], R37 ;  /* 0x0044982501007387 */ /* 0x000fe20000100800 */
[----:B------:R-:W-:-:S03]  /*facb0*/  IMAD.X R22, R22, 0x1, R0, P2 ;  /* 0x0000000116167824 */ /* 0x000fc600010e0600 */
[----:B------:R-:W-:Y:S04]  /*facc0*/  STL [R1+0x450c], R16 ;  /* 0x00450c1001007387 */ /* 0x000fe80000100800 */
[----:B------:R-:W-:Y:S04]  /*facd0*/  STL [R1+0x4490], R36 ;  /* 0x0044902401007387 */ /* 0x000fe80000100800 */
[----:B------:R-:W-:Y:S04]  /*face0*/  STL [R1+0x4504], R35 ;  /* 0x0045042301007387 */ /* 0x000fe80000100800 */
[----:B------:R-:W-:Y:S01]  /*facf0*/  STL [R1+0x4488], R34 ;  /* 0x0044882201007387 */ /* 0x000fe20000100800 */
[----:B------:R-:W-:-:S03]  /*fad00*/  IADD3 R19, P2, R19, R25, RZ ;  /* 0x0000001913137210 */ /* 0x000fc60007f5e0ff */
[----:B------:R-:W-:Y:S04]  /*fad10*/  STL [R1+0x44fc], R33 ;  /* 0x0044fc2101007387 */ /* 0x000fe80000100800 */
[----:B------:R-:W-:Y:S04]  /*fad20*/  STL [R1+0x4420], R32 ;  /* 0x0044202001007387 */ /* 0x000fe80000100800 */
[----:B------:R-:W-:Y:S04]  /*fad30*/  STL [R1+0x4494], R31 ;  /* 0x0044941f01007387 */ /* 0x000fe80000100800 */
[----:B------:R-:W-:Y:S04]  /*fad40*/  STL [R1+0x4418], R30 ;  /* 0x0044181e01007387 */ /* 0x000fe80000100800 */
[----:B------:R1:W-:Y:S04]  /*fad50*/  STL [R1+0x4484], R22 ;  /* 0x0044841601007387 */ /* 0x0003e80000100800 */
[----:B------:R-:W-:Y:S04]  /*fad60*/  STL [R1+0x448c], R29 ;  /* 0x00448c1d01007387 */ /* 0x000fe80000100800 */
[----:B-1----:R-:W2:Y:S04]  /*fad70*/  LDL.LU R22, [R1+0x440c] ;  /* 0x00440c0001167983 */ /* 0x002ea80000300800 */
[----:B------:R-:W-:Y:S04]  /*fad80*/  STL [R1+0x4410], R28 ;  /* 0x0044101c01007387 */ /* 0x000fe80000100800 */
[----:B------:R1:W-:Y:S04]  /*fad90*/  STL [R1+0x4408], R19 ;  /* 0x0044081301007387 */ /* 0x0003e80000100800 */
[----:B-1----:R-:W3:Y:S01]  /*fada0*/  LDL.LU R19, [R1+0x4390] ;  /* 0x0043900001137983 */ /* 0x002ee20000300800 */
[----:B------:R-:W-:-:S02]  /*fadb0*/  IADD3.X R27, R27, R0, RZ, P3, !PT ;  /* 0x000000001b1b7210 */ /* 0x000fc40001ffe4ff */
[----:B------:R-:W-:Y:S01]  /*fadc0*/  IADD3 R26, P3, R26, R25, RZ ;  /* 0x000000191a1a7210 */ /* 0x000fe20007f7e0ff */
[----:B------:R-:W4:Y:S01]  /*fadd0*/  LDL.LU R47, [R1+0x4404] ;  /* 0x00440400012f7983 */ /* 0x000f220000300800 */
[----:B------:R-:W-:-:S03]  /*fade0*/  IMAD.X R24, R24, 0x1, R0, P4 ;  /* 0x0000000118187824 */ /* 0x000fc600020e0600 */
[----:B------:R1:W-:Y:S01]  /*fadf0*/  STL [R1+0x447c], R27 ;  /* 0x00447c1b01007387 */ /* 0x0003e20000100800 */
[----:B------:R-:W-:-:S03]  /*fae00*/  IADD3 R23, P4, R23, R25, RZ ;  /* 0x0000001917177210 */ /* 0x000fc60007f9e0ff */
[----:B-1----:R-:W4:Y:S04]  /*fae10*/  LDL.LU R27, [R1+0x4388] ;  /* 0x00438800011b7983 */ /* 0x002f280000300800 */
[----:B------:R-:W4:Y:S04]  /*fae20*/  LDL.LU R46, [R1+0x43fc] ;  /* 0x0043fc00012e7983 */ /* 0x000f280000300800 */
[----:B------:R1:W-:Y:S04]  /*fae30*/  STL [R1+0x43a0], R26 ;  /* 0x0043a01a01007387 */ /* 0x0003e80000100800 */
[----:B-1----:R-:W4:Y:S04]  /*fae40*/  LDL.LU R26, [R1+0x4320] ;  /* 0x00432000011a7983 */ /* 0x002f280000300800 */
[----:B------:R-:W4:Y:S04]  /*fae50*/  LDL.LU R45, [R1+0x4394] ;  /* 0x00439400012d7983 */ /* 0x000f280000300800 */
[----:B------:R1:W-:Y:S04]  /*fae60*/  STL [R1+0x4414], R24 ;  /* 0x0044141801007387 */ /* 0x0003e80000100800 */
[----:B-1----:R-:W4:Y:S04]  /*fae70*/  LDL.LU R24, [R1+0x4318] ;  /* 0x0043180001187983 */ /* 0x002f280000300800 */
[----:B------:R-:W4:Y:S04]  /*fae80*/  LDL.LU R44, [R1+0x438c] ;  /* 0x00438c00012c7983 */ /* 0x000f280000300800 */
[----:B------:R-:W4:Y:S04]  /*fae90*/  LDL.LU R43, [R1+0x4310] ;  /* 0x00431000012b7983 */ /* 0x000f280000300800 */
[----:B------:R-:W4:Y:S04]  /*faea0*/  LDL.LU R42, [R1+0x4384] ;  /* 0x00438400012a7983 */ /* 0x000f280000300800 */
        /* <DEDUP_REMOVED lines=15> */
[----:B-1----:R-:W4:Y:S01]  /*fafa0*/  LDL.LU R23, [R1+0x4210] ;  /* 0x0042100001177983 */ /* 0x002f220000300800 */
[----:B--2---:R-:W-:-:S05]  /*fafb0*/  IADD3.X R22, R22, R0, RZ, P5, !PT ;  /* 0x0000000016167210 */ /* 0x004fca0002ffe4ff */
[----:B------:R1:W-:Y:S04]  /*fafc0*/  STL [R1+0x440c], R22 ;  /* 0x00440c1601007387 */ /* 0x0003e80000100800 */
[----:B-1----:R-:W2:Y:S01]  /*fafd0*/  LDL.LU R22, [R1+0x4284] ;  /* 0x0042840001167983 */ /* 0x002ea20000300800 */
[----:B---3--:R-:W-:-:S05]  /*fafe0*/  IADD3 R19, P5, R19, R25, RZ ;  /* 0x0000001913137210 */ /* 0x008fca0007fbe0ff */
[----:B------:R1:W-:Y:S04]  /*faff0*/  STL [R1+0x4390], R19 ;  /* 0x0043901301007387 */ /* 0x0003e80000100800 */
[----:B-1----:R-:W3:Y:S01]  /*fb000*/  LDL.LU R19, [R1+0x4208] ;  /* 0x0042080001137983 */ /* 0x002ee20000300800 */
[----:B----4-:R-:W-:Y:S01]  /*fb010*/  IMAD.X R47, R47, 0x1, R0, P6 ;  /* 0x000000012f2f7824 */ /* 0x010fe200030e0600 */
[----:B------:R-:W-:Y:S02]  /*fb020*/  IADD3 R27, P6, R27, R25, RZ ;  /* 0x000000191b1b7210 */ /* 0x000fe40007fde0ff */
[----:B------:R-:W-:-:S03]  /*fb030*/  IADD3.X R46, R46, R0, RZ, P2, !PT ;  /* 0x000000002e2e7210 */ /* 0x000fc600017fe4ff */
[----:B------:R1:W-:Y:S04]  /*fb040*/  STL [R1+0x4388], R27 ;  /* 0x0043881b01007387 */ /* 0x0003e80000100800 */
[----:B-1----:R-:W4:Y:S01]  /*fb050*/  LDL.LU R27, [R1+0x427c] ;  /* 0x00427c00011b7983 */ /* 0x002f220000300800 */
[----:B------:R-:W-:-:S03]  /*fb060*/  IADD3 R26, P2, R26, R25, RZ ;  /* 0x000000191a1a7210 */ /* 0x000fc60007f5e0ff */
[----:B------:R-:W-:Y:S01]  /*fb070*/  STL [R1+0x4404], R47 ;  /* 0x0044042f01007387 */ /* 0x000fe20000100800 */
[----:B------:R-:W-:-:S03]  /*fb080*/  IMAD.X R45, R45, 0x1, R0, P3 ;  /* 0x000000012d2d7824 */ /* 0x000fc600018e0600 */
[----:B------:R1:W-:Y:S04]  /*fb090*/  STL [R1+0x4320], R26 ;  /* 0x0043201a01007387 */ /* 0x0003e80000100800 */
[----:B-1----:R-:W4:Y:S01]  /*fb0a0*/  LDL.LU R26, [R1+0x41a0] ;  /* 0x0041a000011a7983 */ /* 0x002f220000300800 */
[----:B------:R-:W-:-:S03]  /*fb0b0*/  IADD3 R24, P3, R24, R25, RZ ;  /* 0x0000001918187210 */ /* 0x000fc60007f7e0ff */
[----:B------:R-:W-:Y:S01]  /*fb0c0*/  STL [R1+0x43fc], R46 ;  /* 0x0043fc2e01007387 */ /* 0x000fe20000100800 */
[----:B------:R-:W-:-:S03]  /*fb0d0*/  IADD3.X R44, R44, R0, RZ, P4, !PT ;  /* 0x000000002c2c7210 */ /* 0x000fc600027fe4ff */
[----:B------:R1:W-:Y:S01]  /*fb0e0*/  STL [R1+0x4318], R24 ;  /* 0x0043181801007387 */ /* 0x0003e20000100800 */
[-C--:B------:R-:W-:Y:S01]  /*fb0f0*/  IADD3 R43, P4, R43, R25.reuse, RZ ;  /* 0x000000192b2b7210 */ /* 0x080fe20007f9e0ff */
[----:B------:R-:W-:Y:S02]  /*fb100*/  IMAD.X R42, R42, 0x1, R0, P5 ;  /* 0x000000012a2a7824 */ /* 0x000fe400028e0600 */
[----:B-1----:R-:W4:Y:S04]  /*fb110*/  LDL.LU R24, [R1+0x4214] ;  /* 0x0042140001187983 */ /* 0x002f280000300800 */
[----:B------:R-:W-:Y:S01]  /*fb120*/  STL [R1+0x4394], R45 ;  /* 0x0043942d01007387 */ /* 0x000fe20000100800 */
[----:B------:R-:W-:-:S03]  /*fb130*/  IADD3 R41, P5, R41, R25, RZ ;  /* 0x0000001929297210 */ /* 0x000fc60007fbe0ff */
[----:B------:R-:W-:Y:S01]  /*fb140*/  STL [R1+0x438c], R44 ;  /* 0x00438c2c01007387 */ /* 0x000fe20000100800 */
[----:B------:R-:W-:-:S03]  /*fb150*/  IADD3.X R40, R40, R0, RZ, P6, !PT ;  /* 0x0000000028287210 */ /* 0x000fc600037fe4ff */
[----:B------:R-:W-:Y:S01]  /*fb160*/  STL [R1+0x4310], R43 ;  /* 0x0043102b01007387 */ /* 0x000fe20000100800 */
[----:B------:R-:W-:-:S03]  /*fb170*/  IADD3 R39, P6, R39, R25, RZ ;  /* 0x0000001927277210 */ /* 0x000fc60007fde0ff */
[----:B------:R-:W-:Y:S01]  /*fb180*/  STL [R1+0x4384], R42 ;  /* 0x0043842a01007387 */ /* 0x000fe20000100800 */
[----:B------:R-:W-:-:S03]  /*fb190*/  IMAD.X R38, R38, 0x1, R0, P2 ;  /* 0x0000000126267824 */ /* 0x000fc600010e0600 */
        /* <DEDUP_REMOVED lines=17> */
[-C--:B------:R-:W-:Y:S02]  /*fb2b0*/  IADD3 R29, P6, R29, R25.reuse, RZ ;  /* 0x000000191d1d7210 */ /* 0x080fe40007fde0ff */
[----:B------:R-:W-:Y:S01]  /*fb2c0*/  IADD3.X R28, R28, R0, RZ, P2, !PT ;  /* 0x000000001c1c7210 */ /* 0x000fe200017fe4ff */
[----:B------:R-:W-:Y:S01]  /*fb2d0*/  STL [R1+0x42fc], R32 ;  /* 0x0042fc2001007387 */ /* 0x000fe20000100800 */
[----:B------:R-:W-:-:S03]  /*fb2e0*/  IADD3 R23, P2, R23, R25, RZ ;  /* 0x0000001917177210 */ /* 0x000fc60007f5e0ff */
[----:B------:R-:W-:Y:S04]  /*fb2f0*/  STL [R1+0x4220], R31 ;  /* 0x0042201f01007387 */ /* 0x000fe80000100800 */
[----:B------:R-:W-:Y:S04]  /*fb300*/  STL [R1+0x4294], R30 ;  /* 0x0042941e01007387 */ /* 0x000fe80000100800 */
[----:B------:R1:W-:Y:S04]  /*fb310*/  STL [R1+0x4210], R23 ;  /* 0x0042101701007387 */ /* 0x0003e80000100800 */
[----:B------:R-:W-:Y:S04]  /*fb320*/  STL [R1+0x4218], R29 ;  /* 0x0042181d01007387 */ /* 0x000fe80000100800 */
[----:B-1----:R-:W4:Y:S04]  /*fb330*/  LDL.LU R23, [R1+0x4198] ;  /* 0x0041980001177983 */ /* 0x002f280000300800 */
[----:B------:R-:W-:Y:S01]  /*fb340*/  STL [R1+0x428c], R28 ;  /* 0x00428c1c01007387 */ /* 0x000fe20000100800 */
[----:B--2---:R-:W-:-:S05]  /*fb350*/  IMAD.X R22, R22, 0x1, R0, P3 ;  /* 0x0000000116167824 */ /* 0x004fca00018e0600 */
[----:B------:R1:W-:Y:S04]  /*fb360*/  STL [R1+0x4284], R22 ;  /* 0x0042841601007387 */ /* 0x0003e80000100800 */
[----:B-1----:R-:W2:Y:S01]  /*fb370*/  LDL.LU R22, [R1+0x420c] ;  /* 0x00420c0001167983 */ /* 0x002ea20000300800 */
[----:B---3--:R-:W-:-:S03]  /*fb380*/  IADD3 R19, P3, R19, R25, RZ ;  /* 0x0000001913137210 */ /* 0x008fc60007f7e0ff */
[----:B------:R-:W3:Y:S04]  /*fb390*/  LDL.LU R47, [R1+0x4190] ;  /* 0x00419000012f7983 */ /* 0x000ee80000300800 */
[----:B------:R1:W-:Y:S04]  /*fb3a0*/  STL [R1+0x4208], R19 ;  /* 0x0042081301007387 */ /* 0x0003e80000100800 */
[----:B-1----:R-:W3:Y:S01]  /*fb3b0*/  LDL.LU R19, [R1+0x4204] ;  /* 0x0042040001137983 */ /* 0x002ee20000300800 */
[----:B----4-:R-:W-:-:S03]  /*fb3c0*/  IADD3.X R27, R27, R0, RZ, P4, !PT ;  /* 0x000000001b1b7210 */ /* 0x010fc600027fe4ff */
[----:B------:R-:W4:Y:S04]  /*fb3d0*/  LDL.LU R46, [R1+0x4188] ;  /* 0x00418800012e7983 */ /* 0x000f280000300800 */
[----:B------:R1:W-:Y:S04]  /*fb3e0*/  STL [R1+0x427c], R27 ;  /* 0x00427c1b01007387 */ /* 0x0003e80000100800 */
[----:B-1----:R-:W4:Y:S01]  /*fb3f0*/  LDL.LU R27, [R1+0x41fc] ;  /* 0x0041fc00011b7983 */ /* 0x002f220000300800 */
[----:B------:R-:W-:-:S03]  /*fb400*/  IADD3 R26, P4, R26, R25, RZ ;  /* 0x000000191a1a7210 */ /* 0x000fc60007f9e0ff */
[----:B------:R-:W4:Y:S04]  /*fb410*/  LDL.LU R45, [R1+0x4120] ;  /* 0x00412000012d7983 */ /* 0x000f280000300800 */
[----:B------:R1:W-:Y:S04]  /*fb420*/  STL [R1+0x41a0], R26 ;  /* 0x0041a01a01007387 */ /* 0x0003e80000100800 */
[----:B-1----:R-:W4:Y:S01]  /*fb430*/  LDL.LU R26, [R1+0x4194] ;  /* 0x00419400011a7983 */ /* 0x002f220000300800 */
[----:B------:R-:W-:-:S03]  /*fb440*/  IMAD.X R24, R24, 0x1, R0, P5 ;  /* 0x0000000118187824 */ /* 0x000fc600028e0600 */
        /* <DEDUP_REMOVED lines=19> */
[----:B------:R-:W-:-:S05]  /*fb580*/  IADD3 R23, P5, R23, R25, RZ ;  /* 0x0000001917177210 */ /* 0x000fca0007fbe0ff */
[----:B------:R1:W-:Y:S04]  /*fb590*/  STL [R1+0x4198], R23 ;  /* 0x0041981701007387 */ /* 0x0003e80000100800 */
[----:B-1----:R-:W4:Y:S01]  /*fb5a0*/  LDL.LU R23, [R1+0x4010] ;  /* 0x0040100001177983 */ /* 0x002f220000300800 */
[----:B--2---:R-:W-:-:S05]  /*fb5b0*/  IADD3.X R22, R22, R0, RZ, P6, !PT ;  /* 0x0000000016167210 */ /* 0x004fca00037fe4ff */
[----:B------:R1:W-:Y:S04]  /*fb5c0*/  STL [R1+0x420c], R22 ;  /* 0x00420c1601007387 */ /* 0x0003e80000100800 */
[----:B-1----:R-:W2:Y:S01]  /*fb5d0*/  LDL.LU R22, [R1+0x4084] ;  /* 0x0040840001167983 */ /* 0x002ea20000300800 */
[----:B---3--:R-:W-:-:S05]  /*fb5e0*/  IMAD.X R19, R19, 0x1, R0, P2 ;  /* 0x0000000113137824 */ /* 0x008fca00010e0600 */
[----:B------:R1:W-:Y:S04]  /*fb5f0*/  STL [R1+0x4204], R19 ;  /* 0x0042041301007387 */ /* 0x0003e80000100800 */
[----:B-1----:R-:W3:Y:S01]  /*fb600*/  LDL.LU R19, [R1+0x4008] ;  /* 0x0040080001137983 */ /* 0x002ee20000300800 */
[-C--:B------:R-:W-:Y:S02]  /*fb610*/  IADD3 R47, P6, R47, R25.reuse, RZ ;  /* 0x000000192f2f7210 */ /* 0x080fe40007fde0ff */
[----:B----4-:R-:W-:Y:S02]  /*fb620*/  IADD3.X R27, R27, R0, RZ, P3, !PT ;  /* 0x000000001b1b7210 */ /* 0x010fe40001ffe4ff */
[-C--:B------:R-:W-:Y:S01]  /*fb630*/  IADD3 R46, P2, R46, R25.reuse, RZ ;  /* 0x000000192e2e7210 */ /* 0x080fe20007f5e0ff */
[----:B------:R-:W-:Y:S01]  /*fb640*/  STL [R1+0x4190], R47 ;  /* 0x0041902f01007387 */ /* 0x000fe20000100800 */
[----:B------:R-:W-:-:S03]  /*fb650*/  IADD3 R45, P3, R45, R25, RZ ;  /* 0x000000192d2d7210 */ /* 0x000fc60007f7e0ff */
[----:B------:R1:W-:Y:S04]  /*fb660*/  STL [R1+0x41fc], R27 ;  /* 0x0041fc1b01007387 */ /* 0x0003e80000100800 */
[----:B-1----:R-:W4:Y:S01]  /*fb670*/  LDL.LU R27, [R1+0x405c] ;  /* 0x00405c00011b7983 */ /* 0x002f220000300800 */
[----:B------:R-:W-:-:S03]  /*fb680*/  IMAD.X R26, R26, 0x1, R0, P4 ;  /* 0x000000011a1a7824 */ /* 0x000fc600020e0600 */
[----:B------:R-:W-:Y:S01]  /*fb690*/  STL [R1+0x4188], R46 ;  /* 0x0041882e01007387 */ /* 0x000fe20000100800 */
[----:B------:R-:W-:-:S03]  /*fb6a0*/  IADD3 R44, P4, R44, R25, RZ ;  /* 0x000000192c2c7210 */ /* 0x000fc60007f9e0ff */
[----:B------:R1:W-:Y:S01]  /*fb6b0*/  STL [R1+0x4194], R26 ;  /* 0x0041941a01007387 */ /* 0x0003e20000100800 */
[----:B------:R-:W-:Y:S02]  /*fb6c0*/  IADD3.X R43, R43, R0, RZ, P5, !PT ;  /* 0x000000002b2b7210 */ /* 0x000fe40002ffe4ff */
[----:B------:R-:W-:Y:S01]  /*fb6d0*/  IADD3 R42, P5, R42, R25, RZ ;  /* 0x000000192a2a7210 */ /* 0x000fe20007fbe0ff */
[----:B-1----:R-:W4:Y:S01]  /*fb6e0*/  LDL.LU R26, [R1+0x3fa0] ;  /* 0x003fa000011a7983 */ /* 0x002f220000300800 */
        /* <DEDUP_REMOVED lines=29> */
[----:B------:R-:W-:Y:S04]  /*fb8c0*/  STL [R1+0x40dc], R31 ;  /* 0x0040dc1f01007387 */ /* 0x000fe80000100800 */
[----:B------:R-:W-:Y:S04]  /*fb8d0*/  STL [R1+0x4020], R30 ;  /* 0x0040201e01007387 */ /* 0x000fe80000100800 */
[----:B------:R1:W-:Y:S04]  /*fb8e0*/  STL [R1+0x408c], R24 ;  /* 0x00408c1801007387 */ /* 0x0003e80000100800 */
[----:B------:R-:W-:Y:S04]  /*fb8f0*/  STL [R1+0x4094], R29 ;  /* 0x0040941d01007387 */ /* 0x000fe80000100800 */
[----:B-1----:R-:W4:Y:S01]  /*fb900*/  LDL.LU R24, [R1+0x4014] ;  /* 0x0040140001187983 */ /* 0x002f220000300800 */
[----:B------:R-:W-:-:S03]  /*fb910*/  IADD3 R23, P3, R23, R25, RZ ;  /* 0x0000001917177210 */ /* 0x000fc60007f7e0ff */
[----:B------:R-:W-:Y:S04]  /*fb920*/  STL [R1+0x4018], R28 ;  /* 0x0040181c01007387 */ /* 0x000fe80000100800 */
[----:B------:R1:W-:Y:S04]  /*fb930*/  STL [R1+0x4010], R23 ;  /* 0x0040101701007387 */ /* 0x0003e80000100800 */
[----:B-1----:R-:W4:Y:S04]  /*fb940*/  LDL.LU R23, [R1+0x3f98] ;  /* 0x003f980001177983 */ /* 0x002f280000300800 */
[----:B------:R-:W4:Y:S01]  /*fb950*/  LDL.LU R47, [R1+0x400c] ;  /* 0x00400c00012f7983 */ /* 0x000f220000300800 */
[----:B--2---:R-:W-:-:S05]  /*fb960*/  IMAD.X R22, R22, 0x1, R0, P4 ;  /* 0x0000000116167824 */ /* 0x004fca00020e0600 */
[----:B------:R1:W-:Y:S04]  /*fb970*/  STL [R1+0x4084], R22 ;  /* 0x0040841601007387 */ /* 0x0003e80000100800 */
[----:B-1----:R-:W2:Y:S01]  /*fb980*/  LDL.LU R22, [R1+0x3f90] ;  /* 0x003f900001167983 */ /* 0x002ea20000300800 */
[----:B---3--:R-:W-:-:S03]  /*fb990*/  IADD3 R19, P4, R19, R25, RZ ;  /* 0x0000001913137210 */ /* 0x008fc60007f9e0ff */
[----:B------:R-:W3:Y:S04]  /*fb9a0*/  LDL.LU R46, [R1+0x4004] ;  /* 0x00400400012e7983 */ /* 0x000ee80000300800 */
[----:B------:R1:W-:Y:S04]  /*fb9b0*/  STL [R1+0x4008], R19 ;  /* 0x0040081301007387 */ /* 0x0003e80000100800 */
[----:B-1----:R-:W3:Y:S04]  /*fb9c0*/  LDL.LU R19, [R1+0x3f88] ;  /* 0x003f880001137983 */ /* 0x002ee80000300800 */
[----:B------:R-:W3:Y:S01]  /*fb9d0*/  LDL.LU R45, [R1+0x3fdc] ;  /* 0x003fdc00012d7983 */ /* 0x000ee20000300800 */
[----:B----4-:R-:W-:-:S05]  /*fb9e0*/  IADD3.X R27, R27, R0, RZ, P5, !PT ;  /* 0x000000001b1b7210 */ /* 0x010fca0002ffe4ff */
[----:B------:R1:W-:Y:S04]  /*fb9f0*/  STL [R1+0x405c], R27 ;  /* 0x00405c1b01007387 */ /* 0x0003e80000100800 */
[----:B-1----:R-:W4:Y:S01]  /*fba00*/  LDL.LU R27, [R1+0x3f20] ;  /* 0x003f2000011b7983 */ /* 0x002f220000300800 */
[----:B------:R-:W-:-:S03]  /*fba10*/  IADD3 R26, P5, R26, R25, RZ ;  /* 0x000000191a1a7210 */ /* 0x000fc60007fbe0ff */
        /* <DEDUP_REMOVED lines=19> */
[----:B------:R-:W-:-:S05]  /*fbb50*/  IMAD.X R24, R24, 0x1, R0, P6 ;  /* 0x0000000118187824 */ /* 0x000fca00030e0600 */
[----:B------:R1:W-:Y:S04]  /*fbb60*/  STL [R1+0x4014], R24 ;  /* 0x0040141801007387 */ /* 0x0003e80000100800 */
[----:B-1----:R-:W4:Y:S01]  /*fbb70*/  LDL.LU R24, [R1+0x3e8c] ;  /* 0x003e8c0001187983 */ /* 0x002f220000300800 */
[----:B------:R-:W-:Y:S02]  /*fbb80*/  IADD3 R23, P6, R23, R25, RZ ;  /* 0x0000001917177210 */ /* 0x000fe40007fde0ff */
[----:B------:R-:W-:-:S03]  /*fbb90*/  IADD3.X R47, R47, R0, RZ, P2, !PT ;  /* 0x000000002f2f7210 */ /* 0x000fc600017fe4ff */
[----:B------:R1:W-:Y:S04]  /*fbba0*/  STL [R1+0x3f98], R23 ;  /* 0x003f981701007387 */ /* 0x0003e80000100800 */
[----:B-1----:R-:W4:Y:S01]  /*fbbb0*/  LDL.LU R23, [R1+0x3e10] ;  /* 0x003e100001177983 */ /* 0x002f220000300800 */
[----:B--2---:R-:W-:Y:S01]  /*fbbc0*/  IADD3 R22, P2, R22, R25, RZ ;  /* 0x0000001916167210 */ /* 0x004fe20007f5e0ff */
[----:B---3--:R-:W-:-:S04]  /*fbbd0*/  IMAD.X R46, R46, 0x1, R0, P3 ;  /* 0x000000012e2e7824 */ /* 0x008fc800018e0600 */
[----:B------:R1:W-:Y:S04]  /*fbbe0*/  STL [R1+0x3f90], R22 ;  /* 0x003f901601007387 */ /* 0x0003e80000100800 */
[----:B-1----:R-:W2:Y:S01]  /*fbbf0*/  LDL.LU R22, [R1+0x3e84] ;  /* 0x003e840001167983 */ /* 0x002ea20000300800 */
[----:B------:R-:W-:-:S03]  /*fbc00*/  IADD3 R19, P3, R19, R25, RZ ;  /* 0x0000001913137210 */ /* 0x000fc60007f7e0ff */
[----:B------:R-:W-:Y:S04]  /*fbc10*/  STL [R1+0x400c], R47 ;  /* 0x00400c2f01007387 */ /* 0x000fe80000100800 */
[----:B------:R1:W-:Y:S04]  /*fbc20*/  STL [R1+0x3f88], R19 ;  /* 0x003f881301007387 */ /* 0x0003e80000100800 */
[----:B-1----:R-:W3:Y:S01]  /*fbc30*/  LDL.LU R19, [R1+0x3e08] ;  /* 0x003e080001137983 */ /* 0x002ee20000300800 */
[----:B------:R-:W-:Y:S02]  /*fbc40*/  IADD3.X R45, R45, R0, RZ, P4, !PT ;  /* 0x000000002d2d7210 */ /* 0x000fe400027fe4ff */
[----:B----4-:R-:W-:Y:S01]  /*fbc50*/  IADD3 R27, P4, R27, R25, RZ ;  /* 0x000000191b1b7210 */ /* 0x010fe20007f9e0ff */
[----:B------:R-:W-:Y:S01]  /*fbc60*/  STL [R1+0x4004], R46 ;  /* 0x0040042e01007387 */ /* 0x000fe20000100800 */
[----:B------:R-:W-:-:S03]  /*fbc70*/  IMAD.X R44, R44, 0x1, R0, P5 ;  /* 0x000000012c2c7824 */ /* 0x000fc600028e0600 */
[----:B------:R1:W-:Y:S01]  /*fbc80*/  STL [R1+0x3f20], R27 ;  /* 0x003f201b01007387 */ /* 0x0003e20000100800 */
[-C--:B------:R-:W-:Y:S02]  /*fbc90*/  IADD3 R43, P5, R43, R25.reuse, RZ ;  /* 0x000000192b2b7210 */ /* 0x080fe40007fbe0ff */
[----:B------:R-:W-:Y:S01]  /*fbca0*/  IADD3.X R42, R42, R0, RZ, P6, !PT ;  /* 0x000000002a2a7210 */ /* 0x000fe200037fe4ff */
[----:B-1----:R-:W4:Y:S04]  /*fbcb0*/  LDL.LU R27, [R1+0x3e3c] ;  /* 0x003e3c00011b7983 */ /* 0x002f280000300800 */
        /* <DEDUP_REMOVED lines=25> */
[-C--:B------:R-:W-:Y:S01]  /*fbe50*/  IADD3 R29, P2, R29, R25.reuse, RZ ;  /* 0x000000191d1d7210 */ /* 0x080fe20007f5e0ff */
[----:B------:R-:W-:Y:S02]  /*fbe60*/  IMAD.X R28, R28, 0x1, R0, P3 ;  /* 0x000000011c1c7824 */ /* 0x000fe400018e0600 */
[----:B------:R-:W-:Y:S01]  /*fbe70*/  STL [R1+0x3f04], R32 ;  /* 0x003f042001007387 */ /* 0x000fe20000100800 */
[----:B------:R-:W-:-:S03]  /*fbe80*/  IADD3 R26, P3, R26, R25, RZ ;  /* 0x000000191a1a7210 */ /* 0x000fc60007f7e0ff */
[----:B------:R-:W-:Y:S04]  /*fbe90*/  STL [R1+0x3e88], R31 ;  /* 0x003e881f01007387 */ /* 0x000fe80000100800 */
[----:B------:R-:W-:Y:S04]  /*fbea0*/  STL [R1+0x3ebc], R30 ;  /* 0x003ebc1e01007387 */ /* 0x000fe80000100800 */
[----:B------:R1:W-:Y:S04]  /*fbeb0*/  STL [R1+0x3e18], R26 ;  /* 0x003e181a01007387 */ /* 0x0003e80000100800 */
[----:B------:R-:W-:Y:S04]  /*fbec0*/  STL [R1+0x3e20], R29 ;  /* 0x003e201d01007387 */ /* 0x000fe80000100800 */
[----:B-1----:R-:W4:Y:S01]  /*fbed0*/  LDL.LU R26, [R1+0x3da0] ;  /* 0x003da000011a7983 */ /* 0x002f220000300800 */
[----:B------:R-:W-:-:S03]  /*fbee0*/  IADD3.X R24, R24, R0, RZ, P4, !PT ;  /* 0x0000000018187210 */ /* 0x000fc600027fe4ff */
[----:B------:R-:W-:Y:S04]  /*fbef0*/  STL [R1+0x3e94], R28 ;  /* 0x003e941c01007387 */ /* 0x000fe80000100800 */
[----:B------:R1:W-:Y:S04]  /*fbf00*/  STL [R1+0x3e8c], R24 ;  /* 0x003e8c1801007387 */ /* 0x0003e80000100800 */
[----:B-1----:R-:W4:Y:S01]  /*fbf10*/  LDL.LU R24, [R1+0x3e14] ;  /* 0x003e140001187983 */ /* 0x002f220000300800 */
[----:B------:R-:W-:-:S03]  /*fbf20*/  IADD3 R23, P4, R23, R25, RZ ;  /* 0x0000001917177210 */ /* 0x000fc60007f9e0ff */
[----:B------:R-:W4:Y:S04]  /*fbf30*/  LDL.LU R47, [R1+0x3d98] ;  /* 0x003d9800012f7983 */ /* 0x000f280000300800 */
        /* <DEDUP_REMOVED lines=11> */
[----:B----4-:R-:W-:-:S03]  /*fbff0*/  IADD3.X R27, R27, R0, RZ, P6, !PT ;  /* 0x000000001b1b7210 */ /* 0x010fc600037fe4ff */
        /* <DEDUP_REMOVED lines=21> */
[----:B------:R-:W-:Y:S01]  /*fc150*/  IMAD.X R24, R24, 0x1, R0, P2 ;  /* 0x0000000118187824 */ /* 0x000fe200010e0600 */
[----:B------:R-:W-:-:S04]  /*fc160*/  IADD3 R47, P2, R47, R25, RZ ;  /* 0x000000192f2f7210 */ /* 0x000fc80007f5e0ff */
[----:B------:R1:W-:Y:S04]  /*fc170*/  STL [R1+0x3e14], R24 ;  /* 0x003e141801007387 */ /* 0x0003e80000100800 */
[----:B-1----:R-:W4:Y:S01]  /*fc180*/  LDL.LU R24, [R1+0x3c84] ;  /* 0x003c840001187983 */ /* 0x002f220000300800 */
[----:B------:R-:W-:Y:S02]  /*fc190*/  IADD3.X R23, R23, R0, RZ, P3, !PT ;  /* 0x0000000017177210 */ /* 0x000fe40001ffe4ff */
[----:B------:R-:W-:-:S03]  /*fc1a0*/  IADD3 R46, P3, R46, R25, RZ ;  /* 0x000000192e2e7210 */ /* 0x000fc60007f7e0ff */
[----:B------:R1:W-:Y:S04]  /*fc1b0*/  STL [R1+0x3e0c], R23 ;  /* 0x003e0c1701007387 */ /* 0x0003e80000100800 */
[----:B-1----:R-:W4:Y:S04]  /*fc1c0*/  LDL.LU R23, [R1+0x3c1c] ;  /* 0x003c1c0001177983 */ /* 0x002f280000300800 */
[----:B------:R-:W-:Y:S01]  /*fc1d0*/  STL [R1+0x3d98], R47 ;  /* 0x003d982f01007387 */ /* 0x000fe20000100800 */
[----:B--2---:R-:W-:-:S05]  /*fc1e0*/  IMAD.X R22, R22, 0x1, R0, P4 ;  /* 0x0000000116167824 */ /* 0x004fca00020e0600 */
[----:B------:R1:W-:Y:S04]  /*fc1f0*/  STL [R1+0x3e04], R22 ;  /* 0x003e041601007387 */ /* 0x0003e80000100800 */
[----:B-1----:R-:W2:Y:S01]  /*fc200*/  LDL.LU R22, [R1+0x3c14] ;  /* 0x003c140001167983 */ /* 0x002ea20000300800 */
[----:B---3--:R-:W-:-:S03]  /*fc210*/  IADD3.X R19, R19, R0, RZ, P5, !PT ;  /* 0x0000000013137210 */ /* 0x008fc60002ffe4ff */
[----:B------:R-:W-:Y:S04]  /*fc220*/  STL [R1+0x3d90], R46 ;  /* 0x003d902e01007387 */ /* 0x000fe80000100800 */
[----:B------:R1:W-:Y:S04]  /*fc230*/  STL [R1+0x3dbc], R19 ;  /* 0x003dbc1301007387 */ /* 0x0003e80000100800 */
[----:B-1----:R-:W3:Y:S01]  /*fc240*/  LDL.LU R19, [R1+0x3c0c] ;  /* 0x003c0c0001137983 */ /* 0x002ee20000300800 */
[-C--:B------:R-:W-:Y:S01]  /*fc250*/  IADD3 R45, P4, R45, R25.reuse, RZ ;  /* 0x000000192d2d7210 */ /* 0x080fe20007f9e0ff */
[----:B----4-:R-:W-:Y:S01]  /*fc260*/  IMAD.X R43, R43, 0x1, R0, P6 ;  /* 0x000000012b2b7824 */ /* 0x010fe200030e0600 */
[----:B------:R-:W-:-:S02]  /*fc270*/  IADD3 R44, P5, R44, R25, RZ ;  /* 0x000000192c2c7210 */ /* 0x000fc40007fbe0ff */
[-C--:B------:R-:W-:Y:S01]  /*fc280*/  IADD3 R42, P6, R42, R25.reuse, RZ ;  /* 0x000000192a2a7210 */ /* 0x080fe20007fde0ff */
[----:B------:R-:W-:Y:S01]  /*fc290*/  STL [R1+0x3d88], R45 ;  /* 0x003d882d01007387 */ /* 0x000fe20000100800 */
[----:B------:R-:W-:Y:S02]  /*fc2a0*/  IADD3.X R41, R41, R0, RZ, P2, !PT ;  /* 0x0000000029297210 */ /* 0x000fe400017fe4ff */
[----:B------:R-:W-:Y:S01]  /*fc2b0*/  IADD3 R40, P2, R40, R25, RZ ;  /* 0x0000001928287210 */ /* 0x000fe20007f5e0ff */
        /* <DEDUP_REMOVED lines=28> */
[----:B------:R-:W-:Y:S04]  /*fc480*/  STL [R1+0x3c88], R30 ;  /* 0x003c881e01007387 */ /* 0x000fe80000100800 */
[----:B------:R-:W-:Y:S04]  /*fc490*/  STL [R1+0x3cbc], R29 ;  /* 0x003cbc1d01007387 */ /* 0x000fe80000100800 */
[----:B------:R-:W-:Y:S04]  /*fc4a0*/  STL [R1+0x3c80], R28 ;  /* 0x003c801c01007387 */ /* 0x000fe80000100800 */
[----:B------:R-:W-:Y:S01]  /*fc4b0*/  STL [R1+0x3c94], R27 ;  /* 0x003c941b01007387 */ /* 0x000fe20000100800 */
[----:B------:R-:W-:-:S02]  /*fc4c0*/  IADD3.X R26, R26, R0, RZ, P5, !PT ;  /* 0x000000001a1a7210 */ /* 0x000fc40002ffe4ff */
[-C--:B------:R-:W-:Y:S01]  /*fc4d0*/  IADD3 R142, P5, R142, R25.reuse, RZ ;  /* 0x000000198e8e7210 */ /* 0x080fe20007fbe0ff */
[----:B------:R-:W-:Y:S04]  /*fc4e0*/  STL [R1+0x3c18], R144 ;  /* 0x003c189001007387 */ /* 0x000fe80000100800 */
[----:B------:R-:W-:Y:S01]  /*fc4f0*/  STL [R1+0x3c8c], R26 ;  /* 0x003c8c1a01007387 */ /* 0x000fe20000100800 */
[--C-:B------:R-:W-:Y:S02]  /*fc500*/  IMAD.X R143, R143, 0x1, R0.reuse, P5 ;  /* 0x000000018f8f7824 */ /* 0x100fe400028e0600 */
[----:B------:R-:W-:Y:S01]  /*fc510*/  IMAD.X R24, R24, 0x1, R0, P6 ;  /* 0x0000000118187824 */ /* 0x000fe200030e0600 */
[----:B------:R-:W-:-:S04]  /*fc520*/  IADD3 R140, P6, R140, R25, RZ ;  /* 0x000000198c8c7210 */ /* 0x000fc80007fde0ff */
[----:B------:R-:W-:Y:S04]  /*fc530*/  STL [R1+0x3c84], R24 ;  /* 0x003c841801007387 */ /* 0x000fe80000100800 */
[----:B------:R-:W-:Y:S01]  /*fc540*/  STL [R1+0x3c10], R142 ;  /* 0x003c108e01007387 */ /* 0x000fe20000100800 */
[-C--:B------:R-:W-:Y:S02]  /*fc550*/  IADD3.X R141, R141, R0.reuse, RZ, P6, !PT ;  /* 0x000000008d8d7210 */ /* 0x080fe400037fe4ff */
[----:B------:R-:W-:Y:S02]  /*fc560*/  IADD3.X R23, R23, R0, RZ, P2, !PT ;  /* 0x0000000017177210 */ /* 0x000fe400017fe4ff */
[----:B------:R-:W-:-:S03]  /*fc570*/  IADD3 R138, P2, R138, R25, RZ ;  /* 0x000000198a8a7210 */ /* 0x000fc60007f5e0ff */
[----:B------:R-:W-:Y:S01]  /*fc580*/  STL [R1+0x3c1c], R23 ;  /* 0x003c1c1701007387 */ /* 0x000fe20000100800 */
[----:B------:R-:W-:-:S03]  /*fc590*/  IADD3 R132, P5, R132, R25, RZ ;  /* 0x0000001984847210 */ /* 0x000fc60007fbe0ff */
[----:B------:R-:W-:Y:S01]  /*fc5a0*/  STL [R1+0x3c08], R140 ;  /* 0x003c088c01007387 */ /* 0x000fe20000100800 */
[--C-:B------:R-:W-:Y:S01]  /*fc5b0*/  IMAD.X R139, R139, 0x1, R0.reuse, P2 ;  /* 0x000000018b8b7824 */ /* 0x100fe200010e0600 */
[-C--:B------:R-:W-:Y:S02]  /*fc5c0*/  IADD3 R130, P6, R130, R25.reuse, RZ ;  /* 0x0000001982827210 */ /* 0x080fe40007fde0ff */
[-C--:B------:R-:W-:Y:S01]  /*fc5d0*/  IADD3 R128, P2, R128, R25.reuse, RZ ;  /* 0x0000001980807210 */ /* 0x080fe20007f5e0ff */
[----:B--2---:R-:W-:Y:S01]  /*fc5e0*/  IMAD.X R22, R22, 0x1, R0, P3 ;  /* 0x0000000116167824 */ /* 0x004fe200018e0600 */
[----:B------:R-:W-:-:S04]  /*fc5f0*/  IADD3 R136, P3, R136, R25, RZ ;  /* 0x0000001988887210 */ /* 0x000fc80007f7e0ff */
[----:B------:R1:W-:Y:S04]  /*fc600*/  STL [R1+0x3c14], R22 ;  /* 0x003c141601007387 */ /* 0x0003e80000100800 */
[----:B------:R-:W-:Y:S01]  /*fc610*/  STL [R1+0x3c00], R138 ;  /* 0x003c008a01007387 */ /* 0x000fe20000100800 */
[-C--:B------:R-:W-:Y:S02]  /*fc620*/  IADD3.X R137, R137, R0.reuse, RZ, P3, !PT ;  /* 0x0000000089897210 */ /* 0x080fe40001ffe4ff */
[----:B---3--:R-:W-:Y:S02]  /*fc630*/  IADD3.X R19, R19, R0, RZ, P4, !PT ;  /* 0x0000000013137210 */ /* 0x008fe400027fe4ff */
[----:B------:R-:W-:-:S03]  /*fc640*/  IADD3 R134, P4, R134, R25, RZ ;  /* 0x0000001986867210 */ /* 0x000fc60007f9e0ff */
        /* <DEDUP_REMOVED lines=10> */
[----:B------:R-:W-:-:S03]  /*fc6f0*/  IMAD.X R135, R135, 0x1, R0, P4 ;  /* 0x0000000187877824 */ /* 0x000fc600020e0600 */
[----:B-1----:R-:W3:Y:S01]  /*fc700*/  LDL.LU R22, [R1+0x2f08] ;  /* 0x002f080001167983 */ /* 0x002ee20000300800 */
[----:B------:R-:W-:-:S03]  /*fc710*/  IADD3 R126, P3, R126, R25, RZ ;  /* 0x000000197e7e7210 */ /* 0x000fc60007f7e0ff */
[----:B------:R-:W4:Y:S01]  /*fc720*/  LDL.LU R27, [R1+0x2f10] ;  /* 0x002f1000011b7983 */ /* 0x000f220000300800 */
[----:B------:R-:W-:-:S03]  /*fc730*/  IADD3 R124, P4, R124, R25, RZ ;  /* 0x000000197c7c7210 */ /* 0x000fc60007f9e0ff */
[----:B------:R-:W3:Y:S04]  /*fc740*/  LDL.LU R24, [R1+0x2f18] ;  /* 0x002f180001187983 */ /* 0x000ee80000300800 */
[----:B------:R-:W3:Y:S04]  /*fc750*/  LDL.LU R26, [R1+0x2f20] ;  /* 0x002f2000011a7983 */ /* 0x000ee80000300800 */
[----:B------:R-:W3:Y:S04]  /*fc760*/  LDL.LU R32, [R1+0x2f28] ;  /* 0x002f280001207983 */ /* 0x000ee80000300800 */
[----:B------:R-:W3:Y:S04]  /*fc770*/  LDL.LU R25, [R1+0x2f04] ;  /* 0x002f040001197983 */ /* 0x000ee80000300800 */
[----:B------:R-:W3:Y:S04]  /*fc780*/  LDL.LU R23, [R1+0x2f30] ;  /* 0x002f300001177983 */ /* 0x000ee80000300800 */
[----:B------:R-:W3:Y:S04]  /*fc790*/  LDL.LU R133, [R1+0x3b1c] ;  /* 0x003b1c0001857983 */ /* 0x000ee80000300800 */
[----:B------:R-:W-:Y:S04]  /*fc7a0*/  STL [R1+0x3b84], R135 ;  /* 0x003b848701007387 */ /* 0x000fe80000100800 */
[----:B------:R-:W4:Y:S04]  /*fc7b0*/  LDL.LU R131, [R1+0x3b14] ;  /* 0x003b140001837983 */ /* 0x000f280000300800 */
[----:B------:R-:W4:Y:S04]  /*fc7c0*/  LDL.LU R129, [R1+0x3b0c] ;  /* 0x003b0c0001817983 */ /* 0x000f280000300800 */
[----:B------:R-:W4:Y:S04]  /*fc7d0*/  LDL.LU R127, [R1+0x3b04] ;  /* 0x003b0400017f7983 */ /* 0x000f280000300800 */
[----:B------:R-:W4:Y:S04]  /*fc7e0*/  LDL.LU R125, [R1+0x2ee0] ;  /* 0x002ee000017d7983 */ /* 0x000f280000300800 */
[----:B------:R-:W-:Y:S04]  /*fc7f0*/  STL [R1+0x3b10], R126 ;  /* 0x003b107e01007387 */ /* 0x000fe80000100800 */
[----:B--2---:R-:W2:Y:S04]  /*fc800*/  LDL.LU R19, [R1+0x2ee4] ;  /* 0x002ee40001137983 */ /* 0x004ea80000300800 */
[----:B------:R-:W2:Y:S04]  /*fc810*/  LDL.LU R123, [R1+0x2eec] ;  /* 0x002eec00017b7983 */ /* 0x000ea80000300800 */
[----:B------:R-:W2:Y:S04]  /*fc820*/  LDL.LU R121, [R1+0x2ef4] ;  /* 0x002ef40001797983 */ /* 0x000ea80000300800 */
[----:B------:R-:W-:Y:S04]  /*fc830*/  STL [R1+0x3b08], R124 ;  /* 0x003b087c01007387 */ /* 0x000fe80000100800 */
[----:B------:R-:W2:Y:S04]  /*fc840*/  LDL.LU R119, [R1+0x2efc] ;  /* 0x002efc0001777983 */ /* 0x000ea80000300800 */
[----:B------:R-:W2:Y:S04]  /*fc850*/  LDL.LU R163, [R1+0x3ac4] ;  /* 0x003ac40001a37983 */ /* 0x000ea80000300800 */
[----:B------:R-:W2:Y:S04]  /*fc860*/  LDL.LU R162, [R1+0x3ac8] ;  /* 0x003ac80001a27983 */ /* 0x000ea80000300800 */
[----:B------:R-:W2:Y:S04]  /*fc870*/  LDL.LU R159, [R1+0x3acc] ;  /* 0x003acc00019f7983 */ /* 0x000ea80000300800 */
[----:B------:R-:W2:Y:S04]  /*fc880*/  LDL.LU R158, [R1+0x3ad0] ;  /* 0x003ad000019e7983 */ /* 0x000ea80000300800 */
[----:B------:R-:W2:Y:S04]  /*fc890*/  LDL.LU R155, [R1+0x3ad4] ;  /* 0x003ad400019b7983 */ /* 0x000ea80000300800 */
[----:B------:R-:W2:Y:S01]  /*fc8a0*/  LDL.LU R154, [R1+0x3ad8] ;  /* 0x003ad800019a7983 */ /* 0x000ea20000300800 */
[----:B---3--:R-:W-:-:S02]  /*fc8b0*/  IADD3.X R133, R133, R0, RZ, P5, !PT ;  /* 0x0000000085857210 */ /* 0x008fc40002ffe4ff */
[----:B------:R-:W-:-:S03]  /*fc8c0*/  IADD3 R18, P5, R18, R3, RZ ;  /* 0x0000000312127210 */ /* 0x000fc60007fbe0ff */
[----:B------:R-:W-:Y:S01]  /*fc8d0*/  STL [R1+0x3b1c], R133 ;  /* 0x003b1c8501007387 */ /* 0x000fe20000100800 */
[--C-:B----4-:R-:W-:Y:S01]  /*fc8e0*/  IMAD.X R131, R131, 0x1, R0.reuse, P6 ;  /* 0x0000000183837824 */ /* 0x110fe200030e0600 */
[-C--:B------:R-:W-:Y:S02]  /*fc8f0*/  IADD3 R122, P6, R122, R3.reuse, RZ ;  /* 0x000000037a7a7210 */ /* 0x080fe40007fde0ff */
[-C--:B------:R-:W-:Y:S01]  /*fc900*/  IADD3.X R129, R129, R0.reuse, RZ, P2, !PT ;  /* 0x0000000081817210 */ /* 0x080fe200017fe4ff */
[----:B------:R-:W-:Y:S01]  /*fc910*/  STL [R1+0x2ee8], R18 ;  /* 0x002ee81201007387 */ /* 0x000fe20000100800 */
[----:B------:R-:W-:Y:S01]  /*fc920*/  IADD3 R120, P2, R120, R3, RZ ;  /* 0x0000000378787210 */ /* 0x000fe20007f5e0ff */
[----:B------:R-:W-:Y:S02]  /*fc930*/  IMAD.X R127, R127, 0x1, R0, P3 ;  /* 0x000000017f7f7824 */ /* 0x000fe400018e0600 */
[----:B------:R-:W-:Y:S01]  /*fc940*/  STL [R1+0x3b14], R131 ;  /* 0x003b148301007387 */ /* 0x000fe20000100800 */
[----:B------:R-:W-:-:S03]  /*fc950*/  IADD3.X R125, R125, R0, RZ, P4, !PT ;  /* 0x000000007d7d7210 */ /* 0x000fc600027fe4ff */
[----:B------:R-:W-:Y:S01]  /*fc960*/  STL [R1+0x3b0c], R129 ;  /* 0x003b0c8101007387 */ /* 0x000fe20000100800 */
[----:B------:R-:W-:-:S03]  /*fc970*/  IADD3 R22, P4, R22, R3, RZ ;  /* 0x0000000316167210 */ /* 0x000fc60007f9e0ff */
[----:B------:R-:W-:Y:S04]  /*fc980*/  STL [R1+0x2ef0], R122 ;  /* 0x002ef07a01007387 */ /* 0x000fe80000100800 */
[----:B------:R-:W-:Y:S04]  /*fc990*/  STL [R1+0x3b04], R127 ;  /* 0x003b047f01007387 */ /* 0x000fe80000100800 */
[----:B------:R-:W-:Y:S04]  /*fc9a0*/  STL [R1+0x2ef8], R120 ;  /* 0x002ef87801007387 */ /* 0x000fe80000100800 */
[----:B------:R-:W3:Y:S04]  /*fc9b0*/  LDL.LU R31, [R1+0x2f0c] ;  /* 0x002f0c00011f7983 */ /* 0x000ee80000300800 */
[----:B------:R-:W4:Y:S04]  /*fc9c0*/  LDL.LU R30, [R1+0x2f38] ;  /* 0x002f3800011e7983 */ /* 0x000f280000300800 */
[----:B------:R1:W-:Y:S04]  /*fc9d0*/  STL [R1+0x2f08], R22 ;  /* 0x002f081601007387 */ /* 0x0003e80000100800 */
[----:B-1----:R-:W4:Y:S01]  /*fc9e0*/  LDL.LU R22, [R1+0x2f14] ;  /* 0x002f140001167983 */ /* 0x002f220000300800 */
[-C--:B------:R-:W-:Y:S01]  /*fc9f0*/  IADD3 R118, P3, R118, R3.reuse, RZ ;  /* 0x0000000376767210 */ /* 0x080fe20007f7e0ff */
[----:B--2---:R-:W-:Y:S01]  /*fca00*/  IMAD.X R19, R19, 0x1, R2, P5 ;  /* 0x0000000113137824 */ /* 0x004fe200028e0602 */
[----:B------:R-:W-:Y:S01]  /*fca10*/  IADD3 R27, P5, R27, R3, RZ ;  /* 0x000000031b1b7210 */ /* 0x000fe20007fbe0ff */
[----:B------:R-:W2:Y:S01]  /*fca20*/  LDL.LU R29, [R1+0x2f40] ;  /* 0x002f4000011d7983 */ /* 0x000ea20000300800 */
[----:B------:R-:W-:-:S03]  /*fca30*/  IADD3.X R123, R123, R2, RZ, P6, !PT ;  /* 0x000000027b7b7210 */ /* 0x000fc600037fe4ff */
[----:B------:R-:W2:Y:S01]  /*fca40*/  LDL.LU R28, [R1+0x2f1c] ;  /* 0x002f1c00011c7983 */ /* 0x000ea20000300800 */
[----:B------:R-:W-:-:S03]  /*fca50*/  IADD3 R24, P6, R24, R3, RZ ;  /* 0x0000000318187210 */ /* 0x000fc60007fde0ff */
[----:B------:R-:W-:Y:S04]  /*fca60*/  STL [R1+0x2ee0], R125 ;  /* 0x002ee07d01007387 */ /* 0x000fe80000100800 */
[----:B------:R-:W-:Y:S04]  /*fca70*/  STL [R1+0x2f00], R118 ;  /* 0x002f007601007387 */ /* 0x000fe80000100800 */
[----:B------:R-:W-:Y:S04]  /*fca80*/  STL [R1+0x2ee4], R19 ;  /* 0x002ee41301007387 */ /* 0x000fe80000100800 */
[----:B------:R-:W-:Y:S04]  /*fca90*/  STL [R1+0x2f10], R27 ;  /* 0x002f101b01007387 */ /* 0x000fe80000100800 */
[----:B------:R-:W2:Y:S04]  /*fcaa0*/  LDL.LU R39, [R1+0x2f48] ;  /* 0x002f480001277983 */ /* 0x000ea80000300800 */
[----:B------:R-:W2:Y:S04]  /*fcab0*/  LDL.LU R38, [R1+0x2f24] ;  /* 0x002f240001267983 */ /* 0x000ea80000300800 */
[----:B------:R-:W2:Y:S04]  /*fcac0*/  LDL.LU R37, [R1+0x2f50] ;  /* 0x002f500001257983 */ /* 0x000ea80000300800 */
[----:B------:R1:W-:Y:S01]  /*fcad0*/  STL [R1+0x2f18], R24 ;  /* 0x002f181801007387 */ /* 0x0003e20000100800 */
[----:B------:R-:W-:-:S03]  /*fcae0*/  IMAD.X R121, R121, 0x1, R2, P2 ;  /* 0x0000000179797824 */ /* 0x000fc600010e0602 */
[----:B------:R-:W2:Y:S01]  /*fcaf0*/  LDL.LU R36, [R1+0x2f2c] ;  /* 0x002f2c0001247983 */ /* 0x000ea20000300800 */
[----:B------:R-:W-:-:S03]  /*fcb00*/  IADD3 R26, P2, R26, R3, RZ ;  /* 0x000000031a1a7210 */ /* 0x000fc60007f5e0ff */
[----:B------:R-:W2:Y:S04]  /*fcb10*/  LDL.LU R35, [R1+0x2f58] ;  /* 0x002f580001237983 */ /* 0x000ea80000300800 */
[----:B------:R-:W2:Y:S04]  /*fcb20*/  LDL.LU R34, [R1+0x2f34] ;  /* 0x002f340001227983 */ /* 0x000ea80000300800 */
[----:B-1----:R-:W2:Y:S01]  /*fcb30*/  LDL.LU R24, [R1+0x2f60] ;  /* 0x002f600001187983 */ /* 0x002ea20000300800 */
[----:B------:R-:W-:Y:S01]  /*fcb40*/  IADD3.X R119, R119, R2, RZ, P3, !PT ;  /* 0x0000000277777210 */ /* 0x000fe20001ffe4ff */
[----:B------:R-:W-:Y:S01]  /*fcb50*/  IMAD.X R25, R25, 0x1, R2, P4 ;  /* 0x0000000119197824 */ /* 0x000fe200020e0602 */
[-C--:B------:R-:W-:Y:S01]  /*fcb60*/  IADD3 R32, P3, R32, R3.reuse, RZ ;  /* 0x0000000320207210 */ /* 0x080fe20007f7e0ff */
[----:B------:R-:W2:Y:S04]  /*fcb70*/  LDL.LU R27, [R1+0x2f3c] ;  /* 0x002f3c00011b7983 */ /* 0x000ea80000300800 */
[----:B------:R1:W-:Y:S01]  /*fcb80*/  STL [R1+0x2f20], R26 ;  /* 0x002f201a01007387 */ /* 0x0003e20000100800 */
[----:B------:R-:W-:-:S03]  /*fcb90*/  IADD3 R23, P4, R23, R3, RZ ;  /* 0x0000000317177210 */ /* 0x000fc60007f9e0ff */
[----:B-1----:R-:W2:Y:S04]  /*fcba0*/  LDL.LU R26, [R1+0x2f68] ;  /* 0x002f6800011a7983 */ /* 0x002ea80000300800 */
[----:B------:R-:W-:Y:S04]  /*fcbb0*/  STL [R1+0x2eec], R123 ;  /* 0x002eec7b01007387 */ /* 0x000fe80000100800 */
[----:B------:R-:W-:Y:S04]  /*fcbc0*/  STL [R1+0x2ef4], R121 ;  /* 0x002ef47901007387 */ /* 0x000fe80000100800 */
[----:B------:R-:W-:Y:S04]  /*fcbd0*/  STL [R1+0x2f28], R32 ;  /* 0x002f282001007387 */ /* 0x000fe80000100800 */
[----:B------:R1:W-:Y:S04]  /*fcbe0*/  STL [R1+0x2f04], R25 ;  /* 0x002f041901007387 */ /* 0x0003e80000100800 */
[----:B-1----:R-:W2:Y:S04]  /*fcbf0*/  LDL.LU R25, [R1+0x2f44] ;  /* 0x002f440001197983 */ /* 0x002ea80000300800 */
[----:B------:R1:W-:Y:S04]  /*fcc00*/  STL [R1+0x2f30], R23 ;  /* 0x002f301701007387 */ /* 0x0003e80000100800 */
[----:B-1----:R-:W2:Y:S04]  /*fcc10*/  LDL.LU R23, [R1+0x2f70] ;  /* 0x002f700001177983 */ /* 0x002ea80000300800 */
[----:B------:R-:W-:Y:S01]  /*fcc20*/  STL [R1+0x2efc], R119 ;  /* 0x002efc7701007387 */ /* 0x000fe20000100800 */
[----:B---3--:R-:W-:Y:S01]  /*fcc30*/  IADD3.X R31, R31, R2, RZ, P5, !PT ;  /* 0x000000021f1f7210 */ /* 0x008fe20002ffe4ff */
[----:B----4-:R-:W-:-:S05]  /*fcc40*/  IMAD.X R22, R22, 0x1, R2, P6 ;  /* 0x0000000116167824 */ /* 0x010fca00030e0602 */
[----:B------:R1:W-:Y:S04]  /*fcc50*/  STL [R1+0x2f14], R22 ;  /* 0x002f141601007387 */ /* 0x0003e80000100800 */
[----:B------:R3:W-:Y:S04]  /*fcc60*/  STL [R1+0x2f0c], R31 ;  /* 0x002f0c1f01007387 */ /* 0x0007e80000100800 */
[----:B-1----:R-:W4:Y:S01]  /*fcc70*/  LDL.LU R22, [R1+0x2f4c] ;  /* 0x002f4c0001167983 */ /* 0x002f220000300800 */
[-C--:B------:R-:W-:Y:S02]  /*fcc80*/  IADD3 R30, P5, R30, R3.reuse, RZ ;  /* 0x000000031e1e7210 */ /* 0x080fe40007fbe0ff */
[----:B--2---:R-:W-:-:S02]  /*fcc90*/  IADD3 R29, P6, R29, R3, RZ ;  /* 0x000000031d1d7210 */ /* 0x004fc40007fde0ff */
[----:B------:R-:W-:Y:S01]  /*fcca0*/  IADD3.X R28, R28, R2, RZ, P2, !PT ;  /* 0x000000021c1c7210 */ /* 0x000fe200017fe4ff */
[----:B------:R1:W-:Y:S04]  /*fccb0*/  STL [R1+0x2f38], R30 ;  /* 0x002f381e01007387 */ /* 0x0003e80000100800 */
[----:B------:R-:W2:Y:S04]  /*fccc0*/  LDL.LU R33, [R1+0x2f78] ;  /* 0x002f780001217983 */ /* 0x000ea80000300800 */
[----:B------:R-:W2:Y:S01]  /*fccd0*/  LDL.LU R32, [R1+0x2f54] ;  /* 0x002f540001207983 */ /* 0x000ea20000300800 */
[----:B------:R-:W-:-:S03]  /*fcce0*/  IADD3 R39, P2, R39, R3, RZ ;  /* 0x0000000327277210 */ /* 0x000fc60007f5e0ff */
[----:B------:R1:W-:Y:S01]  /*fccf0*/  STL [R1+0x2f40], R29 ;  /* 0x002f401d01007387 */ /* 0x0003e20000100800 */
[----:B------:R-:W-:-:S03]  /*fcd00*/  IMAD.X R38, R38, 0x1, R2, P3 ;  /* 0x0000000126267824 */ /* 0x000fc600018e0602 */
[----:B---3--:R-:W3:Y:S01]  /*fcd10*/  LDL.LU R31, [R1+0x2f80] ;  /* 0x002f8000011f7983 */ /* 0x008ee20000300800 */
[----:B------:R-:W-:-:S03]  /*fcd20*/  IADD3 R37, P3, R37, R3, RZ ;  /* 0x0000000325257210 */ /* 0x000fc60007f7e0ff */
[----:B------:R1:W-:Y:S01]  /*fcd30*/  STL [R1+0x2f1c], R28 ;  /* 0x002f1c1c01007387 */ /* 0x0003e20000100800 */
[----:B------:R-:W-:-:S03]  /*fcd40*/  IADD3.X R36, R36, R2, RZ, P4, !PT ;  /* 0x0000000224247210 */ /* 0x000fc600027fe4ff */
[----:B-1----:R-:W3:Y:S04]  /*fcd50*/  LDL.LU R30, [R1+0x2f5c] ;  /* 0x002f5c00011e7983 */ /* 0x002ee80000300800 */
[----:B------:R-:W3:Y:S01]  /*fcd60*/  LDL.LU R29, [R1+0x2f88] ;  /* 0x002f8800011d7983 */ /* 0x000ee20000300800 */
[-C--:B------:R-:W-:Y:S01]  /*fcd70*/  IADD3 R35, P4, R35, R3.reuse, RZ ;  /* 0x0000000323237210 */ /* 0x080fe20007f9e0ff */
[----:B------:R-:W-:Y:S02]  /*fcd80*/  IMAD.X R34, R34, 0x1, R2, P5 ;  /* 0x0000000122227824 */ /* 0x000fe400028e0602 */
[----:B------:R-:W3:Y:S01]  /*fcd90*/  LDL.LU R28, [R1+0x2f64] ;  /* 0x002f6400011c7983 */ /* 0x000ee20000300800 */
[----:B------:R-:W-:-:S03]  /*fcda0*/  IADD3 R24, P5, R24, R3, RZ ;  /* 0x0000000318187210 */ /* 0x000fc60007fbe0ff */
[----:B------:R-:W-:Y:S04]  /*fcdb0*/  STL [R1+0x2f48], R39 ;  /* 0x002f482701007387 */ /* 0x000fe80000100800 */
[----:B------:R-:W-:Y:S01]  /*fcdc0*/  STL [R1+0x2f24], R38 ;  /* 0x002f242601007387 */ /* 0x000fe20000100800 */
[----:B------:R-:W-:-:S03]  /*fcdd0*/  IADD3.X R27, R27, R2, RZ, P6, !PT ;  /* 0x000000021b1b7210 */ /* 0x000fc600037fe4ff */
[----:B------:R-:W-:Y:S04]  /*fcde0*/  STL [R1+0x2f50], R37 ;  /* 0x002f502501007387 */ /* 0x000fe80000100800 */
[----:B------:R-:W-:Y:S04]  /*fcdf0*/  STL [R1+0x2f2c], R36 ;  /* 0x002f2c2401007387 */ /* 0x000fe80000100800 */
[----:B------:R1:W-:Y:S01]  /*fce00*/  STL [R1+0x2f60], R24 ;  /* 0x002f601801007387 */ /* 0x0003e20000100800 */
[----:B------:R-:W-:-:S03]  /*fce10*/  IADD3 R26, P6, R26, R3, RZ ;  /* 0x000000031a1a7210 */ /* 0x000fc60007fde0ff */
[----:B------:R-:W-:Y:S04]  /*fce20*/  STL [R1+0x2f58], R35 ;  /* 0x002f582301007387 */ /* 0x000fe80000100800 */
[----:B-1----:R-:W3:Y:S04]  /*fce30*/  LDL.LU R24, [R1+0x2f90] ;  /* 0x002f900001187983 */ /* 0x002ee80000300800 */
[----:B------:R-:W-:Y:S04]  /*fce40*/  STL [R1+0x2f34], R34 ;  /* 0x002f342201007387 */ /* 0x000fe80000100800 */
[----:B------:R-:W3:Y:S04]  /*fce50*/  LDL.LU R42, [R1+0x2f6c] ;  /* 0x002f6c00012a7983 */ /* 0x000ee80000300800 */
[----:B------:R-:W3:Y:S04]  /*fce60*/  LDL.LU R41, [R1+0x2f98] ;  /* 0x002f980001297983 */ /* 0x000ee80000300800 */
[----:B------:R-:W-:Y:S01]  /*fce70*/  STL [R1+0x2f3c], R27 ;  /* 0x002f3c1b01007387 */ /* 0x000fe20000100800 */
[----:B------:R-:W-:-:S03]  /*fce80*/  IMAD.X R25, R25, 0x1, R2, P2 ;  /* 0x0000000119197824 */ /* 0x000fc600010e0602 */
[----:B------:R-:W3:Y:S04]  /*fce90*/  LDL.LU R40, [R1+0x2f74] ;  /* 0x002f740001287983 */ /* 0x000ee80000300800 */
[----:B------:R1:W-:Y:S04]  /*fcea0*/  STL [R1+0x2f68], R26 ;  /* 0x002f681a01007387 */ /* 0x0003e80000100800 */
[----:B------:R-:W3:Y:S01]  /*fceb0*/  LDL.LU R39, [R1+0x2fa0] ;  /* 0x002fa00001277983 */ /* 0x000ee20000300800 */
[----:B------:R-:W-:-:S03]  /*fcec0*/  IADD3 R23, P2, R23, R3, RZ ;  /* 0x0000000317177210 */ /* 0x000fc60007f5e0ff */
[----:B------:R-:W3:Y:S04]  /*fced0*/  LDL.LU R38, [R1+0x2f7c] ;  /* 0x002f7c0001267983 */ /* 0x000ee80000300800 */
[----:B-1----:R-:W3:Y:S04]  /*fcee0*/  LDL.LU R26, [R1+0x2fa8] ;  /* 0x002fa800011a7983 */ /* 0x002ee80000300800 */
[----:B------:R1:W-:Y:S04]  /*fcef0*/  STL [R1+0x2f44], R25 ;  /* 0x002f441901007387 */ /* 0x0003e80000100800 */
[----:B-1----:R-:W3:Y:S04]  /*fcf00*/  LDL.LU R25, [R1+0x2f84] ;  /* 0x002f840001197983 */ /* 0x002ee80000300800 */
[----:B------:R-:W3:Y:S04]  /*fcf10*/  LDL.LU R37, [R1+0x2fb0] ;  /* 0x002fb00001257983 */ /* 0x000ee80000300800 */
[----:B------:R-:W3:Y:S04]  /*fcf20*/  LDL.LU R36, [R1+0x2f8c] ;  /* 0x002f8c0001247983 */ /* 0x000ee80000300800 */
[----:B------:R1:W-:Y:S04]  /*fcf30*/  STL [R1+0x2f70], R23 ;  /* 0x002f701701007387 */ /* 0x0003e80000100800 */
[----:B-1----:R-:W3:Y:S04]  /*fcf40*/  LDL.LU R23, [R1+0x2fb8] ;  /* 0x002fb80001177983 */ /* 0x002ee80000300800 */
[----:B------:R-:W3:Y:S01]  /*fcf50*/  LDL.LU R27, [R1+0x2f94] ;  /* 0x002f9400011b7983 */ /* 0x000ee20000300800 */
[----:B----4-:R-:W-:-:S05]  /*fcf60*/  IADD3.X R22, R22, R2, RZ, P3, !PT ;  /* 0x0000000216167210 */ /* 0x010fca0001ffe4ff */
[----:B------:R1:W-:Y:S04]  /*fcf70*/  STL [R1+0x2f4c], R22 ;  /* 0x002f4c1601007387 */ /* 0x0003e80000100800 */
[----:B-1----:R-:W4:Y:S01]  /*fcf80*/  LDL.LU R22, [R1+0x2fc0] ;  /* 0x002fc00001167983 */ /* 0x002f220000300800 */
[-C--:B--2---:R-:W-:Y:S01]  /*fcf90*/  IADD3 R33, P3, R33, R3.reuse, RZ ;  /* 0x0000000321217210 */ /* 0x084fe20007f7e0ff */
[----:B------:R-:W-:Y:S01]  /*fcfa0*/  IMAD.X R32, R32, 0x1, R2, P4 ;  /* 0x0000000120207824 */ /* 0x000fe200020e0602 */
[----:B---3--:R-:W-:-:S03]  /*fcfb0*/  IADD3 R31, P4, R31, R3, RZ ;  /* 0x000000031f1f7210 */ /* 0x008fc60007f9e0ff */
[----:B------:R1:W-:Y:S04]  /*fcfc0*/  STL [R1+0x2f78], R33 ;  /* 0x002f782101007387 */ /* 0x0003e80000100800 */
[----:B------:R2:W-:Y:S01]  /*fcfd0*/  STL [R1+0x2f54], R32 ;  /* 0x002f542001007387 */ /* 0x0005e20000100800 */
[----:B------:R-:W-:-:S03]  /*fcfe0*/  IADD3.X R30, R30, R2, RZ, P5, !PT ;  /* 0x000000021e1e7210 */ /* 0x000fc60002ffe4ff */
[----:B------:R3:W-:Y:S01]  /*fcff0*/  STL [R1+0x2f80], R31 ;  /* 0x002f801f01007387 */ /* 0x0007e20000100800 */
[----:B------:R-:W-:-:S03]  /*fd000*/  IADD3 R29, P5, R29, R3, RZ ;  /* 0x000000031d1d7210 */ /* 0x000fc60007fbe0ff */
[----:B------:R-:W4:Y:S01]  /*fd010*/  LDL.LU R35, [R1+0x2f9c] ;  /* 0x002f9c0001237983 */ /* 0x000f220000300800 */
[----:B------:R-:W-:-:S03]  /*fd020*/  IMAD.X R28, R28, 0x1, R2, P6 ;  /* 0x000000011c1c7824 */ /* 0x000fc600030e0602 */
[----:B------:R1:W-:Y:S04]  /*fd030*/  STL [R1+0x2f5c], R30 ;  /* 0x002f5c1e01007387 */ /* 0x0003e80000100800 */
[----:B------:R-:W4:Y:S04]  /*fd040*/  LDL.LU R34, [R1+0x2fc8] ;  /* 0x002fc80001227983 */ /* 0x000f280000300800 */
[----:B------:R-:W-:Y:S04]  /*fd050*/  STL [R1+0x2f88], R29 ;  /* 0x002f881d01007387 */ /* 0x000fe80000100800 */
[----:B-1----:R-:W4:Y:S04]  /*fd060*/  LDL.LU R33, [R1+0x2fa4] ;  /* 0x002fa40001217983 */ /* 0x002f280000300800 */
[----:B------:R1:W-:Y:S04]  /*fd070*/  STL [R1+0x2f64], R28 ;  /* 0x002f641c01007387 */ /* 0x0003e80000100800 */
[----:B--2---:R-:W2:Y:S04]  /*fd080*/  LDL.LU R32, [R1+0x2fd0] ;  /* 0x002fd00001207983 */ /* 0x004ea80000300800 */
[----:B---3--:R-:W3:Y:S04]  /*fd090*/  LDL.LU R31, [R1+0x2fac] ;  /* 0x002fac00011f7983 */ /* 0x008ee80000300800 */
[----:B------:R-:W3:Y:S01]  /*fd0a0*/  LDL.LU R30, [R1+0x2fd8] ;  /* 0x002fd800011e7983 */ /* 0x000ee20000300800 */
[----:B------:R-:W-:-:S03]  /*fd0b0*/  IADD3 R24, P6, R24, R3, RZ ;  /* 0x0000000318187210 */ /* 0x000fc60007fde0ff */
[----:B-1----:R-:W3:Y:S04]  /*fd0c0*/  LDL.LU R28, [R1+0x2fb4] ;  /* 0x002fb400011c7983 */ /* 0x002ee80000300800 */
[----:B------:R-:W3:Y:S01]  /*fd0d0*/  LDL.LU R29, [R1+0x2fe0] ;  /* 0x002fe000011d7983 */ /* 0x000ee20000300800 */
[----:B------:R-:W-:-:S03]  /*fd0e0*/  IADD3.X R42, R42, R2, RZ, P2, !PT ;  /* 0x000000022a2a7210 */ /* 0x000fc600017fe4ff */
[----:B------:R1:W-:Y:S01]  /*fd0f0*/  STL [R1+0x2f90], R24 ;  /* 0x002f901801007387 */ /* 0x0003e20000100800 */
[-C--:B------:R-:W-:Y:S01]  /*fd100*/  IADD3 R41, P2, R41, R3.reuse, RZ ;  /* 0x0000000329297210 */ /* 0x080fe20007f5e0ff */
[----:B------:R-:W-:Y:S02]  /*fd110*/  IMAD.X R40, R40, 0x1, R2, P3 ;  /* 0x0000000128287824 */ /* 0x000fe400018e0602 */
[----:B-1----:R-:W3:Y:S04]  /*fd120*/  LDL.LU R24, [R1+0x2fbc] ;  /* 0x002fbc0001187983 */ /* 0x002ee80000300800 */
[----:B------:R-:W-:Y:S01]  /*fd130*/  STL [R1+0x2f6c], R42 ;  /* 0x002f6c2a01007387 */ /* 0x000fe20000100800 */
[-C--:B------:R-:W-:Y:S02]  /*fd140*/  IADD3 R39, P3, R39, R3.reuse, RZ ;  /* 0x0000000327277210 */ /* 0x080fe40007f7e0ff */
[----:B------:R-:W-:Y:S01]  /*fd150*/  IADD3.X R38, R38, R2, RZ, P4, !PT ;  /* 0x0000000226267210 */ /* 0x000fe200027fe4ff */
[----:B------:R-:W-:Y:S01]  /*fd160*/  STL [R1+0x2f98], R41 ;  /* 0x002f982901007387 */ /* 0x000fe20000100800 */
[----:B------:R-:W-:-:S03]  /*fd170*/  IADD3 R26, P4, R26, R3, RZ ;  /* 0x000000031a1a7210 */ /* 0x000fc60007f9e0ff */
[----:B------:R-:W-:Y:S04]  /*fd180*/  STL [R1+0x2f74], R40 ;  /* 0x002f742801007387 */ /* 0x000fe80000100800 */
[----:B------:R1:W-:Y:S04]  /*fd190*/  STL [R1+0x2fa8], R26 ;  /* 0x002fa81a01007387 */ /* 0x0003e80000100800 */
[----:B------:R-:W-:Y:S01]  /*fd1a0*/  STL [R1+0x2fa0], R39 ;  /* 0x002fa02701007387 */ /* 0x000fe20000100800 */
[----:B------:R-:W-:-:S03]  /*fd1b0*/  IMAD.X R25, R25, 0x1, R2, P5 ;  /* 0x0000000119197824 */ /* 0x000fc600028e0602 */
[----:B-1----:R-:W3:Y:S01]  /*fd1c0*/  LDL.LU R26, [R1+0x2fc4] ;  /* 0x002fc400011a7983 */ /* 0x002ee20000300800 */
[----:B------:R-:W-:-:S03]  /*fd1d0*/  IADD3 R37, P5, R37, R3, RZ ;  /* 0x0000000325257210 */ /* 0x000fc60007fbe0ff */
[----:B------:R-:W-:Y:S01]  /*fd1e0*/  STL [R1+0x2f7c], R38 ;  /* 0x002f7c2601007387 */ /* 0x000fe20000100800 */
[----:B------:R-:W-:-:S03]  /*fd1f0*/  IADD3.X R36, R36, R2, RZ, P6, !PT ;  /* 0x0000000224247210 */ /* 0x000fc600037fe4ff */
[----:B------:R1:W-:Y:S04]  /*fd200*/  STL [R1+0x2f84], R25 ;  /* 0x002f841901007387 */ /* 0x0003e80000100800 */
[----:B-1----:R-:W3:Y:S01]  /*fd210*/  LDL.LU R25, [R1+0x2fcc] ;  /* 0x002fcc0001197983 */ /* 0x002ee20000300800 */
[----:B------:R-:W-:Y:S01]  /*fd220*/  IADD3 R23, P6, R23, R3, RZ ;  /* 0x0000000317177210 */ /* 0x000fe20007fde0ff */
[----:B------:R-:W-:-:S04]  /*fd230*/  IMAD.X R27, R27, 0x1, R2, P2 ;  /* 0x000000011b1b7824 */ /* 0x000fc800010e0602 */
[----:B------:R1:W-:Y:S04]  /*fd240*/  STL [R1+0x2fb8], R23 ;  /* 0x002fb81701007387 */ /* 0x0003e80000100800 */
[----:B------:R-:W-:Y:S04]  /*fd250*/  STL [R1+0x2fb0], R37 ;  /* 0x002fb02501007387 */ /* 0x000fe80000100800 */
[----:B-1----:R-:W3:Y:S04]  /*fd260*/  LDL.LU R23, [R1+0x2fd4] ;  /* 0x002fd40001177983 */ /* 0x002ee80000300800 */
[----:B------:R-:W-:Y:S04]  /*fd270*/  STL [R1+0x2f8c], R36 ;  /* 0x002f8c2401007387 */ /* 0x000fe80000100800 */
[----:B------:R1:W-:Y:S04]  /*fd280*/  STL [R1+0x2f94], R27 ;  /* 0x002f941b01007387 */ /* 0x0003e80000100800 */
[----:B-1----:R-:W3:Y:S01]  /*fd290*/  LDL.LU R27, [R1+0x2fdc] ;  /* 0x002fdc00011b7983 */ /* 0x002ee20000300800 */
[----:B----4-:R-:W-:-:S05]  /*fd2a0*/  IADD3 R22, P2, R22, R3, RZ ;  /* 0x0000000316167210 */ /* 0x010fca0007f5e0ff */
[----:B------:R1:W-:Y:S04]  /*fd2b0*/  STL [R1+0x2fc0], R22 ;  /* 0x002fc01601007387 */ /* 0x0003e80000100800 */
[----:B-1----:R-:W4:Y:S04]  /*fd2c0*/  LDL.LU R22, [R1+0x3008] ;  /* 0x0030080001167983 */ /* 0x002f280000300800 */
[----:B------:R-:W4:Y:S04]  /*fd2d0*/  LDL.LU R116, [R1+0x2fe8] ;  /* 0x002fe80001747983 */ /* 0x000f280000300800 */
[----:B------:R-:W4:Y:S04]  /*fd2e0*/  LDL.LU R114, [R1+0x2ff0] ;  /* 0x002ff00001727983 */ /* 0x000f280000300800 */
[----:B------:R-:W4:Y:S01]  /*fd2f0*/  LDL.LU R112, [R1+0x2ff8] ;  /* 0x002ff80001707983 */ /* 0x000f220000300800 */
[----:B------:R-:W-:-:S02]  /*fd300*/  IADD3.X R35, R35, R2, RZ, P3, !PT ;  /* 0x0000000223237210 */ /* 0x000fc40001ffe4ff */
[----:B------:R-:W-:Y:S01]  /*fd310*/  IADD3 R34, P3, R34, R3, RZ ;  /* 0x0000000322227210 */ /* 0x000fe20007f7e0ff */
[----:B------:R-:W4:Y:S01]  /*fd320*/  LDL.LU R110, [R1+0x3000] ;  /* 0x00300000016e7983 */ /* 0x000f220000300800 */
[----:B------:R-:W-:-:S03]  /*fd330*/  IMAD.X R33, R33, 0x1, R2, P4 ;  /* 0x0000000121217824 */ /* 0x000fc600020e0602 */
[----:B------:R-:W-:Y:S04]  /*fd340*/  STL [R1+0x2f9c], R35 ;  /* 0x002f9c2301007387 */ /* 0x000fe80000100800 */
[----:B------:R-:W-:Y:S01]  /*fd350*/  STL [R1+0x2fc8], R34 ;  /* 0x002fc82201007387 */ /* 0x000fe20000100800 */
[----:B--2---:R-:W-:-:S03]  /*fd360*/  IADD3 R32, P4, R32, R3, RZ ;  /* 0x0000000320207210 */ /* 0x004fc60007f9e0ff */
[----:B------:R-:W-:Y:S01]  /*fd370*/  STL [R1+0x2fa4], R33 ;  /* 0x002fa42101007387 */ /* 0x000fe20000100800 */
[----:B---3--:R-:W-:-:S03]  /*fd380*/  IADD3.X R31, R31, R2, RZ, P5, !PT ;  /* 0x000000021f1f7210 */ /* 0x008fc60002ffe4ff */
[----:B------:R-:W-:Y:S01]  /*fd390*/  STL [R1+0x2fd0], R32 ;  /* 0x002fd02001007387 */ /* 0x000fe20000100800 */
[-C--:B------:R-:W-:Y:S01]  /*fd3a0*/  IADD3 R30, P5, R30, R3.reuse, RZ ;  /* 0x000000031e1e7210 */ /* 0x080fe20007fbe0ff */
[----:B------:R-:W-:Y:S01]  /*fd3b0*/  IMAD.X R28, R28, 0x1, R2, P6 ;  /* 0x000000011c1c7824 */ /* 0x000fe200030e0602 */
[----:B------:R-:W-:-:S04]  /*fd3c0*/  IADD3 R29, P6, R29, R3, RZ ;  /* 0x000000031d1d7210 */ /* 0x000fc80007fde0ff */
[----:B------:R1:W-:Y:S04]  /*fd3d0*/  STL [R1+0x2fb4], R28 ;  /* 0x002fb41c01007387 */ /* 0x0003e80000100800 */
[----:B------:R-:W-:Y:S04]  /*fd3e0*/  STL [R1+0x2fac], R31 ;  /* 0x002fac1f01007387 */ /* 0x000fe80000100800 */
[----:B-1----:R-:W2:Y:S01]  /*fd3f0*/  LDL.LU R28, [R1+0x3010] ;  /* 0x00301000011c7983 */ /* 0x002ea20000300800 */
[----:B------:R-:W-:-:S03]  /*fd400*/  IADD3.X R24, R24, R2, RZ, P2, !PT ;  /* 0x0000000218187210 */ /* 0x000fc600017fe4ff */
[----:B------:R-:W-:Y:S04]  /*fd410*/  STL [R1+0x2fd8], R30 ;  /* 0x002fd81e01007387 */ /* 0x000fe80000100800 */
[----:B------:R1:W-:Y:S04]  /*fd420*/  STL [R1+0x2fbc], R24 ;  /* 0x002fbc1801007387 */ /* 0x0003e80000100800 */
[----:B-1----:R-:W3:Y:S04]  /*fd430*/  LDL.LU R24, [R1+0x3018] ;  /* 0x0030180001187983 */ /* 0x002ee80000300800 */
[----:B------:R-:W-:Y:S04]  /*fd440*/  STL [R1+0x2fe0], R29 ;  /* 0x002fe01d01007387 */ /* 0x000fe80000100800 */
[----:B------:R-:W2:Y:S04]  /*fd450*/  LDL.LU R117, [R1+0x2fe4] ;  /* 0x002fe40001757983 */ /* 0x000ea80000300800 */
[----:B------:R-:W3:Y:S01]  /*fd460*/  LDL.LU R115, [R1+0x2fec] ;  /* 0x002fec0001737983 */ /* 0x000ee20000300800 */
[----:B------:R-:W-:-:S03]  /*fd470*/  IMAD.X R26, R26, 0x1, R2, P3 ;  /* 0x000000011a1a7824 */ /* 0x000fc600018e0602 */
[----:B------:R-:W3:Y:S04]  /*fd480*/  LDL.LU R113, [R1+0x2ff4] ;  /* 0x002ff40001717983 */ /* 0x000ee80000300800 */
[----:B------:R-:W3:Y:S04]  /*fd490*/  LDL.LU R111, [R1+0x2ffc] ;  /* 0x002ffc00016f7983 */ /* 0x000ee80000300800 */
[----:B------:R1:W-:Y:S01]  /*fd4a0*/  STL [R1+0x2fc4], R26 ;  /* 0x002fc41a01007387 */ /* 0x0003e20000100800 */
[----:B------:R-:W-:-:S03]  /*fd4b0*/  IADD3.X R25, R25, R2, RZ, P4, !PT ;  /* 0x0000000219197210 */ /* 0x000fc600027fe4ff */
[----:B-1----:R-:W3:Y:S01]  /*fd4c0*/  LDL.LU R26, [R1+0x3020] ;  /* 0x00302000011a7983 */ /* 0x002ee20000300800 */
[----:B------:R-:W-:Y:S01]  /*fd4d0*/  IMAD.X R23, R23, 0x1, R2, P5 ;  /* 0x0000000117177824 */ /* 0x000fe200028e0602 */
[----:B------:R-:W-:Y:S02]  /*fd4e0*/  IADD3.X R27, R27, R2, RZ, P6, !PT ;  /* 0x000000021b1b7210 */ /* 0x000fe400037fe4ff */
[-C--:B----4-:R-:W-:Y:S02]  /*fd4f0*/  IADD3 R116, P2, R116, R3.reuse, RZ ;  /* 0x0000000374747210 */ /* 0x090fe40007f5e0ff */
[----:B------:R-:W-:-:S03]  /*fd500*/  IADD3 R114, P3, R114, R3, RZ ;  /* 0x0000000372727210 */ /* 0x000fc60007f7e0ff */
[----:B------:R-:W-:Y:S01]  /*fd510*/  STL [R1+0x2fe8], R116 ;  /* 0x002fe87401007387 */ /* 0x000fe20000100800 */
[----:B------:R-:W-:-:S03]  /*fd520*/  IADD3 R112, P4, R112, R3, RZ ;  /* 0x0000000370707210 */ /* 0x000fc60007f9e0ff */
[----:B------:R1:W-:Y:S04]  /*fd530*/  STL [R1+0x2fcc], R25 ;  /* 0x002fcc1901007387 */ /* 0x0003e80000100800 */
[----:B------:R-:W4:Y:S01]  /*fd540*/  LDL.LU R32, [R1+0x3028] ;  /* 0x0030280001207983 */ /* 0x000f220000300800 */
[----:B------:R-:W-:-:S03]  /*fd550*/  IADD3 R22, P6, R22, R3, RZ ;  /* 0x0000000316167210 */ /* 0x000fc60007fde0ff */
[----:B-1----:R-:W4:Y:S04]  /*fd560*/  LDL.LU R25, [R1+0x3004] ;  /* 0x0030040001197983 */ /* 0x002f280000300800 */
[----:B------:R1:W-:Y:S04]  /*fd570*/  STL [R1+0x2fd4], R23 ;  /* 0x002fd41701007387 */ /* 0x0003e80000100800 */
[----:B-1----:R-:W4:Y:S04]  /*fd580*/  LDL.LU R23, [R1+0x3030] ;  /* 0x0030300001177983 */ /* 0x002f280000300800 */
[----:B------:R-:W-:Y:S04]  /*fd590*/  STL [R1+0x2ff0], R114 ;  /* 0x002ff07201007387 */ /* 0x000fe80000100800 */
[----:B------:R-:W-:Y:S04]  /*fd5a0*/  STL [R1+0x2ff8], R112 ;  /* 0x002ff87001007387 */ /* 0x000fe80000100800 */
[----:B------:R-:W4:Y:S04]  /*fd5b0*/  LDL.LU R31, [R1+0x300c] ;  /* 0x00300c00011f7983 */ /* 0x000f280000300800 */
[----:B------:R-:W-:Y:S04]  /*fd5c0*/  STL [R1+0x2fdc], R27 ;  /* 0x002fdc1b01007387 */ /* 0x000fe80000100800 */
[----:B------:R-:W4:Y:S04]  /*fd5d0*/  LDL.LU R30, [R1+0x3038] ;  /* 0x00303800011e7983 */ /* 0x000f280000300800 */
[----:B------:R1:W-:Y:S04]  /*fd5e0*/  STL [R1+0x3008], R22 ;  /* 0x0030081601007387 */ /* 0x0003e80000100800 */
[----:B-1----:R-:W4:Y:S01]  /*fd5f0*/  LDL.LU R22, [R1+0x3014] ;  /* 0x0030140001167983 */ /* 0x002f220000300800 */
[----:B------:R-:W-:-:S03]  /*fd600*/  IADD3 R110, P5, R110, R3, RZ ;  /* 0x000000036e6e7210 */ /* 0x000fc60007fbe0ff */
[----:B------:R-:W4:Y:S04]  /*fd610*/  LDL.LU R29, [R1+0x3040] ;  /* 0x00304000011d7983 */ /* 0x000f280000300800 */
[----:B------:R-:W4:Y:S01]  /*fd620*/  LDL.LU R27, [R1+0x301c] ;  /* 0x00301c00011b7983 */ /* 0x000f220000300800 */
[----:B--2---:R-:W-:Y:S01]  /*fd630*/  IMAD.X R117, R117, 0x1, R2, P2 ;  /* 0x0000000175757824 */ /* 0x004fe200010e0602 */
[----:B------:R-:W-:Y:S02]  /*fd640*/  IADD3 R28, P2, R28, R3, RZ ;  /* 0x000000031c1c7210 */ /* 0x000fe40007f5e0ff */
[----:B------:R-:W-:Y:S01]  /*fd650*/  STL [R1+0x3000], R110 ;  /* 0x0030006e01007387 */ /* 0x000fe20000100800 */
[----:B---3--:R-:W-:-:S03]  /*fd660*/  IADD3.X R115, R115, R2, RZ, P3, !PT ;  /* 0x0000000273737210 */ /* 0x008fc60001ffe4ff */
[----:B------:R-:W-:Y:S01]  /*fd670*/  STL [R1+0x2fe4], R117 ;  /* 0x002fe47501007387 */ /* 0x000fe20000100800 */
[----:B------:R-:W-:-:S03]  /*fd680*/  IADD3 R24, P3, R24, R3, RZ ;  /* 0x0000000318187210 */ /* 0x000fc60007f7e0ff */
[----:B------:R-:W-:Y:S04]  /*fd690*/  STL [R1+0x3010], R28 ;  /* 0x0030101c01007387 */ /* 0x000fe80000100800 */
[----:B------:R-:W2:Y:S04]  /*fd6a0*/  LDL.LU R39, [R1+0x3048] ;  /* 0x0030480001277983 */ /* 0x000ea80000300800 */
[----:B------:R-:W3:Y:S04]  /*fd6b0*/  LDL.LU R38, [R1+0x3024] ;  /* 0x0030240001267983 */ /* 0x000ee80000300800 */
[----:B------:R-:W3:Y:S04]  /*fd6c0*/  LDL.LU R37, [R1+0x3050] ;  /* 0x0030500001257983 */ /* 0x000ee80000300800 */
[----:B------:R1:W-:Y:S01]  /*fd6d0*/  STL [R1+0x3018], R24 ;  /* 0x0030181801007387 */ /* 0x0003e20000100800 */
[----:B------:R-:W-:-:S03]  /*fd6e0*/  IMAD.X R113, R113, 0x1, R2, P4 ;  /* 0x0000000171717824 */ /* 0x000fc600020e0602 */
[----:B------:R-:W3:Y:S01]  /*fd6f0*/  LDL.LU R36, [R1+0x302c] ;  /* 0x00302c0001247983 */ /* 0x000ee20000300800 */
[----:B------:R-:W-:-:S03]  /*fd700*/  IADD3 R26, P4, R26, R3, RZ ;  /* 0x000000031a1a7210 */ /* 0x000fc60007f9e0ff */
[----:B------:R-:W3:Y:S04]  /*fd710*/  LDL.LU R35, [R1+0x3058] ;  /* 0x0030580001237983 */ /* 0x000ee80000300800 */
[----:B------:R-:W3:Y:S04]  /*fd720*/  LDL.LU R34, [R1+0x3034] ;  /* 0x0030340001227983 */ /* 0x000ee80000300800 */
[----:B-1----:R-:W3:Y:S01]  /*fd730*/  LDL.LU R24, [R1+0x3060] ;  /* 0x0030600001187983 */ /* 0x002ee20000300800 */
[----:B------:R-:W-:-:S03]  /*fd740*/  IADD3.X R111, R111, R2, RZ, P5, !PT ;  /* 0x000000026f6f7210 */ /* 0x000fc60002ffe4ff */
[----:B------:R-:W3:Y:S04]  /*fd750*/  LDL.LU R28, [R1+0x303c] ;  /* 0x00303c00011c7983 */ /* 0x000ee80000300800 */
[----:B------:R1:W-:Y:S04]  /*fd760*/  STL [R1+0x3020], R26 ;  /* 0x0030201a01007387 */ /* 0x0003e80000100800 */
[----:B-1----:R-:W3:Y:S04]  /*fd770*/  LDL.LU R26, [R1+0x3068] ;  /* 0x00306800011a7983 */ /* 0x002ee80000300800 */
[----:B------:R-:W-:Y:S04]  /*fd780*/  STL [R1+0x2fec], R115 ;  /* 0x002fec7301007387 */ /* 0x000fe80000100800 */
[----:B------:R-:W-:Y:S01]  /*fd790*/  STL [R1+0x2ff4], R113 ;  /* 0x002ff47101007387 */ /* 0x000fe20000100800 */
[----:B----4-:R-:W-:Y:S01]  /*fd7a0*/  IADD3 R32, P5, R32, R3, RZ ;  /* 0x0000000320207210 */ /* 0x010fe20007fbe0ff */
[----:B------:R-:W-:-:S04]  /*fd7b0*/  IMAD.X R25, R25, 0x1, R2, P6 ;  /* 0x0000000119197824 */ /* 0x000fc800030e0602 */
[----:B------:R-:W-:Y:S04]  /*fd7c0*/  STL [R1+0x3028], R32 ;  /* 0x0030282001007387 */ /* 0x000fe80000100800 */
[----:B------:R1:W-:Y:S01]  /*fd7d0*/  STL [R1+0x3004], R25 ;  /* 0x0030041901007387 */ /* 0x0003e20000100800 */
[----:B------:R-:W-:-:S03]  /*fd7e0*/  IADD3 R23, P6, R23, R3, RZ ;  /* 0x0000000317177210 */ /* 0x000fc60007fde0ff */
[----:B-1----:R-:W4:Y:S04]  /*fd7f0*/  LDL.LU R25, [R1+0x3044] ;  /* 0x0030440001197983 */ /* 0x002f280000300800 */
[----:B------:R1:W-:Y:S01]  /*fd800*/  STL [R1+0x3030], R23 ;  /* 0x0030301701007387 */ /* 0x0003e20000100800 */
[----:B------:R-:W-:-:S03]  /*fd810*/  IADD3.X R31, R31, R2, RZ, P2, !PT ;  /* 0x000000021f1f7210 */ /* 0x000fc600017fe4ff */
[----:B-1----:R-:W4:Y:S04]  /*fd820*/  LDL.LU R23, [R1+0x3070] ;  /* 0x0030700001177983 */ /* 0x002f280000300800 */
[----:B------:R-:W-:Y:S01]  /*fd830*/  STL [R1+0x2ffc], R111 ;  /* 0x002ffc6f01007387 */ /* 0x000fe20000100800 */
[----:B------:R-:W-:-:S05]  /*fd840*/  IMAD.X R22, R22, 0x1, R2, P3 ;  /* 0x0000000116167824 */ /* 0x000fca00018e0602 */
[----:B------:R1:W-:Y:S04]  /*fd850*/  STL [R1+0x3014], R22 ;  /* 0x0030141601007387 */ /* 0x0003e80000100800 */
[----:B------:R2:W-:Y:S04]  /*fd860*/  STL [R1+0x300c], R31 ;  /* 0x00300c1f01007387 */ /* 0x0005e80000100800 */
[----:B-1----:R-:W4:Y:S01]  /*fd870*/  LDL.LU R22, [R1+0x304c] ;  /* 0x00304c0001167983 */ /* 0x002f220000300800 */
[-C--:B------:R-:W-:Y:S02]  /*fd880*/  IADD3 R30, P2, R30, R3.reuse, RZ ;  /* 0x000000031e1e7210 */ /* 0x080fe40007f5e0ff */
[----:B------:R-:W-:-:S02]  /*fd890*/  IADD3 R29, P3, R29, R3, RZ ;  /* 0x000000031d1d7210 */ /* 0x000fc40007f7e0ff */
[----:B------:R-:W-:Y:S01]  /*fd8a0*/  IADD3.X R27, R27, R2, RZ, P4, !PT ;  /* 0x000000021b1b7210 */ /* 0x000fe200027fe4ff */
[----:B------:R1:W-:Y:S04]  /*fd8b0*/  STL [R1+0x3038], R30 ;  /* 0x0030381e01007387 */ /* 0x0003e80000100800 */
[----:B------:R-:W4:Y:S01]  /*fd8c0*/  LDL.LU R33, [R1+0x3078] ;  /* 0x0030780001217983 */ /* 0x000f220000300800 */
[----:B--2---:R-:W-:-:S03]  /*fd8d0*/  IADD3 R39, P4, R39, R3, RZ ;  /* 0x0000000327277210 */ /* 0x004fc60007f9e0ff */
[----:B------:R-:W2:Y:S01]  /*fd8e0*/  LDL.LU R32, [R1+0x3054] ;  /* 0x0030540001207983 */ /* 0x000ea20000300800 */
[----:B---3--:R-:W-:-:S03]  /*fd8f0*/  IMAD.X R38, R38, 0x1, R2, P5 ;  /* 0x0000000126267824 */ /* 0x008fc600028e0602 */
[----:B------:R3:W-:Y:S01]  /*fd900*/  STL [R1+0x3040], R29 ;  /* 0x0030401d01007387 */ /* 0x0007e20000100800 */
[----:B------:R-:W-:-:S03]  /*fd910*/  IADD3 R37, P5, R37, R3, RZ ;  /* 0x0000000325257210 */ /* 0x000fc60007fbe0ff */
[----:B------:R-:W2:Y:S04]  /*fd920*/  LDL.LU R31, [R1+0x3080] ;  /* 0x00308000011f7983 */ /* 0x000ea80000300800 */
[----:B------:R3:W-:Y:S01]  /*fd930*/  STL [R1+0x301c], R27 ;  /* 0x00301c1b01007387 */ /* 0x0007e20000100800 */
[----:B------:R-:W-:-:S03]  /*fd940*/  IADD3.X R36, R36, R2, RZ, P6, !PT ;  /* 0x0000000224247210 */ /* 0x000fc600037fe4ff */
[----:B-1----:R-:W2:Y:S01]  /*fd950*/  LDL.LU R30, [R1+0x305c] ;  /* 0x00305c00011e7983 */ /* 0x002ea20000300800 */
[----:B------:R-:W-:-:S03]  /*fd960*/  IADD3 R35, P6, R35, R3, RZ ;  /* 0x0000000323237210 */ /* 0x000fc60007fde0ff */
[----:B---3--:R-:W3:Y:S01]  /*fd970*/  LDL.LU R29, [R1+0x3088] ;  /* 0x00308800011d7983 */ /* 0x008ee20000300800 */
[----:B------:R-:W-:-:S03]  /*fd980*/  IMAD.X R34, R34, 0x1, R2, P2 ;  /* 0x0000000122227824 */ /* 0x000fc600010e0602 */
        /* <DEDUP_REMOVED lines=14> */
[----:B------:R-:W-:Y:S04]  /*fda70*/  STL [R1+0x303c], R28 ;  /* 0x00303c1c01007387 */ /* 0x000fe80000100800 */
[----:B------:R-:W3:Y:S04]  /*fda80*/  LDL.LU R40, [R1+0x3074] ;  /* 0x0030740001287983 */ /* 0x000ee80000300800 */
[----:B------:R1:W-:Y:S04]  /*fda90*/  STL [R1+0x3068], R26 ;  /* 0x0030681a01007387 */ /* 0x0003e80000100800 */
[----:B------:R-:W3:Y:S04]  /*fdaa0*/  LDL.LU R39, [R1+0x30a0] ;  /* 0x0030a00001277983 */ /* 0x000ee80000300800 */
[----:B------:R-:W3:Y:S04]  /*fdab0*/  LDL.LU R38, [R1+0x307c] ;  /* 0x00307c0001267983 */ /* 0x000ee80000300800 */
[----:B-1----:R-:W3:Y:S01]  /*fdac0*/  LDL.LU R26, [R1+0x30a8] ;  /* 0x0030a800011a7983 */ /* 0x002ee20000300800 */
[----:B----4-:R-:W-:-:S05]  /*fdad0*/  IMAD.X R25, R25, 0x1, R2, P4 ;  /* 0x0000000119197824 */ /* 0x010fca00020e0602 */
[----:B------:R1:W-:Y:S01]  /*fdae0*/  STL [R1+0x3044], R25 ;  /* 0x0030441901007387 */ /* 0x0003e20000100800 */
[----:B------:R-:W-:-:S03]  /*fdaf0*/  IADD3 R23, P4, R23, R3, RZ ;  /* 0x0000000317177210 */ /* 0x000fc60007f9e0ff */
[----:B-1----:R-:W4:Y:S04]  /*fdb00*/  LDL.LU R25, [R1+0x3084] ;  /* 0x0030840001197983 */ /* 0x002f280000300800 */
[----:B------:R-:W4:Y:S04]  /*fdb10*/  LDL.LU R37, [R1+0x30b0] ;  /* 0x0030b00001257983 */ /* 0x000f280000300800 */
[----:B------:R-:W4:Y:S04]  /*fdb20*/  LDL.LU R36, [R1+0x308c] ;  /* 0x00308c0001247983 */ /* 0x000f280000300800 */
[----:B------:R1:W-:Y:S04]  /*fdb30*/  STL [R1+0x3070], R23 ;  /* 0x0030701701007387 */ /* 0x0003e80000100800 */
[----:B-1----:R-:W4:Y:S04]  /*fdb40*/  LDL.LU R23, [R1+0x30b8] ;  /* 0x0030b80001177983 */ /* 0x002f280000300800 */
[----:B------:R-:W4:Y:S01]  /*fdb50*/  LDL.LU R28, [R1+0x3094] ;  /* 0x00309400011c7983 */ /* 0x000f220000300800 */
[----:B------:R-:W-:-:S05]  /*fdb60*/  IADD3.X R22, R22, R2, RZ, P5, !PT ;  /* 0x0000000216167210 */ /* 0x000fca0002ffe4ff */
[----:B------:R1:W-:Y:S04]  /*fdb70*/  STL [R1+0x304c], R22 ;  /* 0x00304c1601007387 */ /* 0x0003e80000100800 */
[----:B-1----:R-:W4:Y:S01]  /*fdb80*/  LDL.LU R22, [R1+0x30c0] ;  /* 0x0030c00001167983 */ /* 0x002f220000300800 */
[-C--:B------:R-:W-:Y:S01]  /*fdb90*/  IADD3 R33, P5, R33, R3.reuse, RZ ;  /* 0x0000000321217210 */ /* 0x080fe20007fbe0ff */
[----:B--2---:R-:W-:Y:S01]  /*fdba0*/  IMAD.X R32, R32, 0x1, R2, P6 ;  /* 0x0000000120207824 */ /* 0x004fe200030e0602 */
[----:B------:R-:W-:-:S03]  /*fdbb0*/  IADD3 R31, P6, R31, R3, RZ ;  /* 0x000000031f1f7210 */ /* 0x000fc60007fde0ff */
[----:B------:R1:W-:Y:S04]  /*fdbc0*/  STL [R1+0x3078], R33 ;  /* 0x0030782101007387 */ /* 0x0003e80000100800 */
[----:B------:R2:W-:Y:S01]  /*fdbd0*/  STL [R1+0x3054], R32 ;  /* 0x0030542001007387 */ /* 0x0005e20000100800 */
[----:B------:R-:W-:-:S03]  /*fdbe0*/  IADD3.X R30, R30, R2, RZ, P2, !PT ;  /* 0x000000021e1e7210 */ /* 0x000fc600017fe4ff */
[----:B------:R1:W-:Y:S01]  /*fdbf0*/  STL [R1+0x3080], R31 ;  /* 0x0030801f01007387 */ /* 0x0003e20000100800 */
[----:B---3--:R-:W-:-:S03]  /*fdc00*/  IADD3 R29, P2, R29, R3, RZ ;  /* 0x000000031d1d7210 */ /* 0x008fc60007f5e0ff */
[----:B------:R-:W3:Y:S01]  /*fdc10*/  LDL.LU R35, [R1+0x309c] ;  /* 0x00309c0001237983 */ /* 0x000ee20000300800 */
[----:B------:R-:W-:-:S03]  /*fdc20*/  IMAD.X R27, R27, 0x1, R2, P3 ;  /* 0x000000011b1b7824 */ /* 0x000fc600018e0602 */
[----:B------:R1:W-:Y:S04]  /*fdc30*/  STL [R1+0x305c], R30 ;  /* 0x00305c1e01007387 */ /* 0x0003e80000100800 */
[----:B------:R-:W3:Y:S04]  /*fdc40*/  LDL.LU R34, [R1+0x30c8] ;  /* 0x0030c80001227983 */ /* 0x000ee80000300800 */
[----:B------:R-:W-:Y:S04]  /*fdc50*/  STL [R1+0x3088], R29 ;  /* 0x0030881d01007387 */ /* 0x000fe80000100800 */
[----:B-1----:R-:W3:Y:S04]  /*fdc60*/  LDL.LU R33, [R1+0x30a4] ;  /* 0x0030a40001217983 */ /* 0x002ee80000300800 */
[----:B------:R1:W-:Y:S04]  /*fdc70*/  STL [R1+0x3064], R27 ;  /* 0x0030641b01007387 */ /* 0x0003e80000100800 */
[----:B--2---:R-:W2:Y:S04]  /*fdc80*/  LDL.LU R32, [R1+0x30d0] ;  /* 0x0030d00001207983 */ /* 0x004ea80000300800 */
[----:B------:R-:W2:Y:S04]  /*fdc90*/  LDL.LU R31, [R1+0x30ac] ;  /* 0x0030ac00011f7983 */ /* 0x000ea80000300800 */
[----:B------:R-:W2:Y:S01]  /*fdca0*/  LDL.LU R30, [R1+0x30d8] ;  /* 0x0030d800011e7983 */ /* 0x000ea20000300800 */
[----:B------:R-:W-:-:S03]  /*fdcb0*/  IADD3 R24, P3, R24, R3, RZ ;  /* 0x0000000318187210 */ /* 0x000fc60007f7e0ff */
[----:B-1----:R-:W2:Y:S04]  /*fdcc0*/  LDL.LU R27, [R1+0x30b4] ;  /* 0x0030b400011b7983 */ /* 0x002ea80000300800 */
[----:B------:R-:W2:Y:S01]  /*fdcd0*/  LDL.LU R29, [R1+0x30e0] ;  /* 0x0030e000011d7983 */ /* 0x000ea20000300800 */
[----:B------:R-:W-:-:S03]  /*fdce0*/  IADD3.X R42, R42, R2, RZ, P4, !PT ;  /* 0x000000022a2a7210 */ /* 0x000fc600027fe4ff */
[----:B------:R1:W-:Y:S01]  /*fdcf0*/  STL [R1+0x3090], R24 ;  /* 0x0030901801007387 */ /* 0x0003e20000100800 */
[-C--:B------:R-:W-:Y:S01]  /*fdd00*/  IADD3 R41, P4, R41, R3.reuse, RZ ;  /* 0x0000000329297210 */ /* 0x080fe20007f9e0ff */
[----:B------:R-:W-:Y:S02]  /*fdd10*/  IMAD.X R40, R40, 0x1, R2, P5 ;  /* 0x0000000128287824 */ /* 0x000fe400028e0602 */
[----:B-1----:R-:W2:Y:S04]  /*fdd20*/  LDL.LU R24, [R1+0x30bc] ;  /* 0x0030bc0001187983 */ /* 0x002ea80000300800 */
[----:B------:R-:W-:Y:S01]  /*fdd30*/  STL [R1+0x306c], R42 ;  /* 0x00306c2a01007387 */ /* 0x000fe20000100800 */
[-C--:B------:R-:W-:Y:S02]  /*fdd40*/  IADD3 R39, P5, R39, R3.reuse, RZ ;  /* 0x0000000327277210 */ /* 0x080fe40007fbe0ff */
[----:B------:R-:W-:Y:S01]  /*fdd50*/  IADD3.X R38, R38, R2, RZ, P6, !PT ;  /* 0x0000000226267210 */ /* 0x000fe200037fe4ff */
[----:B------:R-:W-:Y:S01]  /*fdd60*/  STL [R1+0x3098], R41 ;  /* 0x0030982901007387 */ /* 0x000fe20000100800 */
[----:B------:R-:W-:-:S03]  /*fdd70*/  IADD3 R26, P6, R26, R3, RZ ;  /* 0x000000031a1a7210 */ /* 0x000fc60007fde0ff */
[----:B------:R-:W-:Y:S04]  /*fdd80*/  STL [R1+0x3074], R40 ;  /* 0x0030742801007387 */ /* 0x000fe80000100800 */
[----:B------:R1:W-:Y:S04]  /*fdd90*/  STL [R1+0x30a8], R26 ;  /* 0x0030a81a01007387 */ /* 0x0003e80000100800 */
[----:B------:R-:W-:Y:S04]  /*fdda0*/  STL [R1+0x30a0], R39 ;  /* 0x0030a02701007387 */ /* 0x000fe80000100800 */
[----:B-1----:R-:W2:Y:S04]  /*fddb0*/  LDL.LU R26, [R1+0x30c4] ;  /* 0x0030c400011a7983 */ /* 0x002ea80000300800 */
[----:B------:R-:W-:Y:S01]  /*fddc0*/  STL [R1+0x307c], R38 ;  /* 0x00307c2601007387 */ /* 0x000fe20000100800 */
[----:B----4-:R-:W-:Y:S01]  /*fddd0*/  IMAD.X R25, R25, 0x1, R2, P2 ;  /* 0x0000000119197824 */ /* 0x010fe200010e0602 */
[----:B------:R-:W-:-:S02]  /*fdde0*/  IADD3 R37, P2, R37, R3, RZ ;  /* 0x0000000325257210 */ /* 0x000fc40007f5e0ff */
[----:B------:R-:W-:Y:S02]  /*fddf0*/  IADD3.X R36, R36, R2, RZ, P3, !PT ;  /* 0x0000000224247210 */ /* 0x000fe40001ffe4ff */
[----:B------:R1:W-:Y:S04]  /*fde00*/  STL [R1+0x3084], R25 ;  /* 0x0030841901007387 */ /* 0x0003e80000100800 */
[----:B-1----:R-:W4:Y:S01]  /*fde10*/  LDL.LU R25, [R1+0x30cc] ;  /* 0x0030cc0001197983 */ /* 0x002f220000300800 */
[----:B------:R-:W-:Y:S01]  /*fde20*/  IADD3 R23, P3, R23, R3, RZ ;  /* 0x0000000317177210 */ /* 0x000fe20007f7e0ff */
[----:B------:R-:W-:-:S04]  /*fde30*/  IMAD.X R28, R28, 0x1, R2, P4 ;  /* 0x000000011c1c7824 */ /* 0x000fc800020e0602 */
[----:B------:R1:W-:Y:S04]  /*fde40*/  STL [R1+0x30b8], R23 ;  /* 0x0030b81701007387 */ /* 0x0003e80000100800 */
[----:B------:R-:W-:Y:S04]  /*fde50*/  STL [R1+0x30b0], R37 ;  /* 0x0030b02501007387 */ /* 0x000fe80000100800 */
[----:B-1----:R-:W4:Y:S04]  /*fde60*/  LDL.LU R23, [R1+0x30d4] ;  /* 0x0030d40001177983 */ /* 0x002f280000300800 */
[----:B------:R-:W-:Y:S04]  /*fde70*/  STL [R1+0x308c], R36 ;  /* 0x00308c2401007387 */ /* 0x000fe80000100800 */
[----:B------:R1:W-:Y:S01]  /*fde80*/  STL [R1+0x3094], R28 ;  /* 0x0030941c01007387 */ /* 0x0003e20000100800 */
[----:B------:R-:W-:-:S03]  /*fde90*/  IADD3 R22, P4, R22, R3, RZ ;  /* 0x0000000316167210 */ /* 0x000fc60007f9e0ff */
[----:B-1----:R-:W4:Y:S04]  /*fdea0*/  LDL.LU R28, [R1+0x30dc] ;  /* 0x0030dc00011c7983 */ /* 0x002f280000300800 */
[----:B------:R1:W-:Y:S04]  /*fdeb0*/  STL [R1+0x30c0], R22 ;  /* 0x0030c01601007387 */ /* 0x0003e80000100800 */
[----:B-1----:R-:W4:Y:S04]  /*fdec0*/  LDL.LU R22, [R1+0x3108] ;  /* 0x0031080001167983 */ /* 0x002f280000300800 */
[----:B------:R-:W4:Y:S04]  /*fded0*/  LDL.LU R108, [R1+0x30e8] ;  /* 0x0030e800016c7983 */ /* 0x000f280000300800 */
[----:B------:R-:W4:Y:S04]  /*fdee0*/  LDL.LU R106, [R1+0x30f0] ;  /* 0x0030f000016a7983 */ /* 0x000f280000300800 */
[----:B------:R-:W4:Y:S01]  /*fdef0*/  LDL.LU R104, [R1+0x30f8] ;  /* 0x0030f80001687983 */ /* 0x000f220000300800 */
[----:B---3--:R-:W-:-:S02]  /*fdf00*/  IADD3.X R35, R35, R2, RZ, P5, !PT ;  /* 0x0000000223237210 */ /* 0x008fc40002ffe4ff */
[-C--:B------:R-:W-:Y:S01]  /*fdf10*/  IADD3 R34, P5, R34, R3.reuse, RZ ;  /* 0x0000000322227210 */ /* 0x080fe20007fbe0ff */
[----:B------:R-:W-:Y:S01]  /*fdf20*/  IMAD.X R33, R33, 0x1, R2, P6 ;  /* 0x0000000121217824 */ /* 0x000fe200030e0602 */
[----:B------:R-:W3:Y:S04]  /*fdf30*/  LDL.LU R102, [R1+0x3100] ;  /* 0x0031000001667983 */ /* 0x000ee80000300800 */
[----:B------:R-:W-:Y:S01]  /*fdf40*/  STL [R1+0x309c], R35 ;  /* 0x00309c2301007387 */ /* 0x000fe20000100800 */
[----:B--2---:R-:W-:-:S03]  /*fdf50*/  IADD3 R32, P6, R32, R3, RZ ;  /* 0x0000000320207210 */ /* 0x004fc60007fde0ff */
[----:B------:R-:W-:Y:S01]  /*fdf60*/  STL [R1+0x30c8], R34 ;  /* 0x0030c82201007387 */ /* 0x000fe20000100800 */
[----:B------:R-:W-:-:S03]  /*fdf70*/  IADD3.X R31, R31, R2, RZ, P2, !PT ;  /* 0x000000021f1f7210 */ /* 0x000fc600017fe4ff */
[----:B------:R-:W-:Y:S01]  /*fdf80*/  STL [R1+0x30a4], R33 ;  /* 0x0030a42101007387 */ /* 0x000fe20000100800 */
[-C--:B------:R-:W-:Y:S01]  /*fdf90*/  IADD3 R30, P2, R30, R3.reuse, RZ ;  /* 0x000000031e1e7210 */ /* 0x080fe20007f5e0ff */
[----:B------:R-:W-:Y:S02]  /*fdfa0*/  IMAD.X R27, R27, 0x1, R2, P3 ;  /* 0x000000011b1b7824 */ /* 0x000fe400018e0602 */
[----:B------:R-:W-:Y:S01]  /*fdfb0*/  STL [R1+0x30d0], R32 ;  /* 0x0030d02001007387 */ /* 0x000fe20000100800 */
[----:B------:R-:W-:-:S03]  /*fdfc0*/  IADD3 R29, P3, R29, R3, RZ ;  /* 0x000000031d1d7210 */ /* 0x000fc60007f7e0ff */
[----:B------:R1:W-:Y:S04]  /*fdfd0*/  STL [R1+0x30b4], R27 ;  /* 0x0030b41b01007387 */ /* 0x0003e80000100800 */
[----:B------:R-:W-:Y:S04]  /*fdfe0*/  STL [R1+0x30ac], R31 ;  /* 0x0030ac1f01007387 */ /* 0x000fe80000100800 */
[----:B-1----:R-:W2:Y:S01]  /*fdff0*/  LDL.LU R27, [R1+0x3110] ;  /* 0x00311000011b7983 */ /* 0x002ea20000300800 */
[----:B------:R-:W-:-:S03]  /*fe000*/  IADD3.X R24, R24, R2, RZ, P4, !PT ;  /* 0x0000000218187210 */ /* 0x000fc600027fe4ff */
[----:B------:R-:W-:Y:S04]  /*fe010*/  STL [R1+0x30d8], R30 ;  /* 0x0030d81e01007387 */ /* 0x000fe80000100800 */
[----:B------:R1:W-:Y:S04]  /*fe020*/  STL [R1+0x30bc], R24 ;  /* 0x0030bc1801007387 */ /* 0x0003e80000100800 */
[----:B-1----:R-:W2:Y:S04]  /*fe030*/  LDL.LU R24, [R1+0x3118] ;  /* 0x0031180001187983 */ /* 0x002ea80000300800 */
[----:B------:R-:W-:Y:S04]  /*fe040*/  STL [R1+0x30e0], R29 ;  /* 0x0030e01d01007387 */ /* 0x000fe80000100800 */
[----:B------:R-:W2:Y:S04]  /*fe050*/  LDL.LU R109, [R1+0x30e4] ;  /* 0x0030e400016d7983 */ /* 0x000ea80000300800 */
[----:B------:R-:W2:Y:S01]  /*fe060*/  LDL.LU R107, [R1+0x30ec] ;  /* 0x0030ec00016b7983 */ /* 0x000ea20000300800 */
[----:B------:R-:W-:-:S03]  /*fe070*/  IMAD.X R26, R26, 0x1, R2, P5 ;  /* 0x000000011a1a7824 */ /* 0x000fc600028e0602 */
[----:B------:R-:W2:Y:S04]  /*fe080*/  LDL.LU R105, [R1+0x30f4] ;  /* 0x0030f40001697983 */ /* 0x000ea80000300800 */
[----:B------:R-:W2:Y:S04]  /*fe090*/  LDL.LU R103, [R1+0x30fc] ;  /* 0x0030fc0001677983 */ /* 0x000ea80000300800 */
[----:B------:R1:W-:Y:S04]  /*fe0a0*/  STL [R1+0x30c4], R26 ;  /* 0x0030c41a01007387 */ /* 0x0003e80000100800 */
[----:B-1----:R-:W2:Y:S01]  /*fe0b0*/  LDL.LU R26, [R1+0x3120] ;  /* 0x00312000011a7983 */ /* 0x002ea20000300800 */
[-C--:B----4-:R-:W-:Y:S01]  /*fe0c0*/  IADD3.X R25, R25, R2.reuse, RZ, P6, !PT ;  /* 0x0000000219197210 */ /* 0x090fe200037fe4ff */
[----:B------:R-:W-:Y:S01]  /*fe0d0*/  IMAD.X R23, R23, 0x1, R2, P2 ;  /* 0x0000000117177824 */ /* 0x000fe200010e0602 */
[----:B------:R-:W-:-:S02]  /*fe0e0*/  IADD3.X R28, R28, R2, RZ, P3, !PT ;  /* 0x000000021c1c7210 */ /* 0x000fc40001ffe4ff */
[-C--:B------:R-:W-:Y:S02]  /*fe0f0*/  IADD3 R108, P4, R108, R3.reuse, RZ ;  /* 0x000000036c6c7210 */ /* 0x080fe40007f9e0ff */
        /* <DEDUP_REMOVED lines=16> */
[----:B---3--:R-:W-:-:S03]  /*fe200*/  IADD3 R102, P2, R102, R3, RZ ;  /* 0x0000000366667210 */ /* 0x008fc60007f5e0ff */
[----:B------:R-:W3:Y:S01]  /*fe210*/  LDL.LU R29, [R1+0x3140] ;  /* 0x00314000011d7983 */ /* 0x000ee20000300800 */
[--C-:B--2---:R-:W-:Y:S01]  /*fe220*/  IMAD.X R109, R109, 0x1, R2.reuse, P4 ;  /* 0x000000016d6d7824 */ /* 0x104fe200020e0602 */
[-C--:B------:R-:W-:Y:S02]  /*fe230*/  IADD3 R27, P4, R27, R3.reuse, RZ ;  /* 0x000000031b1b7210 */ /* 0x080fe40007f9e0ff */
[----:B------:R-:W2:Y:S01]  /*fe240*/  LDL.LU R28, [R1+0x311c] ;  /* 0x00311c00011c7983 */ /* 0x000ea20000300800 */
[----:B------:R-:W-:Y:S02]  /*fe250*/  IADD3.X R107, R107, R2, RZ, P5, !PT ;  /* 0x000000026b6b7210 */ /* 0x000fe40002ffe4ff */
[----:B------:R-:W-:Y:S01]  /*fe260*/  IADD3 R24, P5, R24, R3, RZ ;  /* 0x0000000318187210 */ /* 0x000fe20007fbe0ff */
        /* <DEDUP_REMOVED lines=13> */
[----:B------:R-:W-:-:S03]  /*fe340*/  IADD3.X R103, R103, R2, RZ, P2, !PT ;  /* 0x0000000267677210 */ /* 0x000fc600017fe4ff */
[----:B------:R-:W2:Y:S04]  /*fe350*/  LDL.LU R27, [R1+0x313c] ;  /* 0x00313c00011b7983 */ /* 0x000ea80000300800 */
[----:B------:R1:W-:Y:S04]  /*fe360*/  STL [R1+0x3120], R26 ;  /* 0x0031201a01007387 */ /* 0x0003e80000100800 */
[----:B-1----:R-:W2:Y:S04]  /*fe370*/  LDL.LU R26, [R1+0x3168] ;  /* 0x00316800011a7983 */ /* 0x002ea80000300800 */
        /* <DEDUP_REMOVED lines=17> */
[----:B---3--:R-:W-:-:S02]  /*fe490*/  IADD3 R29, P5, R29, R3, RZ ;  /* 0x000000031d1d7210 */ /* 0x008fc40007fbe0ff */
[----:B--2---:R-:W-:Y:S01]  /*fe4a0*/  IADD3.X R28, R28, R2, RZ, P6, !PT ;  /* 0x000000021c1c7210 */ /* 0x004fe200037fe4ff */
[----:B------:R1:W-:Y:S04]  /*fe4b0*/  STL [R1+0x3138], R30 ;  /* 0x0031381e01007387 */ /* 0x0003e80000100800 */
[----:B------:R-:W2:Y:S01]  /*fe4c0*/  LDL.LU R33, [R1+0x3178] ;  /* 0x0031780001217983 */ /* 0x000ea20000300800 */
[----:B------:R-:W-:-:S03]  /*fe4d0*/  IADD3 R39, P6, R39, R3, RZ ;  /* 0x0000000327277210 */ /* 0x000fc60007fde0ff */
[----:B------:R-:W3:Y:S01]  /*fe4e0*/  LDL.LU R32, [R1+0x3154] ;  /* 0x0031540001207983 */ /* 0x000ee20000300800 */
[----:B------:R-:W-:-:S03]  /*fe4f0*/  IMAD.X R38, R38, 0x1, R2, P2 ;  /* 0x0000000126267824 */ /* 0x000fc600010e0602 */
[----:B------:R1:W-:Y:S01]  /*fe500*/  STL [R1+0x3140], R29 ;  /* 0x0031401d01007387 */ /* 0x0003e20000100800 */
[----:B------:R-:W-:-:S03]  /*fe510*/  IADD3 R37, P2, R37, R3, RZ ;  /* 0x0000000325257210 */ /* 0x000fc60007f5e0ff */
[----:B------:R-:W3:Y:S04]  /*fe520*/  LDL.LU R31, [R1+0x3180] ;  /* 0x00318000011f7983 */ /* 0x000ee80000300800 */
[----:B------:R1:W-:Y:S01]  /*fe530*/  STL [R1+0x311c], R28 ;  /* 0x00311c1c01007387 */ /* 0x0003e20000100800 */
[----:B------:R-:W-:-:S03]  /*fe540*/  IADD3.X R36, R36, R2, RZ, P3, !PT ;  /* 0x0000000224247210 */ /* 0x000fc60001ffe4ff */
[----:B-1----:R-:W3:Y:S01]  /*fe550*/  LDL.LU R30, [R1+0x315c] ;  /* 0x00315c00011e7983 */ /* 0x002ee20000300800 */
[-C--:B------:R-:W-:Y:S01]  /*fe560*/  IADD3 R35, P3, R35, R3.reuse, RZ ;  /* 0x0000000323237210 */ /* 0x080fe20007f7e0ff */
[----:B------:R-:W-:Y:S02]  /*fe570*/  IMAD.X R34, R34, 0x1, R2, P4 ;  /* 0x0000000122227824 */ /* 0x000fe400020e0602 */
[----:B------:R-:W3:Y:S01]  /*fe580*/  LDL.LU R29, [R1+0x3188] ;  /* 0x00318800011d7983 */ /* 0x000ee20000300800 */
[----:B------:R-:W-:-:S03]  /*fe590*/  IADD3 R24, P4, R24, R3, RZ ;  /* 0x0000000318187210 */ /* 0x000fc60007f9e0ff */
[----:B------:R-:W3:Y:S04]  /*fe5a0*/  LDL.LU R28, [R1+0x3164] ;  /* 0x00316400011c7983 */ /* 0x000ee80000300800 */
[----:B------:R-:W-:Y:S04]  /*fe5b0*/  STL [R1+0x3148], R39 ;  /* 0x0031482701007387 */ /* 0x000fe80000100800 */
[----:B------:R-:W-:Y:S01]  /*fe5c0*/  STL [R1+0x3124], R38 ;  /* 0x0031242601007387 */ /* 0x000fe20000100800 */
[----:B------:R-:W-:-:S03]  /*fe5d0*/  IADD3.X R27, R27, R2, RZ, P5, !PT ;  /* 0x000000021b1b7210 */ /* 0x000fc60002ffe4ff */
[----:B------:R-:W-:Y:S04]  /*fe5e0*/  STL [R1+0x3150], R37 ;  /* 0x0031502501007387 */ /* 0x000fe80000100800 */
[----:B------:R-:W-:Y:S01]  /*fe5f0*/  STL [R1+0x312c], R36 ;  /* 0x00312c2401007387 */ /* 0x000fe20000100800 */
[----:B------:R-:W-:-:S03]  /*fe600*/  IADD3 R26, P5, R26, R3, RZ ;  /* 0x000000031a1a7210 */ /* 0x000fc60007fbe0ff */
[----:B------:R1:W-:Y:S04]  /*fe610*/  STL [R1+0x3160], R24 ;  /* 0x0031601801007387 */ /* 0x0003e80000100800 */
        /* <DEDUP_REMOVED lines=23> */
[-C--:B--2---:R-:W-:Y:S01]  /*fe790*/  IADD3 R33, P2, R33, R3.reuse, RZ ;  /* 0x0000000321217210 */ /* 0x084fe20007f5e0ff */
[----:B---3--:R-:W-:Y:S01]  /*fe7a0*/  IMAD.X R32, R32, 0x1, R2, P3 ;  /* 0x0000000120207824 */ /* 0x008fe200018e0602 */
[----:B------:R-:W-:-:S03]  /*fe7b0*/  IADD3 R31, P3, R31, R3, RZ ;  /* 0x000000031f1f7210 */ /* 0x000fc60007f7e0ff */
        /* <DEDUP_REMOVED lines=31> */
[----:B-1----:R-:W3:Y:S04]  /*fe9b0*/  LDL.LU R26, [R1+0x31c4] ;  /* 0x0031c400011a7983 */ /* 0x002ee80000300800 */
        /* <DEDUP_REMOVED lines=20> */
[----:B------:R-:W-:-:S02]  /*feb00*/  IADD3.X R35, R35, R2, RZ, P2, !PT ;  /* 0x0000000223237210 */ /* 0x000fc400017fe4ff */
[-C--:B------:R-:W-:Y:S01]  /*feb10*/  IADD3 R34, P2, R34, R3.reuse, RZ ;  /* 0x0000000322227210 */ /* 0x080fe20007f5e0ff */
[----:B------:R-:W-:Y:S01]  /*feb20*/  IMAD.X R33, R33, 0x1, R2, P3 ;  /* 0x0000000121217824 */ /* 0x000fe200018e0602 */
[----:B------:R-:W4:Y:S04]  /*feb30*/  LDL.LU R94, [R1+0x3200] ;  /* 0x00320000015e7983 */ /* 0x000f280000300800 */
[----:B------:R-:W-:Y:S01]  /*feb40*/  STL [R1+0x319c], R35 ;  /* 0x00319c2301007387 */ /* 0x000fe20000100800 */
[----:B--2---:R-:W-:-:S03]  /*feb50*/  IADD3 R32, P3, R32, R3, RZ ;  /* 0x0000000320207210 */ /* 0x004fc60007f7e0ff */
[----:B------:R-:W-:Y:S01]  /*feb60*/  STL [R1+0x31c8], R34 ;  /* 0x0031c82201007387 */ /* 0x000fe20000100800 */
[----:B---3--:R-:W-:-:S03]  /*feb70*/  IADD3.X R31, R31, R2, RZ, P4, !PT ;  /* 0x000000021f1f7210 */ /* 0x008fc600027fe4ff */
        /* <DEDUP_REMOVED lines=18> */
[----:B------:R1:W-:Y:S04]  /*feca0*/  STL [R1+0x31c4], R26 ;  /* 0x0031c41a01007387 */ /* 0x0003e80000100800 */
[----:B-1----:R-:W3:Y:S01]  /*fecb0*/  LDL.LU R26, [R1+0x3220] ;  /* 0x00322000011a7983 */ /* 0x002ee20000300800 */
        /* <DEDUP_REMOVED lines=21> */
[----:B------:R-:W4:Y:S01]  /*fee10*/  LDL.LU R29, [R1+0x3240] ;  /* 0x00324000011d7983 */ /* 0x000f220000300800 */
[--C-:B--2---:R-:W-:Y:S01]  /*fee20*/  IMAD.X R101, R101, 0x1, R2.reuse, P6 ;  /* 0x0000000165657824 */ /* 0x104fe200030e0602 */
[-C--:B------:R-:W-:Y:S02]  /*fee30*/  IADD3 R28, P6, R28, R3.reuse, RZ ;  /* 0x000000031c1c7210 */ /* 0x080fe40007fde0ff */
[----:B------:R-:W2:Y:S01]  /*fee40*/  LDL.LU R27, [R1+0x321c] ;  /* 0x00321c00011b7983 */ /* 0x000ea20000300800 */
[----:B---3--:R-:W-:Y:S02]  /*fee50*/  IADD3.X R99, R99, R2, RZ, P2, !PT ;  /* 0x0000000263637210 */ /* 0x008fe400017fe4ff */
[----:B------:R-:W-:Y:S01]  /*fee60*/  IADD3 R24, P2, R24, R3, RZ ;  /* 0x0000000318187210 */ /* 0x000fe20007f5e0ff */
[----:B------:R-:W-:Y:S04]  /*fee70*/  STL [R1+0x3200], R94 ;  /* 0x0032005e01007387 */ /* 0x000fe80000100800 */
[----:B------:R-:W-:Y:S04]  /*fee80*/  STL [R1+0x31e4], R101 ;  /* 0x0031e46501007387 */ /* 0x000fe80000100800 */
[----:B------:R-:W-:Y:S04]  /*fee90*/  STL [R1+0x3210], R28 ;  /* 0x0032101c01007387 */ /* 0x000fe80000100800 */
[----:B------:R-:W3:Y:S04]  /*feea0*/  LDL.LU R39, [R1+0x3248] ;  /* 0x0032480001277983 */ /* 0x000ee80000300800 */
        /* <DEDUP_REMOVED lines=31> */
[----:B--2---:R-:W-:Y:S01]  /*ff0a0*/  IADD3.X R27, R27, R2, RZ, P3, !PT ;  /* 0x000000021b1b7210 */ /* 0x004fe20001ffe4ff */
[----:B------:R1:W-:Y:S04]  /*ff0b0*/  STL [R1+0x3238], R30 ;  /* 0x0032381e01007387 */ /* 0x0003e80000100800 */
[----:B------:R-:W2:Y:S01]  /*ff0c0*/  LDL.LU R33, [R1+0x3278] ;  /* 0x0032780001217983 */ /* 0x000ea20000300800 */
[----:B---3--:R-:W-:-:S03]  /*ff0d0*/  IADD3 R39, P3, R39, R3, RZ ;  /* 0x0000000327277210 */ /* 0x008fc60007f7e0ff */
        /* <DEDUP_REMOVED lines=735> */
[----:B------:R1:W-:Y:S04]  /*101ed0*/  STL [R1+0x3608], R24 ;  /* 0x0036081801007387 */ /* 0x0003e80000100800 */
[----:B------:R-:W3:Y:S01]  /*101ee0*/  LDL.LU R36, [R1+0x361c] ;  /* 0x00361c0001247983 */ /* 0x000ee20000300800 */
[----:B------:R-:W-:-:S03]  /*101ef0*/  IMAD.X R65, R65, 0x1, R2, P6 ;  /* 0x0000000141417824 */ /* 0x000fc600030e0602 */
[----:B------:R-:W3:Y:S01]  /*101f00*/  LDL.LU R35, [R1+0x3648] ;  /* 0x0036480001237983 */ /* 0x000ee20000300800 */
[----:B------:R-:W-:-:S03]  /*101f10*/  IADD3 R26, P6, R26, R3, RZ ;  /* 0x000000031a1a7210 */ /* 0x000fc60007fde0ff */
        /* <DEDUP_REMOVED lines=53> */
[----:B------:R1:W-:Y:S04]  /*102270*/  STL [R1+0x362c], R28 ;  /* 0x00362c1c01007387 */ /* 0x0003e80000100800 */
[----:B------:R-:W3:Y:S04]  /*102280*/  LDL.LU R40, [R1+0x3664] ;  /* 0x0036640001287983 */ /* 0x000ee80000300800 */
[----:B------:R1:W-:Y:S04]  /*102290*/  STL [R1+0x3658], R26 ;  /* 0x0036581a01007387 */ /* 0x0003e80000100800 */
[----:B------:R-:W3:Y:S04]  /*1022a0*/  LDL.LU R39, [R1+0x3690] ;  /* 0x0036900001277983 */ /* 0x000ee80000300800 */
[----:B------:R-:W3:Y:S04]  /*1022b0*/  LDL.LU R38, [R1+0x366c] ;  /* 0x00366c0001267983 */ /* 0x000ee80000300800 */
[----:B-1----:R-:W3:Y:S04]  /*1022c0*/  LDL.LU R28, [R1+0x3698] ;  /* 0x00369800011c7983 */ /* 0x002ee80000300800 */
[----:B------:R-:W3:Y:S04]  /*1022d0*/  LDL.LU R26, [R1+0x3674] ;  /* 0x00367400011a7983 */ /* 0x000ee80000300800 */
[----:B------:R-:W3:Y:S01]  /*1022e0*/  LDL.LU R37, [R1+0x36a0] ;  /* 0x0036a00001257983 */ /* 0x000ee20000300800 */
[----:B----4-:R-:W-:-:S05]  /*1022f0*/  IMAD.X R25, R25, 0x1, R2, P6 ;  /* 0x0000000119197824 */ /* 0x010fca00030e0602 */
[----:B------:R-:W-:Y:S04]  /*102300*/  STL [R1+0x3634], R25 ;  /* 0x0036341901007387 */ /* 0x000fe80000100800 */
[----:B------:R-:W4:Y:S01]  /*102310*/  LDL.LU R36, [R1+0x367c] ;  /* 0x00367c0001247983 */ /* 0x000f220000300800 */
[----:B------:R-:W-:-:S05]  /*102320*/  IADD3 R23, P6, R23, R3, RZ ;  /* 0x0000000317177210 */ /* 0x000fca0007fde0ff */
        /* <DEDUP_REMOVED lines=27> */
[----:B------:R-:W-:Y:S02]  /*1024e0*/  IADD3.X R42, R42, R2, RZ, P6, !PT ;  /* 0x000000022a2a7210 */ /* 0x000fe400037fe4ff */
[----:B------:R-:W-:Y:S01]  /*1024f0*/  IADD3 R41, P6, R41, R3, RZ ;  /* 0x0000000329297210 */ /* 0x000fe20007fde0ff */
[----:B------:R1:W-:Y:S01]  /*102500*/  STL [R1+0x3680], R24 ;  /* 0x0036801801007387 */ /* 0x0003e20000100800 */
[----:B------:R-:W-:-:S03]  /*102510*/  IMAD.X R40, R40, 0x1, R2, P2 ;  /* 0x0000000128287824 */ /* 0x000fc600010e0602 */
[----:B-1----:R-:W3:Y:S04]  /*102520*/  LDL.LU R24, [R1+0x36ac] ;  /* 0x0036ac0001187983 */ /* 0x002ee80000300800 */
[----:B------:R-:W-:Y:S01]  /*102530*/  STL [R1+0x365c], R42 ;  /* 0x00365c2a01007387 */ /* 0x000fe20000100800 */
[-C--:B------:R-:W-:Y:S02]  /*102540*/  IADD3 R39, P2, R39, R3.reuse, RZ ;  /* 0x0000000327277210 */ /* 0x080fe40007f5e0ff */
[----:B------:R-:W-:Y:S01]  /*102550*/  IADD3.X R38, R38, R2, RZ, P3, !PT ;  /* 0x0000000226267210 */ /* 0x000fe20001ffe4ff */
[----:B------:R-:W-:Y:S01]  /*102560*/  STL [R1+0x3688], R41 ;  /* 0x0036882901007387 */ /* 0x000fe20000100800 */
[----:B------:R-:W-:-:S03]  /*102570*/  IADD3 R28, P3, R28, R3, RZ ;  /* 0x000000031c1c7210 */ /* 0x000fc60007f7e0ff */
[----:B------:R-:W-:Y:S01]  /*102580*/  STL [R1+0x3664], R40 ;  /* 0x0036642801007387 */ /* 0x000fe20000100800 */
[----:B------:R-:W-:-:S03]  /*102590*/  IMAD.X R26, R26, 0x1, R2, P4 ;  /* 0x000000011a1a7824 */ /* 0x000fc600020e0602 */
[----:B------:R1:W-:Y:S01]  /*1025a0*/  STL [R1+0x3698], R28 ;  /* 0x0036981c01007387 */ /* 0x0003e20000100800 */
[----:B------:R-:W-:-:S03]  /*1025b0*/  IADD3 R37, P4, R37, R3, RZ ;  /* 0x0000000325257210 */ /* 0x000fc60007f9e0ff */
[----:B------:R-:W-:Y:S04]  /*1025c0*/  STL [R1+0x3690], R39 ;  /* 0x0036902701007387 */ /* 0x000fe80000100800 */
[----:B-1----:R-:W3:Y:S04]  /*1025d0*/  LDL.LU R28, [R1+0x36b4] ;  /* 0x0036b400011c7983 */ /* 0x002ee80000300800 */
[----:B------:R-:W-:Y:S04]  /*1025e0*/  STL [R1+0x366c], R38 ;  /* 0x00366c2601007387 */ /* 0x000fe80000100800 */
[----:B------:R1:W-:Y:S04]  /*1025f0*/  STL [R1+0x3674], R26 ;  /* 0x0036741a01007387 */ /* 0x0003e80000100800 */
[----:B-1----:R-:W3:Y:S01]  /*102600*/  LDL.LU R26, [R1+0x36bc] ;  /* 0x0036bc00011a7983 */ /* 0x002ee20000300800 */
[----:B----4-:R-:W-:-:S02]  /*102610*/  IADD3.X R36, R36, R2, RZ, P5, !PT ;  /* 0x0000000224247210 */ /* 0x010fc40002ffe4ff */
[----:B------:R-:W-:Y:S01]  /*102620*/  IADD3 R23, P5, R23, R3, RZ ;  /* 0x0000000317177210 */ /* 0x000fe20007fbe0ff */
[----:B------:R-:W-:-:S04]  /*102630*/  IMAD.X R25, R25, 0x1, R2, P6 ;  /* 0x0000000119197824 */ /* 0x000fc800030e0602 */
[----:B------:R1:W-:Y:S04]  /*102640*/  STL [R1+0x36a8], R23 ;  /* 0x0036a81701007387 */ /* 0x0003e80000100800 */
[----:B------:R-:W-:Y:S04]  /*102650*/  STL [R1+0x36a0], R37 ;  /* 0x0036a02501007387 */ /* 0x000fe80000100800 */
[----:B-1----:R-:W4:Y:S04]  /*102660*/  LDL.LU R23, [R1+0x36c4] ;  /* 0x0036c40001177983 */ /* 0x002f280000300800 */
[----:B------:R-:W-:Y:S04]  /*102670*/  STL [R1+0x367c], R36 ;  /* 0x00367c2401007387 */ /* 0x000fe80000100800 */
[----:B------:R1:W-:Y:S04]  /*102680*/  STL [R1+0x3684], R25 ;  /* 0x0036841901007387 */ /* 0x0003e80000100800 */
[----:B-1----:R-:W4:Y:S01]  /*102690*/  LDL.LU R25, [R1+0x36cc] ;  /* 0x0036cc0001197983 */ /* 0x002f220000300800 */
[----:B------:R-:W-:-:S05]  /*1026a0*/  IADD3 R22, P6, R22, R3, RZ ;  /* 0x0000000316167210 */ /* 0x000fca0007fde0ff */
        /* <DEDUP_REMOVED lines=34> */
[----:B----4-:R-:W-:Y:S01]  /*1028d0*/  IMAD.X R23, R23, 0x1, R2, P4 ;  /* 0x0000000117177824 */ /* 0x010fe200020e0602 */
[----:B------:R-:W-:Y:S02]  /*1028e0*/  IADD3.X R25, R25, R2, RZ, P5, !PT ;  /* 0x0000000219197210 */ /* 0x000fe40002ffe4ff */
        /* <DEDUP_REMOVED lines=26> */
[----:B------:R1:W-:Y:S04]  /*102a90*/  STL [R1+0x3700], R27 ;  /* 0x0037001b01007387 */ /* 0x0003e80000100800 */
[----:B------:R-:W2:Y:S04]  /*102aa0*/  LDL.LU R38, [R1+0x3738] ;  /* 0x0037380001267983 */ /* 0x000ea80000300800 */
[----:B-1----:R-:W3:Y:S04]  /*102ab0*/  LDL.LU R27, [R1+0x3714] ;  /* 0x00371400011b7983 */ /* 0x002ee80000300800 */
        /* <DEDUP_REMOVED lines=32> */
[----:B------:R-:W4:Y:S04]  /*102cc0*/  LDL.LU R32, [R1+0x3768] ;  /* 0x0037680001207983 */ /* 0x000f280000300800 */
[----:B--2---:R-:W2:Y:S01]  /*102cd0*/  LDL.LU R31, [R1+0x3744] ;  /* 0x00374400011f7983 */ /* 0x004ea20000300800 */
[----:B------:R-:W-:-:S03]  /*102ce0*/  IADD3 R38, P3, R38, R3, RZ ;  /* 0x0000000326267210 */ /* 0x000fc60007f7e0ff */
[----:B------:R3:W-:Y:S02]  /*102cf0*/  STL [R1+0x3730], R29 ;  /* 0x0037301d01007387 */ /* 0x0007e40000100800 */
[----:B---3--:R-:W-:Y:S02]  /*102d00*/  IMAD.X R27, R27, 0x1, R2, P4 ;  /* 0x000000011b1b7824 */ /* 0x008fe400020e0602 */
[----:B-1----:R-:W3:Y:S01]  /*102d10*/  LDL.LU R30, [R1+0x3770] ;  /* 0x00377000011e7983 */ /* 0x002ee20000300800 */
[----:B------:R-:W-:-:S03]  /*102d20*/  IADD3 R37, P4, R37, R3, RZ ;  /* 0x0000000325257210 */ /* 0x000fc60007f9e0ff */
[----:B------:R1:W-:Y:S04]  /*102d30*/  STL [R1+0x370c], R25 ;  /* 0x00370c1901007387 */ /* 0x0003e80000100800 */
[----:B------:R-:W3:Y:S01]  /*102d40*/  LDL.LU R29, [R1+0x374c] ;  /* 0x00374c00011d7983 */ /* 0x000ee20000300800 */
[----:B------:R-:W-:Y:S02]  /*102d50*/  IADD3.X R36, R36, R2, RZ, P5, !PT ;  /* 0x0000000224247210 */ /* 0x000fe40002ffe4ff */
[----:B------:R-:W-:Y:S01]  /*102d60*/  IADD3 R35, P5, R35, R3, RZ ;  /* 0x0000000323237210 */ /* 0x000fe20007fbe0ff */
[----:B-1----:R-:W3:Y:S01]  /*102d70*/  LDL.LU R25, [R1+0x3778] ;  /* 0x0037780001197983 */ /* 0x002ee20000300800 */
[----:B------:R-:W-:-:S03]  /*102d80*/  IMAD.X R34, R34, 0x1, R2, P6 ;  /* 0x0000000122227824 */ /* 0x000fc600030e0602 */
[----:B------:R1:W-:Y:S01]  /*102d90*/  STL [R1+0x3714], R27 ;  /* 0x0037141b01007387 */ /* 0x0003e20000100800 */
[----:B------:R-:W-:-:S03]  /*102da0*/  IADD3 R24, P6, R24, R3, RZ ;  /* 0x0000000318187210 */ /* 0x000fc60007fde0ff */
[----:B-1----:R-:W3:Y:S04]  /*102db0*/  LDL.LU R27, [R1+0x3754] ;  /* 0x00375400011b7983 */ /* 0x002ee80000300800 */
        /* <DEDUP_REMOVED lines=31> */
[----:B---3--:R-:W-:-:S03]  /*102fb0*/  IADD3 R30, P5, R30, R3, RZ ;  /* 0x000000031e1e7210 */ /* 0x008fc60007fbe0ff */
[----:B------:R-:W-:Y:S04]  /*102fc0*/  STL [R1+0x3768], R32 ;  /* 0x0037682001007387 */ /* 0x000fe80000100800 */
[----:B------:R-:W-:Y:S01]  /*102fd0*/  STL [R1+0x3744], R31 ;  /* 0x0037441f01007387 */ /* 0x000fe20000100800 */
[----:B------:R-:W-:-:S03]  /*102fe0*/  IADD3.X R29, R29, R2, RZ, P6, !PT ;  /* 0x000000021d1d7210 */ /* 0x000fc600037fe4ff */
[----:B------:R-:W2:Y:S01]  /*102ff0*/  LDL.LU R34, [R1+0x378c] ;  /* 0x00378c0001227983 */ /* 0x000ea20000300800 */
[----:B------:R-:W-:-:S03]  /*103000*/  IADD3 R25, P6, R25, R3, RZ ;  /* 0x0000000319197210 */ /* 0x000fc60007fde0ff */
[----:B------:R-:W-:Y:S04]  /*103010*/  STL [R1+0x3770], R30 ;  /* 0x0037701e01007387 */ /* 0x000fe80000100800 */
[----:B------:R1:W-:Y:S04]  /*103020*/  STL [R1+0x3778], R25 ;  /* 0x0037781901007387 */ /* 0x0003e80000100800 */
[----:B------:R-:W-:Y:S01]  /*103030*/  STL [R1+0x374c], R29 ;  /* 0x00374c1d01007387 */ /* 0x000fe20000100800 */
[----:B------:R-:W-:-:S03]  /*103040*/  IMAD.X R27, R27, 0x1, R2, P2 ;  /* 0x000000011b1b7824 */ /* 0x000fc600010e0602 */
[----:B-1----:R-:W3:Y:S04]  /*103050*/  LDL.LU R25, [R1+0x37b8] ;  /* 0x0037b80001197983 */ /* 0x002ee80000300800 */
[----:B------:R-:W3:Y:S04]  /*103060*/  LDL.LU R33, [R1+0x3794] ;  /* 0x0037940001217983 */ /* 0x000ee80000300800 */
[----:B------:R-:W3:Y:S04]  /*103070*/  LDL.LU R32, [R1+0x37c0] ;  /* 0x0037c00001207983 */ /* 0x000ee80000300800 */
[----:B------:R-:W3:Y:S04]  /*103080*/  LDL.LU R31, [R1+0x379c] ;  /* 0x00379c00011f7983 */ /* 0x000ee80000300800 */
[----:B------:R1:W-:Y:S04]  /*103090*/  STL [R1+0x3754], R27 ;  /* 0x0037541b01007387 */ /* 0x0003e80000100800 */
[----:B------:R-:W3:Y:S01]  /*1030a0*/  LDL.LU R30, [R1+0x37c8] ;  /* 0x0037c800011e7983 */ /* 0x000ee20000300800 */
[----:B------:R-:W-:-:S03]  /*1030b0*/  IADD3 R24, P2, R24, R3, RZ ;  /* 0x0000000318187210 */ /* 0x000fc60007f5e0ff */
[----:B-1----:R-:W3:Y:S04]  /*1030c0*/  LDL.LU R27, [R1+0x37a4] ;  /* 0x0037a400011b7983 */ /* 0x002ee80000300800 */
[----:B------:R-:W3:Y:S01]  /*1030d0*/  LDL.LU R29, [R1+0x37d0] ;  /* 0x0037d000011d7983 */ /* 0x000ee20000300800 */
[----:B------:R-:W-:-:S03]  /*1030e0*/  IADD3.X R42, R42, R2, RZ, P3, !PT ;  /* 0x000000022a2a7210 */ /* 0x000fc60001ffe4ff */
[----:B------:R1:W-:Y:S01]  /*1030f0*/  STL [R1+0x3780], R24 ;  /* 0x0037801801007387 */ /* 0x0003e20000100800 */
[----:B------:R-:W-:-:S03]  /*103100*/  IADD3 R41, P3, R41, R3, RZ ;  /* 0x0000000329297210 */ /* 0x000fc60007f7e0ff */
[----:B-1----:R-:W3:Y:S01]  /*103110*/  LDL.LU R24, [R1+0x37ac] ;  /* 0x0037ac0001187983 */ /* 0x002ee20000300800 */
[----:B------:R-:W-:-:S03]  /*103120*/  IMAD.X R40, R40, 0x1, R2, P4 ;  /* 0x0000000128287824 */ /* 0x000fc600020e0602 */
        /* <DEDUP_REMOVED lines=20> */
[----:B------:R-:W-:Y:S01]  /*103270*/  STL [R1+0x377c], R36 ;  /* 0x00377c2401007387 */ /* 0x000fe20000100800 */
[----:B------:R-:W-:-:S05]  /*103280*/  IADD3 R22, P3, R22, R3, RZ ;  /* 0x0000000316167210 */ /* 0x000fca0007f7e0ff */
[----:B------:R1:W-:Y:S04]  /*103290*/  STL [R1+0x37b0], R22 ;  /* 0x0037b01601007387 */ /* 0x0003e80000100800 */
[----:B-1----:R-:W4:Y:S04]  /*1032a0*/  LDL.LU R22, [R1+0x37cc] ;  /* 0x0037cc0001167983 */ /* 0x002f280000300800 */
[----:B------:R-:W-:Y:S04]  /*1032b0*/  STL [R1+0x3784], R35 ;  /* 0x0037842301007387 */ /* 0x000fe80000100800 */
[----:B------:R-:W4:Y:S04]  /*1032c0*/  LDL.LU R52, [R1+0x37d8] ;  /* 0x0037d80001347983 */ /* 0x000f280000300800 */
[----:B------:R-:W4:Y:S01]  /*1032d0*/  LDL.LU R50, [R1+0x37e0] ;  /* 0x0037e00001327983 */ /* 0x000f220000300800 */
[----:B--2---:R-:W-:-:S03]  /*1032e0*/  IADD3.X R34, R34, R2, RZ, P4, !PT ;  /* 0x0000000222227210 */ /* 0x004fc600027fe4ff */
[----:B------:R-:W2:Y:S04]  /*1032f0*/  LDL.LU R48, [R1+0x37e8] ;  /* 0x0037e80001307983 */ /* 0x000ea80000300800 */
[----:B------:R-:W2:Y:S01]  /*103300*/  LDL.LU R46, [R1+0x37f0] ;  /* 0x0037f000012e7983 */ /* 0x000ea20000300800 */
[----:B---3--:R-:W-:Y:S01]  /*103310*/  IADD3 R25, P4, R25, R3, RZ ;  /* 0x0000000319197210 */ /* 0x008fe20007f9e0ff */
[----:B------:R-:W-:-:S04]  /*103320*/  IMAD.X R33, R33, 0x1, R2, P5 ;  /* 0x0000000121217824 */ /* 0x000fc800028e0602 */
[----:B------:R1:W-:Y:S01]  /*103330*/  STL [R1+0x37b8], R25 ;  /* 0x0037b81901007387 */ /* 0x0003e20000100800 */
[-C--:B------:R-:W-:Y:S02]  /*103340*/  IADD3 R32, P5, R32, R3.reuse, RZ ;  /* 0x0000000320207210 */ /* 0x080fe40007fbe0ff */
[----:B------:R-:W-:Y:S01]  /*103350*/  IADD3.X R31, R31, R2, RZ, P6, !PT ;  /* 0x000000021f1f7210 */ /* 0x000fe200037fe4ff */
[----:B-1----:R-:W3:Y:S04]  /*103360*/  LDL.LU R25, [R1+0x37f8] ;  /* 0x0037f80001197983 */ /* 0x002ee80000300800 */
[----:B------:R-:W-:Y:S01]  /*103370*/  STL [R1+0x378c], R34 ;  /* 0x00378c2201007387 */ /* 0x000fe20000100800 */
[----:B------:R-:W-:-:S03]  /*103380*/  IADD3 R30, P6, R30, R3, RZ ;  /* 0x000000031e1e7210 */ /* 0x000fc60007fde0ff */
[----:B------:R-:W-:Y:S01]  /*103390*/  STL [R1+0x3794], R33 ;  /* 0x0037942101007387 */ /* 0x000fe20000100800 */
[----:B------:R-:W-:-:S03]  /*1033a0*/  IMAD.X R27, R27, 0x1, R2, P2 ;  /* 0x000000011b1b7824 */ /* 0x000fc600010e0602 */
[----:B------:R-:W-:Y:S01]  /*1033b0*/  STL [R1+0x37c0], R32 ;  /* 0x0037c02001007387 */ /* 0x000fe20000100800 */
[----:B------:R-:W-:-:S03]  /*1033c0*/  IADD3 R29, P2, R29, R3, RZ ;  /* 0x000000031d1d7210 */ /* 0x000fc60007f5e0ff */
[----:B------:R1:W-:Y:S04]  /*1033d0*/  STL [R1+0x37a4], R27 ;  /* 0x0037a41b01007387 */ /* 0x0003e80000100800 */
[----:B------:R-:W-:Y:S04]  /*1033e0*/  STL [R1+0x379c], R31 ;  /* 0x00379c1f01007387 */ /* 0x000fe80000100800 */
[----:B-1----:R-:W3:Y:S01]  /*1033f0*/  LDL.LU R27, [R1+0x3800] ;  /* 0x00380000011b7983 */ /* 0x002ee20000300800 */
[----:B------:R-:W-:-:S03]  /*103400*/  IADD3.X R24, R24, R2, RZ, P3, !PT ;  /* 0x0000000218187210 */ /* 0x000fc60001ffe4ff */
[----:B------:R-:W-:Y:S04]  /*103410*/  STL [R1+0x37c8], R30 ;  /* 0x0037c81e01007387 */ /* 0x000fe80000100800 */
[----:B------:R1:W-:Y:S04]  /*103420*/  STL [R1+0x37ac], R24 ;  /* 0x0037ac1801007387 */ /* 0x0003e80000100800 */
[----:B-1----:R-:W3:Y:S04]  /*103430*/  LDL.LU R24, [R1+0x3808] ;  /* 0x0038080001187983 */ /* 0x002ee80000300800 */
[----:B------:R-:W-:Y:S04]  /*103440*/  STL [R1+0x37d0], R29 ;  /* 0x0037d01d01007387 */ /* 0x000fe80000100800 */
[----:B------:R-:W3:Y:S04]  /*103450*/  LDL.LU R53, [R1+0x37d4] ;  /* 0x0037d40001357983 */ /* 0x000ee80000300800 */
[----:B------:R-:W3:Y:S04]  /*103460*/  LDL.LU R51, [R1+0x37dc] ;  /* 0x0037dc0001337983 */ /* 0x000ee80000300800 */
[----:B------:R-:W3:Y:S01]  /*103470*/  LDL.LU R49, [R1+0x37e4] ;  /* 0x0037e40001317983 */ /* 0x000ee20000300800 */
[----:B------:R-:W-:-:S03]  /*103480*/  IMAD.X R28, R28, 0x1, R2, P4 ;  /* 0x000000011c1c7824 */ /* 0x000fc600020e0602 */
[----:B------:R-:W3:Y:S01]  /*103490*/  LDL.LU R47, [R1+0x37ec] ;  /* 0x0037ec00012f7983 */ /* 0x000ee20000300800 */
[----:B----4-:R-:W-:-:S05]  /*1034a0*/  IADD3.X R26, R26, R2, RZ, P5, !PT ;  /* 0x000000021a1a7210 */ /* 0x010fca0002ffe4ff */
[----:B------:R1:W-:Y:S04]  /*1034b0*/  STL [R1+0x37bc], R26 ;  /* 0x0037bc1a01007387 */ /* 0x0003e80000100800 */
[----:B------:R-:W-:Y:S04]  /*1034c0*/  STL [R1+0x37b4], R28 ;  /* 0x0037b41c01007387 */ /* 0x000fe80000100800 */
[----:B-1----:R-:W4:Y:S01]  /*1034d0*/  LDL.LU R26, [R1+0x3810] ;  /* 0x00381000011a7983 */ /* 0x002f220000300800 */
[----:B------:R-:W-:Y:S01]  /*1034e0*/  IMAD.X R23, R23, 0x1, R2, P6 ;  /* 0x0000000117177824 */ /* 0x000fe200030e0602 */
[----:B------:R-:W-:-:S02]  /*1034f0*/  IADD3 R52, P3, R52, R3, RZ ;  /* 0x0000000334347210 */ /* 0x000fc40007f7e0ff */
[----:B------:R-:W-:-:S03]  /*103500*/  IADD3 R50, P4, R50, R3, RZ ;  /* 0x0000000332327210 */ /* 0x000fc60007f9e0ff */
[----:B------:R-:W-:Y:S04]  /*103510*/  STL [R1+0x37d8], R52 ;  /* 0x0037d83401007387 */ /* 0x000fe80000100800 */
[----:B------:R-:W4:Y:S04]  /*103520*/  LDL.LU R38, [R1+0x3818] ;  /* 0x0038180001267983 */ /* 0x000f280000300800 */
[----:B------:R-:W4:Y:S04]  /*103530*/  LDL.LU R32, [R1+0x37f4] ;  /* 0x0037f40001207983 */ /* 0x000f280000300800 */
[----:B------:R-:W4:Y:S04]  /*103540*/  LDL.LU R31, [R1+0x3820] ;  /* 0x00382000011f7983 */ /* 0x000f280000300800 */
[----:B------:R1:W-:Y:S04]  /*103550*/  STL [R1+0x37c4], R23 ;  /* 0x0037c41701007387 */ /* 0x0003e80000100800 */
[----:B------:R-:W-:Y:S04]  /*103560*/  STL [R1+0x37e0], R50 ;  /* 0x0037e03201007387 */ /* 0x000fe80000100800 */
[----:B-1----:R-:W4:Y:S01]  /*103570*/  LDL.LU R23, [R1+0x37fc] ;  /* 0x0037fc0001177983 */ /* 0x002f220000300800 */
[----:B------:R-:W-:-:S02]  /*103580*/  IADD3.X R22, R22, R2, RZ, P2, !PT ;  /* 0x0000000216167210 */ /* 0x000fc400017fe4ff */
[-C--:B--2---:R-:W-:Y:S02]  /*103590*/  IADD3 R48, P5, R48, R3.reuse, RZ ;  /* 0x0000000330307210 */ /* 0x084fe40007fbe0ff */
[-C--:B---3--:R-:W-:Y:S01]  /*1035a0*/  IADD3 R25, P2, R25, R3.reuse, RZ ;  /* 0x0000000319197210 */ /* 0x088fe20007f5e0ff */
[----:B------:R1:W-:Y:S01]  /*1035b0*/  STL [R1+0x37cc], R22 ;  /* 0x0037cc1601007387 */ /* 0x0003e20000100800 */
[----:B------:R-:W-:-:S03]  /*1035c0*/  IADD3 R46, P6, R46, R3, RZ ;  /* 0x000000032e2e7210 */ /* 0x000fc60007fde0ff */
[----:B-1----:R-:W2:Y:S04]  /*1035d0*/  LDL.LU R22, [R1+0x3828] ;  /* 0x0038280001167983 */ /* 0x002ea80000300800 */
[----:B------:R-:W-:Y:S04]  /*1035e0*/  STL [R1+0x37e8], R48 ;  /* 0x0037e83001007387 */ /* 0x000fe80000100800 */
[----:B------:R-:W3:Y:S04]  /*1035f0*/  LDL.LU R30, [R1+0x3804] ;  /* 0x00380400011e7983 */ /* 0x000ee80000300800 */
[----:B------:R-:W3:Y:S04]  /*103600*/  LDL.LU R29, [R1+0x3830] ;  /* 0x00383000011d7983 */ /* 0x000ee80000300800 */
[----:B------:R1:W-:Y:S04]  /*103610*/  STL [R1+0x37f8], R25 ;  /* 0x0037f81901007387 */ /* 0x0003e80000100800 */
[----:B-1----:R-:W3:Y:S04]  /*103620*/  LDL.LU R25, [R1+0x380c] ;  /* 0x00380c0001197983 */ /* 0x002ee80000300800 */
[----:B------:R-:W-:Y:S01]  /*103630*/  STL [R1+0x37f0], R46 ;  /* 0x0037f02e01007387 */ /* 0x000fe20000100800 */
[----:B------:R-:W-:Y:S01]  /*103640*/  IMAD.X R53, R53, 0x1, R2, P3 ;  /* 0x0000000135357824 */ /* 0x000fe200018e0602 */
[----:B------:R-:W-:-:S02]  /*103650*/  IADD3 R27, P3, R27, R3, RZ ;  /* 0x000000031b1b7210 */ /* 0x000fc40007f7e0ff */
[----:B------:R-:W3:Y:S01]  /*103660*/  LDL.LU R37, [R1+0x3838] ;  /* 0x0038380001257983 */ /* 0x000ee20000300800 */
[----:B------:R-:W-:-:S03]  /*103670*/  IADD3.X R51, R51, R2, RZ, P4, !PT ;  /* 0x0000000233337210 */ /* 0x000fc600027fe4ff */
[----:B------:R-:W3:Y:S01]  /*103680*/  LDL.LU R36, [R1+0x3814] ;  /* 0x0038140001247983 */ /* 0x000ee20000300800 */
[----:B------:R-:W-:-:S03]  /*103690*/  IADD3 R24, P4, R24, R3, RZ ;  /* 0x0000000318187210 */ /* 0x000fc60007f9e0ff */
[----:B------:R-:W3:Y:S04]  /*1036a0*/  LDL.LU R35, [R1+0x3840] ;  /* 0x0038400001237983 */ /* 0x000ee80000300800 */
[----:B------:R-:W-:Y:S04]  /*1036b0*/  STL [R1+0x3800], R27 ;  /* 0x0038001b01007387 */ /* 0x000fe80000100800 */
[----:B------:R-:W3:Y:S04]  /*1036c0*/  LDL.LU R28, [R1+0x381c] ;  /* 0x00381c00011c7983 */ /* 0x000ee80000300800 */
[----:B------:R-:W-:Y:S04]  /*1036d0*/  STL [R1+0x37d4], R53 ;  /* 0x0037d43501007387 */ /* 0x000fe80000100800 */
[----:B------:R-:W3:Y:S01]  /*1036e0*/  LDL.LU R34, [R1+0x3848] ;  /* 0x0038480001227983 */ /* 0x000ee20000300800 */
[----:B------:R-:W-:-:S03]  /*1036f0*/  IMAD.X R49, R49, 0x1, R2, P5 ;  /* 0x0000000131317824 */ /* 0x000fc600028e0602 */
[----:B------:R1:W-:Y:S01]  /*103700*/  STL [R1+0x3808], R24 ;  /* 0x0038081801007387 */ /* 0x0003e20000100800 */
[----:B------:R-:W-:-:S03]  /*103710*/  IADD3.X R47, R47, R2, RZ, P6, !PT ;  /* 0x000000022f2f7210 */ /* 0x000fc600037fe4ff */
[----:B-1----:R-:W3:Y:S04]  /*103720*/  LDL.LU R24, [R1+0x3824] ;  /* 0x0038240001187983 */ /* 0x002ee80000300800 */
[----:B------:R-:W3:Y:S04]  /*103730*/  LDL.LU R33, [R1+0x3850] ;  /* 0x0038500001217983 */ /* 0x000ee80000300800 */
[----:B------:R-:W3:Y:S01]  /*103740*/  LDL.LU R27, [R1+0x382c] ;  /* 0x00382c00011b7983 */ /* 0x000ee20000300800 */
[----:B----4-:R-:W-:-:S05]  /*103750*/  IADD3 R26, P5, R26, R3, RZ ;  /* 0x000000031a1a7210 */ /* 0x010fca0007fbe0ff */
[----:B------:R1:W-:Y:S04]  /*103760*/  STL [R1+0x3810], R26 ;  /* 0x0038101a01007387 */ /* 0x0003e80000100800 */
[----:B-1----:R-:W4:Y:S04]  /*103770*/  LDL.LU R26, [R1+0x3858] ;  /* 0x00385800011a7983 */ /* 0x002f280000300800 */
[----:B------:R-:W-:Y:S04]  /*103780*/  STL [R1+0x37dc], R51 ;  /* 0x0037dc3301007387 */ /* 0x000fe80000100800 */
[----:B------:R-:W-:Y:S01]  /*103790*/  STL [R1+0x37e4], R49 ;  /* 0x0037e43101007387 */ /* 0x000fe20000100800 */
[----:B------:R-:W-:Y:S01]  /*1037a0*/  IADD3 R38, P6, R38, R3, RZ ;  /* 0x0000000326267210 */ /* 0x000fe20007fde0ff */
[----:B------:R-:W-:-:S04]  /*1037b0*/  IMAD.X R32, R32, 0x1, R2, P2 ;  /* 0x0000000120207824 */ /* 0x000fc800010e0602 */
[----:B------:R-:W-:Y:S01]  /*1037c0*/  STL [R1+0x3818], R38 ;  /* 0x0038182601007387 */ /* 0x000fe20000100800 */
[----:B------:R-:W-:-:S03]  /*1037d0*/  IADD3 R31, P2, R31, R3, RZ ;  /* 0x000000031f1f7210 */ /* 0x000fc60007f5e0ff */
[----:B------:R-:W-:Y:S04]  /*1037e0*/  STL [R1+0x37ec], R47 ;  /* 0x0037ec2f01007387 */ /* 0x000fe80000100800 */
[----:B------:R-:W-:Y:S01]  /*1037f0*/  STL [R1+0x37f4], R32 ;  /* 0x0037f42001007387 */ /* 0x000fe20000100800 */
[----:B------:R-:W-:-:S05]  /*103800*/  IADD3.X R23, R23, R2, RZ, P3, !PT ;  /* 0x0000000217177210 */ /* 0x000fca0001ffe4ff */
[----:B------:R1:W-:Y:S04]  /*103810*/  STL [R1+0x37fc], R23 ;  /* 0x0037fc1701007387 */ /* 0x0003e80000100800 */
[----:B------:R-:W-:Y:S04]  /*103820*/  STL [R1+0x3820], R31 ;  /* 0x0038201f01007387 */ /* 0x000fe80000100800 */
[----:B-1----:R-:W4:Y:S01]  /*103830*/  LDL.LU R23, [R1+0x3834] ;  /* 0x0038340001177983 */ /* 0x002f220000300800 */
[----:B--2---:R-:W-:-:S05]  /*103840*/  IADD3 R22, P3, R22, R3, RZ ;  /* 0x0000000316167210 */ /* 0x004fca0007f7e0ff */
[----:B------:R1:W-:Y:S01]  /*103850*/  STL [R1+0x3828], R22 ;  /* 0x0038281601007387 */ /* 0x0003e20000100800 */
[----:B---3--:R-:W-:Y:S01]  /*103860*/  IMAD.X R30, R30, 0x1, R2, P4 ;  /* 0x000000011e1e7824 */ /* 0x008fe200020e0602 */
[----:B------:R-:W-:Y:S02]  /*103870*/  IADD3 R29, P4, R29, R3, RZ ;  /* 0x000000031d1d7210 */ /* 0x000fe40007f9e0ff */
[----:B-1----:R-:W2:Y:S04]  /*103880*/  LDL.LU R22, [R1+0x3860] ;  /* 0x0038600001167983 */ /* 0x002ea80000300800 */
[----:B------:R-:W3:Y:S04]  /*103890*/  LDL.LU R32, [R1+0x383c] ;  /* 0x00383c0001207983 */ /* 0x000ee80000300800 */
[----:B------:R1:W-:Y:S01]  /*1038a0*/  STL [R1+0x3804], R30 ;  /* 0x0038041e01007387 */ /* 0x0003e20000100800 */
[----:B------:R-:W-:-:S03]  /*1038b0*/  IADD3.X R25, R25, R2, RZ, P5, !PT ;  /* 0x0000000219197210 */ /* 0x000fc60002ffe4ff */
[----:B------:R-:W3:Y:S04]  /*1038c0*/  LDL.LU R31, [R1+0x3868] ;  /* 0x00386800011f7983 */ /* 0x000ee80000300800 */
[----:B------:R1:W-:Y:S04]  /*1038d0*/  STL [R1+0x3830], R29 ;  /* 0x0038301d01007387 */ /* 0x0003e80000100800 */
[----:B-1----:R-:W3:Y:S01]  /*1038e0*/  LDL.LU R30, [R1+0x3844] ;  /* 0x00384400011e7983 */ /* 0x002ee20000300800 */
[----:B------:R-:W-:-:S03]  /*1038f0*/  IADD3 R37, P5, R37, R3, RZ ;  /* 0x0000000325257210 */ /* 0x000fc60007fbe0ff */
[----:B------:R1:W-:Y:S01]  /*103900*/  STL [R1+0x380c], R25 ;  /* 0x00380c1901007387 */ /* 0x0003e20000100800 */
[----:B------:R-:W-:-:S03]  /*103910*/  IMAD.X R36, R36, 0x1, R2, P6 ;  /* 0x0000000124247824 */ /* 0x000fc600030e0602 */
[----:B------:R-:W3:Y:S01]  /*103920*/  LDL.LU R29, [R1+0x3870] ;  /* 0x00387000011d7983 */ /* 0x000ee20000300800 */
[----:B------:R-:W-:-:S03]  /*103930*/  IADD3 R35, P6, R35, R3, RZ ;  /* 0x0000000323237210 */ /* 0x000fc60007fde0ff */
[----:B-1----:R-:W3:Y:S01]  /*103940*/  LDL.LU R25, [R1+0x384c] ;  /* 0x00384c0001197983 */ /* 0x002ee20000300800 */
[----:B------:R-:W-:-:S03]  /*103950*/  IADD3.X R28, R28, R2, RZ, P2, !PT ;  /* 0x000000021c1c7210 */ /* 0x000fc600017fe4ff */
[----:B------:R-:W-:Y:S04]  /*103960*/  STL [R1+0x3838], R37 ;  /* 0x0038382501007387 */ /* 0x000fe80000100800 */
[----:B------:R1:W-:Y:S01]  /*103970*/  STL [R1+0x381c], R28 ;  /* 0x00381c1c01007387 */ /* 0x0003e20000100800 */
[----:B------:R-:W-:-:S03]  /*103980*/  IADD3 R34, P2, R34, R3, RZ ;  /* 0x0000000322227210 */ /* 0x000fc60007f5e0ff */
[----:B------:R-:W-:Y:S04]  /*103990*/  STL [R1+0x3814], R36 ;  /* 0x0038142401007387 */ /* 0x000fe80000100800 */
[----:B-1----:R-:W3:Y:S01]  /*1039a0*/  LDL.LU R28, [R1+0x3878] ;  /* 0x00387800011c7983 */ /* 0x002ee20000300800 */
[----:B------:R-:W-:-:S03]  /*1039b0*/  IMAD.X R24, R24, 0x1, R2, P3 ;  /* 0x0000000118187824 */ /* 0x000fc600018e0602 */
[----:B------:R-:W-:Y:S01]  /*1039c0*/  STL [R1+0x3840], R35 ;  /* 0x0038402301007387 */ /* 0x000fe20000100800 */
[----:B------:R-:W-:-:S03]  /*1039d0*/  IADD3 R33, P3, R33, R3, RZ ;  /* 0x0000000321217210 */ /* 0x000fc60007f7e0ff */
[----:B------:R1:W-:Y:S01]  /*1039e0*/  STL [R1+0x3824], R24 ;  /* 0x0038241801007387 */ /* 0x0003e20000100800 */
[----:B------:R-:W-:-:S03]  /*1039f0*/  IADD3.X R27, R27, R2, RZ, P4, !PT ;  /* 0x000000021b1b7210 */ /* 0x000fc600027fe4ff */
[----:B-1----:R-:W3:Y:S04]  /*103a00*/  LDL.LU R24, [R1+0x3854] ;  /* 0x0038540001187983 */ /* 0x002ee80000300800 */
[----:B------:R-:W-:Y:S04]  /*103a10*/  STL [R1+0x3848], R34 ;  /* 0x0038482201007387 */ /* 0x000fe80000100800 */
[----:B------:R1:W-:Y:S04]  /*103a20*/  STL [R1+0x382c], R27 ;  /* 0x00382c1b01007387 */ /* 0x0003e80000100800 */
[----:B-1----:R-:W3:Y:S04]  /*103a30*/  LDL.LU R27, [R1+0x3880] ;  /* 0x00388000011b7983 */ /* 0x002ee80000300800 */
[----:B------:R-:W-:Y:S04]  /*103a40*/  STL [R1+0x3850], R33 ;  /* 0x0038502101007387 */ /* 0x000fe80000100800 */
[----:B------:R-:W3:Y:S04]  /*103a50*/  LDL.LU R42, [R1+0x385c] ;  /* 0x00385c00012a7983 */ /* 0x000ee80000300800 */
[----:B------:R-:W3:Y:S04]  /*103a60*/  LDL.LU R41, [R1+0x3888] ;  /* 0x0038880001297983 */ /* 0x000ee80000300800 */
[----:B------:R-:W3:Y:S01]  /*103a70*/  LDL.LU R40, [R1+0x3864] ;  /* 0x0038640001287983 */ /* 0x000ee20000300800 */
[----:B----4-:R-:W-:-:S05]  /*103a80*/  IADD3 R26, P4, R26, R3, RZ ;  /* 0x000000031a1a7210 */ /* 0x010fca0007f9e0ff */
[----:B------:R1:W-:Y:S04]  /*103a90*/  STL [R1+0x3858], R26 ;  /* 0x0038581a01007387 */ /* 0x0003e80000100800 */
        /* <DEDUP_REMOVED lines=8> */
[----:B--2---:R-:W-:-:S03]  /*103b20*/  IADD3 R22, P5, R22, R3, RZ ;  /* 0x0000000316167210 */ /* 0x004fc60007fbe0ff */
[----:B------:R-:W2:Y:S01]  /*103b30*/  LDL.LU R35, [R1+0x38a8] ;  /* 0x0038a80001237983 */ /* 0x000ea20000300800 */
[----:B---3--:R-:W-:-:S03]  /*103b40*/  IADD3.X R32, R32, R2, RZ, P6, !PT ;  /* 0x0000000220207210 */ /* 0x008fc600037fe4ff */
[----:B------:R-:W3:Y:S01]  /*103b50*/  LDL.LU R34, [R1+0x3884] ;  /* 0x0038840001227983 */ /* 0x000ee20000300800 */
[----:B------:R-:W-:-:S03]  /*103b60*/  IADD3 R31, P6, R31, R3, RZ ;  /* 0x000000031f1f7210 */ /* 0x000fc60007fde0ff */
[----:B------:R1:W-:Y:S01]  /*103b70*/  STL [R1+0x3860], R22 ;  /* 0x0038601601007387 */ /* 0x0003e20000100800 */
[----:B------:R-:W-:-:S03]  /*103b80*/  IMAD.X R30, R30, 0x1, R2, P2 ;  /* 0x000000011e1e7824 */ /* 0x000fc600010e0602 */
[----:B-1----:R-:W2:Y:S04]  /*103b90*/  LDL.LU R22, [R1+0x38b0] ;  /* 0x0038b00001167983 */ /* 0x002ea80000300800 */
[----:B------:R1:W-:Y:S01]  /*103ba0*/  STL [R1+0x383c], R32 ;  /* 0x00383c2001007387 */ /* 0x0003e20000100800 */
[----:B------:R-:W-:-:S03]  /*103bb0*/  IADD3 R29, P2, R29, R3, RZ ;  /* 0x000000031d1d7210 */ /* 0x000fc60007f5e0ff */
[----:B------:R1:W-:Y:S01]  /*103bc0*/  STL [R1+0x3868], R31 ;  /* 0x0038681f01007387 */ /* 0x0003e20000100800 */
[----:B------:R-:W-:-:S03]  /*103bd0*/  IADD3.X R25, R25, R2, RZ, P3, !PT ;  /* 0x0000000219197210 */ /* 0x000fc60001ffe4ff */
[----:B------:R-:W2:Y:S04]  /*103be0*/  LDL.LU R33, [R1+0x388c] ;  /* 0x00388c0001217983 */ /* 0x000ea80000300800 */
[----:B------:R-:W-:Y:S04]  /*103bf0*/  STL [R1+0x3844], R30 ;  /* 0x0038441e01007387 */ /* 0x000fe80000100800 */
[----:B-1----:R-:W2:Y:S04]  /*103c00*/  LDL.LU R32, [R1+0x38b8] ;  /* 0x0038b80001207983 */ /* 0x002ea80000300800 */
[----:B------:R-:W-:Y:S04]  /*103c10*/  STL [R1+0x3870], R29 ;  /* 0x0038701d01007387 */ /* 0x000fe80000100800 */
[----:B------:R-:W2:Y:S01]  /*103c20*/  LDL.LU R31, [R1+0x3894] ;  /* 0x00389400011f7983 */ /* 0x000ea20000300800 */
[----:B------:R-:W-:-:S03]  /*103c30*/  IADD3 R28, P3, R28, R3, RZ ;  /* 0x000000031c1c7210 */ /* 0x000fc60007f7e0ff */
[----:B------:R1:W-:Y:S04]  /*103c40*/  STL [R1+0x384c], R25 ;  /* 0x00384c1901007387 */ /* 0x0003e80000100800 */
[----:B-1----:R-:W2:Y:S04]  /*103c50*/  LDL.LU R25, [R1+0x38c0] ;  /* 0x0038c00001197983 */ /* 0x002ea80000300800 */
[----:B------:R-:W2:Y:S01]  /*103c60*/  LDL.LU R30, [R1+0x389c] ;  /* 0x00389c00011e7983 */ /* 0x000ea20000300800 */
[----:B------:R-:W-:-:S03]  /*103c70*/  IMAD.X R24, R24, 0x1, R2, P4 ;  /* 0x0000000118187824 */ /* 0x000fc600020e0602 */
[----:B------:R-:W2:Y:S04]  /*103c80*/  LDL.LU R29, [R1+0x38c8] ;  /* 0x0038c800011d7983 */ /* 0x000ea80000300800 */
[----:B------:R1:W-:Y:S04]  /*103c90*/  STL [R1+0x3878], R28 ;  /* 0x0038781c01007387 */ /* 0x0003e80000100800 */
[----:B-1----:R-:W2:Y:S01]  /*103ca0*/  LDL.LU R28, [R1+0x38a4] ;  /* 0x0038a400011c7983 */ /* 0x002ea20000300800 */
[----:B------:R-:W-:-:S03]  /*103cb0*/  IADD3 R27, P4, R27, R3, RZ ;  /* 0x000000031b1b7210 */ /* 0x000fc60007f9e0ff */
[----:B------:R1:W-:Y:S01]  /*103cc0*/  STL [R1+0x3854], R24 ;  /* 0x0038541801007387 */ /* 0x0003e20000100800 */
[----:B------:R-:W-:-:S03]  /*103cd0*/  IADD3.X R42, R42, R2, RZ, P5, !PT ;  /* 0x000000022a2a7210 */ /* 0x000fc60002ffe4ff */
[----:B-1----:R-:W2:Y:S01]  /*103ce0*/  LDL.LU R24, [R1+0x38d0] ;  /* 0x0038d00001187983 */ /* 0x002ea20000300800 */
[----:B------:R-:W-:-:S03]  /*103cf0*/  IADD3 R41, P5, R41, R3, RZ ;  /* 0x0000000329297210 */ /* 0x000fc60007fbe0ff */
[----:B------:R1:W-:Y:S01]  /*103d00*/  STL [R1+0x3880], R27 ;  /* 0x0038801b01007387 */ /* 0x0003e20000100800 */
[----:B------:R-:W-:-:S03]  /*103d10*/  IMAD.X R40, R40, 0x1, R2, P6 ;  /* 0x0000000128287824 */ /* 0x000fc600030e0602 */
[----:B-1----:R-:W2:Y:S04]  /*103d20*/  LDL.LU R27, [R1+0x38ac] ;  /* 0x0038ac00011b7983 */ /* 0x002ea80000300800 */
[----:B------:R-:W-:Y:S04]  /*103d30*/  STL [R1+0x385c], R42 ;  /* 0x00385c2a01007387 */ /* 0x000fe80000100800 */
[----:B------:R-:W-:Y:S04]  /*103d40*/  STL [R1+0x3888], R41 ;  /* 0x0038882901007387 */ /* 0x000fe80000100800 */
[----:B------:R-:W-:Y:S01]  /*103d50*/  STL [R1+0x3864], R40 ;  /* 0x0038642801007387 */ /* 0x000fe20000100800 */
[----:B----4-:R-:W-:-:S02]  /*103d60*/  IADD3 R39, P6, R39, R3, RZ ;  /* 0x0000000327277210 */ /* 0x010fc40007fde0ff */
[----:B------:R-:W-:-:S03]  /*103d70*/  IADD3.X R38, R38, R2, RZ, P2, !PT ;  /* 0x0000000226267210 */ /* 0x000fc600017fe4ff */
[----:B------:R-:W-:Y:S01]  /*103d80*/  STL [R1+0x3890], R39 ;  /* 0x0038902701007387 */ /* 0x000fe20000100800 */
[-C--:B------:R-:W-:Y:S01]  /*103d90*/  IADD3 R37, P2, R37, R3.reuse, RZ ;  /* 0x0000000325257210 */ /* 0x080fe20007f5e0ff */
[----:B------:R-:W-:Y:S01]  /*103da0*/  IMAD.X R36, R36, 0x1, R2, P3 ;  /* 0x0000000124247824 */ /* 0x000fe200018e0602 */
[----:B------:R-:W-:Y:S01]  /*103db0*/  IADD3 R26, P3, R26, R3, RZ ;  /* 0x000000031a1a7210 */ /* 0x000fe20007f7e0ff */
[----:B------:R-:W-:Y:S04]  /*103dc0*/  STL [R1+0x386c], R38 ;  /* 0x00386c2601007387 */ /* 0x000fe80000100800 */
[----:B------:R1:W-:Y:S04]  /*103dd0*/  STL [R1+0x38a0], R26 ;  /* 0x0038a01a01007387 */ /* 0x0003e80000100800 */
[----:B------:R-:W-:Y:S04]  /*103de0*/  STL [R1+0x3898], R37 ;  /* 0x0038982501007387 */ /* 0x000fe80000100800 */
[----:B-1----:R-:W4:Y:S04]  /*103df0*/  LDL.LU R26, [R1+0x38b4] ;  /* 0x0038b400011a7983 */ /* 0x002f280000300800 */
[----:B------:R-:W-:Y:S01]  /*103e00*/  STL [R1+0x3874], R36 ;  /* 0x0038742401007387 */ /* 0x000fe20000100800 */
[----:B------:R-:W-:-:S05]  /*103e10*/  IADD3.X R23, R23, R2, RZ, P4, !PT ;  /* 0x0000000217177210 */ /* 0x000fca00027fe4ff */
[----:B------:R1:W-:Y:S04]  /*103e20*/  STL [R1+0x387c], R23 ;  /* 0x00387c1701007387 */ /* 0x0003e80000100800 */
[----:B-1----:R-:W4:Y:S01]  /*103e30*/  LDL.LU R23, [R1+0x38bc] ;  /* 0x0038bc0001177983 */ /* 0x002f220000300800 */
[----:B---3--:R-:W-:Y:S01]  /*103e40*/  IMAD.X R34, R34, 0x1, R2, P5 ;  /* 0x0000000122227824 */ /* 0x008fe200028e0602 */
[-C--:B--2---:R-:W-:Y:S02]  /*103e50*/  IADD3 R35, P4, R35, R3.reuse, RZ ;  /* 0x0000000323237210 */ /* 0x084fe40007f9e0ff */
[----:B------:R-:W-:-:S05]  /*103e60*/  IADD3 R22, P5, R22, R3, RZ ;  /* 0x0000000316167210 */ /* 0x000fca0007fbe0ff */
[----:B------:R1:W-:Y:S04]  /*103e70*/  STL [R1+0x38b0], R22 ;  /* 0x0038b01601007387 */ /* 0x0003e80000100800 */
[----:B------:R-:W-:Y:S01]  /*103e80*/  STL [R1+0x38a8], R35 ;  /* 0x0038a82301007387 */ /* 0x000fe20000100800 */
[----:B------:R-:W-:-:S03]  /*103e90*/  IADD3.X R33, R33, R2, RZ, P6, !PT ;  /* 0x0000000221217210 */ /* 0x000fc600037fe4ff */
[----:B-1----:R-:W2:Y:S04]  /*103ea0*/  LDL.LU R22, [R1+0x38c4] ;  /* 0x0038c40001167983 */ /* 0x002ea80000300800 */
[----:B------:R-:W-:Y:S01]  /*103eb0*/  STL [R1+0x3884], R34 ;  /* 0x0038842201007387 */ /* 0x000fe20000100800 */
[----:B------:R-:W-:-:S03]  /*103ec0*/  IADD3 R32, P6, R32, R3, RZ ;  /* 0x0000000320207210 */ /* 0x000fc60007fde0ff */
[----:B------:R-:W2:Y:S04]  /*103ed0*/  LDL.LU R44, [R1+0x38d8] ;  /* 0x0038d800012c7983 */ /* 0x000ea80000300800 */
[----:B------:R-:W2:Y:S01]  /*103ee0*/  LDL.LU R42, [R1+0x38e0] ;  /* 0x0038e000012a7983 */ /* 0x000ea20000300800 */
[----:B------:R-:W-:-:S03]  /*103ef0*/  IMAD.X R31, R31, 0x1, R2, P2 ;  /* 0x000000011f1f7824 */ /* 0x000fc600010e0602 */
[----:B------:R-:W2:Y:S04]  /*103f00*/  LDL.LU R40, [R1+0x38e8] ;  /* 0x0038e80001287983 */ /* 0x000ea80000300800 */
[----:B------:R-:W2:Y:S01]  /*103f10*/  LDL.LU R38, [R1+0x38f0] ;  /* 0x0038f00001267983 */ /* 0x000ea20000300800 */
[----:B------:R-:W-:-:S03]  /*103f20*/  IADD3 R25, P2, R25, R3, RZ ;  /* 0x0000000319197210 */ /* 0x000fc60007f5e0ff */
[----:B------:R-:W-:Y:S01]  /*103f30*/  STL [R1+0x388c], R33 ;  /* 0x00388c2101007387 */ /* 0x000fe20000100800 */
[----:B------:R-:W-:-:S03]  /*103f40*/  IADD3.X R30, R30, R2, RZ, P3, !PT ;  /* 0x000000021e1e7210 */ /* 0x000fc60001ffe4ff */
[----:B------:R1:W-:Y:S04]  /*103f50*/  STL [R1+0x38c0], R25 ;  /* 0x0038c01901007387 */ /* 0x0003e80000100800 */
[----:B------:R-:W-:Y:S01]  /*103f60*/  STL [R1+0x38b8], R32 ;  /* 0x0038b82001007387 */ /* 0x000fe20000100800 */
[----:B------:R-:W-:-:S03]  /*103f70*/  IADD3 R29, P3, R29, R3, RZ ;  /* 0x000000031d1d7210 */ /* 0x000fc60007f7e0ff */
[----:B-1----:R-:W2:Y:S04]  /*103f80*/  LDL.LU R25, [R1+0x38cc] ;  /* 0x0038cc0001197983 */ /* 0x002ea80000300800 */
[----:B------:R-:W-:Y:S01]  /*103f90*/  STL [R1+0x3894], R31 ;  /* 0x0038941f01007387 */ /* 0x000fe20000100800 */
[----:B------:R-:W-:-:S03]  /*103fa0*/  IMAD.X R28, R28, 0x1, R2, P4 ;  /* 0x000000011c1c7824 */ /* 0x000fc600020e0602 */
[----:B------:R-:W2:Y:S04]  /*103fb0*/  LDL.LU R34, [R1+0x38f8] ;  /* 0x0038f80001227983 */ /* 0x000ea80000300800 */
[----:B------:R-:W-:Y:S04]  /*103fc0*/  STL [R1+0x389c], R30 ;  /* 0x00389c1e01007387 */ /* 0x000fe80000100800 */
[----:B------:R-:W-:Y:S01]  /*103fd0*/  STL [R1+0x38c8], R29 ;  /* 0x0038c81d01007387 */ /* 0x000fe20000100800 */
[----:B------:R-:W-:-:S05]  /*103fe0*/  IADD3 R24, P4, R24, R3, RZ ;  /* 0x0000000318187210 */ /* 0x000fca0007f9e0ff */
[----:B------:R1:W-:Y:S01]  /*103ff0*/  STL [R1+0x38d0], R24 ;  /* 0x0038d01801007387 */ /* 0x0003e20000100800 */
[----:B------:R-:W-:-:S03]  /*104000*/  IADD3.X R27, R27, R2, RZ, P5, !PT ;  /* 0x000000021b1b7210 */ /* 0x000fc60002ffe4ff */
[----:B-1----:R-:W2:Y:S04]  /*104010*/  LDL.LU R24, [R1+0x3900] ;  /* 0x0039000001187983 */ /* 0x002ea80000300800 */
[----:B------:R-:W-:Y:S04]  /*104020*/  STL [R1+0x38a4], R28 ;  /* 0x0038a41c01007387 */ /* 0x000fe80000100800 */
[----:B------:R-:W2:Y:S04]  /*104030*/  LDL.LU R33, [R1+0x3908] ;  /* 0x0039080001217983 */ /* 0x000ea80000300800 */
[----:B------:R-:W2:Y:S04]  /*104040*/  LDL.LU R30, [R1+0x3910] ;  /* 0x00391000011e7983 */ /* 0x000ea80000300800 */
[----:B------:R1:W-:Y:S04]  /*104050*/  STL [R1+0x38ac], R27 ;  /* 0x0038ac1b01007387 */ /* 0x0003e80000100800 */
[----:B-1----:R-:W2:Y:S04]  /*104060*/  LDL.LU R27, [R1+0x3918] ;  /* 0x00391800011b7983 */ /* 0x002ea80000300800 */
[----:B------:R-:W2:Y:S04]  /*104070*/  LDL.LU R45, [R1+0x38d4] ;  /* 0x0038d400012d7983 */ /* 0x000ea80000300800 */
[----:B------:R-:W2:Y:S04]  /*104080*/  LDL.LU R43, [R1+0x38dc] ;  /* 0x0038dc00012b7983 */ /* 0x000ea80000300800 */
[----:B------:R-:W2:Y:S04]  /*104090*/  LDL.LU R41, [R1+0x38e4] ;  /* 0x0038e40001297983 */ /* 0x000ea80000300800 */
[----:B------:R-:W2:Y:S01]  /*1040a0*/  LDL.LU R39, [R1+0x38ec] ;  /* 0x0038ec0001277983 */ /* 0x000ea20000300800 */
[----:B----4-:R-:W-:Y:S01]  /*1040b0*/  IMAD.X R26, R26, 0x1, R2, P6 ;  /* 0x000000011a1a7824 */ /* 0x010fe200030e0602 */
[----:B------:R-:W-:-:S05]  /*1040c0*/  IADD3.X R23, R23, R2, RZ, P2, !PT ;  /* 0x0000000217177210 */ /* 0x000fca00017fe4ff */
[----:B------:R1:W-:Y:S04]  /*1040d0*/  STL [R1+0x38bc], R23 ;  /* 0x0038bc1701007387 */ /* 0x0003e80000100800 */
[----:B------:R4:W-:Y:S04]  /*1040e0*/  STL [R1+0x38b4], R26 ;  /* 0x0038b41a01007387 */ /* 0x0009e80000100800 */
[----:B-1----:R-:W3:Y:S04]  /*1040f0*/  LDL.LU R23, [R1+0x38f4] ;  /* 0x0038f40001177983 */ /* 0x002ee80000300800 */
[----:B----4-:R-:W4:Y:S01]  /*104100*/  LDL.LU R26, [R1+0x3920] ;  /* 0x00392000011a7983 */ /* 0x010f220000300800 */
[----:B--2---:R-:W-:Y:S01]  /*104110*/  IMAD.X R22, R22, 0x1, R2, P3 ;  /* 0x0000000116167824 */ /* 0x004fe200018e0602 */
[----:B------:R-:W-:-:S05]  /*104120*/  IADD3 R44, P5, R44, R3, RZ ;  /* 0x000000032c2c7210 */ /* 0x000fca0007fbe0ff */
[----:B------:R-:W-:Y:S04]  /*104130*/  STL [R1+0x38d8], R44 ;  /* 0x0038d82c01007387 */ /* 0x000fe80000100800 */
[----:B------:R-:W2:Y:S01]  /*104140*/  LDL.LU R32, [R1+0x38fc] ;  /* 0x0038fc0001207983 */ /* 0x000ea20000300800 */
[----:B------:R-:W-:-:S03]  /*104150*/  IADD3 R42, P6, R42, R3, RZ ;  /* 0x000000032a2a7210 */ /* 0x000fc60007fde0ff */
[----:B------:R-:W2:Y:S04]  /*104160*/  LDL.LU R29, [R1+0x3928] ;  /* 0x00392800011d7983 */ /* 0x000ea80000300800 */
[----:B------:R1:W-:Y:S01]  /*104170*/  STL [R1+0x38c4], R22 ;  /* 0x0038c41601007387 */ /* 0x0003e20000100800 */
[-C--:B------:R-:W-:Y:S02]  /*104180*/  IADD3 R40, P2, R40, R3.reuse, RZ ;  /* 0x0000000328287210 */ /* 0x080fe40007f5e0ff */
[----:B------:R-:W-:Y:S01]  /*104190*/  IADD3 R38, P3, R38, R3, RZ ;  /* 0x0000000326267210 */ /* 0x000fe20007f7e0ff */
[----:B-1----:R-:W2:Y:S04]  /*1041a0*/  LDL.LU R22, [R1+0x3904] ;  /* 0x0039040001167983 */ /* 0x002ea80000300800 */
[----:B------:R-:W2:Y:S01]  /*1041b0*/  LDL.LU R31, [R1+0x3930] ;  /* 0x00393000011f7983 */ /* 0x000ea20000300800 */
[----:B------:R-:W-:-:S03]  /*1041c0*/  IADD3.X R25, R25, R2, RZ, P4, !PT ;  /* 0x0000000219197210 */ /* 0x000fc600027fe4ff */
[----:B------:R-:W2:Y:S04]  /*1041d0*/  LDL.LU R28, [R1+0x390c] ;  /* 0x00390c00011c7983 */ /* 0x000ea80000300800 */
[----:B------:R-:W-:Y:S01]  /*1041e0*/  STL [R1+0x38e0], R42 ;  /* 0x0038e02a01007387 */ /* 0x000fe20000100800 */
[----:B------:R-:W-:-:S03]  /*1041f0*/  IADD3 R34, P4, R34, R3, RZ ;  /* 0x0000000322227210 */ /* 0x000fc60007f9e0ff */
[----:B------:R1:W-:Y:S04]  /*104200*/  STL [R1+0x38cc], R25 ;  /* 0x0038cc1901007387 */ /* 0x0003e80000100800 */
[----:B-1----:R-:W2:Y:S04]  /*104210*/  LDL.LU R25, [R1+0x3938] ;  /* 0x0039380001197983 */ /* 0x002ea80000300800 */
[----:B------:R-:W-:Y:S04]  /*104220*/  STL [R1+0x38e8], R40 ;  /* 0x0038e82801007387 */ /* 0x000fe80000100800 */
[----:B------:R-:W-:Y:S04]  /*104230*/  STL [R1+0x38f0], R38 ;  /* 0x0038f02601007387 */ /* 0x000fe80000100800 */
[----:B------:R-:W-:Y:S01]  /*104240*/  STL [R1+0x38f8], R34 ;  /* 0x0038f82201007387 */ /* 0x000fe20000100800 */
[----:B------:R-:W-:Y:S01]  /*104250*/  IMAD.X R45, R45, 0x1, R2, P5 ;  /* 0x000000012d2d7824 */ /* 0x000fe200028e0602 */
[----:B------:R-:W-:-:S02]  /*104260*/  IADD3 R24, P5, R24, R3, RZ ;  /* 0x0000000318187210 */ /* 0x000fc40007fbe0ff */
[-C--:B------:R-:W-:Y:S02]  /*104270*/  IADD3.X R43, R43, R2.reuse, RZ, P6, !PT ;  /* 0x000000022b2b7210 */ /* 0x080fe400037fe4ff */
[-C--:B------:R-:W-:Y:S01]  /*104280*/  IADD3 R33, P6, R33, R3.reuse, RZ ;  /* 0x0000000321217210 */ /* 0x080fe20007fde0ff */
[----:B------:R1:W-:Y:S01]  /*104290*/  STL [R1+0x3900], R24 ;  /* 0x0039001801007387 */ /* 0x0003e20000100800 */
[--C-:B------:R-:W-:Y:S01]  /*1042a0*/  IMAD.X R41, R41, 0x1, R2.reuse, P2 ;  /* 0x0000000129297824 */ /* 0x100fe200010e0602 */
[-C--:B------:R-:W-:Y:S02]  /*1042b0*/  IADD3 R30, P2, R30, R3.reuse, RZ ;  /* 0x000000031e1e7210 */ /* 0x080fe40007f5e0ff */
[----:B------:R-:W-:Y:S02]  /*1042c0*/  IADD3.X R39, R39, R2, RZ, P3, !PT ;  /* 0x0000000227277210 */ /* 0x000fe40001ffe4ff */
[----:B------:R-:W-:Y:S01]  /*1042d0*/  IADD3 R27, P3, R27, R3, RZ ;  /* 0x000000031b1b7210 */ /* 0x000fe20007f7e0ff */
        /* <DEDUP_REMOVED lines=9> */
[----:B---3--:R-:W-:-:S05]  /*104370*/  IMAD.X R23, R23, 0x1, R2, P4 ;  /* 0x0000000117177824 */ /* 0x008fca00020e0602 */
[----:B------:R1:W-:Y:S04]  /*104380*/  STL [R1+0x38f4], R23 ;  /* 0x0038f41701007387 */ /* 0x0003e80000100800 */
[----:B-1----:R-:W3:Y:S01]  /*104390*/  LDL.LU R23, [R1+0x3948] ;  /* 0x0039480001177983 */ /* 0x002ee20000300800 */
[----:B----4-:R-:W-:-:S05]  /*1043a0*/  IADD3 R26, P4, R26, R3, RZ ;  /* 0x000000031a1a7210 */ /* 0x010fca0007f9e0ff */
[----:B------:R1:W-:Y:S01]  /*1043b0*/  STL [R1+0x3920], R26 ;  /* 0x0039201a01007387 */ /* 0x0003e20000100800 */
[----:B--2---:R-:W-:Y:S02]  /*1043c0*/  IADD3.X R32, R32, R2, RZ, P5, !PT ;  /* 0x0000000220207210 */ /* 0x004fe40002ffe4ff */
[----:B------:R-:W-:Y:S01]  /*1043d0*/  IADD3 R29, P5, R29, R3, RZ ;  /* 0x000000031d1d7210 */ /* 0x000fe20007fbe0ff */
[----:B-1----:R-:W2:Y:S04]  /*1043e0*/  LDL.LU R26, [R1+0x3924] ;  /* 0x00392400011a7983 */ /* 0x002ea80000300800 */
[----:B------:R-:W-:Y:S04]  /*1043f0*/  STL [R1+0x38ec], R39 ;  /* 0x0038ec2701007387 */ /* 0x000fe80000100800 */
[----:B------:R1:W-:Y:S01]  /*104400*/  STL [R1+0x3928], R29 ;  /* 0x0039281d01007387 */ /* 0x0003e20000100800 */
[----:B------:R-:W-:-:S03]  /*104410*/  IMAD.X R22, R22, 0x1, R2, P6 ;  /* 0x0000000116167824 */ /* 0x000fc600030e0602 */
[----:B------:R-:W-:Y:S01]  /*104420*/  STL [R1+0x38fc], R32 ;  /* 0x0038fc2001007387 */ /* 0x000fe20000100800 */
[----:B------:R-:W-:-:S03]  /*104430*/  IADD3 R31, P6, R31, R3, RZ ;  /* 0x000000031f1f7210 */ /* 0x000fc60007fde0ff */
[----:B-1----:R-:W4:Y:S01]  /*104440*/  LDL.LU R29, [R1+0x3950] ;  /* 0x00395000011d7983 */ /* 0x002f220000300800 */
[----:B------:R-:W-:-:S03]  /*104450*/  IADD3.X R28, R28, R2, RZ, P2, !PT ;  /* 0x000000021c1c7210 */ /* 0x000fc600017fe4ff */
[----:B------:R1:W-:Y:S04]  /*104460*/  STL [R1+0x3904], R22 ;  /* 0x0039041601007387 */ /* 0x0003e80000100800 */
[----:B-1----:R-:W4:Y:S04]  /*104470*/  LDL.LU R22, [R1+0x392c] ;  /* 0x00392c0001167983 */ /* 0x002f280000300800 */
[----:B------:R-:W4:Y:S04]  /*104480*/  LDL.LU R36, [R1+0x3958] ;  /* 0x0039580001247983 */ /* 0x000f280000300800 */
[----:B------:R1:W-:Y:S01]  /*104490*/  STL [R1+0x390c], R28 ;  /* 0x00390c1c01007387 */ /* 0x0003e20000100800 */
[----:B------:R-:W-:-:S03]  /*1044a0*/  IADD3 R25, P2, R25, R3, RZ ;  /* 0x0000000319197210 */ /* 0x000fc60007f5e0ff */
[----:B------:R-:W-:Y:S04]  /*1044b0*/  STL [R1+0x3930], R31 ;  /* 0x0039301f01007387 */ /* 0x000fe80000100800 */
[----:B-1----:R-:W4:Y:S04]  /*1044c0*/  LDL.LU R28, [R1+0x3934] ;  /* 0x00393400011c7983 */ /* 0x002f280000300800 */
[----:B------:R-:W4:Y:S04]  /*1044d0*/  LDL.LU R35, [R1+0x3960] ;  /* 0x0039600001237983 */ /* 0x000f280000300800 */
[----:B------:R-:W4:Y:S04]  /*1044e0*/  LDL.LU R34, [R1+0x393c] ;  /* 0x00393c0001227983 */ /* 0x000f280000300800 */
[----:B------:R1:W-:Y:S04]  /*1044f0*/  STL [R1+0x3938], R25 ;  /* 0x0039381901007387 */ /* 0x0003e80000100800 */
[----:B-1----:R-:W4:Y:S04]  /*104500*/  LDL.LU R25, [R1+0x3968] ;  /* 0x0039680001197983 */ /* 0x002f280000300800 */
[----:B------:R-:W4:Y:S04]  /*104510*/  LDL.LU R33, [R1+0x3944] ;  /* 0x0039440001217983 */ /* 0x000f280000300800 */
[----:B------:R-:W4:Y:S01]  /*104520*/  LDL.LU R32, [R1+0x3970] ;  /* 0x0039700001207983 */ /* 0x000f220000300800 */
[----:B------:R-:W-:-:S05]  /*104530*/  IMAD.X R24, R24, 0x1, R2, P3 ;  /* 0x0000000118187824 */ /* 0x000fca00018e0602 */
[----:B------:R1:W-:Y:S04]  /*104540*/  STL [R1+0x3914], R24 ;  /* 0x0039141801007387 */ /* 0x0003e80000100800 */
[----:B-1----:R-:W4:Y:S01]  /*104550*/  LDL.LU R24, [R1+0x394c] ;  /* 0x00394c0001187983 */ /* 0x002f220000300800 */
[----:B------:R-:W-:Y:S02]  /*104560*/  IADD3 R30, P3, R30, R3, RZ ;  /* 0x000000031e1e7210 */ /* 0x000fe40007f7e0ff */
[----:B------:R-:W-:-:S05]  /*104570*/  IADD3.X R27, R27, R2, RZ, P4, !PT ;  /* 0x000000021b1b7210 */ /* 0x000fca00027fe4ff */
[----:B------:R1:W-:Y:S04]  /*104580*/  STL [R1+0x391c], R27 ;  /* 0x00391c1b01007387 */ /* 0x0003e80000100800 */
[----:B-1----:R-:W4:Y:S04]  /*104590*/  LDL.LU R27, [R1+0x3978] ;  /* 0x00397800011b7983 */ /* 0x002f280000300800 */
[----:B------:R-:W-:Y:S01]  /*1045a0*/  STL [R1+0x3940], R30 ;  /* 0x0039401e01007387 */ /* 0x000fe20000100800 */
[----:B---3--:R-:W-:-:S05]  /*1045b0*/  IADD3 R23, P4, R23, R3, RZ ;  /* 0x0000000317177210 */ /* 0x008fca0007f9e0ff */
[----:B------:R1:W-:Y:S04]  /*1045c0*/  STL [R1+0x3948], R23 ;  /* 0x0039481701007387 */ /* 0x0003e80000100800 */
[----:B-1----:R-:W3:Y:S01]  /*1045d0*/  LDL.LU R23, [R1+0x3954] ;  /* 0x0039540001177983 */ /* 0x002ee20000300800 */
[----:B--2---:R-:W-:-:S03]  /*1045e0*/  IMAD.X R26, R26, 0x1, R2, P5 ;  /* 0x000000011a1a7824 */ /* 0x004fc600028e0602 */
[----:B------:R-:W2:Y:S04]  /*1045f0*/  LDL.LU R31, [R1+0x3980] ;  /* 0x00398000011f7983 */ /* 0x000ea80000300800 */
[----:B------:R-:W2:Y:S04]  /*104600*/  LDL.LU R30, [R1+0x395c] ;  /* 0x00395c00011e7983 */ /* 0x000ea80000300800 */
[----:B------:R1:W-:Y:S01]  /*104610*/  STL [R1+0x3924], R26 ;  /* 0x0039241a01007387 */ /* 0x0003e20000100800 */
[----:B----4-:R-:W-:-:S03]  /*104620*/  IADD3 R29, P5, R29, R3, RZ ;  /* 0x000000031d1d7210 */ /* 0x010fc60007fbe0ff */
[----:B-1----:R-:W4:Y:S04]  /*104630*/  LDL.LU R26, [R1+0x3988] ;  /* 0x00398800011a7983 */ /* 0x002f280000300800 */
[----:B------:R1:W-:Y:S01]  /*104640*/  STL [R1+0x3950], R29 ;  /* 0x0039501d01007387 */ /* 0x0003e20000100800 */
[----:B------:R-:W-:-:S03]  /*104650*/  IADD3.X R22, R22, R2, RZ, P6, !PT ;  /* 0x0000000216167210 */ /* 0x000fc600037fe4ff */
[----:B-1----:R-:W4:Y:S01]  /*104660*/  LDL.LU R29, [R1+0x3964] ;  /* 0x00396400011d7983 */ /* 0x002f220000300800 */
[----:B------:R-:W-:-:S03]  /*104670*/  IADD3 R36, P6, R36, R3, RZ ;  /* 0x0000000324247210 */ /* 0x000fc60007fde0ff */
[----:B------:R1:W-:Y:S04]  /*104680*/  STL [R1+0x392c], R22 ;  /* 0x00392c1601007387 */ /* 0x0003e80000100800 */
[----:B-1----:R-:W4:Y:S01]  /*104690*/  LDL.LU R22, [R1+0x3990] ;  /* 0x0039900001167983 */ /* 0x002f220000300800 */
[----:B------:R-:W-:Y:S01]  /*1046a0*/  IMAD.X R28, R28, 0x1, R2, P2 ;  /* 0x000000011c1c7824 */ /* 0x000fe200010e0602 */
[----:B------:R-:W-:-:S04]  /*1046b0*/  IADD3 R35, P2, R35, R3, RZ ;  /* 0x0000000323237210 */ /* 0x000fc80007f5e0ff */
[----:B------:R1:W-:Y:S01]  /*1046c0*/  STL [R1+0x3934], R28 ;  /* 0x0039341c01007387 */ /* 0x0003e20000100800 */
[----:B------:R-:W-:-:S03]  /*1046d0*/  IADD3.X R34, R34, R2, RZ, P3, !PT ;  /* 0x0000000222227210 */ /* 0x000fc60001ffe4ff */
[----:B-1----:R-:W4:Y:S01]  /*1046e0*/  LDL.LU R28, [R1+0x396c] ;  /* 0x00396c00011c7983 */ /* 0x002f220000300800 */
[----:B------:R-:W-:-:S03]  /*1046f0*/  IADD3 R25, P3, R25, R3, RZ ;  /* 0x0000000319197210 */ /* 0x000fc60007f7e0ff */
[----:B------:R-:W-:Y:S01]  /*104700*/  STL [R1+0x3958], R36 ;  /* 0x0039582401007387 */ /* 0x000fe20000100800 */
[----:B------:R-:W-:-:S03]  /*104710*/  IMAD.X R33, R33, 0x1, R2, P4 ;  /* 0x0000000121217824 */ /* 0x000fc600020e0602 */
[----:B------:R1:W-:Y:S01]  /*104720*/  STL [R1+0x3968], R25 ;  /* 0x0039681901007387 */ /* 0x0003e20000100800 */
[----:B------:R-:W-:-:S03]  /*104730*/  IADD3 R32, P4, R32, R3, RZ ;  /* 0x0000000320207210 */ /* 0x000fc60007f9e0ff */
[----:B------:R-:W-:Y:S04]  /*104740*/  STL [R1+0x3960], R35 ;  /* 0x0039602301007387 */ /* 0x000fe80000100800 */
[----:B-1----:R-:W4:Y:S04]  /*104750*/  LDL.LU R25, [R1+0x3998] ;  /* 0x0039980001197983 */ /* 0x002f280000300800 */
[----:B------:R1:W-:Y:S04]  /*104760*/  STL [R1+0x393c], R34 ;  /* 0x00393c2201007387 */ /* 0x0003e80000100800 */
[----:B-1----:R-:W4:Y:S04]  /*104770*/  LDL.LU R34, [R1+0x3974] ;  /* 0x0039740001227983 */ /* 0x002f280000300800 */
[----:B------:R-:W-:Y:S01]  /*104780*/  STL [R1+0x3944], R33 ;  /* 0x0039442101007387 */ /* 0x000fe20000100800 */
[----:B------:R-:W-:-:S05]  /*104790*/  IADD3.X R24, R24, R2, RZ, P5, !PT ;  /* 0x0000000218187210 */ /* 0x000fca0002ffe4ff */
[----:B------:R1:W-:Y:S04]  /*1047a0*/  STL [R1+0x394c], R24 ;  /* 0x00394c1801007387 */ /* 0x0003e80000100800 */
[----:B------:R-:W-:Y:S04]  /*1047b0*/  STL [R1+0x3970], R32 ;  /* 0x0039702001007387 */ /* 0x000fe80000100800 */
[----:B-1----:R-:W4:Y:S01]  /*1047c0*/  LDL.LU R24, [R1+0x39a0] ;  /* 0x0039a00001187983 */ /* 0x002f220000300800 */
[----:B------:R-:W-:-:S05]  /*1047d0*/  IADD3 R27, P5, R27, R3, RZ ;  /* 0x000000031b1b7210 */ /* 0x000fca0007fbe0ff */
[----:B------:R1:W-:Y:S04]  /*1047e0*/  STL [R1+0x3978], R27 ;  /* 0x0039781b01007387 */ /* 0x0003e80000100800 */
[----:B-1----:R-:W4:Y:S01]  /*1047f0*/  LDL.LU R27, [R1+0x397c] ;  /* 0x00397c00011b7983 */ /* 0x002f220000300800 */
[----:B---3--:R-:W-:-:S05]  /*104800*/  IMAD.X R23, R23, 0x1, R2, P6 ;  /* 0x0000000117177824 */ /* 0x008fca00030e0602 */
[----:B------:R1:W-:Y:S04]  /*104810*/  STL [R1+0x3954], R23 ;  /* 0x0039541701007387 */ /* 0x0003e80000100800 */
[----:B-1----:R-:W3:Y:S01]  /*104820*/  LDL.LU R23, [R1+0x39a8] ;  /* 0x0039a80001177983 */ /* 0x002ee20000300800 */
[-C--:B--2---:R-:W-:Y:S02]  /*104830*/  IADD3 R31, P6, R31, R3.reuse, RZ ;  /* 0x000000031f1f7210 */ /* 0x084fe40007fde0ff */
[----:B------:R-:W-:Y:S01]  /*104840*/  IADD3.X R30, R30, R2, RZ, P2, !PT ;  /* 0x000000021e1e7210 */ /* 0x000fe200017fe4ff */
[----:B------:R-:W2:Y:S01]  /*104850*/  LDL.LU R32, [R1+0x3984] ;  /* 0x0039840001207983 */ /* 0x000ea20000300800 */
[----:B----4-:R-:W-:-:S03]  /*104860*/  IADD3 R26, P2, R26, R3, RZ ;  /* 0x000000031a1a7210 */ /* 0x010fc60007f5e0ff */
[----:B------:R-:W-:Y:S04]  /*104870*/  STL [R1+0x3980], R31 ;  /* 0x0039801f01007387 */ /* 0x000fe80000100800 */
[----:B------:R1:W-:Y:S04]  /*104880*/  STL [R1+0x3988], R26 ;  /* 0x0039881a01007387 */ /* 0x0003e80000100800 */
[----:B------:R-:W-:Y:S01]  /*104890*/  STL [R1+0x395c], R30 ;  /* 0x00395c1e01007387 */ /* 0x000fe20000100800 */
[----:B------:R-:W-:-:S03]  /*1048a0*/  IMAD.X R29, R29, 0x1, R2, P3 ;  /* 0x000000011d1d7824 */ /* 0x000fc600018e0602 */
[----:B-1----:R-:W4:Y:S04]  /*1048b0*/  LDL.LU R26, [R1+0x39b0] ;  /* 0x0039b000011a7983 */ /* 0x002f280000300800 */
[----:B------:R-:W4:Y:S01]  /*1048c0*/  LDL.LU R35, [R1+0x398c] ;  /* 0x00398c0001237983 */ /* 0x000f220000300800 */
[----:B------:R-:W-:-:S05]  /*1048d0*/  IADD3 R22, P3, R22, R3, RZ ;  /* 0x0000000316167210 */ /* 0x000fca0007f7e0ff */
[----:B------:R1:W-:Y:S04]  /*1048e0*/  STL [R1+0x3990], R22 ;  /* 0x0039901601007387 */ /* 0x0003e80000100800 */
[----:B------:R1:W-:Y:S04]  /*1048f0*/  STL [R1+0x3964], R29 ;  /* 0x0039641d01007387 */ /* 0x0003e80000100800 */
[----:B-1----:R-:W4:Y:S01]  /*104900*/  LDL.LU R22, [R1+0x39b8] ;  /* 0x0039b80001167983 */ /* 0x002f220000300800 */
[----:B------:R-:W-:-:S03]  /*104910*/  IADD3.X R28, R28, R2, RZ, P4, !PT ;  /* 0x000000021c1c7210 */ /* 0x000fc600027fe4ff */
[----:B------:R-:W4:Y:S04]  /*104920*/  LDL.LU R33, [R1+0x3994] ;  /* 0x0039940001217983 */ /* 0x000f280000300800 */
[----:B------:R-:W4:Y:S04]  /*104930*/  LDL.LU R31, [R1+0x39c0] ;  /* 0x0039c000011f7983 */ /* 0x000f280000300800 */
[----:B------:R-:W4:Y:S04]  /*104940*/  LDL.LU R30, [R1+0x399c] ;  /* 0x00399c00011e7983 */ /* 0x000f280000300800 */
[----:B------:R1:W-:Y:S04]  /*104950*/  STL [R1+0x396c], R28 ;  /* 0x00396c1c01007387 */ /* 0x0003e80000100800 */
[----:B------:R-:W4:Y:S01]  /*104960*/  LDL.LU R29, [R1+0x39c8] ;  /* 0x0039c800011d7983 */ /* 0x000f220000300800 */
[----:B------:R-:W-:-:S03]  /*104970*/  IADD3 R25, P4, R25, R3, RZ ;  /* 0x0000000319197210 */ /* 0x000fc60007f9e0ff */
[----:B-1----:R-:W4:Y:S04]  /*104980*/  LDL.LU R28, [R1+0x39a4] ;  /* 0x0039a400011c7983 */ /* 0x002f280000300800 */
[----:B------:R1:W-:Y:S01]  /*104990*/  STL [R1+0x3998], R25 ;  /* 0x0039981901007387 */ /* 0x0003e20000100800 */
[----:B------:R-:W-:-:S03]  /*1049a0*/  IMAD.X R34, R34, 0x1, R2, P5 ;  /* 0x0000000122227824 */ /* 0x000fc600028e0602 */
[----:B-1----:R-:W4:Y:S01]  /*1049b0*/  LDL.LU R25, [R1+0x39d0] ;  /* 0x0039d00001197983 */ /* 0x002f220000300800 */
[----:B------:R-:W-:-:S05]  /*1049c0*/  IADD3 R24, P5, R24, R3, RZ ;  /* 0x0000000318187210 */ /* 0x000fca0007fbe0ff */
[----:B------:R1:W-:Y:S04]  /*1049d0*/  STL [R1+0x39a0], R24 ;  /* 0x0039a01801007387 */ /* 0x0003e80000100800 */
[----:B-1----:R-:W4:Y:S04]  /*1049e0*/  LDL.LU R24, [R1+0x39ac] ;  /* 0x0039ac0001187983 */ /* 0x002f280000300800 */
[----:B------:R-:W-:Y:S04]  /*1049f0*/  STL [R1+0x3974], R34 ;  /* 0x0039742201007387 */ /* 0x000fe80000100800 */
[----:B------:R-:W4:Y:S01]  /*104a00*/  LDL.LU R36, [R1+0x39d8] ;  /* 0x0039d80001247983 */ /* 0x000f220000300800 */
[----:B------:R-:W-:-:S05]  /*104a10*/  IADD3.X R27, R27, R2, RZ, P6, !PT ;  /* 0x000000021b1b7210 */ /* 0x000fca00037fe4ff */
[----:B------:R1:W-:Y:S04]  /*104a20*/  STL [R1+0x397c], R27 ;  /* 0x00397c1b01007387 */ /* 0x0003e80000100800 */
[----:B-1----:R-:W4:Y:S01]  /*104a30*/  LDL.LU R27, [R1+0x39b4] ;  /* 0x0039b400011b7983 */ /* 0x002f220000300800 */
[----:B---3--:R-:W-:-:S05]  /*104a40*/  IADD3 R23, P6, R23, R3, RZ ;  /* 0x0000000317177210 */ /* 0x008fca0007fde0ff */
[----:B------:R1:W-:Y:S04]  /*104a50*/  STL [R1+0x39a8], R23 ;  /* 0x0039a81701007387 */ /* 0x0003e80000100800 */
[----:B-1----:R-:W3:Y:S04]  /*104a60*/  LDL.LU R23, [R1+0x39bc] ;  /* 0x0039bc0001177983 */ /* 0x002ee80000300800 */
[----:B------:R-:W3:Y:S01]  /*104a70*/  LDL.LU R34, [R1+0x39e8] ;  /* 0x0039e80001227983 */ /* 0x000ee20000300800 */
[----:B--2---:R-:W-:Y:S01]  /*104a80*/  IMAD.X R32, R32, 0x1, R2, P2 ;  /* 0x0000000120207824 */ /* 0x004fe200010e0602 */
[----:B----4-:R-:W-:-:S02]  /*104a90*/  IADD3 R26, P2, R26, R3, RZ ;  /* 0x000000031a1a7210 */ /* 0x010fc40007f5e0ff */
[----:B------:R-:W-:-:S03]  /*104aa0*/  IADD3.X R35, R35, R2, RZ, P3, !PT ;  /* 0x0000000223237210 */ /* 0x000fc60001ffe4ff */
[----:B------:R1:W-:Y:S04]  /*104ab0*/  STL [R1+0x39b0], R26 ;  /* 0x0039b01a01007387 */ /* 0x0003e80000100800 */
[----:B-1----:R-:W2:Y:S04]  /*104ac0*/  LDL.LU R26, [R1+0x39f0] ;  /* 0x0039f000011a7983 */ /* 0x002ea80000300800 */
[----:B------:R1:W-:Y:S01]  /*104ad0*/  STL [R1+0x3984], R32 ;  /* 0x0039842001007387 */ /* 0x0003e20000100800 */
[----:B------:R-:W-:-:S03]  /*104ae0*/  IADD3 R22, P3, R22, R3, RZ ;  /* 0x0000000316167210 */ /* 0x000fc60007f7e0ff */
[----:B-1----:R-:W4:Y:S01]  /*104af0*/  LDL.LU R32, [R1+0x39f8] ;  /* 0x0039f80001207983 */ /* 0x002f220000300800 */
[----:B------:R-:W-:-:S03]  /*104b00*/  IMAD.X R33, R33, 0x1, R2, P4 ;  /* 0x0000000121217824 */ /* 0x000fc600020e0602 */
[----:B------:R1:W-:Y:S01]  /*104b10*/  STL [R1+0x39b8], R22 ;  /* 0x0039b81601007387 */ /* 0x0003e20000100800 */
[-C--:B------:R-:W-:Y:S02]  /*104b20*/  IADD3 R31, P4, R31, R3.reuse, RZ ;  /* 0x000000031f1f7210 */ /* 0x080fe40007f9e0ff */
[----:B------:R-:W-:Y:S01]  /*104b30*/  IADD3.X R30, R30, R2, RZ, P5, !PT ;  /* 0x000000021e1e7210 */ /* 0x000fe20002ffe4ff */
[----:B-1----:R-:W4:Y:S04]  /*104b40*/  LDL.LU R22, [R1+0x39c4] ;  /* 0x0039c40001167983 */ /* 0x002f280000300800 */
[----:B------:R-:W-:Y:S01]  /*104b50*/  STL [R1+0x398c], R35 ;  /* 0x00398c2301007387 */ /* 0x000fe20000100800 */
[----:B------:R-:W-:-:S03]  /*104b60*/  IADD3 R29, P5, R29, R3, RZ ;  /* 0x000000031d1d7210 */ /* 0x000fc60007fbe0ff */
[----:B------:R1:W-:Y:S01]  /*104b70*/  STL [R1+0x39c0], R31 ;  /* 0x0039c01f01007387 */ /* 0x0003e20000100800 */
[----:B------:R-:W-:-:S03]  /*104b80*/  IMAD.X R28, R28, 0x1, R2, P6 ;  /* 0x000000011c1c7824 */ /* 0x000fc600030e0602 */
[----:B------:R-:W-:Y:S04]  /*104b90*/  STL [R1+0x3994], R33 ;  /* 0x0039942101007387 */ /* 0x000fe80000100800 */
[----:B-1----:R-:W4:Y:S04]  /*104ba0*/  LDL.LU R31, [R1+0x39cc] ;  /* 0x0039cc00011f7983 */ /* 0x002f280000300800 */
[----:B------:R-:W-:Y:S01]  /*104bb0*/  STL [R1+0x399c], R30 ;  /* 0x00399c1e01007387 */ /* 0x000fe20000100800 */
[----:B------:R-:W-:-:S03]  /*104bc0*/  IADD3 R25, P6, R25, R3, RZ ;  /* 0x0000000319197210 */ /* 0x000fc60007fde0ff */
[----:B------:R1:W-:Y:S04]  /*104bd0*/  STL [R1+0x39c8], R29 ;  /* 0x0039c81d01007387 */ /* 0x0003e80000100800 */
[----:B-1----:R-:W4:Y:S04]  /*104be0*/  LDL.LU R29, [R1+0x3a00] ;  /* 0x003a0000011d7983 */ /* 0x002f280000300800 */
[----:B------:R1:W-:Y:S04]  /*104bf0*/  STL [R1+0x39a4], R28 ;  /* 0x0039a41c01007387 */ /* 0x0003e80000100800 */
[----:B-1----:R-:W4:Y:S04]  /*104c00*/  LDL.LU R28, [R1+0x3a08] ;  /* 0x003a0800011c7983 */ /* 0x002f280000300800 */
[----:B------:R1:W-:Y:S04]  /*104c10*/  STL [R1+0x39d0], R25 ;  /* 0x0039d01901007387 */ /* 0x0003e80000100800 */
[----:B-1----:R-:W4:Y:S01]  /*104c20*/  LDL.LU R25, [R1+0x3a10] ;  /* 0x003a100001197983 */ /* 0x002f220000300800 */
[----:B------:R-:W-:-:S05]  /*104c30*/  IADD3.X R24, R24, R2, RZ, P2, !PT ;  /* 0x0000000218187210 */ /* 0x000fca00017fe4ff */
[----:B------:R1:W-:Y:S01]  /*104c40*/  STL [R1+0x39ac], R24 ;  /* 0x0039ac1801007387 */ /* 0x0003e20000100800 */
[----:B------:R-:W-:-:S03]  /*104c50*/  IADD3 R36, P2, R36, R3, RZ ;  /* 0x0000000324247210 */ /* 0x000fc60007f5e0ff */
[----:B-1----:R-:W4:Y:S04]  /*104c60*/  LDL.LU R24, [R1+0x3a18] ;  /* 0x003a180001187983 */ /* 0x002f280000300800 */
[----:B------:R-:W4:Y:S01]  /*104c70*/  LDL.LU R37, [R1+0x39d4] ;  /* 0x0039d40001257983 */ /* 0x000f220000300800 */
[----:B------:R-:W-:-:S05]  /*104c80*/  IMAD.X R27, R27, 0x1, R2, P3 ;  /* 0x000000011b1b7824 */ /* 0x000fca00018e0602 */
[----:B------:R1:W-:Y:S04]  /*104c90*/  STL [R1+0x39b4], R27 ;  /* 0x0039b41b01007387 */ /* 0x0003e80000100800 */
[----:B------:R-:W-:Y:S04]  /*104ca0*/  STL [R1+0x39d8], R36 ;  /* 0x0039d82401007387 */ /* 0x000fe80000100800 */
[----:B------:R-:W4:Y:S01]  /*104cb0*/  LDL.LU R35, [R1+0x39e4] ;  /* 0x0039e40001237983 */ /* 0x000f220000300800 */
[----:B---3--:R-:W-:Y:S02]  /*104cc0*/  IADD3.X R23, R23, R2, RZ, P4, !PT ;  /* 0x0000000217177210 */ /* 0x008fe400027fe4ff */
[----:B------:R-:W-:-:S03]  /*104cd0*/  IADD3 R34, P3, R34, R3, RZ ;  /* 0x0000000322227210 */ /* 0x000fc60007f7e0ff */
[----:B------:R3:W-:Y:S04]  /*104ce0*/  STL [R1+0x39bc], R23 ;  /* 0x0039bc1701007387 */ /* 0x0007e80000100800 */
[----:B-1----:R-:W4:Y:S04]  /*104cf0*/  LDL.LU R27, [R1+0x39ec] ;  /* 0x0039ec00011b7983 */ /* 0x002f280000300800 */
[----:B------:R-:W4:Y:S04]  /*104d00*/  LDL.LU R33, [R1+0x39f4] ;  /* 0x0039f40001217983 */ /* 0x000f280000300800 */
[----:B------:R-:W-:Y:S04]  /*104d10*/  STL [R1+0x39e8], R34 ;  /* 0x0039e82201007387 */ /* 0x000fe80000100800 */
[----:B------:R-:W4:Y:S04]  /*104d20*/  LDL.LU R30, [R1+0x3a20] ;  /* 0x003a2000011e7983 */ /* 0x000f280000300800 */
[----:B---3--:R-:W3:Y:S01]  /*104d30*/  LDL.LU R23, [R1+0x39fc] ;  /* 0x0039fc0001177983 */ /* 0x008ee20000300800 */
[-C--:B--2---:R-:W-:Y:S01]  /*104d40*/  IADD3 R26, P4, R26, R3.reuse, RZ ;  /* 0x000000031a1a7210 */ /* 0x084fe20007f9e0ff */
[----:B----4-:R-:W-:Y:S01]  /*104d50*/  IMAD.X R22, R22, 0x1, R2, P5 ;  /* 0x0000000116167824 */ /* 0x010fe200028e0602 */
[----:B------:R-:W-:-:S04]  /*104d60*/  IADD3 R32, P5, R32, R3, RZ ;  /* 0x0000000320207210 */ /* 0x000fc80007fbe0ff */
[----:B------:R1:W-:Y:S04]  /*104d70*/  STL [R1+0x39c4], R22 ;  /* 0x0039c41601007387 */ /* 0x0003e80000100800 */
[----:B-1----:R-:W2:Y:S01]  /*104d80*/  LDL.LU R22, [R1+0x3a28] ;  /* 0x003a280001167983 */ /* 0x002ea20000300800 */
[----:B------:R-:W-:-:S03]  /*104d90*/  IADD3.X R31, R31, R2, RZ, P6, !PT ;  /* 0x000000021f1f7210 */ /* 0x000fc600037fe4ff */
[----:B------:R-:W-:Y:S04]  /*104da0*/  STL [R1+0x39f0], R26 ;  /* 0x0039f01a01007387 */ /* 0x000fe80000100800 */
[----:B------:R-:W4:Y:S04]  /*104db0*/  LDL.LU R151, [R1+0x3a70] ;  /* 0x003a700001977983 */ /* 0x000f280000300800 */
[----:B------:R-:W4:Y:S04]  /*104dc0*/  LDL.LU R150, [R1+0x3a74] ;  /* 0x003a740001967983 */ /* 0x000f280000300800 */
[----:B------:R-:W-:Y:S01]  /*104dd0*/  STL [R1+0x39cc], R31 ;  /* 0x0039cc1f01007387 */ /* 0x000fe20000100800 */
[----:B------:R-:W-:-:S03]  /*104de0*/  IADD3 R29, P6, R29, R3, RZ ;  /* 0x000000031d1d7210 */ /* 0x000fc60007fde0ff */
[----:B------:R-:W-:Y:S04]  /*104df0*/  STL [R1+0x39f8], R32 ;  /* 0x0039f82001007387 */ /* 0x000fe80000100800 */
[----:B------:R-:W4:Y:S04]  /*104e00*/  LDL.LU R147, [R1+0x3a78] ;  /* 0x003a780001937983 */ /* 0x000f280000300800 */
[----:B------:R1:W-:Y:S04]  /*104e10*/  STL [R1+0x3a00], R29 ;  /* 0x003a001d01007387 */ /* 0x0003e80000100800 */
[----:B-1----:R-:W4:Y:S01]  /*104e20*/  LDL.LU R29, [R1+0x3a04] ;  /* 0x003a0400011d7983 */ /* 0x002f220000300800 */
[----:B------:R-:W-:Y:S01]  /*104e30*/  IMAD.X R37, R37, 0x1, R2, P2 ;  /* 0x0000000125257824 */ /* 0x000fe200010e0602 */
[----:B------:R-:W-:-:S05]  /*104e40*/  IADD3 R28, P2, R28, R3, RZ ;  /* 0x000000031c1c7210 */ /* 0x000fca0007f5e0ff */
[----:B------:R1:W-:Y:S04]  /*104e50*/  STL [R1+0x3a08], R28 ;  /* 0x003a081c01007387 */ /* 0x0003e80000100800 */
[----:B------:R-:W-:Y:S01]  /*104e60*/  STL [R1+0x39d4], R37 ;  /* 0x0039d42501007387 */ /* 0x000fe20000100800 */
[----:B------:R-:W-:Y:S02]  /*104e70*/  IADD3.X R35, R35, R2, RZ, P3, !PT ;  /* 0x0000000223237210 */ /* 0x000fe40001ffe4ff */
[----:B------:R-:W-:-:S05]  /*104e80*/  IADD3 R25, P3, R25, R3, RZ ;  /* 0x0000000319197210 */ /* 0x000fca0007f7e0ff */
[----:B------:R1:W-:Y:S04]  /*104e90*/  STL [R1+0x3a10], R25 ;  /* 0x003a101901007387 */ /* 0x0003e80000100800 */
[----:B-1----:R-:W4:Y:S04]  /*104ea0*/  LDL.LU R28, [R1+0x3a30] ;  /* 0x003a3000011c7983 */ /* 0x002f280000300800 */
[----:B------:R-:W4:Y:S01]  /*104eb0*/  LDL.LU R25, [R1+0x3a0c] ;  /* 0x003a0c0001197983 */ /* 0x000f220000300800 */
[----:B------:R-:W-:Y:S01]  /*104ec0*/  IMAD.X R27, R27, 0x1, R2, P4 ;  /* 0x000000011b1b7824 */ /* 0x000fe200020e0602 */
[----:B------:R-:W-:-:S02]  /*104ed0*/  IADD3 R24, P4, R24, R3, RZ ;  /* 0x0000000318187210 */ /* 0x000fc40007f9e0ff */
[----:B------:R-:W-:-:S03]  /*104ee0*/  IADD3.X R33, R33, R2, RZ, P5, !PT ;  /* 0x0000000221217210 */ /* 0x000fc60002ffe4ff */
[----:B------:R1:W-:Y:S01]  /*104ef0*/  STL [R1+0x3a18], R24 ;  /* 0x003a181801007387 */ /* 0x0003e20000100800 */
[-C--:B------:R-:W-:Y:S01]  /*104f00*/  IADD3 R30, P5, R30, R3.reuse, RZ ;  /* 0x000000031e1e7210 */ /* 0x080fe20007fbe0ff */
[----:B---3--:R-:W-:Y:S02]  /*104f10*/  IMAD.X R23, R23, 0x1, R2, P6 ;  /* 0x0000000117177824 */ /* 0x008fe400030e0602 */
[----:B-1----:R-:W3:Y:S04]  /*104f20*/  LDL.LU R24, [R1+0x3a38] ;  /* 0x003a380001187983 */ /* 0x002ee80000300800 */
[----:B------:R-:W-:Y:S04]  /*104f30*/  STL [R1+0x39e4], R35 ;  /* 0x0039e42301007387 */ /* 0x000fe80000100800 */
[----:B------:R-:W-:Y:S04]  /*104f40*/  STL [R1+0x39ec], R27 ;  /* 0x0039ec1b01007387 */ /* 0x000fe80000100800 */
[----:B------:R-:W-:Y:S04]  /*104f50*/  STL [R1+0x3a20], R30 ;  /* 0x003a201e01007387 */ /* 0x000fe80000100800 */
[----:B------:R1:W-:Y:S04]  /*104f60*/  STL [R1+0x39fc], R23 ;  /* 0x0039fc1701007387 */ /* 0x0003e80000100800 */
[----:B-1----:R-:W3:Y:S04]  /*104f70*/  LDL.LU R23, [R1+0x3a14] ;  /* 0x003a140001177983 */ /* 0x002ee80000300800 */
[----:B------:R-:W3:Y:S01]  /*104f80*/  LDL.LU R249, [R1+0x3a40] ;  /* 0x003a400001f97983 */ /* 0x000ee20000300800 */
[----:B--2---:R-:W-:-:S05]  /*104f90*/  IADD3 R22, P6, R22, R3, RZ ;  /* 0x0000000316167210 */ /* 0x004fca0007fde0ff */
[----:B------:R1:W-:Y:S04]  /*104fa0*/  STL [R1+0x3a28], R22 ;  /* 0x003a281601007387 */ /* 0x0003e80000100800 */
[----:B-1----:R-:W2:Y:S04]  /*104fb0*/  LDL.LU R22, [R1+0x3a1c] ;  /* 0x003a1c0001167983 */ /* 0x002ea80000300800 */
[----:B------:R-:W-:Y:S04]  /*104fc0*/  STL [R1+0x39f4], R33 ;  /* 0x0039f42101007387 */ /* 0x000fe80000100800 */
[----:B------:R-:W2:Y:S04]  /*104fd0*/  LDL.LU R251, [R1+0x3a48] ;  /* 0x003a480001fb7983 */ /* 0x000ea80000300800 */
[----:B------:R-:W2:Y:S04]  /*104fe0*/  LDL.LU R250, [R1+0x3a24] ;  /* 0x003a240001fa7983 */ /* 0x000ea80000300800 */
[----:B------:R-:W2:Y:S01]  /*104ff0*/  LDL.LU R31, [R1+0x3a50] ;  /* 0x003a5000011f7983 */ /* 0x000ea20000300800 */
[----:B----4-:R-:W-:-:S05]  /*105000*/  IADD3.X R29, R29, R2, RZ, P2, !PT ;  /* 0x000000021d1d7210 */ /* 0x010fca00017fe4ff */
[----:B------:R1:W-:Y:S04]  /*105010*/  STL [R1+0x3a04], R29 ;  /* 0x003a041d01007387 */ /* 0x0003e80000100800 */
[----:B------:R-:W4:Y:S04]  /*105020*/  LDL.LU R30, [R1+0x3a2c] ;  /* 0x003a2c00011e7983 */ /* 0x000f280000300800 */
[----:B-1----:R-:W4:Y:S01]  /*105030*/  LDL.LU R29, [R1+0x3a58] ;  /* 0x003a5800011d7983 */ /* 0x002f220000300800 */
[----:B------:R-:W-:Y:S01]  /*105040*/  IADD3 R28, P2, R28, R3, RZ ;  /* 0x000000031c1c7210 */ /* 0x000fe20007f5e0ff */
[----:B------:R-:W-:-:S04]  /*105050*/  IMAD.X R25, R25, 0x1, R2, P3 ;  /* 0x0000000119197824 */ /* 0x000fc800018e0602 */
[----:B------:R1:W-:Y:S04]  /*105060*/  STL [R1+0x3a30], R28 ;  /* 0x003a301c01007387 */ /* 0x0003e80000100800 */
[----:B------:R-:W4:Y:S04]  /*105070*/  LDL.LU R146, [R1+0x3a34] ;  /* 0x003a340001927983 */ /* 0x000f280000300800 */
[----:B-1----:R-:W4:Y:S04]  /*105080*/  LDL.LU R28, [R1+0x3a60] ;  /* 0x003a6000011c7983 */ /* 0x002f280000300800 */
[----:B------:R1:W-:Y:S04]  /*105090*/  STL [R1+0x3a0c], R25 ;  /* 0x003a0c1901007387 */ /* 0x0003e80000100800 */
[----:B-1----:R-:W4:Y:S01]  /*1050a0*/  LDL.LU R25, [R1+0x3a3c] ;  /* 0x003a3c0001197983 */ /* 0x002f220000300800 */
[----:B---3--:R-:W-:-:S05]  /*1050b0*/  IADD3 R24, P3, R24, R3, RZ ;  /* 0x0000000318187210 */ /* 0x008fca0007f7e0ff */
[----:B------:R1:W-:Y:S04]  /*1050c0*/  STL [R1+0x3a38], R24 ;  /* 0x003a381801007387 */ /* 0x0003e80000100800 */
[----:B-1----:R-:W3:Y:S01]  /*1050d0*/  LDL.LU R24, [R1+0x3a68] ;  /* 0x003a680001187983 */ /* 0x002ee20000300800 */
[----:B------:R-:W-:-:S05]  /*1050e0*/  IADD3.X R23, R23, R2, RZ, P4, !PT ;  /* 0x0000000217177210 */ /* 0x000fca00027fe4ff */
[----:B------:R1:W-:Y:S04]  /*1050f0*/  STL [R1+0x3a14], R23 ;  /* 0x003a141701007387 */ /* 0x0003e80000100800 */
[----:B-1----:R-:W3:Y:S01]  /*105100*/  LDL.LU R23, [R1+0x3a44] ;  /* 0x003a440001177983 */ /* 0x002ee20000300800 */
[----:B------:R-:W-:-:S05]  /*105110*/  IADD3 R249, P4, R249, R3, RZ ;  /* 0x00000003f9f97210 */ /* 0x000fca0007f9e0ff */
[----:B------:R1:W-:Y:S01]  /*105120*/  STL [R1+0x3a40], R249 ;  /* 0x003a40f901007387 */ /* 0x0003e20000100800 */
[----:B--2---:R-:W-:-:S03]  /*105130*/  IMAD.X R22, R22, 0x1, R2, P5 ;  /* 0x0000000116167824 */ /* 0x004fc600028e0602 */
[----:B-1----:R1:W5:Y:S01]  /*105140*/  LDL.LU R249, [R1+0x6258] ;  /* 0x0062580001f97983 */ /* 0x0023620000300800 */
[----:B------:R-:W-:-:S03]  /*105150*/  IADD3 R251, P5, R251, R3, RZ ;  /* 0x00000003fbfb7210 */ /* 0x000fc60007fbe0ff */
[----:B------:R2:W-:Y:S01]  /*105160*/  STL [R1+0x3a1c], R22 ;  /* 0x003a1c1601007387 */ /* 0x0005e20000100800 */
[----:B------:R-:W-:Y:S02]  /*105170*/  IADD3.X R250, R250, R2, RZ, P6, !PT ;  /* 0x00000002fafa7210 */ /* 0x000fe400037fe4ff */
[----:B------:R-:W-:Y:S01]  /*105180*/  IADD3 R31, P6, R31, R3, RZ ;  /* 0x000000031f1f7210 */ /* 0x000fe20007fde0ff */
[----:B--2---:R-:W2:Y:S04]  /*105190*/  LDL.LU R22, [R1+0x3a4c] ;  /* 0x003a4c0001167983 */ /* 0x004ea80000300800 */
[----:B------:R-:W-:Y:S04]  /*1051a0*/  STL [R1+0x3a48], R251 ;  /* 0x003a48fb01007387 */ /* 0x000fe80000100800 */
[----:B------:R1:W-:Y:S04]  /*1051b0*/  STL [R1+0x3a50], R31 ;  /* 0x003a501f01007387 */ /* 0x0003e80000100800 */
[----:B------:R-:W-:Y:S01]  /*1051c0*/  STL [R1+0x3a24], R250 ;  /* 0x003a24fa01007387 */ /* 0x000fe20000100800 */
[----:B----4-:R-:W-:-:S03]  /*1051d0*/  IMAD.X R30, R30, 0x1, R2, P2 ;  /* 0x000000011e1e7824 */ /* 0x010fc600010e0602 */
[----:B-1----:R-:W2:Y:S01]  /*1051e0*/  LDL.LU R31, [R1+0x3a54] ;  /* 0x003a5400011f7983 */ /* 0x002ea20000300800 */
[----:B------:R-:W-:-:S03]  /*1051f0*/  IADD3 R29, P2, R29, R3, RZ ;  /* 0x000000031d1d7210 */ /* 0x000fc60007f5e0ff */
[----:B------:R1:W-:Y:S04]  /*105200*/  STL [R1+0x3a2c], R30 ;  /* 0x003a2c1e01007387 */ /* 0x0003e80000100800 */
[----:B-1----:R-:W2:Y:S04]  /*105210*/  LDL.LU R30, [R1+0x3a80] ;  /* 0x003a8000011e7983 */ /* 0x002ea80000300800 */
[----:B------:R1:W-:Y:S04]  /*105220*/  STL [R1+0x3a58], R29 ;  /* 0x003a581d01007387 */ /* 0x0003e80000100800 */
[----:B-1----:R-:W2:Y:S01]  /*105230*/  LDL.LU R29, [R1+0x3a5c] ;  /* 0x003a5c00011d7983 */ /* 0x002ea20000300800 */
[----:B------:R-:W-:-:S02]  /*105240*/  IADD3.X R146, R146, R2, RZ, P3, !PT ;  /* 0x0000000292927210 */ /* 0x000fc40001ffe4ff */
[----:B------:R-:W-:-:S03]  /*105250*/  IADD3 R28, P3, R28, R3, RZ ;  /* 0x000000031c1c7210 */ /* 0x000fc60007f7e0ff */
[----:B------:R-:W-:Y:S04]  /*105260*/  STL [R1+0x3a34], R146 ;  /* 0x003a349201007387 */ /* 0x000fe80000100800 */
[----:B------:R1:W-:Y:S01]  /*105270*/  STL [R1+0x3a60], R28 ;  /* 0x003a601c01007387 */ /* 0x0003e20000100800 */
[----:B------:R-:W-:-:S03]  /*105280*/  IMAD.X R25, R25, 0x1, R2, P4 ;  /* 0x0000000119197824 */ /* 0x000fc600020e0602 */
[----:B-1----:R-:W2:Y:S04]  /*105290*/  LDL.LU R28, [R1+0x3a88] ;  /* 0x003a8800011c7983 */ /* 0x002ea80000300800 */
[----:B------:R1:W-:Y:S04]  /*1052a0*/  STL [R1+0x3a3c], R25 ;  /* 0x003a3c1901007387 */ /* 0x0003e80000100800 */
[----:B-1----:R-:W2:Y:S01]  /*1052b0*/  LDL.LU R25, [R1+0x3a64] ;  /* 0x003a640001197983 */ /* 0x002ea20000300800 */
[----:B---3--:R-:W-:-:S05]  /*1052c0*/  IADD3 R24, P4, R24, R3, RZ ;  /* 0x0000000318187210 */ /* 0x008fca0007f9e0ff */
[----:B------:R1:W-:Y:S01]  /*1052d0*/  STL [R1+0x3a68], R24 ;  /* 0x003a681801007387 */ /* 0x0003e20000100800 */
[----:B------:R-:W-:-:S05]  /*1052e0*/  IADD3.X R23, R23, R2, RZ, P5, !PT ;  /* 0x0000000217177210 */ /* 0x000fca0002ffe4ff */
[----:B------:R3:W-:Y:S04]  /*1052f0*/  STL [R1+0x3a44], R23 ;  /* 0x003a441701007387 */ /* 0x0007e80000100800 */
[----:B-1----:R-:W4:Y:S04]  /*105300*/  LDL.LU R24, [R1+0x3a90] ;  /* 0x003a900001187983 */ /* 0x002f280000300800 */
[----:B---3--:R-:W3:Y:S01]  /*105310*/  LDL.LU R23, [R1+0x3a6c] ;  /* 0x003a6c0001177983 */ /* 0x008ee20000300800 */
[-C--:B------:R-:W-:Y:S01]  /*105320*/  IADD3 R151, P5, R151, R3.reuse, RZ ;  /* 0x0000000397977210 */ /* 0x080fe20007fbe0ff */
[----:B--2---:R-:W-:Y:S01]  /*105330*/  IMAD.X R22, R22, 0x1, R2, P6 ;  /* 0x0000000116167824 */ /* 0x004fe200030e0602 */
[----:B------:R-:W-:-:S04]  /*105340*/  IADD3 R147, P6, R147, R3, RZ ;  /* 0x0000000393937210 */ /* 0x000fc80007fde0ff */
[----:B------:R1:W-:Y:S04]  /*105350*/  STL [R1+0x3a4c], R22 ;  /* 0x003a4c1601007387 */ /* 0x0003e80000100800 */
[----:B-1----:R-:W2:Y:S01]  /*105360*/  LDL.LU R22, [R1+0x3a98] ;  /* 0x003a980001167983 */ /* 0x002ea20000300800 */
[----:B------:R-:W-:-:S03]  /*105370*/  IADD3.X R31, R31, R2, RZ, P2, !PT ;  /* 0x000000021f1f7210 */ /* 0x000fc600017fe4ff */
[----:B------:R-:W-:Y:S04]  /*105380*/  STL [R1+0x3a70], R151 ;  /* 0x003a709701007387 */ /* 0x000fe80000100800 */
[----:B------:R1:W-:Y:S04]  /*105390*/  STL [R1+0x3a54], R31 ;  /* 0x003a541f01007387 */ /* 0x0003e80000100800 */
[----:B------:R-:W2:Y:S04]  /*1053a0*/  LDL.LU R250, [R1+0x3aa0] ;  /* 0x003aa00001fa7983 */ /* 0x000ea80000300800 */
[----:B------:R-:W2:Y:S01]  /*1053b0*/  LDL.LU R146, [R1+0x3a7c] ;  /* 0x003a7c0001927983 */ /* 0x000ea20000300800 */
[----:B------:R-:W-:-:S05]  /*1053c0*/  IADD3 R30, P2, R30, R3, RZ ;  /* 0x000000031e1e7210 */ /* 0x000fca0007f5e0ff */
[----:B------:R-:W-:Y:S04]  /*1053d0*/  STL [R1+0x3a80], R30 ;  /* 0x003a801e01007387 */ /* 0x000fe80000100800 */
[----:B-1----:R-:W2:Y:S01]  /*1053e0*/  LDL.LU R31, [R1+0x3aa8] ;  /* 0x003aa800011f7983 */ /* 0x002ea20000300800 */
[----:B------:R-:W-:-:S05]  /*1053f0*/  IMAD.X R29, R29, 0x1, R2, P3 ;  /* 0x000000011d1d7824 */ /* 0x000fca00018e0602 */
[----:B------:R1:W-:Y:S04]  /*105400*/  STL [R1+0x3a5c], R29 ;  /* 0x003a5c1d01007387 */ /* 0x0003e80000100800 */
[----:B------:R-:W-:Y:S04]  /*105410*/  STL [R1+0x3a78], R147 ;  /* 0x003a789301007387 */ /* 0x000fe80000100800 */
[----:B-1----:R-:W2:Y:S04]  /*105420*/  LDL.LU R29, [R1+0x3a84] ;  /* 0x003a8400011d7983 */ /* 0x002ea80000300800 */
[----:B------:R-:W2:Y:S01]  /*105430*/  LDL.LU R30, [R1+0x3ab0] ;  /* 0x003ab000011e7983 */ /* 0x000ea20000300800 */
[----:B------:R-:W-:-:S05]  /*105440*/  IADD3 R28, P3, R28, R3, RZ ;  /* 0x000000031c1c7210 */ /* 0x000fca0007f7e0ff */
[----:B------:R-:W-:Y:S01]  /*105450*/  STL [R1+0x3a88], R28 ;  /* 0x003a881c01007387 */ /* 0x000fe20000100800 */
[----:B------:R-:W-:-:S05]  /*105460*/  IADD3.X R25, R25, R2, RZ, P4, !PT ;  /* 0x0000000219197210 */ /* 0x000fca00027fe4ff */
[----:B------:R1:W-:Y:S04]  /*105470*/  STL [R1+0x3a64], R25 ;  /* 0x003a641901007387 */ /* 0x0003e80000100800 */
[----:B-1----:R-:W2:Y:S01]  /*105480*/  LDL.LU R25, [R1+0x3a8c] ;  /* 0x003a8c0001197983 */ /* 0x002ea20000300800 */
[----:B---3--:R-:W-:-:S05]  /*105490*/  IMAD.X R23, R23, 0x1, R2, P5 ;  /* 0x0000000117177824 */ /* 0x008fca00028e0602 */
[----:B------:R1:W-:Y:S04]  /*1054a0*/  STL [R1+0x3a6c], R23 ;  /* 0x003a6c1701007387 */ /* 0x0003e80000100800 */
[----:B-1----:R-:W3:Y:S01]  /*1054b0*/  LDL.LU R23, [R1+0x3ab8] ;  /* 0x003ab80001177983 */ /* 0x002ee20000300800 */
[----:B----4-:R-:W-:Y:S02]  /*1054c0*/  IADD3 R24, P4, R24, R3, RZ ;  /* 0x0000000318187210 */ /* 0x010fe40007f9e0ff */
[----:B------:R-:W-:-:S03]  /*1054d0*/  IADD3.X R150, R150, R2, RZ, P6, !PT ;  /* 0x0000000296967210 */ /* 0x000fc600037fe4ff */
[----:B------:R1:W-:Y:S04]  /*1054e0*/  STL [R1+0x3a90], R24 ;  /* 0x003a901801007387 */ /* 0x0003e80000100800 */
[----:B------:R-:W4:Y:S04]  /*1054f0*/  LDL.LU R28, [R1+0x3a94] ;  /* 0x003a9400011c7983 */ /* 0x000f280000300800 */
[----:B-1----:R-:W4:Y:S01]  /*105500*/  LDL.LU R24, [R1+0x3ac0] ;  /* 0x003ac00001187983 */ /* 0x002f220000300800 */
[----:B--2---:R-:W-:-:S05]  /*105510*/  IADD3 R22, P5, R22, R3, RZ ;  /* 0x0000000316167210 */ /* 0x004fca0007fbe0ff */
[----:B------:R1:W-:Y:S01]  /*105520*/  STL [R1+0x3a98], R22 ;  /* 0x003a981601007387 */ /* 0x0003e20000100800 */
[----:B------:R-:W-:-:S03]  /*105530*/  IADD3 R250, P6, R250, R3, RZ ;  /* 0x00000003fafa7210 */ /* 0x000fc60007fde0ff */
[----:B-1----:R-:W2:Y:S01]  /*105540*/  LDL.LU R22, [R1+0x3a9c] ;  /* 0x003a9c0001167983 */ /* 0x002ea20000300800 */
[----:B------:R-:W-:Y:S01]  /*105550*/  IMAD.X R146, R146, 0x1, R2, P2 ;  /* 0x0000000192927824 */ /* 0x000fe200010e0602 */
[----:B------:R-:W-:-:S05]  /*105560*/  IADD3 R31, P2, R31, R3, RZ ;  /* 0x000000031f1f7210 */ /* 0x000fca0007f5e0ff */
[----:B------:R1:W-:Y:S04]  /*105570*/  STL [R1+0x3aa8], R31 ;  /* 0x003aa81f01007387 */ /* 0x0003e80000100800 */
[----:B------:R-:W-:Y:S04]  /*105580*/  STL [R1+0x3aa0], R250 ;  /* 0x003aa0fa01007387 */ /* 0x000fe80000100800 */
[----:B-1----:R-:W2:Y:S01]  /*105590*/  LDL.LU R31, [R1+0x3aa4] ;  /* 0x003aa400011f7983 */ /* 0x002ea20000300800 */
[----:B------:R-:W-:-:S03]  /*1055a0*/  IADD3.X R29, R29, R2, RZ, P3, !PT ;  /* 0x000000021d1d7210 */ /* 0x000fc60001ffe4ff */
[----:B------:R-:W-:Y:S01]  /*1055b0*/  STL [R1+0x3a7c], R146 ;  /* 0x003a7c9201007387 */ /* 0x000fe20000100800 */
[----:B------:R-:W-:-:S03]  /*1055c0*/  IADD3 R30, P3, R30, R3, RZ ;  /* 0x000000031e1e7210 */ /* 0x000fc60007f7e0ff */
[----:B------:R-:W-:Y:S04]  /*1055d0*/  STL [R1+0x3a74], R150 ;  /* 0x003a749601007387 */ /* 0x000fe80000100800 */
[----:B------:R1:W-:Y:S04]  /*1055e0*/  STL [R1+0x3a84], R29 ;  /* 0x003a841d01007387 */ /* 0x0003e80000100800 */
[----:B-1----:R-:W2:Y:S01]  /*1055f0*/  LDL.LU R29, [R1+0x3aac] ;  /* 0x003aac00011d7983 */ /* 0x002ea20000300800 */
[----:B------:R-:W-:-:S05]  /*105600*/  IMAD.X R25, R25, 0x1, R2, P4 ;  /* 0x0000000119197824 */ /* 0x000fca00020e0602 */
[----:B------:R1:W-:Y:S04]  /*105610*/  STL [R1+0x3a8c], R25 ;  /* 0x003a8c1901007387 */ /* 0x0003e80000100800 */
[----:B-1----:R-:W2:Y:S04]  /*105620*/  LDL.LU R25, [R1+0x3ab4] ;  /* 0x003ab40001197983 */ /* 0x002ea80000300800 */
[----:B------:R1:W-:Y:S04]  /*105630*/  STL [R1+0x3ab0], R30 ;  /* 0x003ab01e01007387 */ /* 0x0003e80000100800 */
[----:B-1----:R-:W2:Y:S01]  /*105640*/  LDL.LU R30, [R1+0x3ae0] ;  /* 0x003ae000011e7983 */ /* 0x002ea20000300800 */
[----:B---3--:R-:W-:-:S05]  /*105650*/  IADD3 R23, P4, R23, R3, RZ ;  /* 0x0000000317177210 */ /* 0x008fca0007f9e0ff */
[----:B------:R1:W-:Y:S04]  /*105660*/  STL [R1+0x3ab8], R23 ;  /* 0x003ab81701007387 */ /* 0x0003e80000100800 */
[----:B-1----:R-:W3:Y:S01]  /*105670*/  LDL.LU R23, [R1+0x3abc] ;  /* 0x003abc0001177983 */ /* 0x002ee20000300800 */
[----:B----4-:R-:W-:Y:S02]  /*105680*/  IADD3.X R28, R28, R2, RZ, P5, !PT ;  /* 0x000000021c1c7210 */ /* 0x010fe40002ffe4ff */
[----:B------:R-:W-:-:S03]  /*105690*/  IADD3 R24, P5, R24, R3, RZ ;  /* 0x0000000318187210 */ /* 0x000fc60007fbe0ff */
[----:B------:R1:W-:Y:S04]  /*1056a0*/  STL [R1+0x3a94], R28 ;  /* 0x003a941c01007387 */ /* 0x0003e80000100800 */
[----:B-1----:R-:W4:Y:S01]  /*1056b0*/  LDL.LU R28, [R1+0x3ae8] ;  /* 0x003ae800011c7983 */ /* 0x002f220000300800 */
[----:B--2---:R-:W-:Y:S01]  /*1056c0*/  IMAD.X R22, R22, 0x1, R2, P6 ;  /* 0x0000000116167824 */ /* 0x004fe200030e0602 */
[----:B------:R-:W-:Y:S02]  /*1056d0*/  IADD3 R162, P6, R162, R3, RZ ;  /* 0x00000003a2a27210 */ /* 0x000fe40007fde0ff */
[----:B------:R1:W-:Y:S04]  /*1056e0*/  STL [R1+0x3ac0], R24 ;  /* 0x003ac01801007387 */ /* 0x0003e80000100800 */
[----:B-1----:R-:W4:Y:S04]  /*1056f0*/  LDL.LU R24, [R1+0x3af0] ;  /* 0x003af00001187983 */ /* 0x002f280000300800 */
[----:B------:R1:W-:Y:S01]  /*105700*/  STL [R1+0x3a9c], R22 ;  /* 0x003a9c1601007387 */ /* 0x0003e20000100800 */
[----:B------:R-:W-:-:S03]  /*105710*/  IADD3.X R31, R31, R2, RZ, P2, !PT ;  /* 0x000000021f1f7210 */ /* 0x000fc600017fe4ff */
[----:B-1----:R-:W4:Y:S01]  /*105720*/  LDL.LU R22, [R1+0x3af8] ;  /* 0x003af80001167983 */ /* 0x002f220000300800 */
[----:B------:R-:W-:-:S03]  /*105730*/  IADD3 R158, P2, R158, R3, RZ ;  /* 0x000000039e9e7210 */ /* 0x000fc60007f5e0ff */
[----:B------:R-:W4:Y:S04]  /*105740*/  LDL.64 R250, [R1+0x2ad8] ;  /* 0x002ad80001fa7983 */ /* 0x000f280000100a00 */
[----:B------:R1:W-:Y:S04]  /*105750*/  STL [R1+0x3aa4], R31 ;  /* 0x003aa41f01007387 */ /* 0x0003e80000100800 */
[----:B------:R-:W-:Y:S01]  /*105760*/  STL [R1+0x3ac8], R162 ;  /* 0x003ac8a201007387 */ /* 0x000fe20000100800 */
[----:B------:R-:W-:-:S05]  /*105770*/  IMAD.X R29, R29, 0x1, R2, P3 ;  /* 0x000000011d1d7824 */ /* 0x000fca00018e0602 */
[----:B------:R1:W-:Y:S04]  /*105780*/  STL [R1+0x3aac], R29 ;  /* 0x003aac1d01007387 */ /* 0x0003e80000100800 */
[----:B------:R-:W-:Y:S01]  /*105790*/  STL [R1+0x3ad0], R158 ;  /* 0x003ad09e01007387 */ /* 0x000fe20000100800 */
[----:B------:R-:W-:-:S05]  /*1057a0*/  IADD3.X R25, R25, R2, RZ, P4, !PT ;  /* 0x0000000219197210 */ /* 0x000fca00027fe4ff */
[----:B------:R1:W-:Y:S04]  /*1057b0*/  STL [R1+0x3ab4], R25 ;  /* 0x003ab41901007387 */ /* 0x0003e80000100800 */
[----:B-1----:R-:W2:Y:S04]  /*1057c0*/  LDL.LU R31, [R1+0x3adc] ;  /* 0x003adc00011f7983 */ /* 0x002ea80000300800 */
[----:B------:R-:W2:Y:S01]  /*1057d0*/  LDL.LU R29, [R1+0x3ae4] ;  /* 0x003ae400011d7983 */ /* 0x000ea20000300800 */
[----:B------:R-:W-:-:S03]  /*1057e0*/  IADD3 R30, P4, R30, R3, RZ ;  /* 0x000000031e1e7210 */ /* 0x000fc60007f9e0ff */
[----:B------:R-:W2:Y:S01]  /*1057f0*/  LDL.LU R25, [R1+0x3aec] ;  /* 0x003aec0001197983 */ /* 0x000ea20000300800 */
[----:B---3--:R-:W-:-:S05]  /*105800*/  IMAD.X R23, R23, 0x1, R2, P5 ;  /* 0x0000000117177824 */ /* 0x008fca00028e0602 */
[----:B------:R1:W-:Y:S04]  /*105810*/  STL [R1+0x3abc], R23 ;  /* 0x003abc1701007387 */ /* 0x0003e80000100800 */
[----:B------:R3:W-:Y:S04]  /*105820*/  STL [R1+0x3ae0], R30 ;  /* 0x003ae01e01007387 */ /* 0x0007e80000100800 */
[----:B-1----:R-:W3:Y:S01]  /*105830*/  LDL.LU R23, [R1+0x3af4] ;  /* 0x003af40001177983 */ /* 0x002ee20000300800 */
[-C--:B------:R-:W-:Y:S02]  /*105840*/  IADD3 R154, P3, R154, R3.reuse, RZ ;  /* 0x000000039a9a7210 */ /* 0x080fe40007f7e0ff */
[----:B----4-:R-:W-:-:S02]  /*105850*/  IADD3 R28, P5, R28, R3, RZ ;  /* 0x000000031c1c7210 */ /* 0x010fc40007fbe0ff */
[-C--:B------:R-:W-:Y:S01]  /*105860*/  IADD3.X R163, R163, R2.reuse, RZ, P6, !PT ;  /* 0x00000002a3a37210 */ /* 0x080fe200037fe4ff */
[----:B------:R-:W-:Y:S01]  /*105870*/  IMAD.X R159, R159, 0x1, R2, P2 ;  /* 0x000000019f9f7824 */ /* 0x000fe200010e0602 */
[----:B------:R1:W-:Y:S01]  /*105880*/  STL [R1+0x3ad8], R154 ;  /* 0x003ad89a01007387 */ /* 0x0003e20000100800 */
[----:B------:R-:W-:-:S03]  /*105890*/  IADD3.X R155, R155, R2, RZ, P3, !PT ;  /* 0x000000029b9b7210 */ /* 0x000fc60001ffe4ff */
[----:B------:R1:W-:Y:S01]  /*1058a0*/  STL [R1+0x3ae8], R28 ;  /* 0x003ae81c01007387 */ /* 0x0003e20000100800 */
[----:B------:R-:W-:-:S03]  /*1058b0*/  IADD3 R24, P6, R24, R3, RZ ;  /* 0x0000000318187210 */ /* 0x000fc60007fde0ff */
[----:B------:R1:W-:Y:S04]  /*1058c0*/  STL [R1+0x3ac4], R163 ;  /* 0x003ac4a301007387 */ /* 0x0003e80000100800 */
[----:B------:R1:W-:Y:S01]  /*1058d0*/  STL [R1+0x3af0], R24 ;  /* 0x003af01801007387 */ /* 0x0003e20000100800 */
[-C--:B------:R-:W-:Y:S02]  /*1058e0*/  IADD3 R22, P2, R22, R3.reuse, RZ ;  /* 0x0000000316167210 */ /* 0x080fe40007f5e0ff */
[----:B------:R-:W-:Y:S02]  /*1058f0*/  IADD3 R146, P3, R250, R3, RZ ;  /* 0x00000003fa927210 */ /* 0x000fe40007f7e0ff */
[----:B------:R1:W5:Y:S04]  /*105900*/  LDL.LU.64 R250, [R1+0x6250] ;  /* 0x0062500001fa7983 */ /* 0x0003680000300a00 */
[----:B------:R1:W-:Y:S04]  /*105910*/  STL [R1+0x3af8], R22 ;  /* 0x003af81601007387 */ /* 0x0003e80000100800 */
[----:B------:R1:W-:Y:S04]  /*105920*/  STL [R1+0x3acc], R159 ;  /* 0x003acc9f01007387 */ /* 0x0003e80000100800 */
[----:B------:R1:W-:Y:S01]  /*105930*/  STL [R1+0x3ad4], R155 ;  /* 0x003ad49b01007387 */ /* 0x0003e20000100800 */
[----:B--2---:R-:W-:Y:S01]  /*105940*/  IMAD.X R31, R31, 0x1, R2, P4 ;  /* 0x000000011f1f7824 */ /* 0x004fe200020e0602 */
[----:B------:R-:W-:-:S04]  /*105950*/  IADD3.X R29, R29, R2, RZ, P5, !PT ;  /* 0x000000021d1d7210 */ /* 0x000fc80002ffe4ff */
[----:B------:R1:W-:Y:S01]  /*105960*/  STL [R1+0x3adc], R31 ;  /* 0x003adc1f01007387 */ /* 0x0003e20000100800 */
[----:B------:R-:W-:-:S03]  /*105970*/  IMAD.X R25, R25, 0x1, R2, P6 ;  /* 0x0000000119197824 */ /* 0x000fc600030e0602 */
[----:B------:R1:W-:Y:S01]  /*105980*/  STL [R1+0x3ae4], R29 ;  /* 0x003ae41d01007387 */ /* 0x0003e20000100800 */
[----:B---3--:R-:W-:-:S05]  /*105990*/  IADD3.X R23, R23, R2, RZ, P2, !PT ;  /* 0x0000000217177210 */ /* 0x008fca00017fe4ff */
[----:B------:R1:W-:Y:S04]  /*1059a0*/  STL [R1+0x3af4], R23 ;  /* 0x003af41701007387 */ /* 0x0003e80000100800 */
[----:B------:R1:W-:Y:S02]  /*1059b0*/  STL [R1+0x3aec], R25 ;  /* 0x003aec1901007387 */ /* 0x0003e40000100800 */
[----:B------:R2:W-:Y:S04]  /*1059c0*/  STL.64 [R1+0x6428], R180 ;  /* 0x006428b401007387 */ /* 0x0005e80000100a00 */
[----:B--2---:R-:W2:Y:S04]  /*1059d0*/  LDL R180, [R1+0x448c] ;  /* 0x00448c0001b47983 */ /* 0x004ea80000100800 */
[----:B------:R-:W3:Y:S04]  /*1059e0*/  LDL R181, [R1+0x4498] ;  /* 0x0044980001b57983 */ /* 0x000ee80000100800 */
[----:B------:R4:W-:Y:S04]  /*1059f0*/  STL.64 [R1+0x6420], R182 ;  /* 0x006420b601007387 */ /* 0x0009e80000100a00 */
[----:B----4-:R-:W2:Y:S04]  /*105a00*/  LDL R182, [R1+0x4494] ;  /* 0x0044940001b67983 */ /* 0x010ea80000100800 */
[----:B------:R-:W2:Y:S04]  /*105a10*/  LDL R183, [R1+0x44a0] ;  /* 0x0044a00001b77983 */ /* 0x000ea80000100800 */
[----:B------:R1:W-:Y:S04]  /*105a20*/  STL.64 [R1+0x6418], R184 ;  /* 0x006418b801007387 */ /* 0x0003e80000100a00 */
[----:B-1----:R-:W2:Y:S04]  /*105a30*/  LDL R185, [R1+0x4508] ;  /* 0x0045080001b97983 */ /* 0x002ea80000100800 */
[----:B------:R-:W2:Y:S04]  /*105a40*/  LDL R184, [R1+0x44fc] ;  /* 0x0044fc0001b87983 */ /* 0x000ea80000100800 */
[----:B------:R1:W-:Y:S04]  /*105a50*/  STL.64 [R1+0x6410], R186 ;  /* 0x006410ba01007387 */ /* 0x0003e80000100a00 */
[----:B-1----:R-:W2:Y:S04]  /*105a60*/  LDL R187, [R1+0x4510] ;  /* 0x0045100001bb7983 */ /* 0x002ea80000100800 */
[----:B------:R-:W2:Y:S04]  /*105a70*/  LDL R186, [R1+0x4504] ;  /* 0x0045040001ba7983 */ /* 0x000ea80000100800 */
[----:B------:R1:W-:Y:S04]  /*105a80*/  STL.64 [R1+0x6408], R188 ;  /* 0x006408bc01007387 */ /* 0x0003e80000100a00 */
[----:B-1----:R-:W2:Y:S04]  /*105a90*/  LDL R189, [R1+0x4484] ;  /* 0x0044840001bd7983 */ /* 0x002ea80000100800 */
[----:B------:R-:W3:Y:S01]  /*105aa0*/  LDL R188, [R1+0x4490] ;  /* 0x0044900001bc7983 */ /* 0x000ee20000100800 */
[----:B------:R-:W-:-:S03]  /*105ab0*/  LOP3.LUT R17, R17, R16, RZ, 0x3c, !PT ;  /* 0x0000001011117212 */ /* 0x000fc600078e3cff */
[----:B------:R-:W-:Y:S01]  /*105ac0*/  STL.64 [R1+0x6400], R190 ;  /* 0x006400be01007387 */ /* 0x000fe20000100a00 */
[----:B------:R-:W-:-:S03]  /*105ad0*/  LOP3.LUT R16, R17, R16, RZ, 0x3c, !PT ;  /* 0x0000001011107212 */ /* 0x000fc600078e3cff */
[----:B------:R1:W-:Y:S01]  /*105ae0*/  STL.64 [R1+0x63f8], R192 ;  /* 0x0063f8c001007387 */ /* 0x0003e20000100a00 */
[----:B------:R-:W-:-:S03]  /*105af0*/  LOP3.LUT R17, R17, R16, RZ, 0x3c, !PT ;  /* 0x0000001011117212 */ /* 0x000fc600078e3cff */
        /* <DEDUP_REMOVED lines=39> */
[----:B------:R2:W-:Y:S04]  /*105d70*/  STL.64 [R1+0x6250], R4 ;  /* 0x0062500401007387 */ /* 0x0005e80000100a00 */
[----:B-1----:R-:W4:Y:S04]  /*105d80*/  LDL R192, [R1+0x447c] ;  /* 0x00447c0001c07983 */ /* 0x002f280000100800 */
[----:B------:R-:W4:Y:S04]  /*105d90*/  LDL R193, [R1+0x4488] ;  /* 0x0044880001c17983 */ /* 0x000f280000100800 */
[----:B------:R-:W4:Y:S04]  /*105da0*/  LDL R190, [R1+0x4414] ;  /* 0x0044140001be7983 */ /* 0x000f280000100800 */
[----:B------:R-:W4:Y:S01]  /*105db0*/  LDL R191, [R1+0x4420] ;  /* 0x0044200001bf7983 */ /* 0x000f220000100800 */
[----:B------:R-:W-:-:S03]  /*105dc0*/  ISETP.GT.AND P2, PT, R20, 0x33, PT ;  /* 0x000000331400780c */ /* 0x000fc60003f44270 */
[----:B------:R1:W-:Y:S04]  /*105dd0*/  LDGSTS.E [R21+0x45e80], [R16.64], P1 ;  /* 0x45e8000010157fae */ /* 0x0003e80008921844 */
[----:B------:R-:W4:Y:S04]  /*105de0*/  LDL R203, [R1+0x3d84] ;  /* 0x003d840001cb7983 */ /* 0x000f280000100800 */
[----:B------:R-:W4:Y:S01]  /*105df0*/  LDL R200, [R1+0x3d90] ;  /* 0x003d900001c87983 */ /* 0x000f220000100800 */
[----:B-1----:R-:W-:-:S03]  /*105e00*/  SEL R16, RZ, 0x4, !P2 ;  /* 0x00000004ff107807 */ /* 0x002fc60005000000 */
[----:B------:R-:W4:Y:S01]  /*105e10*/  LDL R201, [R1+0x3d3c] ;  /* 0x003d3c0001c97983 */ /* 0x000f220000100800 */
[----:B------:R-:W-:Y:S02]  /*105e20*/  ISETP.GT.AND P2, PT, R20, 0x37, PT ;  /* 0x000000371400780c */ /* 0x000fe40003f44270 */
[----:B------:R-:W-:Y:S01]  /*105e30*/  SEL R16, R16, RZ, !P0 ;  /* 0x000000ff10107207 */ /* 0x000fe20004000000 */
[----:B------:R-:W4:Y:S03]  /*105e40*/  LDL R198, [R1+0x3d88] ;  /* 0x003d880001c67983 */ /* 0x000f260000100800 */
[----:B------:R-:W-:Y:S01]  /*105e50*/  ISETP.NE.U32.AND P4, PT, R16, RZ, PT ;  /* 0x000000ff1000720c */ /* 0x000fe20003f85070 */
[----:B------:R-:W4:Y:S01]  /*105e60*/  LDL R199, [R1+0x3d14] ;  /* 0x003d140001c77983 */ /* 0x000f220000100800 */
[----:B------:R-:W-:-:S03]  /*105e70*/  SEL R16, RZ, 0x4, !P2 ;  /* 0x00000004ff107807 */ /* 0x000fc60005000000 */
[----:B------:R-:W4:Y:S01]  /*105e80*/  LDL R196, [R1+0x3d20] ;  /* 0x003d200001c47983 */ /* 0x000f220000100800 */
[----:B------:R-:W-:-:S03]  /*105e90*/  SEL R16, R16, RZ, !P0 ;  /* 0x000000ff10107207 */ /* 0x000fc60004000000 */
[----:B------:R-:W4:Y:S01]  /*105ea0*/  LDL R197, [R1+0x3d0c] ;  /* 0x003d0c0001c57983 */ /* 0x000f220000100800 */
[----:B------:R-:W-:-:S03]  /*105eb0*/  ISETP.NE.U32.AND P2, PT, R16, RZ, PT ;  /* 0x000000ff1000720c */ /* 0x000fc60003f45070 */
[----:B------:R-:W4:Y:S01]  /*105ec0*/  LDL R247, [R1+0x1ad0] ;  /* 0x001ad00001f77983 */ /* 0x000f220000100800 */
[----:B--2---:R-:W-:-:S03]  /*105ed0*/  MOV R194, R189 ;  /* 0x000000bd00c27202 */ /* 0x004fc60000000f00 */
[----:B------:R-:W2:Y:S01]  /*105ee0*/  LDL R189, [R1+0x4418] ;  /* 0x0044180001bd7983 */ /* 0x000ea20000100800 */
[----:B---3--:R-:W-:-:S03]  /*105ef0*/  IMAD.MOV.U32 R195, RZ, RZ, R188 ;  /* 0x000000ffffc37224 */ /* 0x008fc600078e00bc */
[----:B------:R-:W3:Y:S01]  /*105f00*/  LDL R188, [R1+0x440c] ;  /* 0x00440c0001bc7983 */ /* 0x000ee20000100800 */
[----:B------:R-:W-:Y:S01]  /*105f10*/  IMAD.MOV.U32 R16, RZ, RZ, R187 ;  /* 0x000000ffff107224 */ /* 0x000fe200078e00bb */
[----:B------:R-:W-:Y:S02]  /*105f20*/  MOV R17, R186 ;  /* 0x000000ba00117202 */ /* 0x000fe40000000f00 */
[----:B------:R-:W3:Y:S04]  /*105f30*/  LDL R186, [R1+0x4404] ;  /* 0x0044040001ba7983 */ /* 0x000ee80000100800 */
[----:B------:R-:W3:Y:S04]  /*105f40*/  LDL R187, [R1+0x4410] ;  /* 0x0044100001bb7983 */ /* 0x000ee80000100800 */
[----:B------:R1:W-:Y:S02]  /*105f50*/  LDGSTS.E [R21+0x45f00], [R16.64], P1 ;  /* 0x45f0000010157fae */ /* 0x0003e40008921844 */
[----:B-1----:R-:W-:Y:S01]  /*105f60*/  IMAD.MOV.U32 R16, RZ, RZ, R185 ;  /* 0x000000ffff107224 */ /* 0x002fe200078e00b9 */
[----:B------:R-:W-:Y:S01]  /*105f70*/  MOV R17, R184 ;  /* 0x000000b800117202 */ /* 0x000fe20000000f00 */
        /* <DEDUP_REMOVED lines=8> */
[----:B-1----:R-:W-:-:S02]  /*106000*/  MOV R17, R180 ;  /* 0x000000b400117202 */ /* 0x002fc40000000f00 */
[----:B------:R-:W3:Y:S01]  /*106010*/  LDL R180, [R1+0x438c] ;  /* 0x00438c0001b47983 */ /* 0x000ee20000100800 */
[----:B------:R-:W-:-:S03]  /*106020*/  IMAD.MOV.U32 R16, RZ, RZ, R181 ;  /* 0x000000ffff107224 */ /* 0x000fc600078e00b5 */
[----:B------:R-:W3:Y:S04]  /*106030*/  LDL R181, [R1+0x4398] ;  /* 0x0043980001b57983 */ /* 0x000ee80000100800 */
[----:B------:R1:W-:Y:S02]  /*106040*/  LDGSTS.E [R21+0x46680], [R16.64], P4 ;  /* 0x4668000010157fae */ /* 0x0003e4000a121844 */
[----:B-1----:R-:W-:Y:S01]  /*106050*/  IMAD.MOV.U32 R16, RZ, RZ, R195 ;  /* 0x000000ffff107224 */ /* 0x002fe200078e00c3 */
[----:B------:R-:W-:Y:S01]  /*106060*/  MOV R17, R194 ;  /* 0x000000c200117202 */ /* 0x000fe20000000f00 */
[----:B------:R-:W3:Y:S04]  /*106070*/  LDL R195, [R1+0x4390] ;  /* 0x0043900001c37983 */ /* 0x000ee80000100800 */
[----:B------:R-:W3:Y:S04]  /*106080*/  LDL R194, [R1+0x4384] ;  /* 0x0043840001c27983 */ /* 0x000ee80000100800 */
[----:B------:R4:W-:Y:S01]  /*106090*/  LDGSTS.E [R21+0x46700], [R16.64], P4 ;  /* 0x4670000010157fae */ /* 0x0009e2000a121844 */
[----:B------:R-:W-:-:S02]  /*1060a0*/  ISETP.GT.AND P1, PT, R20, 0x3b, PT ;  /* 0x0000003b1400780c */ /* 0x000fc40003f24270 */
[----:B----4-:R-:W-:Y:S02]  /*1060b0*/  MOV R17, R192 ;  /* 0x000000c000117202 */ /* 0x010fe40000000f00 */
[----:B------:R-:W4:Y:S01]  /*1060c0*/  LDL R192, [R1+0x437c] ;  /* 0x00437c0001c07983 */ /* 0x000f220000100800 */
[----:B------:R-:W-:-:S03]  /*1060d0*/  IMAD.MOV.U32 R16, RZ, RZ, R193 ;  /* 0x000000ffff107224 */ /* 0x000fc600078e00c1 */
[----:B------:R-:W4:Y:S04]  /*1060e0*/  LDL R193, [R1+0x4388] ;  /* 0x0043880001c17983 */ /* 0x000f280000100800 */
[----:B------:R1:W-:Y:S02]  /*1060f0*/  LDGSTS.E [R21+0x46780], [R16.64], P4 ;  /* 0x4678000010157fae */ /* 0x0003e4000a121844 */
[----:B-1----:R-:W-:Y:S01]  /*106100*/  IMAD.MOV.U32 R16, RZ, RZ, R191 ;  /* 0x000000ffff107224 */ /* 0x002fe200078e00bf */
[----:B------:R-:W-:Y:S01]  /*106110*/  MOV R17, R190 ;  /* 0x000000be00117202 */ /* 0x000fe20000000f00 */
[----:B------:R-:W4:Y:S04]  /*106120*/  LDL R191, [R1+0x4320] ;  /* 0x0043200001bf7983 */ /* 0x000f280000100800 */
[----:B------:R-:W4:Y:S04]  /*106130*/  LDL R190, [R1+0x4314] ;  /* 0x0043140001be7983 */ /* 0x000f280000100800 */
[----:B------:R2:W-:Y:S02]  /*106140*/  LDGSTS.E [R21+0x46e00], [R16.64], P2 ;  /* 0x46e0000010157fae */ /* 0x0005e40009121844 */
[----:B--2---:R-:W-:-:S02]  /*106150*/  IMAD.MOV.U32 R16, RZ, RZ, R189 ;  /* 0x000000ffff107224 */ /* 0x004fc400078e00bd */
[----:B------:R-:W2:Y:S01]  /*106160*/  LDL R189, [R1+0x4318] ;  /* 0x0043180001bd7983 */ /* 0x000ea20000100800 */
[----:B---3--:R-:W-:-:S03]  /*106170*/  MOV R17, R188 ;  /* 0x000000bc00117202 */ /* 0x008fc60000000f00 */
[----:B------:R-:W3:Y:S04]  /*106180*/  LDL R188, [R1+0x430c] ;  /* 0x00430c0001bc7983 */ /* 0x000ee80000100800 */
[----:B------:R1:W-:Y:S02]  /*106190*/  LDGSTS.E [R21+0x46e80], [R16.64], P2 ;  /* 0x46e8000010157fae */ /* 0x0003e40009121844 */
[----:B-1----:R-:W-:Y:S02]  /*1061a0*/  SEL R16, RZ, 0x4, !P1 ;  /* 0x00000004ff107807 */ /* 0x002fe40004800000 */
[----:B------:R-:W-:Y:S02]  /*1061b0*/  ISETP.GT.AND P1, PT, R20, 0x3f, PT ;  /* 0x0000003f1400780c */ /* 0x000fe40003f24270 */
[----:B------:R-:W-:-:S04]  /*1061c0*/  SEL R16, R16, RZ, !P0 ;  /* 0x000000ff10107207 */ /* 0x000fc80004000000 */
[----:B------:R-:W-:Y:S02]  /*1061d0*/  ISETP.NE.U32.AND P4, PT, R16, RZ, PT ;  /* 0x000000ff1000720c */ /* 0x000fe40003f85070 */
[----:B------:R-:W-:-:S04]  /*1061e0*/  SEL R16, RZ, 0x4, !P1 ;  /* 0x00000004ff107807 */ /* 0x000fc80004800000 */
[----:B------:R-:W-:Y:S02]  /*1061f0*/  SEL R16, R16, RZ, !P0 ;  /* 0x000000ff10107207 */ /* 0x000fe40004000000 */
[----:B------:R-:W-:Y:S02]  /*106200*/  MOV R17, R186 ;  /* 0x000000ba00117202 */ /* 0x000fe40000000f00 */
[----:B------:R-:W-:Y:S01]  /*106210*/  ISETP.NE.U32.AND P1, PT, R16, RZ, PT ;  /* 0x000000ff1000720c */ /* 0x000fe20003f25070 */
[----:B------:R-:W-:Y:S01]  /*106220*/  IMAD.MOV.U32 R16, RZ, RZ, R187 ;  /* 0x000000ffff107224 */ /* 0x000fe200078e00bb */
        /* <DEDUP_REMOVED lines=29> */
[----:B-1----:R-:W-:Y:S02]  /*106400*/  IMAD.MOV.U32 R16, RZ, RZ, R191 ;  /* 0x000000ffff107224 */ /* 0x002fe400078e00bf */
[----:B------:R-:W4:Y:S01]  /*106410*/  LDL R191, [R1+0x4220] ;  /* 0x0042200001bf7983 */ /* 0x000f220000100800 */
[----:B------:R-:W-:-:S03]  /*106420*/  MOV R17, R190 ;  /* 0x000000be00117202 */ /* 0x000fc60000000f00 */
[----:B------:R-:W4:Y:S04]  /*106430*/  LDL R190, [R1+0x4214] ;  /* 0x0042140001be7983 */ /* 0x000f280000100800 */
[----:B------:R2:W-:Y:S02]  /*106440*/  LDGSTS.E [R21+0x47e00], [R16.64], P1 ;  /* 0x47e0000010157fae */ /* 0x0005e40008921844 */
[----:B--2---:R-:W-:Y:S02]  /*106450*/  IMAD.MOV.U32 R16, RZ, RZ, R189 ;  /* 0x000000ffff107224 */ /* 0x004fe400078e00bd */
        /* <DEDUP_REMOVED lines=9> */
[----:B------:R-:W-:-:S04]  /*1064f0*/  SEL R16, R16, RZ, !P0 ;  /* 0x000000ff10107207 */ /* 0x000fc80004000000 */
[----:B------:R-:W-:Y:S02]  /*106500*/  ISETP.NE.U32.AND P2, PT, R16, RZ, PT ;  /* 0x000000ff1000720c */ /* 0x000fe40003f45070 */
[----:B------:R-:W-:Y:S01]  /*106510*/  MOV R17, R186 ;  /* 0x000000ba00117202 */ /* 0x000fe20000000f00 */
        /* <DEDUP_REMOVED lines=47> */
[----:B------:R-:W-:Y:S02]  /*106810*/  MOV R17, R186 ;  /* 0x000000ba00117202 */ /* 0x000fe40000000f00 */
[----:B------:R-:W3:Y:S01]  /*106820*/  LDL R186, [R1+0x4104] ;  /* 0x0041040001ba7983 */ /* 0x000ee20000100800 */
[----:B------:R-:W-:-:S03]  /*106830*/  IMAD.MOV.U32 R16, RZ, RZ, R187 ;  /* 0x000000ffff107224 */ /* 0x000fc600078e00bb */
[----:B------:R-:W3:Y:S04]  /*106840*/  LDL R187, [R1+0x4110] ;  /* 0x0041100001bb7983 */ /* 0x000ee80000100800 */
[----:B------:R1:W-:Y:S02]  /*106850*/  LDGSTS.E [R21+0x48f00], [R16.64], P2 ;  /* 0x48f0000010157fae */ /* 0x0003e40009121844 */
[----:B-1----:R-:W-:Y:S02]  /*106860*/  IMAD.MOV.U32 R16, RZ, RZ, R185 ;  /* 0x000000ffff107224 */ /* 0x002fe400078e00b9 */
[----:B------:R-:W3:Y:S01]  /*106870*/  LDL R185, [R1+0x4108] ;  /* 0x0041080001b97983 */ /* 0x000ee20000100800 */
[----:B------:R-:W-:-:S03]  /*106880*/  MOV R17, R184 ;  /* 0x000000b800117202 */ /* 0x000fc60000000f00 */
[----:B------:R-:W3:Y:S04]  /*106890*/  LDL R184, [R1+0x40dc] ;  /* 0x0040dc0001b87983 */ /* 0x000ee80000100800 */
[----:B------:R1:W-:Y:S02]  /*1068a0*/  LDGSTS.E [R21+0x48f80], [R16.64], P2 ;  /* 0x48f8000010157fae */ /* 0x0003e40009121844 */
[----:B-1----:R-:W-:Y:S02]  /*1068b0*/  IMAD.MOV.U32 R16, RZ, RZ, R183 ;  /* 0x000000ffff107224 */ /* 0x002fe400078e00b7 */
[----:B------:R-:W3:Y:S01]  /*1068c0*/  LDL R183, [R1+0x40a0] ;  /* 0x0040a00001b77983 */ /* 0x000ee20000100800 */
[----:B------:R-:W-:-:S03]  /*1068d0*/  MOV R17, R182 ;  /* 0x000000b600117202 */ /* 0x000fc60000000f00 */
[----:B------:R-:W3:Y:S04]  /*1068e0*/  LDL R182, [R1+0x4094] ;  /* 0x0040940001b67983 */ /* 0x000ee80000100800 */
[----:B------:R1:W-:Y:S02]  /*1068f0*/  LDGSTS.E [R21+0x49600], [R16.64], P4 ;  /* 0x4960000010157fae */ /* 0x0003e4000a121844 */
[----:B-1----:R-:W-:Y:S02]  /*106900*/  MOV R17, R180 ;  /* 0x000000b400117202 */ /* 0x002fe40000000f00 */
        /* <DEDUP_REMOVED lines=8> */
[----:B------:R4:W-:Y:S01]  /*106990*/  LDGSTS.E [R21+0x49700], [R16.64], P4 ;  /* 0x4970000010157fae */ /* 0x0009e2000a121844 */
[----:B------:R-:W-:Y:S02]  /*1069a0*/  ISETP.GT.AND P2, PT, R20, 0x53, PT ;  /* 0x000000531400780c */ /* 0x000fe40003f44270 */
        /* <DEDUP_REMOVED lines=138> */
[----:B-1----:R-:W-:Y:S01]  /*107250*/  IMAD.MOV.U32 R16, RZ, RZ, R195 ;  /* 0x000000ffff107224 */ /* 0x002fe200078e00c3 */
[----:B------:R-:W-:Y:S01]  /*107260*/  ISETP.GT.AND P1, PT, R20, 0x6b, PT ;  /* 0x0000006b1400780c */ /* 0x000fe20003f24270 */
[----:B------:R-:W3:Y:S01]  /*107270*/  LDL R195, [R1+0x3d04] ;  /* 0x003d040001c37983 */ /* 0x000ee20000100800 */
[----:B------:R-:W-:-:S03]  /*107280*/  MOV R17, R194 ;  /* 0x000000c200117202 */ /* 0x000fc60000000f00 */
[----:B------:R-:W3:Y:S04]  /*107290*/  LDL R194, [R1+0x3d18] ;  /* 0x003d180001c27983 */ /* 0x000ee80000100800 */
[----:B------:R4:W-:Y:S02]  /*1072a0*/  LDGSTS.E [R21+0x4c700], [R16.64], P4 ;  /* 0x4c70000010157fae */ /* 0x0009e4000a121844 */
        /* <DEDUP_REMOVED lines=23> */
[----:B------:R-:W2:Y:S01]  /*107420*/  LDL R186, [R1+0x3c98] ;  /* 0x003c980001ba7983 */ /* 0x000ea20000100800 */
[----:B------:R-:W-:-:S03]  /*107430*/  IMAD.MOV.U32 R16, RZ, RZ, R187 ;  /* 0x000000ffff107224 */ /* 0x000fc600078e00bb */
[----:B------:R-:W2:Y:S04]  /*107440*/  LDL R187, [R1+0x3c84] ;  /* 0x003c840001bb7983 */ /* 0x000ea80000100800 */
[----:B------:R1:W-:Y:S02]  /*107450*/  LDGSTS.E [R21+0x4cf00], [R16.64], P2 ;  /* 0x4cf0000010157fae */ /* 0x0003e40009121844 */
[----:B-1----:R-:W-:Y:S02]  /*107460*/  IMAD.MOV.U32 R16, RZ, RZ, R185 ;  /* 0x000000ffff107224 */ /* 0x002fe400078e00b9 */
[----:B------:R-:W2:Y:S01]  /*107470*/  LDL R185, [R1+0x3c1c] ;  /* 0x003c1c0001b97983 */ /* 0x000ea20000100800 */
[----:B------:R-:W-:-:S03]  /*107480*/  MOV R17, R184 ;  /* 0x000000b800117202 */ /* 0x000fc60000000f00 */
[----:B------:R-:W2:Y:S04]  /*107490*/  LDL R184, [R1+0x3c90] ;  /* 0x003c900001b87983 */ /* 0x000ea80000100800 */
[----:B------:R1:W-:Y:S02]  /*1074a0*/  LDGSTS.E [R21+0x4cf80], [R16.64], P2 ;  /* 0x4cf8000010157fae */ /* 0x0003e40009121844 */
[----:B-1----:R-:W-:Y:S02]  /*1074b0*/  IMAD.MOV.U32 R16, RZ, RZ, R183 ;  /* 0x000000ffff107224 */ /* 0x002fe400078e00b7 */
[----:B------:R-:W2:Y:S01]  /*1074c0*/  LDL R183, [R1+0x3c14] ;  /* 0x003c140001b77983 */ /* 0x000ea20000100800 */
[----:B------:R-:W-:-:S03]  /*1074d0*/  MOV R17, R182 ;  /* 0x000000b600117202 */ /* 0x000fc60000000f00 */
[----:B------:R-:W2:Y:S04]  /*1074e0*/  LDL R182, [R1+0x3c88] ;  /* 0x003c880001b67983 */ /* 0x000ea80000100800 */
[----:B------:R1:W-:Y:S02]  /*1074f0*/  LDGSTS.E [R21+0x4d600], [R16.64], P4 ;  /* 0x4d60000010157fae */ /* 0x0003e4000a121844 */
[----:B-1----:R-:W-:Y:S02]  /*107500*/  MOV R17, R180 ;  /* 0x000000b400117202 */ /* 0x002fe40000000f00 */
[----:B------:R-:W2:Y:S01]  /*107510*/  LDL R180, [R1+0x3c80] ;  /* 0x003c800001b47983 */ /* 0x000ea20000100800 */
[----:B------:R-:W-:-:S03]  /*107520*/  IMAD.MOV.U32 R16, RZ, RZ, R181 ;  /* 0x000000ffff107224 */ /* 0x000fc600078e00b5 */
[----:B------:R-:W2:Y:S04]  /*107530*/  LDL R181, [R1+0x3c0c] ;  /* 0x003c0c0001b57983 */ /* 0x000ea80000100800 */
[----:B------:R1:W-:Y:S02]  /*107540*/  LDGSTS.E [R21+0x4d680], [R16.64], P4 ;  /* 0x4d68000010157fae */ /* 0x0003e4000a121844 */
[----:B-1----:R-:W-:Y:S01]  /*107550*/  IMAD.MOV.U32 R16, RZ, RZ, R200 ;  /* 0x000000ffff107224 */ /* 0x002fe200078e00c8 */
[----:B------:R-:W-:-:S05]  /*107560*/  MOV R17, R203 ;  /* 0x000000cb00117202 */ /* 0x000fca0000000f00 */
[----:B------:R1:W-:Y:S02]  /*107570*/  LDGSTS.E [R21+0x4d700], [R16.64], P4 ;  /* 0x4d70000010157fae */ /* 0x0003e4000a121844 */
[----:B-1----:R-:W-:Y:S01]  /*107580*/  IMAD.MOV.U32 R16, RZ, RZ, R198 ;  /* 0x000000ffff107224 */ /* 0x002fe200078e00c6 */
[----:B------:R-:W-:-:S05]  /*107590*/  MOV R17, R201 ;  /* 0x000000c900117202 */ /* 0x000fca0000000f00 */
[----:B------:R1:W-:Y:S01]  /*1075a0*/  LDGSTS.E [R21+0x4d780], [R16.64], P4 ;  /* 0x4d78000010157fae */ /* 0x0003e2000a121844 */
[----:B------:R-:W-:Y:S01]  /*1075b0*/  ISETP.GT.AND P2, PT, R20, 0x73, PT ;  /* 0x000000731400780c */ /* 0x000fe20003f44270 */
[----:B-1----:R-:W-:Y:S01]  /*1075c0*/  IMAD.MOV.U32 R16, RZ, RZ, R196 ;  /* 0x000000ffff107224 */ /* 0x002fe200078e00c4 */
[----:B------:R-:W-:-:S05]  /*1075d0*/  MOV R17, R199 ;  /* 0x000000c700117202 */ /* 0x000fca0000000f00 */
[----:B------:R1:W-:Y:S02]  /*1075e0*/  LDGSTS.E [R21+0x4de00], [R16.64], P1 ;  /* 0x4de0000010157fae */ /* 0x0003e40008921844 */
[----:B-1----:R-:W-:Y:S01]  /*1075f0*/  IMAD.MOV.U32 R16, RZ, RZ, R194 ;  /* 0x000000ffff107224 */ /* 0x002fe200078e00c2 */
[----:B------:R-:W-:-:S05]  /*107600*/  MOV R17, R197 ;  /* 0x000000c500117202 */ /* 0x000fca0000000f00 */
        /* <DEDUP_REMOVED lines=9> */
[----:B----4-:R-:W-:-:S05]  /*1076a0*/  IMAD.MOV.U32 R16, RZ, RZ, R192 ;  /* 0x000000ffff107224 */ /* 0x010fca00078e00c0 */
[----:B------:R1:W-:Y:S02]  /*1076b0*/  LDGSTS.E [R21+0x4df00], [R16.64], P1 ;  /* 0x4df0000010157fae */ /* 0x0003e40008921844 */
[----:B-1----:R-:W-:Y:S01]  /*1076c0*/  IMAD.MOV.U32 R16, RZ, RZ, R190 ;  /* 0x000000ffff107224 */ /* 0x002fe200078e00be */
[----:B------:R-:W-:-:S05]  /*1076d0*/  MOV R17, R193 ;  /* 0x000000c100117202 */ /* 0x000fca0000000f00 */
[----:B------:R1:W-:Y:S02]  /*1076e0*/  LDGSTS.E [R21+0x4df80], [R16.64], P1 ;  /* 0x4df8000010157fae */ /* 0x0003e40008921844 */
[----:B-1----:R-:W-:Y:S02]  /*1076f0*/  MOV R17, R191 ;  /* 0x000000bf00117202 */ /* 0x002fe40000000f00 */
[----:B------:R-:W-:Y:S01]  /*107700*/  ISETP.GT.AND P1, PT, R20, 0x7b, PT ;  /* 0x0000007b1400780c */ /* 0x000fe20003f24270 */
[----:B---3--:R-:W-:-:S05]  /*107710*/  IMAD.MOV.U32 R16, RZ, RZ, R188 ;  /* 0x000000ffff107224 */ /* 0x008fca00078e00bc */
[----:B------:R2:W-:Y:S02]  /*107720*/  LDGSTS.E [R21+0x4e600], [R16.64], P4 ;  /* 0x4e60000010157fae */ /* 0x0005e4000a121844 */
[----:B--2---:R-:W-:Y:S01]  /*107730*/  MOV R17, R189 ;  /* 0x000000bd00117202 */ /* 0x004fe20000000f00 */
[----:B------:R-:W-:-:S05]  /*107740*/  IMAD.MOV.U32 R16, RZ, RZ, R186 ;  /* 0x000000ffff107224 */ /* 0x000fca00078e00ba */
[----:B------:R1:W-:Y:S02]  /*107750*/  LDGSTS.E [R21+0x4e680], [R16.64], P4 ;  /* 0x4e68000010157fae */ /* 0x0003e4000a121844 */
[----:B-1----:R-:W-:Y:S01]  /*107760*/  MOV R17, R187 ;  /* 0x000000bb00117202 */ /* 0x002fe20000000f00 */
        /* <DEDUP_REMOVED lines=19> */
[----:B------:R-:W-:-:S05]  /*1078a0*/  IMAD.MOV.U32 R16, RZ, RZ, R142 ;  /* 0x000000ffff107224 */ /* 0x000fca00078e008e */
[----:B------:R1:W-:Y:S02]  /*1078b0*/  LDGSTS.E [R21+0x4ef00], [R16.64], P2 ;  /* 0x4ef0000010157fae */ /* 0x0003e40009121844 */
[----:B-1----:R-:W-:Y:S01]  /*1078c0*/  IMAD.MOV.U32 R16, RZ, RZ, R140 ;  /* 0x000000ffff107224 */ /* 0x002fe200078e008c */
[----:B------:R-:W-:-:S05]  /*1078d0*/  MOV R17, R141 ;  /* 0x0000008d00117202 */ /* 0x000fca0000000f00 */
[----:B------:R1:W-:Y:S02]  /*1078e0*/  LDGSTS.E [R21+0x4ef80], [R16.64], P2 ;  /* 0x4ef8000010157fae */ /* 0x0003e40009121844 */
[----:B-1----:R-:W-:Y:S01]  /*1078f0*/  IMAD.MOV.U32 R16, RZ, RZ, R138 ;  /* 0x000000ffff107224 */ /* 0x002fe200078e008a */
[----:B------:R-:W-:-:S05]  /*107900*/  MOV R17, R139 ;  /* 0x0000008b00117202 */ /* 0x000fca0000000f00 */
[----:B------:R1:W-:Y:S02]  /*107910*/  LDGSTS.E [R21+0x4f600], [R16.64], P4 ;  /* 0x4f60000010157fae */ /* 0x0003e4000a121844 */
[----:B-1----:R-:W-:Y:S01]  /*107920*/  IMAD.MOV.U32 R16, RZ, RZ, R136 ;  /* 0x000000ffff107224 */ /* 0x002fe200078e0088 */
[----:B------:R-:W-:-:S05]  /*107930*/  MOV R17, R137 ;  /* 0x0000008900117202 */ /* 0x000fca0000000f00 */
[----:B------:R1:W-:Y:S04]  /*107940*/  LDGSTS.E [R21+0x4f680], [R16.64], P4 ;  /* 0x4f68000010157fae */ /* 0x0003e8000a121844 */
[----:B------:R-:W2:Y:S01]  /*107950*/  S2R R251, SR_TID.X ;  /* 0x0000000000fb7919 */ /* 0x000ea20000002100 */
[----:B-1----:R-:W-:Y:S01]  /*107960*/  IMAD.MOV.U32 R16, RZ, RZ, R134 ;  /* 0x000000ffff107224 */ /* 0x002fe200078e0086 */
[----:B------:R-:W-:-:S05]  /*107970*/  MOV R17, R135 ;  /* 0x0000008700117202 */ /* 0x000fca0000000f00 */
[----:B------:R1:W-:Y:S04]  /*107980*/  LDGSTS.E [R21+0x4f700], [R16.64], P4 ;  /* 0x4f70000010157fae */ /* 0x0003e8000a121844 */
[----:B------:R-:W3:Y:S01]  /*107990*/  S2R R144, SR_TID.X ;  /* 0x0000000000907919 */ /* 0x000ee20000002100 */
        /* <DEDUP_REMOVED lines=8> */
[----:B------:R1:W-:Y:S01]  /*107a20*/  LDGSTS.E [R21+0x4fe80], [R16.64], P1 ;  /* 0x4fe8000010157fae */ /* 0x0003e20008921844 */
[----:B--2---:R-:W-:Y:S01]  /*107a30*/  LOP3.LUT R12, R251, 0x1f, RZ, 0xc0, !PT ;  /* 0x0000001ffb0c7812 */ /* 0x004fe200078ec0ff */
[----:B-1----:R-:W-:Y:S01]  /*107a40*/  IMAD.MOV.U32 R16, RZ, RZ, R126 ;  /* 0x000000ffff107224 */ /* 0x002fe200078e007e */
[----:B------:R-:W-:-:S05]  /*107a50*/  MOV R17, R127 ;  /* 0x0000007f00117202 */ /* 0x000fca0000000f00 */
[----:B------:R1:W-:Y:S01]  /*107a60*/  LDGSTS.E [R21+0x4ff00], [R16.64], P1 ;  /* 0x4ff0000010157fae */ /* 0x0003e20008921844 */
[----:B---3--:R-:W-:Y:S01]  /*107a70*/  LOP3.LUT R144, R144, 0x1f, RZ, 0xc0, !PT ;  /* 0x0000001f90907812 */ /* 0x008fe200078ec0ff */
[----:B-1----:R-:W-:Y:S01]  /*107a80*/  IMAD.MOV.U32 R16, RZ, RZ, R124 ;  /* 0x000000ffff107224 */ /* 0x002fe200078e007c */
[----:B------:R-:W-:-:S05]  /*107a90*/  MOV R17, R125 ;  /* 0x0000007d00117202 */ /* 0x000fca0000000f00 */
[----:B------:R1:W-:Y:S01]  /*107aa0*/  LDGSTS.E [R21+0x4ff80], [R16.64], P1 ;  /* 0x4ff8000010157fae */ /* 0x0003e20008921844 */
[-C--:B------:R-:W-:Y:S02]  /*107ab0*/  ISETP.GE.AND P1, PT, R12, R20.reuse, PT ;  /* 0x000000140c00720c */ /* 0x080fe40003f26270 */
[----:B------:R-:W-:Y:S01]  /*107ac0*/  LOP3.LUT R5, R144, 0x40, RZ, 0xfc, !PT ;  /* 0x0000004090057812 */ /* 0x000fe200078efcff */
[----:B------:R-:W-:Y:S01]  /*107ad0*/  IMAD.SHL.U32 R246, R12, 0x4, RZ ;  /* 0x000000040cf67824 */ /* 0x000fe200078e00ff */
[----:B------:R-:W-:Y:S01]  /*107ae0*/  LOP3.LUT R6, R144, 0x20, RZ, 0xfc, !PT ;  /* 0x0000002090067812 */ /* 0x000fe200078efcff */
[----:B------:R-:W0:Y:S01]  /*107af0*/  LDGDEPBAR ;  /* 0x00000000000079af */ /* 0x000e220000000000 */
[----:B------:R-:W-:Y:S02]  /*107b00*/  ISETP.GE.AND P4, PT, R5, R20, PT ;  /* 0x000000140500720c */ /* 0x000fe40003f86270 */
[----:B-1----:R-:W-:-:S04]  /*107b10*/  SEL R16, RZ, 0x4, P1 ;  /* 0x00000004ff107807 */ /* 0x002fc80000800000 */
[----:B------:R-:W-:Y:S02]  /*107b20*/  SEL R16, R16, RZ, !P0 ;  /* 0x000000ff10107207 */ /* 0x000fe40004000000 */
[----:B------:R-:W-:Y:S02]  /*107b30*/  LOP3.LUT R4, R144, 0x60, RZ, 0xfc, !PT ;  /* 0x0000006090047812 */ /* 0x000fe400078efcff */
[----:B------:R-:W-:Y:S02]  /*107b40*/  ISETP.NE.U32.AND P1, PT, R16, RZ, PT ;  /* 0x000000ff1000720c */ /* 0x000fe40003f25070 */
[----:B------:R-:W-:Y:S02]  /*107b50*/  SEL R16, RZ, 0x4, P4 ;  /* 0x00000004ff107807 */ /* 0x000fe40002000000 */
[----:B------:R-:W-:Y:S02]  /*107b60*/  ISETP.GE.AND P5, PT, R6, R20, PT ;  /* 0x000000140600720c */ /* 0x000fe40003fa6270 */
[----:B------:R-:W-:-:S02]  /*107b70*/  SEL R16, R16, RZ, !P0 ;  /* 0x000000ff10107207 */ /* 0x000fc40004000000 */
[----:B------:R-:W-:Y:S02]  /*107b80*/  ISETP.GE.AND P2, PT, R4, R20, PT ;  /* 0x000000140400720c */ /* 0x000fe40003f46270 */
[----:B------:R-:W-:Y:S02]  /*107b90*/  SEL R17, RZ, 0x4, P5 ;  /* 0x00000004ff117807 */ /* 0x000fe40002800000 */
[----:B------:R-:W-:Y:S02]  /*107ba0*/  ISETP.NE.U32.AND P4, PT, R16, RZ, PT ;  /* 0x000000ff1000720c */ /* 0x000fe40003f85070 */
[----:B------:R-:W-:Y:S02]  /*107bb0*/  SEL R16, RZ, 0x4, P2 ;  /* 0x00000004ff107807 */ /* 0x000fe40001000000 */
[----:B------:R-:W-:Y:S02]  /*107bc0*/  SEL R17, R17, RZ, !P0 ;  /* 0x000000ff11117207 */ /* 0x000fe40004000000 */
[----:B------:R-:W-:-:S02]  /*107bd0*/  SEL R16, R16, RZ, !P0 ;  /* 0x000000ff10107207 */ /* 0x000fc40004000000 */
[----:B------:R-:W-:Y:S02]  /*107be0*/  ISETP.NE.U32.AND P5, PT, R17, RZ, PT ;  /* 0x000000ff1100720c */ /* 0x000fe40003fa5070 */
[----:B------:R-:W-:Y:S02]  /*107bf0*/  ISETP.NE.U32.AND P0, PT, R16, RZ, PT ;  /* 0x000000ff1000720c */ /* 0x000fe40003f05070 */
[----:B------:R-:W-:-:S05]  /*107c00*/  LEA R16, R247, R246, 0x11 ;  /* 0x000000f6f7107211 */ /* 0x000fca00078e88ff */
[----:B------:R1:W-:Y:S02]  /*107c10*/  LDGSTS.E [R16], [R18.64], P1 ;  /* 0x0000000012107fae */ /* 0x0003e40008921844 */
        /* <DEDUP_REMOVED lines=120> */
[----:B------:R-:W-:Y:S01]  /*1083a0*/  STL [R1+0x6308], R251 ;  /* 0x006308fb01007387 */ /* 0x000fe20000100800 */
[----:B-1----:R-:W-:Y:S01]  /*1083b0*/  IMAD.MOV.U32 R18, RZ, RZ, R42 ;  /* 0x000000ffff127224 */ /* 0x002fe200078e002a */
[----:B------:R-:W-:Y:S02]  /*1083c0*/  MOV R19, R43 ;  /* 0x0000002b00137202 */ /* 0x000fe40000000f00 */
[----:B------:R1:W-:Y:S04]  /*1083d0*/  STL [R1+0x62f0], R12 ;  /* 0x0062f00c01007387 */ /* 0x0003e80000100800 */
[----:B------:R2:W-:Y:S04]  /*1083e0*/  LDGSTS.E [R16+0xa080], [R18.64], P5 ;  /* 0x0a08000012107fae */ /* 0x0005e8000a921844 */
[----:B------:R3:W-:Y:S04]  /*1083f0*/  STL.64 [R1+0x6430], R246 ;  /* 0x006430f601007387 */ /* 0x0007e80000100a00 */
[----:B------:R-:W4:Y:S01]  /*108400*/  LDL.LU.64 R20, [R1+0x2ed8] ;  /* 0x002ed80001147983 */ /* 0x000f220000300a00 */
[----:B--2---:R-:W-:Y:S01]  /*108410*/  IMAD.MOV.U32 R18, RZ, RZ, R40 ;  /* 0x000000ffff127224 */ /* 0x004fe200078e0028 */
[----:B------:R-:W-:-:S02]  /*108420*/  MOV R19, R41 ;  /* 0x0000002900137202 */ /* 0x000fc40000000f00 */
[----:B------:R-:W2:Y:S04]  /*108430*/  LDL.LU.64 R10, [R1+0x2ed0] ;  /* 0x002ed000010a7983 */ /* 0x000ea80000300a00 */
[----:B------:R1:W-:Y:S04]  /*108440*/  LDGSTS.E [R16+0xa100], [R18.64], P4 ;  /* 0x0a10000012107fae */ /* 0x0003e8000a121844 */
[----:B------:R-:W3:Y:S04]  /*108450*/  LDL.LU.64 R8, [R1+0x2ec8] ;  /* 0x002ec80001087983 */ /* 0x000ee80000300a00 */
[----:B------:R-:W3:Y:S01]  /*108460*/  LDL.LU.64 R6, [R1+0x2ec0] ;  /* 0x002ec00001067983 */ /* 0x000ee20000300a00 */
        /* <DEDUP_REMOVED lines=10> */
[----:B------:R-:W-:Y:S02]  /*108510*/  MOV R19, R27 ;  /* 0x0000001b00137202 */ /* 0x000fe40000000f00 */
[----:B------:R-:W3:Y:S04]  /*108520*/  LDL.LU.64 R26, [R1+0x2eb8] ;  /* 0x002eb800011a7983 */ /* 0x000ee80000300a00 */
[----:B------:R-:W3:Y:S04]  /*108530*/  LDL.LU.64 R4, [R1+0x2eb0] ;  /* 0x002eb00001047983 */ /* 0x000ee80000300a00 */
        /* <DEDUP_REMOVED lines=8> */
[----:B------:R1:W-:Y:S04]  /*1085c0*/  LDGSTS.E [R16+0xc000], [R18.64], P1 ;  /* 0x0c00000012107fae */ /* 0x0003e80008921844 */
[----:B------:R-:W3:Y:S04]  /*1085d0*/  LDL.LU.64 R34, [R1+0x2e98] ;  /* 0x002e980001227983 */ /* 0x000ee80000300a00 */
[----:B------:R-:W3:Y:S01]  /*1085e0*/  LDL.LU.64 R14, [R1+0x2e90] ;  /* 0x002e9000010e7983 */ /* 0x000ee20000300a00 */
[----:B-1----:R-:W-:Y:S01]  /*1085f0*/  IMAD.MOV.U32 R18, RZ, RZ, R28 ;  /* 0x000000ffff127224 */ /* 0x002fe200078e001c */
[----:B------:R-:W-:-:S02]  /*108600*/  MOV R19, R29 ;  /* 0x0000001d00137202 */ /* 0x000fc40000000f00 */
[----:B------:R-:W3:Y:S04]  /*108610*/  LDL.LU.64 R12, [R1+0x2e88] ;  /* 0x002e8800010c7983 */ /* 0x000ee80000300a00 */
[----:B------:R1:W-:Y:S04]  /*108620*/  LDGSTS.E [R16+0xc080], [R18.64], P5 ;  /* 0x0c08000012107fae */ /* 0x0003e8000a921844 */
[----:B------:R-:W3:Y:S01]  /*108630*/  LDL.LU.64 R40, [R1+0x2e80] ;  /* 0x002e800001287983 */ /* 0x000ee20000300a00 */
[----:B-1----:R-:W-:Y:S01]  /*108640*/  IMAD.MOV.U32 R18, RZ, RZ, R24 ;  /* 0x000000ffff127224 */ /* 0x002fe200078e0018 */
[----:B------:R-:W-:-:S05]  /*108650*/  MOV R19, R25 ;  /* 0x0000001900137202 */ /* 0x000fca0000000f00 */
[----:B------:R1:W-:Y:S02]  /*108660*/  LDGSTS.E [R16+0xc100], [R18.64], P4 ;  /* 0x0c10000012107fae */ /* 0x0003e4000a121844 */
[----:B-1----:R-:W-:Y:S01]  /*108670*/  IMAD.MOV.U32 R18, RZ, RZ, R22 ;  /* 0x000000ffff127224 */ /* 0x002fe200078e0016 */
[----:B------:R-:W-:-:S05]  /*108680*/  MOV R19, R23 ;  /* 0x0000001700137202 */ /* 0x000fca0000000f00 */
[----:B------:R1:W-:Y:S01]  /*108690*/  LDGSTS.E [R16+0xc180], [R18.64], P0 ;  /* 0x0c18000012107fae */ /* 0x0003e20008121844 */
[----:B----4-:R-:W-:-:S05]  /*1086a0*/  IADD3 R17, P2, R20, R3, RZ ;  /* 0x0000000314117210 */ /* 0x010fca0007f5e0ff */
[----:B-1----:R-:W-:Y:S01]  /*1086b0*/  IMAD.X R18, R21, 0x1, R2, P2 ;  /* 0x0000000115127824 */ /* 0x002fe200010e0602 */
[----:B--2---:R-:W-:-:S04]  /*1086c0*/  IADD3 R19, P2, R10, R3, RZ ;  /* 0x000000030a137210 */ /* 0x004fc80007f5e0ff */
[----:B------:R-:W-:Y:S02]  /*1086d0*/  IADD3.X R20, R11, R2, RZ, P2, !PT ;  /* 0x000000020b147210 */ /* 0x000fe400017fe4ff */
[----:B------:R-:W2:Y:S01]  /*1086e0*/  LDL.LU.64 R10, [R1+0x2e78] ;  /* 0x002e7800010a7983 */ /* 0x000ea20000300a00 */
[----:B---3--:R-:W-:-:S05]  /*1086f0*/  IADD3 R21, P2, R8, R3, RZ ;  /* 0x0000000308157210 */ /* 0x008fca0007f5e0ff */
[----:B------:R-:W-:Y:S01]  /*108700*/  IMAD.X R22, R9, 0x1, R2, P2 ;  /* 0x0000000109167824 */ /* 0x000fe200010e0602 */
[-C--:B------:R-:W-:Y:S01]  /*108710*/  IADD3 R23, P2, R6, R3.reuse, RZ ;  /* 0x0000000306177210 */ /* 0x080fe20007f5e0ff */
[----:B------:R-:W3:Y:S03]  /*108720*/  LDL.LU.64 R8, [R1+0x2e70] ;  /* 0x002e700001087983 */ /* 0x000ee60000300a00 */
[----:B------:R-:W-:Y:S02]  /*108730*/  IADD3.X R24, R7, R2, RZ, P2, !PT ;  /* 0x0000000207187210 */ /* 0x000fe400017fe4ff */
[----:B------:R-:W4:Y:S04]  /*108740*/  LDL.LU.64 R6, [R1+0x2e68] ;  /* 0x002e680001067983 */ /* 0x000f280000300a00 */
[----:B------:R-:W4:Y:S01]  /*108750*/  LDL.LU.64 R48, [R1+0x2e60] ;  /* 0x002e600001307983 */ /* 0x000f220000300a00 */
[----:B------:R-:W-:-:S05]  /*108760*/  IADD3 R25, P2, R26, R3, RZ ;  /* 0x000000031a197210 */ /* 0x000fca0007f5e0ff */
[----:B------:R-:W-:Y:S01]  /*108770*/  IMAD.X R26, R27, 0x1, R2, P2 ;  /* 0x000000011b1a7824 */ /* 0x000fe200010e0602 */
[----:B------:R-:W-:-:S04]  /*108780*/  IADD3 R27, P2, R4, R3, RZ ;  /* 0x00000003041b7210 */ /* 0x000fc80007f5e0ff */
[----:B------:R-:W-:Y:S02]  /*108790*/  IADD3.X R28, R5, R2, RZ, P2, !PT ;  /* 0x00000002051c7210 */ /* 0x000fe400017fe4ff */
[----:B------:R-:W4:Y:S04]  /*1087a0*/  LDL.LU.64 R4, [R1+0x2e58] ;  /* 0x002e580001047983 */ /* 0x000f280000300a00 */
[----:B------:R-:W4:Y:S04]  /*1087b0*/  LDL.LU.64 R52, [R1+0x2e50] ;  /* 0x002e500001347983 */ /* 0x000f280000300a00 */
[----:B------:R-:W4:Y:S04]  /*1087c0*/  LDL.LU.64 R54, [R1+0x2e48] ;  /* 0x002e480001367983 */ /* 0x000f280000300a00 */
[----:B------:R-:W4:Y:S01]  /*1087d0*/  LDL.LU.64 R56, [R1+0x2e40] ;  /* 0x002e400001387983 */ /* 0x000f220000300a00 */
[----:B------:R-:W-:-:S05]  /*1087e0*/  IADD3 R29, P2, R30, R3, RZ ;  /* 0x000000031e1d7210 */ /* 0x000fca0007f5e0ff */
[----:B------:R-:W-:Y:S01]  /*1087f0*/  IMAD.X R30, R31, 0x1, R2, P2 ;  /* 0x000000011f1e7824 */ /* 0x000fe200010e0602 */
[----:B------:R-:W-:-:S04]  /*108800*/  IADD3 R31, P2, R32, R3, RZ ;  /* 0x00000003201f7210 */ /* 0x000fc80007f5e0ff */
[----:B------:R-:W-:Y:S02]  /*108810*/  IADD3.X R32, R33, R2, RZ, P2, !PT ;  /* 0x0000000221207210 */ /* 0x000fe400017fe4ff */
[----:B------:R-:W-:-:S05]  /*108820*/  IADD3 R33, P2, R34, R3, RZ ;  /* 0x0000000322217210 */ /* 0x000fca0007f5e0ff */
[----:B------:R-:W-:Y:S01]  /*108830*/  IMAD.X R34, R35, 0x1, R2, P2 ;  /* 0x0000000123227824 */ /* 0x000fe200010e0602 */
[----:B------:R-:W-:-:S04]  /*108840*/  IADD3 R35, P2, R14, R3, RZ ;  /* 0x000000030e237210 */ /* 0x000fc80007f5e0ff */
[----:B------:R-:W-:Y:S02]  /*108850*/  IADD3.X R36, R15, R2, RZ, P2, !PT ;  /* 0x000000020f247210 */ /* 0x000fe400017fe4ff */
[----:B------:R-:W4:Y:S01]  /*108860*/  LDL.LU.64 R14, [R1+0x2e38] ;  /* 0x002e3800010e7983 */ /* 0x000f220000300a00 */
[----:B------:R-:W-:-:S05]  /*108870*/  IADD3 R37, P2, R12, R3, RZ ;  /* 0x000000030c257210 */ /* 0x000fca0007f5e0ff */
[----:B------:R-:W-:Y:S01]  /*108880*/  IMAD.X R38, R13, 0x1, R2, P2 ;  /* 0x000000010d267824 */ /* 0x000fe200010e0602 */
[-C--:B------:R-:W-:Y:S01]  /*108890*/  IADD3 R39, P2, R40, R3.reuse, RZ ;  /* 0x0000000328277210 */ /* 0x080fe20007f5e0ff */
[----:B------:R-:W4:Y:S03]  /*1088a0*/  LDL.LU.64 R12, [R1+0x2e30] ;  /* 0x002e3000010c7983 */ /* 0x000f260000300a00 */
[----:B------:R-:W-:Y:S01]  /*1088b0*/  IADD3.X R40, R41, R2, RZ, P2, !PT ;  /* 0x0000000229287210 */ /* 0x000fe200017fe4ff */
[----:B------:R-:W4:Y:S01]  /*1088c0*/  LDL.LU.64 R62, [R1+0x2e28] ;  /* 0x002e2800013e7983 */ /* 0x000f220000300a00 */
[----:B--2---:R-:W-:-:S05]  /*1088d0*/  IADD3 R41, P2, R10, R3, RZ ;  /* 0x000000030a297210 */ /* 0x004fca0007f5e0ff */
[----:B------:R-:W-:Y:S02]  /*1088e0*/  IMAD.X R42, R11, 0x1, R2, P2 ;  /* 0x000000010b2a7824 */ /* 0x000fe400010e0602 */
[----:B------:R-:W2:Y:S01]  /*1088f0*/  LDL.LU.64 R10, [R1+0x2e20] ;  /* 0x002e2000010a7983 */ /* 0x000ea20000300a00 */
[----:B---3--:R-:W-:-:S04]  /*108900*/  IADD3 R43, P2, R8, R3, RZ ;  /* 0x00000003082b7210 */ /* 0x008fc80007f5e0ff */
[----:B------:R-:W-:Y:S02]  /*108910*/  IADD3.X R44, R9, R2, RZ, P2, !PT ;  /* 0x00000002092c7210 */ /* 0x000fe400017fe4ff */
[----:B------:R-:W3:Y:S01]  /*108920*/  LDL.LU.64 R8, [R1+0x2e18] ;  /* 0x002e180001087983 */ /* 0x000ee20000300a00 */
[----:B----4-:R-:W-:-:S05]  /*108930*/  IADD3 R45, P2, R6, R3, RZ ;  /* 0x00000003062d7210 */ /* 0x010fca0007f5e0ff */
[----:B------:R-:W-:Y:S01]  /*108940*/  IMAD.X R46, R7, 0x1, R2, P2 ;  /* 0x00000001072e7824 */ /* 0x000fe200010e0602 */
[-C--:B------:R-:W-:Y:S01]  /*108950*/  IADD3 R47, P2, R48, R3.reuse, RZ ;  /* 0x00000003302f7210 */ /* 0x080fe20007f5e0ff */
[----:B------:R-:W4:Y:S03]  /*108960*/  LDL.LU.64 R6, [R1+0x2e10] ;  /* 0x002e100001067983 */ /* 0x000f260000300a00 */
[----:B------:R-:W-:Y:S02]  /*108970*/  IADD3.X R48, R49, R2, RZ, P2, !PT ;  /* 0x0000000231307210 */ /* 0x000fe400017fe4ff */
[----:B------:R-:W-:-:S05]  /*108980*/  IADD3 R49, P2, R4, R3, RZ ;  /* 0x0000000304317210 */ /* 0x000fca0007f5e0ff */
[----:B------:R-:W-:Y:S02]  /*108990*/  IMAD.X R50, R5, 0x1, R2, P2 ;  /* 0x0000000105327824 */ /* 0x000fe400010e0602 */
[----:B------:R-:W4:Y:S01]  /*1089a0*/  LDL.LU.64 R4, [R1+0x2e08] ;  /* 0x002e080001047983 */ /* 0x000f220000300a00 */
[----:B------:R-:W-:-:S03]  /*1089b0*/  IADD3 R51, P2, R52, R3, RZ ;  /* 0x0000000334337210 */ /* 0x000fc60007f5e0ff */
[----:B------:R-:W4:Y:S01]  /*1089c0*/  LDL.LU.64 R72, [R1+0x2e00] ;  /* 0x002e000001487983 */ /* 0x000f220000300a00 */
[-C--:B------:R-:W-:Y:S02]  /*1089d0*/  IADD3.X R52, R53, R2.reuse, RZ, P2, !PT ;  /* 0x0000000235347210 */ /* 0x080fe400017fe4ff */
[-C--:B------:R-:W-:Y:S01]  /*1089e0*/  IADD3 R53, P2, R54, R3.reuse, RZ ;  /* 0x0000000336357210 */ /* 0x080fe20007f5e0ff */
[----:B------:R-:W4:Y:S04]  /*1089f0*/  LDL.LU.64 R74, [R1+0x2df8] ;  /* 0x002df800014a7983 */ /* 0x000f280000300a00 */
[----:B------:R-:W-:Y:S01]  /*108a00*/  IMAD.X R54, R55, 0x1, R2, P2 ;  /* 0x0000000137367824 */ /* 0x000fe200010e0602 */
[-C--:B------:R-:W-:Y:S01]  /*108a10*/  IADD3 R55, P2, R56, R3.reuse, RZ ;  /* 0x0000000338377210 */ /* 0x080fe20007f5e0ff */
[----:B------:R-:W4:Y:S03]  /*108a20*/  LDL.LU.64 R76, [R1+0x2df0] ;  /* 0x002df000014c7983 */ /* 0x000f260000300a00 */
[----:B------:R-:W-:Y:S01]  /*108a30*/  IADD3.X R56, R57, R2, RZ, P2, !PT ;  /* 0x0000000239387210 */ /* 0x000fe200017fe4ff */
[----:B------:R-:W4:Y:S01]  /*108a40*/  LDL.LU.64 R78, [R1+0x2de8] ;  /* 0x002de800014e7983 */ /* 0x000f220000300a00 */
[----:B------:R-:W-:-:S05]  /*108a50*/  IADD3 R57, P2, R14, R3, RZ ;  /* 0x000000030e397210 */ /* 0x000fca0007f5e0ff */
[----:B------:R-:W-:Y:S02]  /*108a60*/  IMAD.X R58, R15, 0x1, R2, P2 ;  /* 0x000000010f3a7824 */ /* 0x000fe400010e0602 */
[----:B------:R-:W4:Y:S01]  /*108a70*/  LDL.LU.64 R14, [R1+0x2de0] ;  /* 0x002de000010e7983 */ /* 0x000f220000300a00 */
[----:B------:R-:W-:-:S04]  /*108a80*/  IADD3 R59, P2, R12, R3, RZ ;  /* 0x000000030c3b7210 */ /* 0x000fc80007f5e0ff */
[----:B------:R-:W-:Y:S02]  /*108a90*/  IADD3.X R60, R13, R2, RZ, P2, !PT ;  /* 0x000000020d3c7210 */ /* 0x000fe400017fe4ff */
[----:B------:R-:W4:Y:S01]  /*108aa0*/  LDL.LU.64 R12, [R1+0x2dd8] ;  /* 0x002dd800010c7983 */ /* 0x000f220000300a00 */
[----:B------:R-:W-:-:S03]  /*108ab0*/  IADD3 R61, P2, R62, R3, RZ ;  /* 0x000000033e3d7210 */ /* 0x000fc60007f5e0ff */
[----:B------:R-:W4:Y:S02]  /*108ac0*/  LDL.LU.64 R84, [R1+0x2dd0] ;  /* 0x002dd00001547983 */ /* 0x000f240000300a00 */
[----:B------:R-:W-:Y:S01]  /*108ad0*/  IMAD.X R62, R63, 0x1, R2, P2 ;  /* 0x000000013f3e7824 */ /* 0x000fe200010e0602 */
[----:B--2---:R-:W-:-:S04]  /*108ae0*/  IADD3 R63, P2, R10, R3, RZ ;  /* 0x000000030a3f7210 */ /* 0x004fc80007f5e0ff */
[----:B------:R-:W-:Y:S02]  /*108af0*/  IADD3.X R64, R11, R2, RZ, P2, !PT ;  /* 0x000000020b407210 */ /* 0x000fe400017fe4ff */
[----:B------:R-:W2:Y:S01]  /*108b00*/  LDL.LU.64 R10, [R1+0x2dc8] ;  /* 0x002dc800010a7983 */ /* 0x000ea20000300a00 */
[----:B---3--:R-:W-:-:S05]  /*108b10*/  IADD3 R65, P2, R8, R3, RZ ;  /* 0x0000000308417210 */ /* 0x008fca0007f5e0ff */
[----:B------:R-:W-:Y:S02]  /*108b20*/  IMAD.X R66, R9, 0x1, R2, P2 ;  /* 0x0000000109427824 */ /* 0x000fe400010e0602 */
[----:B------:R-:W3:Y:S01]  /*108b30*/  LDL.LU.64 R8, [R1+0x2dc0] ;  /* 0x002dc00001087983 */ /* 0x000ee20000300a00 */
[----:B----4-:R-:W-:-:S03]  /*108b40*/  IADD3 R67, P2, R6, R3, RZ ;  /* 0x0000000306437210 */ /* 0x010fc60007f5e0ff */
[----:B------:R-:W4:Y:S01]  /*108b50*/  LDL.LU.64 R90, [R1+0x2db8] ;  /* 0x002db800015a7983 */ /* 0x000f220000300a00 */
[----:B------:R-:W-:-:S03]  /*108b60*/  IADD3.X R68, R7, R2, RZ, P2, !PT ;  /* 0x0000000207447210 */ /* 0x000fc600017fe4ff */
[----:B------:R-:W4:Y:S01]  /*108b70*/  LDL.LU.64 R6, [R1+0x2db0] ;  /* 0x002db00001067983 */ /* 0x000f220000300a00 */
        /* <DEDUP_REMOVED lines=9> */
[----:B------:R-:W-:Y:S01]  /*108c10*/  IADD3 R75, P2, R76, R3, RZ ;  /* 0x000000034c4b7210 */ /* 0x000fe20007f5e0ff */
[----:B------:R-:W4:Y:S03]  /*108c20*/  LDL.LU.64 R100, [R1+0x2d90] ;  /* 0x002d900001647983 */ /* 0x000f260000300a00 */
[----:B------:R-:W-:-:S02]  /*108c30*/  IADD3.X R76, R77, R2, RZ, P2, !PT ;  /* 0x000000024d4c7210 */ /* 0x000fc400017fe4ff */
        /* <DEDUP_REMOVED lines=9> */
[----:B------:R-:W-:Y:S02]  /*108cd0*/  IADD3.X R84, R85, R2, RZ, P2, !PT ;  /* 0x0000000255547210 */ /* 0x000fe400017fe4ff */
[----:B--2---:R-:W-:-:S05]  /*108ce0*/  IADD3 R85, P2, R10, R3, RZ ;  /* 0x000000030a557210 */ /* 0x004fca0007f5e0ff */
[----:B------:R-:W-:Y:S02]  /*108cf0*/  IMAD.X R86, R11, 0x1, R2, P2 ;  /* 0x000000010b567824 */ /* 0x000fe400010e0602 */
[----:B------:R-:W2:Y:S01]  /*108d00*/  LDL.LU.64 R10, [R1+0x2d78] ;  /* 0x002d7800010a7983 */ /* 0x000ea20000300a00 */
[----:B---3--:R-:W-:-:S04]  /*108d10*/  IADD3 R87, P2, R8, R3, RZ ;  /* 0x0000000308577210 */ /* 0x008fc80007f5e0ff */
[----:B------:R-:W-:Y:S02]  /*108d20*/  IADD3.X R88, R9, R2, RZ, P2, !PT ;  /* 0x0000000209587210 */ /* 0x000fe400017fe4ff */
[-C--:B----4-:R-:W-:Y:S01]  /*108d30*/  IADD3 R89, P2, R90, R3.reuse, RZ ;  /* 0x000000035a597210 */ /* 0x090fe20007f5e0ff */
[----:B------:R-:W3:Y:S04]  /*108d40*/  LDL.LU.64 R8, [R1+0x2d70] ;  /* 0x002d700001087983 */ /* 0x000ee80000300a00 */
[----:B------:R-:W-:Y:S01]  /*108d50*/  IMAD.X R90, R91, 0x1, R2, P2 ;  /* 0x000000015b5a7824 */ /* 0x000fe200010e0602 */
[----:B------:R-:W-:-:S04]  /*108d60*/  IADD3 R91, P2, R6, R3, RZ ;  /* 0x00000003065b7210 */ /* 0x000fc80007f5e0ff */
[----:B------:R-:W-:Y:S02]  /*108d70*/  IADD3.X R92, R7, R2, RZ, P2, !PT ;  /* 0x00000002075c7210 */ /* 0x000fe400017fe4ff */
[----:B------:R-:W4:Y:S01]  /*108d80*/  LDL.LU.64 R6, [R1+0x2d68] ;  /* 0x002d680001067983 */ /* 0x000f220000300a00 */
[----:B------:R-:W-:-:S05]  /*108d90*/  IADD3 R93, P2, R4, R3, RZ ;  /* 0x00000003045d7210 */ /* 0x000fca0007f5e0ff */
[----:B------:R-:W-:Y:S02]  /*108da0*/  IMAD.X R94, R5, 0x1, R2, P2 ;  /* 0x00000001055e7824 */ /* 0x000fe400010e0602 */
[----:B------:R-:W4:Y:S04]  /*108db0*/  LDL.LU.64 R4, [R1+0x2d60] ;  /* 0x002d600001047983 */ /* 0x000f280000300a00 */
[----:B------:R-:W4:Y:S04]  /*108dc0*/  LDL.LU.64 R114, [R1+0x2d58] ;  /* 0x002d580001727983 */ /* 0x000f280000300a00 */
[----:B------:R-:W4:Y:S04]  /*108dd0*/  LDL.LU.64 R116, [R1+0x2d50] ;  /* 0x002d500001747983 */ /* 0x000f280000300a00 */
[----:B------:R-:W4:Y:S04]  /*108de0*/  LDL.LU.64 R118, [R1+0x2d48] ;  /* 0x002d480001767983 */ /* 0x000f280000300a00 */
[----:B------:R-:W4:Y:S04]  /*108df0*/  LDL.LU.64 R120, [R1+0x2d40] ;  /* 0x002d400001787983 */ /* 0x000f280000300a00 */
[----:B------:R-:W4:Y:S04]  /*108e00*/  LDL.LU.64 R122, [R1+0x2d38] ;  /* 0x002d3800017a7983 */ /* 0x000f280000300a00 */
        /* <DEDUP_REMOVED lines=52> */
[----:B------:R-:W-:Y:S01]  /*109150*/  IADD3.X R136, R13, R2, RZ, P2, !PT ;  /* 0x000000020d887210 */ /* 0x000fe200017fe4ff */
[----:B------:R-:W-:Y:S01]  /*109160*/  STL.64 [R1+0x6438], R2 ;  /* 0x0064380201007387 */ /* 0x000fe20000100a00 */
        /* <DEDUP_REMOVED lines=47> */
[----:B--2---:R-:W-:-:S05]  /*109460*/  IADD3 R137, P2, R10, R3, RZ ;  /* 0x000000030a897210 */ /* 0x004fca0007f5e0ff */
[----:B------:R-:W-:Y:S01]  /*109470*/  IMAD.X R138, R11, 0x1, R2, P2 ;  /* 0x000000010b8a7824 */ /* 0x000fe200010e0602 */
[----:B---3--:R-:W-:-:S04]  /*109480*/  IADD3 R139, P2, R8, R3, RZ ;  /* 0x00000003088b7210 */ /* 0x008fc80007f5e0ff */
[----:B------:R-:W-:Y:S02]  /*109490*/  IADD3.X R140, R9, R2, RZ, P2, !PT ;  /* 0x00000002098c7210 */ /* 0x000fe400017fe4ff */
[----:B----4-:R-:W-:-:S05]  /*1094a0*/  IADD3 R141, P2, R6, R3, RZ ;  /* 0x00000003068d7210 */ /* 0x010fca0007f5e0ff */
[----:B------:R-:W-:Y:S01]  /*1094b0*/  IMAD.X R142, R7, 0x1, R2, P2 ;  /* 0x00000001078e7824 */ /* 0x000fe200010e0602 */
[----:B------:R-:W-:Y:S01]  /*1094c0*/  MOV R7, R145 ;  /* 0x0000009100077202 */ /* 0x000fe20000000f00 */
[----:B------:R-:W-:-:S05]  /*1094d0*/  IMAD.MOV.U32 R6, RZ, RZ, R148 ;  /* 0x000000ffff067224 */ /* 0x000fca00078e0094 */
[----:B------:R1:W-:Y:S02]  /*1094e0*/  STL.64 [R1+0x1e50], R6 ;  /* 0x001e500601007387 */ /* 0x0003e40000100a00 */
[----:B-1----:R-:W-:Y:S01]  /*1094f0*/  IMAD.MOV.U32 R6, RZ, RZ, R160 ;  /* 0x000000ffff067224 */ /* 0x002fe200078e00a0 */
[----:B------:R-:W-:Y:S02]  /*109500*/  MOV R7, R157 ;  /* 0x0000009d00077202 */ /* 0x000fe40000000f00 */
[----:B------:R-:W-:Y:S01]  /*109510*/  IADD3 R143, P2, R4, R3, RZ ;  /* 0x00000003048f7210 */ /* 0x000fe20007f5e0ff */
[----:B------:R-:W-:Y:S01]  /*109520*/  IMAD.MOV.U32 R4, RZ, RZ, R152 ;  /* 0x000000ffff047224 */ /* 0x000fe200078e0098 */
[----:B------:R-:W-:Y:S02]  /*109530*/  MOV R3, R153 ;  /* 0x0000009900037202 */ /* 0x000fe40000000f00 */
[----:B------:R-:W-:Y:S01]  /*109540*/  IADD3.X R144, R5, R2, RZ, P2, !PT ;  /* 0x0000000205907210 */ /* 0x000fe200017fe4ff */
[----:B------:R-:W-:Y:S01]  /*109550*/  IMAD.MOV.U32 R2, RZ, RZ, R156 ;  /* 0x000000ffff027224 */ /* 0x000fe200078e009c */
[----:B------:R-:W-:-:S05]  /*109560*/  MOV R5, R149 ;  /* 0x0000009500057202 */ /* 0x000fca0000000f00 */
[----:B------:R1:W-:Y:S04]  /*109570*/  STL.64 [R1+0x1e48], R4 ;  /* 0x001e480401007387 */ /* 0x0003e80000100a00 */
[----:B------:R2:W-:Y:S04]  /*109580*/  STL.64 [R1+0x1e40], R2 ;  /* 0x001e400201007387 */ /* 0x0005e80000100a00 */
[----:B------:R-:W-:Y:S01]  /*109590*/  STL.64 [R1+0x1e38], R6 ;  /* 0x001e380601007387 */ /* 0x000fe20000100a00 */
[----:B-1----:R-:W-:Y:S01]  /*1095a0*/  IMAD.MOV.U32 R4, RZ, RZ, R164 ;  /* 0x000000ffff047224 */ /* 0x002fe200078e00a4 */
[----:B------:R-:W-:Y:S01]  /*1095b0*/  MOV R5, R161 ;  /* 0x000000a100057202 */ /* 0x000fe20000000f00 */
[----:B--2---:R-:W-:Y:S01]  /*1095c0*/  IMAD.MOV.U32 R2, RZ, RZ, R166 ;  /* 0x000000ffff027224 */ /* 0x004fe200078e00a6 */
[----:B------:R-:W-:-:S03]  /*1095d0*/  MOV R3, R165 ;  /* 0x000000a500037202 */ /* 0x000fc60000000f00 */
        /* <DEDUP_REMOVED lines=18> */
[----:B------:R-:W2:Y:S04]  /*109700*/  LDL.64 R42, [R1+0x1e30] ;  /* 0x001e3000012a7983 */ /* 0x000ea80000100a00 */
[----:B------:R1:W-:Y:S04]  /*109710*/  STL.64 [R1+0x2e88], R210 ;  /* 0x002e88d201007387 */ /* 0x0003e80000100a00 */
[----:B------:R-:W2:Y:S04]  /*109720*/  LDL.64 R44, [R1+0x1e38] ;  /* 0x001e3800012c7983 */ /* 0x000ea80000100a00 */
[----:B------:R-:W-:Y:S04]  /*109730*/  STL.64 [R1+0x2e80], R38 ;  /* 0x002e802601007387 */ /* 0x000fe80000100a00 */
[----:B------:R-:W2:Y:S04]  /*109740*/  LDL.64 R46, [R1+0x1e40] ;  /* 0x001e4000012e7983 */ /* 0x000ea80000100a00 */
[----:B------:R-:W-:Y:S04]  /*109750*/  STL.64 [R1+0x2e78], R40 ;  /* 0x002e782801007387 */ /* 0x000fe80000100a00 */
[----:B------:R-:W2:Y:S04]  /*109760*/  LDL.64 R48, [R1+0x1e48] ;  /* 0x001e480001307983 */ /* 0x000ea80000100a00 */
[----:B------:R-:W-:Y:S04]  /*109770*/  STL.64 [R1+0x2e70], R36 ;  /* 0x002e702401007387 */ /* 0x000fe80000100a00 */
[----:B------:R-:W2:Y:S01]  /*109780*/  LDL.64 R50, [R1+0x1e50] ;  /* 0x001e500001327983 */ /* 0x000ea20000100a00 */
[----:B------:R-:W-:Y:S01]  /*109790*/  MOV R29, R52 ;  /* 0x00000034001d7202 */ /* 0x000fe20000000f00 */
[----:B------:R-:W-:Y:S01]  /*1097a0*/  IMAD.MOV.U32 R26, RZ, RZ, R53 ;  /* 0x000000ffff1a7224 */ /* 0x000fe200078e0035 */
[----:B------:R-:W-:Y:S01]  /*1097b0*/  MOV R27, R54 ;  /* 0x00000036001b7202 */ /* 0x000fe20000000f00 */
[----:B------:R-:W-:Y:S01]  /*1097c0*/  STL.64 [R1+0x2e68], R34 ;  /* 0x002e682201007387 */ /* 0x000fe20000100a00 */
[----:B------:R-:W-:Y:S01]  /*1097d0*/  IMAD.MOV.U32 R24, RZ, RZ, R55 ;  /* 0x000000ffff187224 */ /* 0x000fe200078e0037 */
[----:B------:R-:W-:Y:S01]  /*1097e0*/  MOV R25, R56 ;  /* 0x0000003800197202 */ /* 0x000fe20000000f00 */
[----:B------:R-:W-:Y:S01]  /*1097f0*/  IMAD.MOV.U32 R22, RZ, RZ, R57 ;  /* 0x000000ffff167224 */ /* 0x000fe200078e0039 */
[----:B------:R-:W-:Y:S01]  /*109800*/  STL.64 [R1+0x2e60], R32 ;  /* 0x002e602001007387 */ /* 0x000fe20000100a00 */
        /* <DEDUP_REMOVED lines=13> */
[----:B------:R-:W-:-:S02]  /*1098e0*/  MOV R173, R68 ;  /* 0x0000004400ad7202 */ /* 0x000fc40000000f00 */
[----:B------:R-:W-:Y:S01]  /*1098f0*/  STL.64 [R1+0x2e40], R24 ;  /* 0x002e401801007387 */ /* 0x000fe20000100a00 */
[----:B------:R-:W-:Y:S01]  /*109900*/  IMAD.MOV.U32 R170, RZ, RZ, R69 ;  /* 0x000000ffffaa7224 */ /* 0x000fe200078e0045 */
[----:B------:R-:W-:Y:S02]  /*109910*/  MOV R171, R70 ;  /* 0x0000004600ab7202 */ /* 0x000fe40000000f00 */
[----:B------:R-:W-:Y:S01]  /*109920*/  STL.64 [R1+0x2e38], R22 ;  /* 0x002e381601007387 */ /* 0x000fe20000100a00 */
[----:B------:R-:W-:Y:S01]  /*109930*/  IMAD.MOV.U32 R168, RZ, RZ, R71 ;  /* 0x000000ffffa87224 */ /* 0x000fe200078e0047 */
[----:B------:R-:W-:Y:S02]  /*109940*/  MOV R169, R72 ;  /* 0x0000004800a97202 */ /* 0x000fe40000000f00 */
        /* <DEDUP_REMOVED lines=78> */
[----:B------:R1:W-:Y:S01]  /*109e30*/  STL.64 [R1+0x2d60], R216 ;  /* 0x002d60d801007387 */ /* 0x0003e20000100a00 */
        /* <DEDUP_REMOVED lines=11> */
[----:B------:R1:W-:Y:S01]  /*109ef0*/  STL.64 [R1+0x2d40], R214 ;  /* 0x002d40d601007387 */ /* 0x0003e20000100a00 */
[----:B------:R-:W-:Y:S01]  /*109f00*/  IMAD.MOV.U32 R14, RZ, RZ, R133 ;  /* 0x000000ffff0e7224 */ /* 0x000fe200078e0085 */
[----:B------:R-:W-:-:S02]  /*109f10*/  MOV R15, R134 ;  /* 0x00000086000f7202 */ /* 0x000fc40000000f00 */
[----:B------:R1:W-:Y:S01]  /*109f20*/  STL.64 [R1+0x2d38], R212 ;  /* 0x002d38d401007387 */ /* 0x0003e20000100a00 */
        /* <DEDUP_REMOVED lines=9> */
[----:B-1----:R-:W-:Y:S01]  /*109fc0*/  IMAD.MOV.U32 R4, RZ, RZ, R141 ;  /* 0x000000ffff047224 */ /* 0x002fe200078e008d */
[----:B------:R-:W-:Y:S02]  /*109fd0*/  MOV R5, R142 ;  /* 0x0000008e00057202 */ /* 0x000fe40000000f00 */
        /* <DEDUP_REMOVED lines=8> */
[----:B------:R1:W-:Y:S04]  /*10a060*/  STL.64 [R1+0x2ce8], R4 ;  /* 0x002ce80401007387 */ /* 0x0003e80000100a00 */
[----:B------:R1:W-:Y:S04]  /*10a070*/  STL.64 [R1+0x2ce0], R6 ;  /* 0x002ce00601007387 */ /* 0x0003e80000100a00 */
        /* <DEDUP_REMOVED lines=42> */
[----:B-1----:R-:W2:Y:S04]  /*10a320*/  LDL.LU.64 R2, [R1+0x6438] ;  /* 0x0064380001027983 */ /* 0x002ea80000300a00 */
[----:B------:R2:W-:Y:S04]  /*10a330*/  LDGSTS.E [R16+0x17100], [R160.64], P4 ;  /* 0x17100000a0107fae */ /* 0x0005e8000a121844 */
[----:B---3--:R-:W3:Y:S04]  /*10a340*/  LDL.LU.64 R246, [R1+0x6430] ;  /* 0x0064300001f67983 */ /* 0x008ee80000300a00 */
[----:B------:R2:W-:Y:S04]  /*10a350*/  LDGSTS.E [R16+0x17180], [R156.64], P0 ;  /* 0x171800009c107fae */ /* 0x0005e80008121844 */
[----:B----4-:R-:W4:Y:S04]  /*10a360*/  LDL.LU.64 R180, [R1+0x6428] ;  /* 0x0064280001b47983 */ /* 0x010f280000300a00 */
        /* <DEDUP_REMOVED lines=32> */
[----:B------:R1:W-:Y:S04]  /*10a570*/  LDGSTS.E [R16+0x1c080], [R220.64], P5 ;  /* 0x1c080000dc107fae */ /* 0x0003e8000a921844 */
[----:B-1----:R-:W2:Y:S04]  /*10a580*/  LDL R216, [R1+0x2f04] ;  /* 0x002f040001d87983 */ /* 0x002ea80000100800 */
[----:B------:R-:W4:Y:S04]  /*10a590*/  LDL R217, [R1+0x2f08] ;  /* 0x002f080001d97983 */ /* 0x000f280000100800 */
[----:B------:R1:W-:Y:S04]  /*10a5a0*/  LDGSTS.E [R16+0x1c100], [R218.64], P4 ;  /* 0x1c100000da107fae */ /* 0x0003e8000a121844 */
[----:B------:R1:W-:Y:S04]  /*10a5b0*/  LDGSTS.E [R16+0x1c180], [R214.64], P0 ;  /* 0x1c180000d6107fae */ /* 0x0003e80008121844 */
[----:B------:R1:W-:Y:S04]  /*10a5c0*/  LDGSTS.E [R16+0x1d000], [R212.64], P1 ;  /* 0x1d000000d4107fae */ /* 0x0003e80008921844 */
[----:B-1----:R-:W1:Y:S04]  /*10a5d0*/  S2R R219, SR_TID.X ;  /* 0x0000000000db7919 */ /* 0x002e680000002100 */
[----:B------:R-:W4:Y:S04]  /*10a5e0*/  LDL R214, [R1+0x2f0c] ;  /* 0x002f0c0001d67983 */ /* 0x000f280000100800 */
[----:B------:R-:W4:Y:S04]  /*10a5f0*/  LDL R215, [R1+0x2f10] ;  /* 0x002f100001d77983 */ /* 0x000f280000100800 */
[----:B------:R-:W4:Y:S04]  /*10a600*/  LDL R212, [R1+0x2f14] ;  /* 0x002f140001d47983 */ /* 0x000f280000100800 */
[----:B------:R-:W4:Y:S04]  /*10a610*/  LDL R213, [R1+0x2f18] ;  /* 0x002f180001d57983 */ /* 0x000f280000100800 */
[----:B------:R-:W4:Y:S04]  /*10a620*/  LDL R222, [R1+0x2f1c] ;  /* 0x002f1c0001de7983 */ /* 0x000f280000100800 */
[----:B------:R-:W4:Y:S01]  /*10a630*/  LDL R223, [R1+0x2f20] ;  /* 0x002f200001df7983 */ /* 0x000f220000100800 */
[----:B-1----:R-:W-:-:S03]  /*10a640*/  LOP3.LUT R219, R219, 0x1f, RZ, 0xc0, !PT ;  /* 0x0000001fdbdb7812 */ /* 0x002fc600078ec0ff */
[----:B------:R-:W4:Y:S04]  /*10a650*/  LDL R220, [R1+0x3004] ;  /* 0x0030040001dc7983 */ /* 0x000f280000100800 */
[----:B------:R-:W4:Y:S04]  /*10a660*/  LDL R221, [R1+0x3008] ;  /* 0x0030080001dd7983 */ /* 0x000f280000100800 */
[----:B------:R1:W-:Y:S04]  /*10a670*/  LDGSTS.E [R16+0x1d080], [R162.64], P5 ;  /* 0x1d080000a2107fae */ /* 0x0003e8000a921844 */
[----:B------:R1:W-:Y:S01]  /*10a680*/  LDGSTS.E [R16+0x1d100], [R158.64], P4 ;  /* 0x1d1000009e107fae */ /* 0x0003e2000a121844 */
[----:B------:R-:W-:-:S03]  /*10a690*/  IMAD.SHL.U32 R219, R219, 0x4, RZ ;  /* 0x00000004dbdb7824 */ /* 0x000fc600078e00ff */
[----:B------:R1:W-:Y:S04]  /*10a6a0*/  LDGSTS.E [R16+0x1d180], [R154.64], P0 ;  /* 0x1d1800009a107fae */ /* 0x0003e80008121844 */
[----:B------:R1:W-:Y:S04]  /*10a6b0*/  LDGSTS.E [R16+0x1e000], [R150.64], P1 ;  /* 0x1e00000096107fae */ /* 0x0003e80008921844 */
[----:B------:R1:W-:Y:S04]  /*10a6c0*/  LDGSTS.E [R16+0x1e080], [R146.64], P5 ;  /* 0x1e08000092107fae */ /* 0x0003e8000a921844 */
[----:B------:R1:W-:Y:S04]  /*10a6d0*/  LDGSTS.E [R16+0x1e100], [R14.64], P4 ;  /* 0x1e1000000e107fae */ /* 0x0003e8000a121844 */
[----:B------:R-:W4:Y:S04]  /*10a6e0*/  LDL R232, [R1+0x300c] ;  /* 0x00300c0001e87983 */ /* 0x000f280000100800 */
[----:B------:R-:W4:Y:S04]  /*10a6f0*/  LDL R233, [R1+0x3010] ;  /* 0x0030100001e97983 */ /* 0x000f280000100800 */
[----:B------:R1:W-:Y:S04]  /*10a700*/  LDGSTS.E [R16+0x1e180], [R12.64], P0 ;  /* 0x1e1800000c107fae */ /* 0x0003e80008121844 */
[----:B------:R1:W-:Y:S04]  /*10a710*/  LDGSTS.E [R16+0x1f000], [R10.64], P1 ;  /* 0x1f0000000a107fae */ /* 0x0003e80008921844 */
[----:B------:R1:W-:Y:S04]  /*10a720*/  LDGSTS.E [R16+0x1f080], [R8.64], P5 ;  /* 0x1f08000008107fae */ /* 0x0003e8000a921844 */
[----:B------:R1:W-:Y:S04]  /*10a730*/  LDGSTS.E [R16+0x1f100], [R4.64], P4 ;  /* 0x1f10000004107fae */ /* 0x0003e8000a121844 */
[----:B------:R-:W4:Y:S04]  /*10a740*/  LDL R218, [R1+0x3014] ;  /* 0x0030140001da7983 */ /* 0x000f280000100800 */
[----:B------:R2:W-:Y:S01]  /*10a750*/  LDGSTS.E [R16+0x1f180], [R6.64], P0 ;  /* 0x1f18000006107fae */ /* 0x0005e20008121844 */
[----:B-1----:R-:W-:-:S03]  /*10a760*/  LOP3.LUT R4, R219, 0x10, RZ, 0x3c, !PT ;  /* 0x00000010db047812 */ /* 0x002fc600078e3cff */
[----:B------:R-:W4:Y:S04]  /*10a770*/  LDL R219, [R1+0x3018] ;  /* 0x0030180001db7983 */ /* 0x000f280000100800 */
[----:B---3--:R1:W-:Y:S04]  /*10a780*/  STL.64 [R1+0x63a0], R246 ;  /* 0x0063a0f601007387 */ /* 0x0083e80000100a00 */
[----:B------:R-:W3:Y:S04]  /*10a790*/  LDL R230, [R1+0x301c] ;  /* 0x00301c0001e67983 */ /* 0x000ee80000100800 */
[----:B------:R-:W3:Y:S01]  /*10a7a0*/  LDL R231, [R1+0x3020] ;  /* 0x0030200001e77983 */ /* 0x000ee20000100800 */
[----:B------:R-:W-:-:S03]  /*10a7b0*/  LEA R17, R247, R4, 0x11 ;  /* 0x00000004f7117211 */ /* 0x000fc600078e88ff */
[----:B------:R-:W3:Y:S04]  /*10a7c0*/  LDL R228, [R1+0x310c] ;  /* 0x00310c0001e47983 */ /* 0x000ee80000100800 */
[----:B------:R-:W3:Y:S04]  /*10a7d0*/  LDL R229, [R1+0x3110] ;  /* 0x0031100001e57983 */ /* 0x000ee80000100800 */
[----:B------:R-:W3:Y:S04]  /*10a7e0*/  LDL R226, [R1+0x311c] ;  /* 0x00311c0001e27983 */ /* 0x000ee80000100800 */
[----:B------:R-:W3:Y:S04]  /*10a7f0*/  LDL R227, [R1+0x3120] ;  /* 0x0031200001e37983 */ /* 0x000ee80000100800 */
[----:B------:R-:W3:Y:S04]  /*10a800*/  LDL R224, [R1+0x320c] ;  /* 0x00320c0001e07983 */ /* 0x000ee80000100800 */
[----:B------:R-:W3:Y:S01]  /*10a810*/  LDL R225, [R1+0x3210] ;  /* 0x0032100001e17983 */ /* 0x000ee20000100800 */
[----:B--2---:R-:W-:-:S03]  /*10a820*/  MOV R19, R216 ;  /* 0x000000d800137202 */ /* 0x004fc60000000f00 */
[----:B------:R-:W2:Y:S01]  /*10a830*/  LDL R216, [R1+0x3104] ;  /* 0x0031040001d87983 */ /* 0x000ea20000100800 */
[----:B----4-:R-:W-:-:S03]  /*10a840*/  IMAD.MOV.U32 R18, RZ, RZ, R217 ;  /* 0x000000ffff127224 */ /* 0x010fc600078e00d9 */
[----:B------:R-:W4:Y:S04]  /*10a850*/  LDL R217, [R1+0x3108] ;  /* 0x0031080001d97983 */ /* 0x000f280000100800 */
[----:B------:R1:W-:Y:S02]  /*10a860*/  LDGSTS.E [R17+0x200], [R18.64], P1 ;  /* 0x0020000012117fae */ /* 0x0003e40008921844 */
[----:B-1----:R-:W-:Y:S02]  /*10a870*/  MOV R19, R214 ;  /* 0x000000d600137202 */ /* 0x002fe40000000f00 */
        /* <DEDUP_REMOVED lines=22> */
[----:B------:R1:W-:Y:S04]  /*10a9e0*/  LDGSTS.E [R17+0x1280], [R18.64], P5 ;  /* 0x0128000012117fae */ /* 0x0003e8000a921844 */
[----:B------:R-:W4:Y:S01]  /*10a9f0*/  LDL R232, [R1+0x340c] ;  /* 0x00340c0001e87983 */ /* 0x000f220000100800 */
[----:B-1----:R-:W-:Y:S01]  /*10aa00*/  IMAD.MOV.U32 R18, RZ, RZ, R219 ;  /* 0x000000ffff127224 */ /* 0x002fe200078e00db */
[----:B------:R-:W-:-:S02]  /*10aa10*/  MOV R19, R218 ;  /* 0x000000da00137202 */ /* 0x000fc40000000f00 */
[----:B------:R-:W4:Y:S04]  /*10aa20*/  LDL R219, [R1+0x3308] ;  /* 0x0033080001db7983 */ /* 0x000f280000100800 */
[----:B------:R-:W4:Y:S04]  /*10aa30*/  LDL R218, [R1+0x3304] ;  /* 0x0033040001da7983 */ /* 0x000f280000100800 */
[----:B------:R3:W-:Y:S02]  /*10aa40*/  LDGSTS.E [R17+0x1300], [R18.64], P4 ;  /* 0x0130000012117fae */ /* 0x0007e4000a121844 */
[----:B---3--:R-:W-:-:S02]  /*10aa50*/  MOV R19, R230 ;  /* 0x000000e600137202 */ /* 0x008fc40000000f00 */
[----:B------:R-:W3:Y:S01]  /*10aa60*/  LDL R230, [R1+0x341c] ;  /* 0x00341c0001e67983 */ /* 0x000ee20000100800 */
[----:B------:R-:W-:-:S03]  /*10aa70*/  IMAD.MOV.U32 R18, RZ, RZ, R231 ;  /* 0x000000ffff127224 */ /* 0x000fc600078e00e7 */
[----:B------:R-:W3:Y:S04]  /*10aa80*/  LDL R231, [R1+0x3420] ;  /* 0x0034200001e77983 */ /* 0x000ee80000100800 */
[----:B------:R2:W-:Y:S02]  /*10aa90*/  LDGSTS.E [R17+0x1380], [R18.64], P0 ;  /* 0x0138000012117fae */ /* 0x0005e40008121844 */
[----:B--2---:R-:W-:Y:S02]  /*10aaa0*/  MOV R19, R216 ;  /* 0x000000d800137202 */ /* 0x004fe40000000f00 */
[----:B------:R-:W2:Y:S01]  /*10aab0*/  LDL R216, [R1+0x330c] ;  /* 0x00330c0001d87983 */ /* 0x000ea20000100800 */
[----:B----4-:R-:W-:-:S03]  /*10aac0*/  IMAD.MOV.U32 R18, RZ, RZ, R217 ;  /* 0x000000ffff127224 */ /* 0x010fc600078e00d9 */
[----:B------:R-:W4:Y:S04]  /*10aad0*/  LDL R217, [R1+0x3310] ;  /* 0x0033100001d97983 */ /* 0x000f280000100800 */
[----:B------:R1:W-:Y:S02]  /*10aae0*/  LDGSTS.E [R17+0x2200], [R18.64], P1 ;  /* 0x0220000012117fae */ /* 0x0003e40008921844 */
[----:B-1----:R-:W-:Y:S01]  /*10aaf0*/  IMAD.MOV.U32 R18, RZ, RZ, R229 ;  /* 0x000000ffff127224 */ /* 0x002fe200078e00e5 */
[----:B------:R-:W-:Y:S01]  /*10ab00*/  MOV R19, R228 ;  /* 0x000000e400137202 */ /* 0x000fe20000000f00 */
[----:B------:R-:W3:Y:S04]  /*10ab10*/  LDL R229, [R1+0x3510] ;  /* 0x0035100001e57983 */ /* 0x000ee80000100800 */
[----:B------:R1:W-:Y:S04]  /*10ab20*/  LDGSTS.E [R17+0x2280], [R18.64], P5 ;  /* 0x0228000012117fae */ /* 0x0003e8000a921844 */
[----:B------:R-:W3:Y:S01]  /*10ab30*/  LDL R228, [R1+0x350c] ;  /* 0x00350c0001e47983 */ /* 0x000ee20000100800 */
[----:B-1----:R-:W-:Y:S01]  /*10ab40*/  IMAD.MOV.U32 R18, RZ, RZ, R215 ;  /* 0x000000ffff127224 */ /* 0x002fe200078e00d7 */
[----:B------:R-:W-:-:S02]  /*10ab50*/  MOV R19, R214 ;  /* 0x000000d600137202 */ /* 0x000fc40000000f00 */
[----:B------:R-:W3:Y:S04]  /*10ab60*/  LDL R215, [R1+0x3318] ;  /* 0x0033180001d77983 */ /* 0x000ee80000100800 */
[----:B------:R-:W3:Y:S04]  /*10ab70*/  LDL R214, [R1+0x3314] ;  /* 0x0033140001d67983 */ /* 0x000ee80000100800 */
        /* <DEDUP_REMOVED lines=31> */
[----:B--2---:R-:W-:-:S02]  /*10ad70*/  MOV R19, R216 ;  /* 0x000000d800137202 */ /* 0x004fc40000000f00 */
[----:B------:R-:W2:Y:S01]  /*10ad80*/  LDL R216, [R1+0x3514] ;  /* 0x0035140001d87983 */ /* 0x000ea20000100800 */
[----:B----4-:R-:W-:-:S03]  /*10ad90*/  IMAD.MOV.U32 R18, RZ, RZ, R217 ;  /* 0x000000ffff127224 */ /* 0x010fc600078e00d9 */
[----:B------:R-:W4:Y:S04]  /*10ada0*/  LDL R217, [R1+0x3518] ;  /* 0x0035180001d97983 */ /* 0x000f280000100800 */
[----:B------:R3:W-:Y:S02]  /*10adb0*/  LDGSTS.E [R17+0x4280], [R18.64], P5 ;  /* 0x0428000012117fae */ /* 0x0007e4000a921844 */
[----:B---3--:R-:W-:Y:S02]  /*10adc0*/  IMAD.MOV.U32 R18, RZ, RZ, R215 ;  /* 0x000000ffff127224 */ /* 0x008fe400078e00d7 */
        /* <DEDUP_REMOVED lines=39> */
[----:B--2---:R-:W-:-:S03]  /*10b040*/  MOV R19, R216 ;  /* 0x000000d800137202 */ /* 0x004fc60000000f00 */
[----:B------:R-:W2:Y:S01]  /*10b050*/  LDL R216, [R1+0x3704] ;  /* 0x0037040001d87983 */ /* 0x000ea20000100800 */
[----:B----4-:R-:W-:-:S03]  /*10b060*/  IMAD.MOV.U32 R18, RZ, RZ, R217 ;  /* 0x000000ffff127224 */ /* 0x010fc600078e00d9 */
[----:B------:R-:W4:Y:S04]  /*10b070*/  LDL R217, [R1+0x3708] ;  /* 0x0037080001d97983 */ /* 0x000f280000100800 */
[----:B------:R1:W-:Y:S02]  /*10b080*/  LDGSTS.E [R17+0x6300], [R18.64], P4 ;  /* 0x0630000012117fae */ /* 0x0003e4000a121844 */
[----:B-1----:R-:W-:Y:S01]  /*10b090*/  IMAD.MOV.U32 R18, RZ, RZ, R227 ;  /* 0x000000ffff127224 */ /* 0x002fe200078e00e3 */
[----:B------:R-:W-:Y:S01]  /*10b0a0*/  MOV R19, R226 ;  /* 0x000000e200137202 */ /* 0x000fe20000000f00 */
[----:B------:R-:W4:Y:S04]  /*10b0b0*/  LDL R227, [R1+0x38f8] ;  /* 0x0038f80001e37983 */ /* 0x000f280000100800 */
[----:B------:R3:W-:Y:S04]  /*10b0c0*/  LDGSTS.E [R17+0x6380], [R18.64], P0 ;  /* 0x0638000012117fae */ /* 0x0007e80008121844 */
[----:B------:R-:W4:Y:S01]  /*10b0d0*/  LDL R226, [R1+0x38f4] ;  /* 0x0038f40001e27983 */ /* 0x000f220000100800 */
[----:B---3--:R-:W-:-:S03]  /*10b0e0*/  IMAD.MOV.U32 R18, RZ, RZ, R215 ;  /* 0x000000ffff127224 */ /* 0x008fc600078e00d7 */
        /* <DEDUP_REMOVED lines=9> */
[----:B-1----:R-:W-:-:S03]  /*10b180*/  IMAD.MOV.U32 R18, RZ, RZ, R213 ;  /* 0x000000ffff127224 */ /* 0x002fc600078e00d5 */
        /* <DEDUP_REMOVED lines=19> */
[----:B--2---:R-:W-:Y:S02]  /*10b2c0*/  MOV R19, R216 ;  /* 0x000000d800137202 */ /* 0x004fe40000000f00 */
        /* <DEDUP_REMOVED lines=13> */
[----:B------:R-:W3:Y:S04]  /*10b3a0*/  LDL.LU.64 R20, [R1+0x2cd8] ;  /* 0x002cd80001147983 */ /* 0x000ee80000300a00 */
[----:B------:R-:W3:Y:S04]  /*10b3b0*/  LDL.LU.64 R10, [R1+0x2cd0] ;  /* 0x002cd000010a7983 */ /* 0x000ee80000300a00 */
[----:B------:R-:W3:Y:S04]  /*10b3c0*/  LDL.LU.64 R8, [R1+0x2cc8] ;  /* 0x002cc80001087983 */ /* 0x000ee80000300a00 */
[----:B------:R-:W3:Y:S04]  /*10b3d0*/  LDL.LU.64 R6, [R1+0x2cc0] ;  /* 0x002cc00001067983 */ /* 0x000ee80000300a00 */
        /* <DEDUP_REMOVED lines=9> */
[----:B------:R-:W3:Y:S04]  /*10b470*/  LDL.LU.64 R14, [R1+0x2c90] ;  /* 0x002c9000010e7983 */ /* 0x000ee80000300a00 */
[----:B------:R-:W3:Y:S01]  /*10b480*/  LDL.LU.64 R12, [R1+0x2c88] ;  /* 0x002c8800010c7983 */ /* 0x000ee20000300a00 */
[----:B-1----:R-:W-:Y:S01]  /*10b490*/  IMAD.MOV.U32 R18, RZ, RZ, R231 ;  /* 0x000000ffff127224 */ /* 0x002fe200078e00e7 */
[----:B------:R-:W-:-:S02]  /*10b4a0*/  MOV R19, R230 ;  /* 0x000000e600137202 */ /* 0x000fc40000000f00 */
[----:B------:R-:W3:Y:S04]  /*10b4b0*/  LDL.LU.64 R40, [R1+0x2c80] ;  /* 0x002c800001287983 */ /* 0x000ee80000300a00 */
        /* <DEDUP_REMOVED lines=19> */
[----:B--2---:R-:W-:Y:S01]  /*10b5f0*/  MOV R19, R216 ;  /* 0x000000d800137202 */ /* 0x004fe20000000f00 */
[----:B----4-:R-:W-:-:S05]  /*10b600*/  IMAD.MOV.U32 R18, RZ, RZ, R217 ;  /* 0x000000ffff127224 */ /* 0x010fca00078e00d9 */
[----:B------:R3:W-:Y:S02]  /*10b610*/  LDGSTS.E [R17+0xb280], [R18.64], P5 ;  /* 0x0b28000012117fae */ /* 0x0007e4000a921844 */
[----:B---3--:R-:W-:Y:S01]  /*10b620*/  IMAD.MOV.U32 R18, RZ, RZ, R215 ;  /* 0x000000ffff127224 */ /* 0x008fe200078e00d7 */
[----:B------:R-:W-:-:S05]  /*10b630*/  MOV R19, R214 ;  /* 0x000000d600137202 */ /* 0x000fca0000000f00 */
[----:B------:R1:W-:Y:S02]  /*10b640*/  LDGSTS.E [R17+0xb300], [R18.64], P4 ;  /* 0x0b30000012117fae */ /* 0x0003e4000a121844 */
[----:B-1----:R-:W-:Y:S01]  /*10b650*/  IMAD.MOV.U32 R18, RZ, RZ, R213 ;  /* 0x000000ffff127224 */ /* 0x002fe200078e00d5 */
[----:B------:R-:W-:Y:S02]  /*10b660*/  MOV R19, R212 ;  /* 0x000000d400137202 */ /* 0x000fe40000000f00 */
[----:B------:R-:W-:-:S03]  /*10b670*/  IADD3 R16, P2, R20, R3, RZ ;  /* 0x0000000314107210 */ /* 0x000fc60007f5e0ff */
[----:B------:R1:W-:Y:S02]  /*10b680*/  LDGSTS.E [R17+0xb380], [R18.64], P0 ;  /* 0x0b38000012117fae */ /* 0x0003e40008121844 */
[----:B-1----:R-:W-:Y:S01]  /*10b690*/  IMAD.X R18, R21, 0x1, R2, P2 ;  /* 0x0000000115127824 */ /* 0x002fe200010e0602 */
[----:B------:R-:W-:-:S04]  /*10b6a0*/  IADD3 R19, P2, R10, R3, RZ ;  /* 0x000000030a137210 */ /* 0x000fc80007f5e0ff */
[----:B------:R-:W-:Y:S02]  /*10b6b0*/  IADD3.X R20, R11, R2, RZ, P2, !PT ;  /* 0x000000020b147210 */ /* 0x000fe400017fe4ff */
[----:B------:R-:W2:Y:S01]  /*10b6c0*/  LDL.LU.64 R10, [R1+0x2ae0] ;  /* 0x002ae000010a7983 */ /* 0x000ea20000300a00 */
[----:B------:R-:W-:-:S05]  /*10b6d0*/  IADD3 R21, P2, R8, R3, RZ ;  /* 0x0000000308157210 */ /* 0x000fca0007f5e0ff */
[----:B------:R-:W-:Y:S01]  /*10b6e0*/  IMAD.X R22, R9, 0x1, R2, P2 ;  /* 0x0000000109167824 */ /* 0x000fe200010e0602 */
[-C--:B------:R-:W-:Y:S01]  /*10b6f0*/  IADD3 R23, P2, R6, R3.reuse, RZ ;  /* 0x0000000306177210 */ /* 0x080fe20007f5e0ff */
[----:B------:R-:W3:Y:S03]  /*10b700*/  LDL.LU.64 R8, [R1+0x2c78] ;  /* 0x002c780001087983 */ /* 0x000ee60000300a00 */
[----:B------:R-:W-:Y:S02]  /*10b710*/  IADD3.X R24, R7, R2, RZ, P2, !PT ;  /* 0x0000000207187210 */ /* 0x000fe400017fe4ff */
[----:B------:R-:W4:Y:S01]  /*10b720*/  LDL.LU.64 R6, [R1+0x2c70] ;  /* 0x002c700001067983 */ /* 0x000f220000300a00 */
[----:B------:R-:W-:-:S03]  /*10b730*/  IADD3 R25, P2, R26, R3, RZ ;  /* 0x000000031a197210 */ /* 0x000fc60007f5e0ff */
[----:B------:R-:W4:Y:S02]  /*10b740*/  LDL.LU.64 R48, [R1+0x2c68] ;  /* 0x002c680001307983 */ /* 0x000f240000300a00 */
[----:B------:R-:W-:Y:S01]  /*10b750*/  IMAD.X R26, R27, 0x1, R2, P2 ;  /* 0x000000011b1a7824 */ /* 0x000fe200010e0602 */
[----:B------:R-:W-:-:S04]  /*10b760*/  IADD3 R27, P2, R4, R3, RZ ;  /* 0x00000003041b7210 */ /* 0x000fc80007f5e0ff */
[----:B------:R-:W-:Y:S02]  /*10b770*/  IADD3.X R28, R5, R2, RZ, P2, !PT ;  /* 0x00000002051c7210 */ /* 0x000fe400017fe4ff */
[----:B------:R-:W4:Y:S01]  /*10b780*/  LDL.LU.64 R4, [R1+0x2c60] ;  /* 0x002c600001047983 */ /* 0x000f220000300a00 */
[----:B------:R-:W-:-:S03]  /*10b790*/  IADD3 R29, P2, R30, R3, RZ ;  /* 0x000000031e1d7210 */ /* 0x000fc60007f5e0ff */
[----:B------:R-:W4:Y:S02]  /*10b7a0*/  LDL.LU.64 R52, [R1+0x2c58] ;  /* 0x002c580001347983 */ /* 0x000f240000300a00 */
[----:B------:R-:W-:Y:S01]  /*10b7b0*/  IMAD.X R30, R31, 0x1, R2, P2 ;  /* 0x000000011f1e7824 */ /* 0x000fe200010e0602 */
[-C--:B------:R-:W-:Y:S01]  /*10b7c0*/  IADD3 R31, P2, R32, R3.reuse, RZ ;  /* 0x00000003201f7210 */ /* 0x080fe20007f5e0ff */
[----:B------:R-:W4:Y:S03]  /*10b7d0*/  LDL.LU.64 R54, [R1+0x2c50] ;  /* 0x002c500001367983 */ /* 0x000f260000300a00 */
[----:B------:R-:W-:Y:S01]  /*10b7e0*/  IADD3.X R32, R33, R2, RZ, P2, !PT ;  /* 0x0000000221207210 */ /* 0x000fe200017fe4ff */
[----:B------:R-:W4:Y:S01]  /*10b7f0*/  LDL.LU.64 R56, [R1+0x2c48] ;  /* 0x002c480001387983 */ /* 0x000f220000300a00 */
        /* <DEDUP_REMOVED lines=36> */
[----:B------:R-:W-:Y:S01]  /*10ba40*/  IMAD.X R58, R15, 0x1, R2, P2 ;  /* 0x000000010f3a7824 */ /* 0x000fe200010e0602 */
[-C--:B------:R-:W-:Y:S01]  /*10ba50*/  IADD3 R59, P2, R12, R3.reuse, RZ ;  /* 0x000000030c3b7210 */ /* 0x080fe20007f5e0ff */
[----:B------:R-:W4:Y:S03]  /*10ba60*/  LDL.LU.64 R14, [R1+0x2be8] ;  /* 0x002be800010e7983 */ /* 0x000f260000300a00 */
        /* <DEDUP_REMOVED lines=30> */
[-C--:B------:R-:W-:Y:S02]  /*10bc50*/  IADD3.X R80, R15, R2.reuse, RZ, P2, !PT ;  /* 0x000000020f507210 */ /* 0x080fe400017fe4ff */
[-C--:B------:R-:W-:Y:S01]  /*10bc60*/  IADD3 R81, P2, R12, R3.reuse, RZ ;  /* 0x000000030c517210 */ /* 0x080fe20007f5e0ff */
[----:B------:R-:W4:Y:S04]  /*10bc70*/  LDL.LU.64 R14, [R1+0x2b90] ;  /* 0x002b9000010e7983 */ /* 0x000f280000300a00 */
[----:B------:R-:W-:Y:S01]  /*10bc80*/  IMAD.X R82, R13, 0x1, R2, P2 ;  /* 0x000000010d527824 */ /* 0x000fe200010e0602 */
[----:B------:R-:W-:Y:S01]  /*10bc90*/  IADD3 R83, P2, R84, R3, RZ ;  /* 0x0000000354537210 */ /* 0x000fe20007f5e0ff */
[----:B------:R-:W4:Y:S03]  /*10bca0*/  LDL.LU.64 R12, [R1+0x2b88] ;  /* 0x002b8800010c7983 */ /* 0x000f260000300a00 */
[----:B------:R-:W-:-:S02]  /*10bcb0*/  IADD3.X R84, R85, R2, RZ, P2, !PT ;  /* 0x0000000255547210 */ /* 0x000fc400017fe4ff */
        /* <DEDUP_REMOVED lines=72> */
[----:B------:R1:W-:Y:S01]  /*10c140*/  STL.64 [R1+0x63a8], R2 ;  /* 0x0063a80201007387 */ /* 0x0003e20000100a00 */
        /* <DEDUP_REMOVED lines=55> */
[----:B------:R-:W-:Y:S01]  /*10c4c0*/  IADD3 R143, P2, R4, R3, RZ ;  /* 0x00000003048f7210 */ /* 0x000fe20007f5e0ff */
[----:B------:R-:W-:Y:S01]  /*10c4d0*/  IMAD.MOV.U32 R6, RZ, RZ, R180 ;  /* 0x000000ffff067224 */ /* 0x000fe200078e00b4 */
[----:B------:R-:W-:Y:S01]  /*10c4e0*/  MOV R7, R179 ;  /* 0x000000b300077202 */ /* 0x000fe20000000f00 */
[----:B------:R-:W-:Y:S01]  /*10c4f0*/  IMAD.MOV.U32 R4, RZ, RZ, R182 ;  /* 0x000000ffff047224 */ /* 0x000fe200078e00b6 */
[----:B------:R-:W-:Y:S01]  /*10c500*/  IADD3.X R144, R5, R2, RZ, P2, !PT ;  /* 0x0000000205907210 */ /* 0x000fe200017fe4ff */
[----:B-1----:R-:W-:Y:S01]  /*10c510*/  IMAD.MOV.U32 R2, RZ, RZ, R184 ;  /* 0x000000ffff027224 */ /* 0x002fe200078e00b8 */
[----:B------:R-:W-:Y:S02]  /*10c520*/  MOV R5, R181 ;  /* 0x000000b500057202 */ /* 0x000fe40000000f00 */
[----:B------:R-:W-:Y:S01]  /*10c530*/  MOV R3, R183 ;  /* 0x000000b700037202 */ /* 0x000fe20000000f00 */
[----:B------:R1:W-:Y:S04]  /*10c540*/  STL.64 [R1+0x1d90], R6 ;  /* 0x001d900601007387 */ /* 0x0003e80000100a00 */
[----:B------:R2:W-:Y:S04]  /*10c550*/  STL.64 [R1+0x1d88], R4 ;  /* 0x001d880401007387 */ /* 0x0005e80000100a00 */
[----:B------:R3:W-:Y:S01]  /*10c560*/  STL.64 [R1+0x1d80], R2 ;  /* 0x001d800201007387 */ /* 0x0007e20000100a00 */
[----:B-1----:R-:W-:Y:S01]  /*10c570*/  IMAD.MOV.U32 R6, RZ, RZ, R186 ;  /* 0x000000ffff067224 */ /* 0x002fe200078e00ba */
[----:B------:R-:W-:Y:S01]  /*10c580*/  MOV R7, R185 ;  /* 0x000000b900077202 */ /* 0x000fe20000000f00 */
[----:B--2---:R-:W-:Y:S01]  /*10c590*/  IMAD.MOV.U32 R4, RZ, RZ, R188 ;  /* 0x000000ffff047224 */ /* 0x004fe200078e00bc */
[----:B------:R-:W-:Y:S01]  /*10c5a0*/  MOV R5, R187 ;  /* 0x000000bb00057202 */ /* 0x000fe20000000f00 */
[----:B---3--:R-:W-:Y:S01]  /*10c5b0*/  IMAD.MOV.U32 R2, RZ, RZ, R190 ;  /* 0x000000ffff027224 */ /* 0x008fe200078e00be */
        /* <DEDUP_REMOVED lines=31> */
[----:B------:R2:W-:Y:S01]  /*10c7b0*/  STL.64 [R1+0x2cb0], R228 ;  /* 0x002cb0e401007387 */ /* 0x0005e20000100a00 */
[----:B-1----:R-:W-:-:S03]  /*10c7c0*/  IMAD.MOV.U32 R4, RZ, RZ, R41 ;  /* 0x000000ffff047224 */ /* 0x002fc600078e0029 */
[----:B------:R1:W-:Y:S04]  /*10c7d0*/  STL.64 [R1+0x2ca8], R230 ;  /* 0x002ca8e601007387 */ /* 0x0003e80000100a00 */
[----:B------:R1:W-:Y:S01]  /*10c7e0*/  STL.64 [R1+0x2ca0], R232 ;  /* 0x002ca0e801007387 */ /* 0x0003e20000100a00 */
[----:B------:R-:W-:-:S03]  /*10c7f0*/  MOV R5, R42 ;  /* 0x0000002a00057202 */ /* 0x000fc60000000f00 */
        /* <DEDUP_REMOVED lines=8> */
[----:B------:R-:W2:Y:S04]  /*10c880*/  LDL.64 R46, [R1+0x1da0] ;  /* 0x001da000012e7983 */ /* 0x000ea80000100a00 */
[----:B------:R-:W-:Y:S04]  /*10c890*/  STL.64 [R1+0x2ae0], R4 ;  /* 0x002ae00401007387 */ /* 0x000fe80000100a00 */
[----:B------:R-:W-:Y:S04]  /*10c8a0*/  STL.64 [R1+0x2c78], R30 ;  /* 0x002c781e01007387 */ /* 0x000fe80000100a00 */
[----:B------:R-:W2:Y:S04]  /*10c8b0*/  LDL.64 R48, [R1+0x1da8] ;  /* 0x001da80001307983 */ /* 0x000ea80000100a00 */
[----:B------:R-:W-:Y:S04]  /*10c8c0*/  STL.64 [R1+0x2c70], R28 ;  /* 0x002c701c01007387 */ /* 0x000fe80000100a00 */
[----:B------:R-:W2:Y:S04]  /*10c8d0*/  LDL.64 R50, [R1+0x1db0] ;  /* 0x001db00001327983 */ /* 0x000ea80000100a00 */
[----:B------:R-:W-:Y:S04]  /*10c8e0*/  STL.64 [R1+0x2c68], R26 ;  /* 0x002c681a01007387 */ /* 0x000fe80000100a00 */
[----:B------:R-:W2:Y:S04]  /*10c8f0*/  LDL.64 R52, [R1+0x1d78] ;  /* 0x001d780001347983 */ /* 0x000ea80000100a00 */
        /* <DEDUP_REMOVED lines=126> */
[----:B------:R1:W-:Y:S01]  /*10d0e0*/  STL.64 [R1+0x2b20], R146 ;  /* 0x002b209201007387 */ /* 0x0003e20000100a00 */
[----:B------:R-:W-:Y:S01]  /*10d0f0*/  IMAD.MOV.U32 R6, RZ, RZ, R143 ;  /* 0x000000ffff067224 */ /* 0x000fe200078e008f */
[----:B------:R-:W-:Y:S02]  /*10d100*/  MOV R7, R144 ;  /* 0x0000009000077202 */ /* 0x000fe40000000f00 */
[----:B------:R-:W-:Y:S04]  /*10d110*/  STL.64 [R1+0x2b18], R152 ;  /* 0x002b189801007387 */ /* 0x000fe80000100a00 */
[----:B------:R-:W-:Y:S04]  /*10d120*/  STL.64 [R1+0x2b10], R148 ;  /* 0x002b109401007387 */ /* 0x000fe80000100a00 */
[----:B------:R1:W-:Y:S04]  /*10d130*/  STL.64 [R1+0x2b08], R14 ;  /* 0x002b080e01007387 */ /* 0x0003e80000100a00 */
[----:B------:R1:W-:Y:S04]  /*10d140*/  STL.64 [R1+0x2b00], R12 ;  /* 0x002b000c01007387 */ /* 0x0003e80000100a00 */
[----:B------:R1:W-:Y:S04]  /*10d150*/  STL.64 [R1+0x2af8], R10 ;  /* 0x002af80a01007387 */ /* 0x0003e80000100a00 */
        /* <DEDUP_REMOVED lines=87> */
[----:B------:R2:W-:Y:S04]  /*10d6d0*/  LDGSTS.E [R17+0x1d280], [R156.64], P5 ;  /* 0x1d2800009c117fae */ /* 0x0005e8000a921844 */
[----:B-1----:R-:W4:Y:S04]  /*10d6e0*/  LDL R150, [R1+0x2f2c] ;  /* 0x002f2c0001967983 */ /* 0x002f280000100800 */
[----:B------:R-:W4:Y:S04]  /*10d6f0*/  LDL R151, [R1+0x2f30] ;  /* 0x002f300001977983 */ /* 0x000f280000100800 */
[----:B------:R1:W-:Y:S04]  /*10d700*/  LDGSTS.E [R17+0x1d300], [R154.64], P4 ;  /* 0x1d3000009a117fae */ /* 0x0003e8000a121844 */
[----:B------:R1:W-:Y:S04]  /*10d710*/  LDGSTS.E [R17+0x1d380], [R146.64], P0 ;  /* 0x1d38000092117fae */ /* 0x0003e80008121844 */
[----:B------:R-:W1:Y:S04]  /*10d720*/  S2R R159, SR_TID.X ;  /* 0x00000000009f7919 */ /* 0x000e680000002100 */
[----:B------:R-:W4:Y:S04]  /*10d730*/  LDL R249, [R1+0x2f3c] ;  /* 0x002f3c0001f97983 */ /* 0x000f280000100800 */
[----:B-1----:R-:W4:Y:S04]  /*10d740*/  LDL R146, [R1+0x2f34] ;  /* 0x002f340001927983 */ /* 0x002f280000100800 */
[----:B------:R-:W4:Y:S04]  /*10d750*/  LDL R147, [R1+0x2f38] ;  /* 0x002f380001937983 */ /* 0x000f280000100800 */
[----:B------:R-:W4:Y:S04]  /*10d760*/  LDL R250, [R1+0x2f40] ;  /* 0x002f400001fa7983 */ /* 0x000f280000100800 */
[----:B------:R-:W4:Y:S01]  /*10d770*/  LDL R154, [R1+0x3024] ;  /* 0x00302400019a7983 */ /* 0x000f220000100800 */
[----:B------:R-:W-:-:S03]  /*10d780*/  LOP3.LUT R159, R159, 0x1f, RZ, 0xc0, !PT ;  /* 0x0000001f9f9f7812 */ /* 0x000fc600078ec0ff */
[----:B------:R-:W4:Y:S02]  /*10d790*/  LDL R155, [R1+0x3028] ;  /* 0x00302800019b7983 */ /* 0x000f240000100800 */
[----:B------:R-:W-:Y:S02]  /*10d7a0*/  IMAD.SHL.U32 R159, R159, 0x4, RZ ;  /* 0x000000049f9f7824 */ /* 0x000fe400078e00ff */
[----:B------:R-:W4:Y:S03]  /*10d7b0*/  LDL R237, [R1+0x302c] ;  /* 0x00302c0001ed7983 */ /* 0x000f260000100800 */
[----:B------:R-:W-:Y:S01]  /*10d7c0*/  LOP3.LUT R159, R159, 0x20, RZ, 0x3c, !PT ;  /* 0x000000209f9f7812 */ /* 0x000fe200078e3cff */
[----:B------:R-:W4:Y:S04]  /*10d7d0*/  LDL R238, [R1+0x3030] ;  /* 0x0030300001ee7983 */ /* 0x000f280000100800 */
[----:B------:R-:W4:Y:S04]  /*10d7e0*/  LDL R158, [R1+0x3034] ;  /* 0x00303400019e7983 */ /* 0x000f280000100800 */
        /* <DEDUP_REMOVED lines=8> */
[----:B---3--:R-:W-:-:S03]  /*10d870*/  LEA R16, R247, R159, 0x11 ;  /* 0x0000009ff7107211 */ /* 0x008fc600078e88ff */
[----:B------:R-:W3:Y:S04]  /*10d880*/  LDL R159, [R1+0x3038] ;  /* 0x00303800019f7983 */ /* 0x000ee80000100800 */
[----:B------:R1:W-:Y:S04]  /*10d890*/  STL.64 [R1+0x6330], R246 ;  /* 0x006330f601007387 */ /* 0x0003e80000100a00 */
        /* <DEDUP_REMOVED lines=38> */
[----:B-1----:R-:W-:-:S03]  /*10db00*/  MOV R19, R158 ;  /* 0x0000009e00137202 */ /* 0x002fc60000000f00 */
[----:B------:R-:W4:Y:S01]  /*10db10*/  LDL R158, [R1+0x3324] ;  /* 0x00332400019e7983 */ /* 0x000f220000100800 */
[----:B---3--:R-:W-:-:S03]  /*10db20*/  IMAD.MOV.U32 R18, RZ, RZ, R159 ;  /* 0x000000ffff127224 */ /* 0x008fc600078e009f */
[----:B------:R-:W3:Y:S04]  /*10db30*/  LDL R159, [R1+0x3328] ;  /* 0x00332800019f7983 */ /* 0x000ee80000100800 */
[----:B------:R1:W-:Y:S02]  /*10db40*/  LDGSTS.E [R16+0x1500], [R18.64], P4 ;  /* 0x0150000012107fae */ /* 0x0003e4000a121844 */
[----:B-1----:R-:W-:Y:S01]  /*10db50*/  IMAD.MOV.U32 R18, RZ, RZ, R240 ;  /* 0x000000ffff127224 */ /* 0x002fe200078e00f0 */
[----:B------:R-:W-:Y:S01]  /*10db60*/  MOV R19, R239 ;  /* 0x000000ef00137202 */ /* 0x000fe20000000f00 */
        /* <DEDUP_REMOVED lines=43> */
[----:B-1----:R-:W-:-:S02]  /*10de20*/  MOV R19, R158 ;  /* 0x0000009e00137202 */ /* 0x002fc40000000f00 */
[----:B------:R-:W4:Y:S01]  /*10de30*/  LDL R158, [R1+0x3524] ;  /* 0x00352400019e7983 */ /* 0x000f220000100800 */
[----:B---3--:R-:W-:-:S03]  /*10de40*/  IMAD.MOV.U32 R18, RZ, RZ, R159 ;  /* 0x000000ffff127224 */ /* 0x008fc600078e009f */
[----:B------:R-:W3:Y:S04]  /*10de50*/  LDL R159, [R1+0x3528] ;  /* 0x00352800019f7983 */ /* 0x000ee80000100800 */
[----:B------:R2:W-:Y:S02]  /*10de60*/  LDGSTS.E [R16+0x4400], [R18.64], P1 ;  /* 0x0440000012107fae */ /* 0x0005e40008921844 */
[----:B--2---:R-:W-:Y:S02]  /*10de70*/  MOV R19, R162 ;  /* 0x000000a200137202 */ /* 0x004fe40000000f00 */
[----:B------:R-:W2:Y:S01]  /*10de80*/  LDL R162, [R1+0x3534] ;  /* 0x0035340001a27983 */ /* 0x000ea20000100800 */
[----:B----4-:R-:W-:-:S03]  /*10de90*/  IMAD.MOV.U32 R18, RZ, RZ, R163 ;  /* 0x000000ffff127224 */ /* 0x010fc600078e00a3 */
[----:B------:R-:W4:Y:S04]  /*10dea0*/  LDL R163, [R1+0x3538] ;  /* 0x0035380001a37983 */ /* 0x000f280000100800 */
[----:B------:R1:W-:Y:S02]  /*10deb0*/  LDGSTS.E [R16+0x4480], [R18.64], P5 ;  /* 0x0448000012107fae */ /* 0x0003e4000a921844 */
[----:B-1----:R-:W-:Y:S02]  /*10dec0*/  IMAD.MOV.U32 R18, RZ, RZ, R151 ;  /* 0x000000ffff127224 */ /* 0x002fe400078e0097 */
[----:B------:R-:W4:Y:S01]  /*10ded0*/  LDL R151, [R1+0x3618] ;  /* 0x0036180001977983 */ /* 0x000f220000100800 */
[----:B------:R-:W-:-:S03]  /*10dee0*/  MOV R19, R150 ;  /* 0x0000009600137202 */ /* 0x000fc60000000f00 */
        /* <DEDUP_REMOVED lines=27> */
[----:B---3--:R-:W-:Y:S01]  /*10e0a0*/  IMAD.MOV.U32 R18, RZ, RZ, R159 ;  /* 0x000000ffff127224 */ /* 0x008fe200078e009f */
        /* <DEDUP_REMOVED lines=19> */
[----:B-1----:R-:W-:-:S03]  /*10e1e0*/  IMAD.MOV.U32 R18, RZ, RZ, R151 ;  /* 0x000000ffff127224 */ /* 0x002fc600078e0097 */
        /* <DEDUP_REMOVED lines=24> */
[----:B---3--:R-:W-:Y:S02]  /*10e370*/  IMAD.MOV.U32 R18, RZ, RZ, R159 ;  /* 0x000000ffff127224 */ /* 0x008fe400078e009f */
        /* <DEDUP_REMOVED lines=26> */
[----:B------:R1:W-:Y:S04]  /*10e520*/  LDGSTS.E [R16+0x9400], [R18.64], P1 ;  /* 0x0940000012107fae */ /* 0x0003e80008921844 */
[----:B------:R-:W4:Y:S04]  /*10e530*/  LDL.LU.64 R34, [R1+0x29e8] ;  /* 0x0029e80001227983 */ /* 0x000f280000300a00 */
[----:B------:R-:W4:Y:S01]  /*10e540*/  LDL.LU.64 R36, [R1+0x29e0] ;  /* 0x0029e00001247983 */ /* 0x000f220000300a00 */
[----:B-1----:R-:W-:Y:S01]  /*10e550*/  IMAD.MOV.U32 R18, RZ, RZ, R238 ;  /* 0x000000ffff127224 */ /* 0x002fe200078e00ee */
[----:B------:R-:W-:-:S02]  /*10e560*/  MOV R19, R237 ;  /* 0x000000ed00137202 */ /* 0x000fc40000000f00 */
[----:B------:R-:W4:Y:S04]  /*10e570*/  LDL.LU.64 R38, [R1+0x29d8] ;  /* 0x0029d80001267983 */ /* 0x000f280000300a00 */
[----:B------:R1:W-:Y:S04]  /*10e580*/  LDGSTS.E [R16+0x9480], [R18.64], P5 ;  /* 0x0948000012107fae */ /* 0x0003e8000a921844 */
[----:B------:R-:W4:Y:S01]  /*10e590*/  LDL.LU.64 R40, [R1+0x29d0] ;  /* 0x0029d00001287983 */ /* 0x000f220000300a00 */
        /* <DEDUP_REMOVED lines=18> */
[----:B---3--:R-:W-:Y:S01]  /*10e6c0*/  IMAD.MOV.U32 R18, RZ, RZ, R159 ;  /* 0x000000ffff127224 */ /* 0x008fe200078e009f */
[----:B------:R-:W-:-:S05]  /*10e6d0*/  MOV R19, R158 ;  /* 0x0000009e00137202 */ /* 0x000fca0000000f00 */
[----:B------:R2:W-:Y:S02]  /*10e6e0*/  LDGSTS.E [R16+0xb400], [R18.64], P1 ;  /* 0x0b40000012107fae */ /* 0x0005e40008921844 */
[----:B--2---:R-:W-:Y:S01]  /*10e6f0*/  MOV R19, R162 ;  /* 0x000000a200137202 */ /* 0x004fe20000000f00 */
[----:B----4-:R-:W-:-:S05]  /*10e700*/  IMAD.MOV.U32 R18, RZ, RZ, R163 ;  /* 0x000000ffff127224 */ /* 0x010fca00078e00a3 */
[----:B------:R1:W-:Y:S02]  /*10e710*/  LDGSTS.E [R16+0xb480], [R18.64], P5 ;  /* 0x0b48000012107fae */ /* 0x0003e4000a921844 */
[----:B-1----:R-:W-:Y:S01]  /*10e720*/  IMAD.MOV.U32 R18, RZ, RZ, R151 ;  /* 0x000000ffff127224 */ /* 0x002fe200078e0097 */
        /* <DEDUP_REMOVED lines=35> */
[----:B------:R-:W-:-:S03]  /*10e960*/  IADD3 R37, P2, R38, R3, RZ ;  /* 0x0000000326257210 */ /* 0x000fc60007f5e0ff */
[----:B------:R-:W4:Y:S02]  /*10e970*/  LDL.LU.64 R62, [R1+0x2978] ;  /* 0x00297800013e7983 */ /* 0x000f240000300a00 */
[----:B------:R-:W-:Y:S01]  /*10e980*/  IMAD.X R38, R39, 0x1, R2, P2 ;  /* 0x0000000127267824 */ /* 0x000fe200010e0602 */
[----:B------:R-:W-:-:S04]  /*10e990*/  IADD3 R39, P2, R40, R3, RZ ;  /* 0x0000000328277210 */ /* 0x000fc80007f5e0ff */
[----:B------:R-:W-:Y:S02]  /*10e9a0*/  IADD3.X R40, R41, R2, RZ, P2, !PT ;  /* 0x0000000229287210 */ /* 0x000fe400017fe4ff */
        /* <DEDUP_REMOVED lines=33> */
[----:B--2---:R-:W-:-:S04]  /*10ebc0*/  IADD3 R63, P2, R14, R3, RZ ;  /* 0x000000030e3f7210 */ /* 0x004fc80007f5e0ff */
[----:B------:R-:W-:Y:S02]  /*10ebd0*/  IADD3.X R64, R15, R2, RZ, P2, !PT ;  /* 0x000000020f407210 */ /* 0x000fe400017fe4ff */
[----:B------:R-:W2:Y:S01]  /*10ebe0*/  LDL.LU.64 R14, [R1+0x2918] ;  /* 0x00291800010e7983 */ /* 0x000ea20000300a00 */
[----:B---3--:R-:W-:-:S05]  /*10ebf0*/  IADD3 R65, P2, R12, R3, RZ ;  /* 0x000000030c417210 */ /* 0x008fca0007f5e0ff */
[----:B------:R-:W-:Y:S02]  /*10ec00*/  IMAD.X R66, R13, 0x1, R2, P2 ;  /* 0x000000010d427824 */ /* 0x000fe400010e0602 */
[----:B------:R-:W3:Y:S01]  /*10ec10*/  LDL.LU.64 R12, [R1+0x2910] ;  /* 0x00291000010c7983 */ /* 0x000ee20000300a00 */
[----:B----4-:R-:W-:-:S04]  /*10ec20*/  IADD3 R67, P2, R10, R3, RZ ;  /* 0x000000030a437210 */ /* 0x010fc80007f5e0ff */
        /* <DEDUP_REMOVED lines=44> */
[----:B------:R-:W-:Y:S02]  /*10eef0*/  IMAD.X R98, R5, 0x1, R2, P2 ;  /* 0x0000000105627824 */ /* 0x000fe400010e0602 */
        /* <DEDUP_REMOVED lines=31> */
[----:B------:R-:W-:-:S05]  /*10f0f0*/  IADD3 R117, P2, R4, R3, RZ ;  /* 0x0000000304757210 */ /* 0x000fca0007f5e0ff */
[----:B------:R-:W-:Y:S02]  /*10f100*/  IMAD.X R118, R5, 0x1, R2, P2 ;  /* 0x0000000105767824 */ /* 0x000fe400010e0602 */
[----:B------:R-:W4:Y:S04]  /*10f110*/  LDL.LU.64 R4, [R1+0x2830] ;  /* 0x0028300001047983 */ /* 0x000f280000300a00 */
[----:B------:R-:W4:Y:S04]  /*10f120*/  LDL.LU R162, [R1+0x260] ;  /* 0x0002600001a27983 */ /* 0x000f280000300800 */
[----:B------:R-:W4:Y:S04]  /*10f130*/  LDL.LU R163, [R1+0x264] ;  /* 0x0002640001a37983 */ /* 0x000f280000300800 */
[----:B------:R-:W4:Y:S04]  /*10f140*/  LDL.LU R150, [R1+0x268] ;  /* 0x0002680001967983 */ /* 0x000f280000300800 */
[----:B------:R-:W4:Y:S04]  /*10f150*/  LDL.LU R151, [R1+0x26c] ;  /* 0x00026c0001977983 */ /* 0x000f280000300800 */
[----:B------:R-:W4:Y:S04]  /*10f160*/  LDL.LU R146, [R1+0x270] ;  /* 0x0002700001927983 */ /* 0x000f280000300800 */
[----:B------:R-:W4:Y:S01]  /*10f170*/  LDL.LU R147, [R1+0x274] ;  /* 0x0002740001937983 */ /* 0x000f220000300800 */
        /* <DEDUP_REMOVED lines=33> */
[----:B--2---:R-:W-:-:S05]  /*10f390*/  IADD3 R133, P2, R14, R3, RZ ;  /* 0x000000030e857210 */ /* 0x004fca0007f5e0ff */
[----:B------:R-:W-:Y:S01]  /*10f3a0*/  IMAD.X R134, R15, 0x1, R2, P2 ;  /* 0x000000010f867824 */ /* 0x000fe200010e0602 */
[----:B---3--:R-:W-:-:S04]  /*10f3b0*/  IADD3 R135, P2, R12, R3, RZ ;  /* 0x000000030c877210 */ /* 0x008fc80007f5e0ff */
[----:B------:R-:W-:Y:S02]  /*10f3c0*/  IADD3.X R136, R13, R2, RZ, P2, !PT ;  /* 0x000000020d887210 */ /* 0x000fe400017fe4ff */
[----:B----4-:R-:W-:-:S05]  /*10f3d0*/  IADD3 R137, P2, R10, R3, RZ ;  /* 0x000000030a897210 */ /* 0x010fca0007f5e0ff */
[----:B------:R-:W-:Y:S01]  /*10f3e0*/  IMAD.X R138, R11, 0x1, R2, P2 ;  /* 0x000000010b8a7824 */ /* 0x000fe200010e0602 */
[----:B------:R-:W-:-:S04]  /*10f3f0*/  IADD3 R139, P2, R8, R3, RZ ;  /* 0x00000003088b7210 */ /* 0x000fc80007f5e0ff */
[----:B------:R-:W-:Y:S02]  /*10f400*/  IADD3.X R140, R9, R2, RZ, P2, !PT ;  /* 0x00000002098c7210 */ /* 0x000fe400017fe4ff */
[----:B------:R-:W-:-:S05]  /*10f410*/  IADD3 R141, P2, R6, R3, RZ ;  /* 0x00000003068d7210 */ /* 0x000fca0007f5e0ff */
[----:B------:R-:W-:Y:S01]  /*10f420*/  IMAD.X R142, R7, 0x1, R2, P2 ;  /* 0x00000001078e7824 */ /* 0x000fe200010e0602 */
[----:B------:R-:W-:Y:S01]  /*10f430*/  IADD3 R143, P2, R4, R3, RZ ;  /* 0x00000003048f7210 */ /* 0x000fe20007f5e0ff */
[----:B------:R-:W-:Y:S01]  /*10f440*/  IMAD.MOV.U32 R4, RZ, RZ, R212 ;  /* 0x000000ffff047224 */ /* 0x000fe200078e00d4 */
[----:B-1----:R-:W-:Y:S02]  /*10f450*/  MOV R3, R213 ;  /* 0x000000d500037202 */ /* 0x002fe40000000f00 */
[----:B------:R-:W-:Y:S01]  /*10f460*/  IADD3.X R144, R5, R2, RZ, P2, !PT ;  /* 0x0000000205907210 */ /* 0x000fe200017fe4ff */
[----:B------:R-:W-:Y:S01]  /*10f470*/  IMAD.MOV.U32 R2, RZ, RZ, R214 ;  /* 0x000000ffff027224 */ /* 0x000fe200078e00d6 */
[----:B------:R-:W-:Y:S01]  /*10f480*/  MOV R5, R211 ;  /* 0x000000d300057202 */ /* 0x000fe20000000f00 */
[----:B------:R-:W-:Y:S01]  /*10f490*/  IMAD.MOV.U32 R6, RZ, RZ, R216 ;  /* 0x000000ffff067224 */ /* 0x000fe200078e00d8 */
[----:B------:R-:W-:-:S03]  /*10f4a0*/  MOV R7, R215 ;  /* 0x000000d700077202 */ /* 0x000fc60000000f00 */
[----:B------:R1:W-:Y:S04]  /*10f4b0*/  STL.64 [R1+0x1d10], R4 ;  /* 0x001d100401007387 */ /* 0x0003e80000100a00 */
[----:B------:R2:W-:Y:S04]  /*10f4c0*/  STL.64 [R1+0x1d08], R2 ;  /* 0x001d080201007387 */ /* 0x0005e80000100a00 */
[----:B------:R3:W-:Y:S01]  /*10f4d0*/  STL.64 [R1+0x1d00], R6 ;  /* 0x001d000601007387 */ /* 0x0007e20000100a00 */
[----:B-1----:R-:W-:Y:S01]  /*10f4e0*/  IMAD.MOV.U32 R4, RZ, RZ, R218 ;  /* 0x000000ffff047224 */ /* 0x002fe200078e00da */
[----:B------:R-:W-:Y:S01]  /*10f4f0*/  MOV R5, R217 ;  /* 0x000000d900057202 */ /* 0x000fe20000000f00 */
[----:B--2---:R-:W-:Y:S01]  /*10f500*/  IMAD.MOV.U32 R2, RZ, RZ, R220 ;  /* 0x000000ffff027224 */ /* 0x004fe200078e00dc */
[----:B------:R-:W-:-:S03]  /*10f510*/  MOV R3, R219 ;  /* 0x000000db00037202 */ /* 0x000fc60000000f00 */
[----:B------:R1:W-:Y:S01]  /*10f520*/  STL.64 [R1+0x1cf8], R4 ;  /* 0x001cf80401007387 */ /* 0x0003e20000100a00 */
[----:B---3--:R-:W-:Y:S01]  /*10f530*/  IMAD.MOV.U32 R6, RZ, RZ, R222 ;  /* 0x000000ffff067224 */ /* 0x008fe200078e00de */
[----:B------:R-:W-:Y:S02]  /*10f540*/  MOV R7, R221 ;  /* 0x000000dd00077202 */ /* 0x000fe40000000f00 */
        /* <DEDUP_REMOVED lines=27> */
[----:B------:R2:W-:Y:S01]  /*10f700*/  STL.64 [R1+0x1d68], R2 ;  /* 0x001d680201007387 */ /* 0x0005e20000100a00 */
[----:B------:R-:W-:Y:S01]  /*10f710*/  MOV R151, R24 ;  /* 0x0000001800977202 */ /* 0x000fe20000000f00 */
[----:B------:R-:W-:Y:S02]  /*10f720*/  IMAD.MOV.U32 R150, RZ, RZ, R23 ;  /* 0x000000ffff967224 */ /* 0x000fe400078e0017 */
[----:B------:R-:W-:Y:S01]  /*10f730*/  STL.64 [R1+0x1d60], R6 ;  /* 0x001d600601007387 */ /* 0x000fe20000100a00 */
[----:B-1----:R-:W-:Y:S01]  /*10f740*/  IMAD.MOV.U32 R4, RZ, RZ, R147 ;  /* 0x000000ffff047224 */ /* 0x002fe200078e0093 */
[----:B------:R-:W-:Y:S01]  /*10f750*/  MOV R5, R146 ;  /* 0x0000009200057202 */ /* 0x000fe20000000f00 */
[----:B--2---:R-:W-:Y:S01]  /*10f760*/  IMAD.MOV.U32 R2, RZ, RZ, R17 ;  /* 0x000000ffff027224 */ /* 0x004fe200078e0011 */
[----:B------:R-:W-:Y:S01]  /*10f770*/  MOV R3, R18 ;  /* 0x0000001200037202 */ /* 0x000fe20000000f00 */
[----:B------:R-:W-:Y:S01]  /*10f780*/  IMAD.MOV.U32 R146, RZ, RZ, R21 ;  /* 0x000000ffff927224 */ /* 0x000fe200078e0015 */
[----:B------:R-:W-:Y:S01]  /*10f790*/  MOV R147, R22 ;  /* 0x0000001600937202 */ /* 0x000fe20000000f00 */
[----:B------:R1:W-:Y:S01]  /*10f7a0*/  STL.64 [R1+0x1d58], R4 ;  /* 0x001d580401007387 */ /* 0x0003e20000100a00 */
[----:B------:R-:W-:Y:S01]  /*10f7b0*/  IMAD.MOV.U32 R24, RZ, RZ, R25 ;  /* 0x000000ffff187224 */ /* 0x000fe200078e0019 */
[----:B------:R-:W-:Y:S01]  /*10f7c0*/  MOV R25, R26 ;  /* 0x0000001a00197202 */ /* 0x000fe20000000f00 */
[----:B------:R-:W-:Y:S01]  /*10f7d0*/  IMAD.MOV.U32 R22, RZ, RZ, R27 ;  /* 0x000000ffff167224 */ /* 0x000fe200078e001b */
[----:B------:R2:W-:Y:S01]  /*10f7e0*/  STL.64 [R1+0x2a50], R2 ;  /* 0x002a500201007387 */ /* 0x0005e20000100a00 */
[----:B------:R-:W-:-:S03]  /*10f7f0*/  MOV R23, R28 ;  /* 0x0000001c00177202 */ /* 0x000fc60000000f00 */
[----:B------:R3:W-:Y:S01]  /*10f800*/  STL.64 [R1+0x2a48], R246 ;  /* 0x002a48f601007387 */ /* 0x0007e20000100a00 */
[----:B------:R-:W-:-:S03]  /*10f810*/  MOV R21, R30 ;  /* 0x0000001e00157202 */ /* 0x000fc60000000f00 */
[----:B------:R-:W4:Y:S01]  /*10f820*/  LDL.64 R26, [R1+0x1d58] ;  /* 0x001d5800011a7983 */ /* 0x000f220000100a00 */
[----:B------:R-:W-:-:S03]  /*10f830*/  IMAD.MOV.U32 R18, RZ, RZ, R31 ;  /* 0x000000ffff127224 */ /* 0x000fc600078e001f */
        /* <DEDUP_REMOVED lines=14> */
[----:B------:R1:W-:Y:S01]  /*10f920*/  STL.64 [R1+0x29e0], R248 ;  /* 0x0029e0f801007387 */ /* 0x0003e20000100a00 */
[----:B------:R-:W-:-:S03]  /*10f930*/  IMAD.MOV.U32 R234, RZ, RZ, R47 ;  /* 0x000000ffffea7224 */ /* 0x000fc600078e002f */
[----:B------:R-:W2:Y:S04]  /*10f940*/  LDL.64 R42, [R1+0x1d18] ;  /* 0x001d1800012a7983 */ /* 0x000ea80000100a00 */
[----:B------:R-:W-:Y:S01]  /*10f950*/  STL.64 [R1+0x29d8], R244 ;  /* 0x0029d8f401007387 */ /* 0x000fe20000100a00 */
[----:B------:R-:W-:-:S03]  /*10f960*/  MOV R235, R48 ;  /* 0x0000003000eb7202 */ /* 0x000fc60000000f00 */
[----:B------:R-:W2:Y:S01]  /*10f970*/  LDL.64 R44, [R1+0x1d20] ;  /* 0x001d2000012c7983 */ /* 0x000ea20000100a00 */
[----:B------:R-:W-:-:S03]  /*10f980*/  IMAD.MOV.U32 R232, RZ, RZ, R49 ;  /* 0x000000ffffe87224 */ /* 0x000fc600078e0031 */
        /* <DEDUP_REMOVED lines=135> */
[----:B------:R2:W-:Y:S01]  /*110200*/  STL.64 [R1+0x2880], R162 ;  /* 0x002880a201007387 */ /* 0x0005e20000100a00 */
[----:B-1----:R-:W-:Y:S01]  /*110210*/  IMAD.MOV.U32 R4, RZ, RZ, R137 ;  /* 0x000000ffff047224 */ /* 0x002fe200078e0089 */
        /* <DEDUP_REMOVED lines=10> */
[----:B------:R-:W-:Y:S04]  /*1102c0*/  STL.64 [R1+0x2860], R148 ;  /* 0x0028609401007387 */ /* 0x000fe80000100a00 */
[----:B------:R-:W-:Y:S04]  /*1102d0*/  STL.64 [R1+0x2858], R14 ;  /* 0x0028580e01007387 */ /* 0x000fe80000100a00 */
[----:B------:R1:W-:Y:S04]  /*1102e0*/  STL.64 [R1+0x2850], R12 ;  /* 0x0028500c01007387 */ /* 0x0003e80000100a00 */
[----:B------:R1:W-:Y:S04]  /*1102f0*/  STL.64 [R1+0x2848], R4 ;  /* 0x0028480401007387 */ /* 0x0003e80000100a00 */
[----:B------:R-:W-:Y:S04]  /*110300*/  STL.64 [R1+0x2840], R10 ;  /* 0x0028400a01007387 */ /* 0x000fe80000100a00 */
[----:B------:R-:W-:Y:S04]  /*110310*/  STL.64 [R1+0x2838], R8 ;  /* 0x0028380801007387 */ /* 0x000fe80000100a00 */
        /* <DEDUP_REMOVED lines=54> */
[----:B------:R-:W2:Y:S04]  /*110680*/  LDL.LU.64 R146, [R1+0x6328] ;  /* 0x0063280001927983 */ /* 0x000ea80000300a00 */
[----:B------:R1:W-:Y:S04]  /*110690*/  LDGSTS.E [R16+0x18580], [R194.64], P0 ;  /* 0x18580000c2107fae */ /* 0x0003e80008121844 */
[----:B------:R-:W2:Y:S04]  /*1106a0*/  LDL.LU.64 R150, [R1+0x6320] ;  /* 0x0063200001967983 */ /* 0x000ea80000300a00 */
[----:B------:R1:W-:Y:S04]  /*1106b0*/  LDGSTS.E [R16+0x19400], [R192.64], P1 ;  /* 0x19400000c0107fae */ /* 0x0003e80008921844 */
[----:B------:R1:W-:Y:S04]  /*1106c0*/  LDGSTS.E [R16+0x19480], [R190.64], P5 ;  /* 0x19480000be107fae */ /* 0x0003e8000a921844 */
[----:B------:R-:W2:Y:S04]  /*1106d0*/  LDL R249, [R1+0x2f44] ;  /* 0x002f440001f97983 */ /* 0x000ea80000100800 */
        /* <DEDUP_REMOVED lines=18> */
[----:B------:R1:W-:Y:S04]  /*110800*/  LDGSTS.E [R16+0x1d480], [R162.64], P5 ;  /* 0x1d480000a2107fae */ /* 0x0003e8000a921844 */
[----:B------:R-:W1:Y:S04]  /*110810*/  S2R R248, SR_TID.X ;  /* 0x0000000000f87919 */ /* 0x000e680000002100 */
[----:B-1----:R-:W4:Y:S04]  /*110820*/  LDL R158, [R1+0x2f54] ;  /* 0x002f5400019e7983 */ /* 0x002f280000100800 */
[----:B------:R-:W4:Y:S04]  /*110830*/  LDL R159, [R1+0x2f58] ;  /* 0x002f5800019f7983 */ /* 0x000f280000100800 */
[----:B------:R-:W4:Y:S04]  /*110840*/  LDL R162, [R1+0x2f5c] ;  /* 0x002f5c0001a27983 */ /* 0x000f280000100800 */
[----:B------:R-:W4:Y:S04]  /*110850*/  LDL R163, [R1+0x2f60] ;  /* 0x002f600001a37983 */ /* 0x000f280000100800 */
[----:B------:R-:W4:Y:S04]  /*110860*/  LDL R243, [R1+0x3044] ;  /* 0x0030440001f37983 */ /* 0x000f280000100800 */
[----:B------:R-:W4:Y:S01]  /*110870*/  LDL R244, [R1+0x3048] ;  /* 0x0030480001f47983 */ /* 0x000f220000100800 */
[----:B------:R-:W-:-:S03]  /*110880*/  LOP3.LUT R248, R248, 0x1f, RZ, 0xc0, !PT ;  /* 0x0000001ff8f87812 */ /* 0x000fc600078ec0ff */
[----:B------:R1:W-:Y:S02]  /*110890*/  LDGSTS.E [R16+0x1d500], [R160.64], P4 ;  /* 0x1d500000a0107fae */ /* 0x0003e4000a121844 */
[----:B------:R-:W-:Y:S02]  /*1108a0*/  IMAD.SHL.U32 R248, R248, 0x4, RZ ;  /* 0x00000004f8f87824 */ /* 0x000fe400078e00ff */
[----:B------:R1:W-:Y:S04]  /*1108b0*/  LDGSTS.E [R16+0x1d580], [R156.64], P0 ;  /* 0x1d5800009c107fae */ /* 0x0003e80008121844 */
[----:B------:R1:W-:Y:S04]  /*1108c0*/  LDGSTS.E [R16+0x1e400], [R152.64], P1 ;  /* 0x1e40000098107fae */ /* 0x0003e80008921844 */
[----:B------:R1:W-:Y:S04]  /*1108d0*/  LDGSTS.E [R16+0x1e480], [R148.64], P5 ;  /* 0x1e48000094107fae */ /* 0x0003e8000a921844 */
[----:B------:R1:W-:Y:S04]  /*1108e0*/  LDGSTS.E [R16+0x1e500], [R14.64], P4 ;  /* 0x1e5000000e107fae */ /* 0x0003e8000a121844 */
[----:B------:R1:W-:Y:S04]  /*1108f0*/  LDGSTS.E [R16+0x1e580], [R12.64], P0 ;  /* 0x1e5800000c107fae */ /* 0x0003e80008121844 */
[----:B------:R1:W-:Y:S04]  /*110900*/  LDGSTS.E [R16+0x1f400], [R4.64], P1 ;  /* 0x1f40000004107fae */ /* 0x0003e80008921844 */
[----:B------:R-:W4:Y:S04]  /*110910*/  LDL R245, [R1+0x304c] ;  /* 0x00304c0001f57983 */ /* 0x000f280000100800 */
[----:B-1----:R-:W4:Y:S01]  /*110920*/  LDL R13, [R1+0x3054] ;  /* 0x00305400010d7983 */ /* 0x002f220000100800 */
[----:B------:R-:W-:-:S03]  /*110930*/  LOP3.LUT R4, R248, 0x30, RZ, 0x3c, !PT ;  /* 0x00000030f8047812 */ /* 0x000fc600078e3cff */
[----:B------:R-:W4:Y:S04]  /*110940*/  LDL R14, [R1+0x3058] ;  /* 0x00305800010e7983 */ /* 0x000f280000100800 */
[----:B------:R-:W4:Y:S04]  /*110950*/  LDL R248, [R1+0x3050] ;  /* 0x0030500001f87983 */ /* 0x000f280000100800 */
[----:B------:R-:W4:Y:S04]  /*110960*/  LDL R15, [R1+0x3144] ;  /* 0x00314400010f7983 */ /* 0x000f280000100800 */
[----:B------:R-:W4:Y:S04]  /*110970*/  LDL R236, [R1+0x3148] ;  /* 0x0031480001ec7983 */ /* 0x000f280000100800 */
[----:B------:R1:W-:Y:S04]  /*110980*/  LDGSTS.E [R16+0x1f480], [R10.64], P5 ;  /* 0x1f4800000a107fae */ /* 0x0003e8000a921844 */
[----:B------:R1:W-:Y:S04]  /*110990*/  LDGSTS.E [R16+0x1f500], [R8.64], P4 ;  /* 0x1f50000008107fae */ /* 0x0003e8000a121844 */
[----:B------:R1:W-:Y:S04]  /*1109a0*/  LDGSTS.E [R16+0x1f580], [R6.64], P0 ;  /* 0x1f58000006107fae */ /* 0x0003e80008121844 */
[----:B------:R-:W4:Y:S04]  /*1109b0*/  LDL R237, [R1+0x3154] ;  /* 0x0031540001ed7983 */ /* 0x000f280000100800 */
[----:B------:R-:W4:Y:S04]  /*1109c0*/  LDL R238, [R1+0x3158] ;  /* 0x0031580001ee7983 */ /* 0x000f280000100800 */
[----:B------:R-:W4:Y:S04]  /*1109d0*/  LDL R239, [R1+0x3244] ;  /* 0x0032440001ef7983 */ /* 0x000f280000100800 */
[----:B------:R-:W4:Y:S04]  /*1109e0*/  LDL R240, [R1+0x3248] ;  /* 0x0032480001f07983 */ /* 0x000f280000100800 */
[----:B------:R-:W4:Y:S04]  /*1109f0*/  LDL R241, [R1+0x3254] ;  /* 0x0032540001f17983 */ /* 0x000f280000100800 */
[----:B------:R-:W4:Y:S01]  /*110a00*/  LDL R242, [R1+0x3258] ;  /* 0x0032580001f27983 */ /* 0x000f220000100800 */
[----:B---3--:R-:W-:-:S02]  /*110a10*/  LEA R17, R247, R4, 0x11 ;  /* 0x00000004f7117211 */ /* 0x008fc400078e88ff */
[----:B--2---:R-:W-:Y:S02]  /*110a20*/  MOV R19, R249 ;  /* 0x000000f900137202 */ /* 0x004fe40000000f00 */
[----:B------:R-:W2:Y:S01]  /*110a30*/  LDL R249, [R1+0x305c] ;  /* 0x00305c0001f97983 */ /* 0x000ea20000100800 */
[----:B----4-:R-:W-:-:S03]  /*110a40*/  IMAD.MOV.U32 R18, RZ, RZ, R250 ;  /* 0x000000ffff127224 */ /* 0x010fc600078e00fa */
[----:B------:R-:W3:Y:S04]  /*110a50*/  LDL R250, [R1+0x3060] ;  /* 0x0030600001fa7983 */ /* 0x000ee80000100800 */
[----:B------:R4:W-:Y:S02]  /*110a60*/  LDGSTS.E [R17+0x600], [R18.64], P1 ;  /* 0x0060000012117fae */ /* 0x0009e40008921844 */
[----:B----4-:R-:W-:Y:S02]  /*110a70*/  MOV R19, R154 ;  /* 0x0000009a00137202 */ /* 0x010fe40000000f00 */
        /* <DEDUP_REMOVED lines=29> */
[----:B--2---:R-:W-:-:S03]  /*110c50*/  MOV R19, R249 ;  /* 0x000000f900137202 */ /* 0x004fc60000000f00 */
[----:B------:R-:W2:Y:S01]  /*110c60*/  LDL R249, [R1+0x334c] ;  /* 0x00334c0001f97983 */ /* 0x000ea20000100800 */
        /* <DEDUP_REMOVED lines=8> */
[----:B----4-:R-:W-:-:S03]  /*110cf0*/  MOV R19, R154 ;  /* 0x0000009a00137202 */ /* 0x010fc60000000f00 */
[----:B------:R-:W4:Y:S01]  /*110d00*/  LDL R154, [R1+0x3354] ;  /* 0x00335400019a7983 */ /* 0x000f220000100800 */
[----:B------:R-:W-:-:S03]  /*110d10*/  IMAD.MOV.U32 R18, RZ, RZ, R155 ;  /* 0x000000ffff127224 */ /* 0x000fc600078e009b */
        /* <DEDUP_REMOVED lines=37> */
[----:B--2---:R-:W-:-:S02]  /*110f70*/  MOV R19, R249 ;  /* 0x000000f900137202 */ /* 0x004fc40000000f00 */
[----:B------:R-:W2:Y:S01]  /*110f80*/  LDL R249, [R1+0x3afc] ;  /* 0x003afc0001f97983 */ /* 0x000ea20000100800 */
[----:B---3--:R-:W-:-:S03]  /*110f90*/  IMAD.MOV.U32 R18, RZ, RZ, R250 ;  /* 0x000000ffff127224 */ /* 0x008fc600078e00fa */
        /* <DEDUP_REMOVED lines=82> */
[----:B--2---:R-:W-:Y:S02]  /*1114c0*/  MOV R19, R249 ;  /* 0x000000f900137202 */ /* 0x004fe40000000f00 */
        /* <DEDUP_REMOVED lines=15> */
[----:B------:R-:W-:Y:S02]  /*1115c0*/  MOV R19, R162 ;  /* 0x000000a200137202 */ /* 0x000fe40000000f00 */
        /* <DEDUP_REMOVED lines=10> */
[----:B------:R1:W-:Y:S02]  /*111670*/  LDGSTS.E [R17+0x9700], [R18.64], P4 ;  /* 0x0970000012117fae */ /* 0x0003e4000a121844 */
[----:B-1----:R-:W-:Y:S01]  /*111680*/  IMAD.MOV.U32 R18, RZ, RZ, R236 ;  /* 0x000000ffff127224 */ /* 0x002fe200078e00ec */
[----:B------:R-:W-:Y:S02]  /*111690*/  MOV R19, R15 ;  /* 0x0000000f00137202 */ /* 0x000fe40000000f00 */
        /* <DEDUP_REMOVED lines=22> */
[----:B---3--:R-:W-:-:S05]  /*111800*/  IMAD.MOV.U32 R18, RZ, RZ, R250 ;  /* 0x000000ffff127224 */ /* 0x008fca00078e00fa */
[----:B------:R4:W-:Y:S02]  /*111810*/  LDGSTS.E [R17+0xb680], [R18.64], P5 ;  /* 0x0b68000012117fae */ /* 0x0009e4000a921844 */
[----:B----4-:R-:W-:Y:S01]  /*111820*/  MOV R19, R154 ;  /* 0x0000009a00137202 */ /* 0x010fe20000000f00 */
[----:B------:R-:W-:-:S05]  /*111830*/  IMAD.MOV.U32 R18, RZ, RZ, R155 ;  /* 0x000000ffff127224 */ /* 0x000fca00078e009b */
[----:B------:R1:W-:Y:S02]  /*111840*/  LDGSTS.E [R17+0xb700], [R18.64], P4 ;  /* 0x0b70000012117fae */ /* 0x0003e4000a121844 */
[----:B-1----:R-:W-:Y:S01]  /*111850*/  IMAD.MOV.U32 R18, RZ, RZ, R159 ;  /* 0x000000ffff127224 */ /* 0x002fe200078e009f */
[----:B------:R-:W-:-:S05]  /*111860*/  MOV R19, R158 ;  /* 0x0000009e00137202 */ /* 0x000fca0000000f00 */
[----:B------:R1:W-:Y:S02]  /*111870*/  LDGSTS.E [R17+0xb780], [R18.64], P0 ;  /* 0x0b78000012117fae */ /* 0x0003e40008121844 */
[----:B-1----:R-:W-:-:S04]  /*111880*/  IADD3 R18, P2, R6, R3, RZ ;  /* 0x0000000306127210 */ /* 0x002fc80007f5e0ff */
[----:B------:R-:W-:Y:S02]  /*111890*/  IADD3.X R19, R7, R2, RZ, P2, !PT ;  /* 0x0000000207137210 */ /* 0x000fe400017fe4ff */
[----:B------:R-:W2:Y:S01]  /*1118a0*/  LDL.LU.64 R6, [R1+0x26f8] ;  /* 0x0026f80001067983 */ /* 0x000ea20000300a00 */
[----:B------:R-:W-:-:S03]  /*1118b0*/  IADD3 R20, P2, R22, R3, RZ ;  /* 0x0000000316147210 */ /* 0x000fc60007f5e0ff */
[----:B------:R-:W3:Y:S02]  /*1118c0*/  LDL.LU.64 R44, [R1+0x2690] ;  /* 0x00269000012c7983 */ /* 0x000ee40000300a00 */
        /* <DEDUP_REMOVED lines=29> */
[----:B------:R-:W-:Y:S01]  /*111aa0*/  IMAD.X R41, R7, 0x1, R2, P2 ;  /* 0x0000000107297824 */ /* 0x000fe200010e0602 */
[-C--:B---3--:R-:W-:Y:S01]  /*111ab0*/  IADD3 R42, P2, R44, R3.reuse, RZ ;  /* 0x000000032c2a7210 */ /* 0x088fe20007f5e0ff */
[----:B------:R-:W2:Y:S03]  /*111ac0*/  LDL.LU.64 R6, [R1+0x2640] ;  /* 0x0026400001067983 */ /* 0x000ea60000300a00 */
[----:B------:R-:W-:Y:S02]  /*111ad0*/  IADD3.X R43, R45, R2, RZ, P2, !PT ;  /* 0x000000022d2b7210 */ /* 0x000fe400017fe4ff */
[----:B----4-:R-:W-:-:S05]  /*111ae0*/  IADD3 R44, P2, R4, R3, RZ ;  /* 0x00000003042c7210 */ /* 0x010fca0007f5e0ff */
[----:B------:R-:W-:Y:S02]  /*111af0*/  IMAD.X R45, R5, 0x1, R2, P2 ;  /* 0x00000001052d7824 */ /* 0x000fe400010e0602 */
[----:B------:R-:W3:Y:S01]  /*111b00*/  LDL.LU.64 R4, [R1+0x2638] ;  /* 0x0026380001047983 */ /* 0x000ee20000300a00 */
        /* <DEDUP_REMOVED lines=22> */
[----:B------:R-:W-:-:S05]  /*111c70*/  IADD3 R60, P2, R8, R3, RZ ;  /* 0x00000003083c7210 */ /* 0x000fca0007f5e0ff */
[----:B------:R-:W-:Y:S02]  /*111c80*/  IMAD.X R61, R9, 0x1, R2, P2 ;  /* 0x00000001093d7824 */ /* 0x000fe400010e0602 */
[----:B------:R-:W4:Y:S04]  /*111c90*/  LDL.LU.64 R8, [R1+0x25f8] ;  /* 0x0025f80001087983 */ /* 0x000f280000300a00 */
[----:B------:R-:W4:Y:S01]  /*111ca0*/  LDL.LU.64 R86, [R1+0x25f0] ;  /* 0x0025f00001567983 */ /* 0x000f220000300a00 */
        /* <DEDUP_REMOVED lines=25> */
[----:B------:R-:W-:-:S05]  /*111e40*/  IADD3 R80, P2, R10, R3, RZ ;  /* 0x000000030a507210 */ /* 0x000fca0007f5e0ff */
[----:B------:R-:W-:Y:S02]  /*111e50*/  IMAD.X R81, R11, 0x1, R2, P2 ;  /* 0x000000010b517824 */ /* 0x000fe400010e0602 */
[----:B------:R-:W4:Y:S01]  /*111e60*/  LDL.LU.64 R10, [R1+0x25b0] ;  /* 0x0025b000010a7983 */ /* 0x000f220000300a00 */
[----:B------:R-:W-:-:S04]  /*111e70*/  IADD3 R82, P2, R8, R3, RZ ;  /* 0x0000000308527210 */ /* 0x000fc80007f5e0ff */
[----:B------:R-:W-:Y:S02]  /*111e80*/  IADD3.X R83, R9, R2, RZ, P2, !PT ;  /* 0x0000000209537210 */ /* 0x000fe400017fe4ff */
[-C--:B------:R-:W-:Y:S01]  /*111e90*/  IADD3 R84, P2, R86, R3.reuse, RZ ;  /* 0x0000000356547210 */ /* 0x080fe20007f5e0ff */
[----:B------:R-:W4:Y:S04]  /*111ea0*/  LDL.LU.64 R8, [R1+0x25a8] ;  /* 0x0025a80001087983 */ /* 0x000f280000300a00 */
[----:B------:R-:W-:Y:S01]  /*111eb0*/  IMAD.X R85, R87, 0x1, R2, P2 ;  /* 0x0000000157557824 */ /* 0x000fe200010e0602 */
[----:B--2---:R-:W-:-:S04]  /*111ec0*/  IADD3 R86, P2, R6, R3, RZ ;  /* 0x0000000306567210 */ /* 0x004fc80007f5e0ff */
[----:B------:R-:W-:Y:S02]  /*111ed0*/  IADD3.X R87, R7, R2, RZ, P2, !PT ;  /* 0x0000000207577210 */ /* 0x000fe400017fe4ff */
[----:B------:R-:W2:Y:S01]  /*111ee0*/  LDL.LU.64 R6, [R1+0x25a0] ;  /* 0x0025a00001067983 */ /* 0x000ea20000300a00 */
[----:B---3--:R-:W-:-:S05]  /*111ef0*/  IADD3 R88, P2, R4, R3, RZ ;  /* 0x0000000304587210 */ /* 0x008fca0007f5e0ff */
[----:B------:R-:W-:Y:S02]  /*111f00*/  IMAD.X R89, R5, 0x1, R2, P2 ;  /* 0x0000000105597824 */ /* 0x000fe400010e0602 */
[----:B------:R-:W3:Y:S04]  /*111f10*/  LDL.LU.64 R4, [R1+0x2598] ;  /* 0x0025980001047983 */ /* 0x000ee80000300a00 */
[----:B------:R-:W3:Y:S04]  /*111f20*/  LDL.LU.64 R110, [R1+0x2590] ;  /* 0x00259000016e7983 */ /* 0x000ee80000300a00 */
[----:B------:R-:W3:Y:S04]  /*111f30*/  LDL.LU.64 R112, [R1+0x2588] ;  /* 0x0025880001707983 */ /* 0x000ee80000300a00 */
[----:B------:R-:W3:Y:S04]  /*111f40*/  LDL.LU.64 R114, [R1+0x2580] ;  /* 0x0025800001727983 */ /* 0x000ee80000300a00 */
[----:B------:R-:W3:Y:S04]  /*111f50*/  LDL.LU.64 R116, [R1+0x2578] ;  /* 0x0025780001747983 */ /* 0x000ee80000300a00 */
[----:B------:R-:W3:Y:S04]  /*111f60*/  LDL.LU.64 R118, [R1+0x2570] ;  /* 0x0025700001767983 */ /* 0x000ee80000300a00 */
[----:B------:R-:W3:Y:S01]  /*111f70*/  LDL.LU.64 R120, [R1+0x2568] ;  /* 0x0025680001787983 */ /* 0x000ee20000300a00 */
[----:B----4-:R-:W-:-:S03]  /*111f80*/  IADD3 R90, P2, R92, R3, RZ ;  /* 0x000000035c5a7210 */ /* 0x010fc60007f5e0ff */
        /* <DEDUP_REMOVED lines=10> */
[--C-:B------:R-:W-:Y:S01]  /*112030*/  IMAD.X R97, R15, 0x1, R2.reuse, P2 ;  /* 0x000000010f617824 */ /* 0x100fe200010e0602 */
[-C--:B------:R-:W-:Y:S01]  /*112040*/  IADD3 R98, P2, R12, R3.reuse, RZ ;  /* 0x000000030c627210 */ /* 0x080fe20007f5e0ff */
[----:B------:R-:W4:Y:S03]  /*112050*/  LDL.LU.64 R14, [R1+0x2540] ;  /* 0x00254000010e7983 */ /* 0x000f260000300a00 */
[-C--:B------:R-:W-:Y:S02]  /*112060*/  IADD3.X R99, R13, R2.reuse, RZ, P2, !PT ;  /* 0x000000020d637210 */ /* 0x080fe400017fe4ff */
[-C--:B------:R-:W-:Y:S01]  /*112070*/  IADD3 R100, P2, R10, R3.reuse, RZ ;  /* 0x000000030a647210 */ /* 0x080fe20007f5e0ff */
[----:B------:R-:W4:Y:S04]  /*112080*/  LDL.LU.64 R12, [R1+0x2538] ;  /* 0x00253800010c7983 */ /* 0x000f280000300a00 */
[----:B------:R-:W-:Y:S01]  /*112090*/  IMAD.X R101, R11, 0x1, R2, P2 ;  /* 0x000000010b657824 */ /* 0x000fe200010e0602 */
[----:B------:R-:W-:Y:S01]  /*1120a0*/  IADD3 R102, P2, R8, R3, RZ ;  /* 0x0000000308667210 */ /* 0x000fe20007f5e0ff */
[----:B------:R-:W4:Y:S03]  /*1120b0*/  LDL.LU.64 R10, [R1+0x2530] ;  /* 0x00253000010a7983 */ /* 0x000f260000300a00 */
[----:B------:R-:W-:-:S02]  /*1120c0*/  IADD3.X R103, R9, R2, RZ, P2, !PT ;  /* 0x0000000209677210 */ /* 0x000fc400017fe4ff */
[----:B------:R-:W4:Y:S01]  /*1120d0*/  LDL.LU.64 R8, [R1+0x2528] ;  /* 0x0025280001087983 */ /* 0x000f220000300a00 */
[----:B--2---:R-:W-:-:S05]  /*1120e0*/  IADD3 R104, P2, R6, R3, RZ ;  /* 0x0000000306687210 */ /* 0x004fca0007f5e0ff */
[----:B------:R-:W-:Y:S02]  /*1120f0*/  IMAD.X R105, R7, 0x1, R2, P2 ;  /* 0x0000000107697824 */ /* 0x000fe400010e0602 */
[----:B------:R-:W2:Y:S01]  /*112100*/  LDL.LU.64 R6, [R1+0x2520] ;  /* 0x0025200001067983 */ /* 0x000ea20000300a00 */
[----:B---3--:R-:W-:-:S04]  /*112110*/  IADD3 R106, P2, R4, R3, RZ ;  /* 0x00000003046a7210 */ /* 0x008fc80007f5e0ff */
[----:B------:R-:W-:Y:S02]  /*112120*/  IADD3.X R107, R5, R2, RZ, P2, !PT ;  /* 0x00000002056b7210 */ /* 0x000fe400017fe4ff */
[----:B------:R-:W3:Y:S01]  /*112130*/  LDL.LU.64 R4, [R1+0x2518] ;  /* 0x0025180001047983 */ /* 0x000ee20000300a00 */
[----:B------:R-:W-:-:S03]  /*112140*/  IADD3 R108, P2, R110, R3, RZ ;  /* 0x000000036e6c7210 */ /* 0x000fc60007f5e0ff */
[----:B------:R-:W3:Y:S02]  /*112150*/  LDL.LU.64 R142, [R1+0x2510] ;  /* 0x00251000018e7983 */ /* 0x000ee40000300a00 */
[----:B------:R-:W-:Y:S01]  /*112160*/  IMAD.X R109, R111, 0x1, R2, P2 ;  /* 0x000000016f6d7824 */ /* 0x000fe200010e0602 */
[-C--:B------:R-:W-:Y:S01]  /*112170*/  IADD3 R110, P2, R112, R3.reuse, RZ ;  /* 0x00000003706e7210 */ /* 0x080fe20007f5e0ff */
[----:B------:R-:W3:Y:S03]  /*112180*/  LDL.LU.64 R144, [R1+0x2508] ;  /* 0x0025080001907983 */ /* 0x000ee60000300a00 */
[----:B------:R-:W-:Y:S01]  /*112190*/  IADD3.X R111, R113, R2, RZ, P2, !PT ;  /* 0x00000002716f7210 */ /* 0x000fe200017fe4ff */
[----:B------:R-:W3:Y:S01]  /*1121a0*/  LDL.LU.64 R148, [R1+0x2500] ;  /* 0x0025000001947983 */ /* 0x000ee20000300a00 */
        /* <DEDUP_REMOVED lines=8> */
[----:B----4-:R-:W-:-:S05]  /*112230*/  IADD3 R120, P2, R122, R3, RZ ;  /* 0x000000037a787210 */ /* 0x010fca0007f5e0ff */
        /* <DEDUP_REMOVED lines=15> */
[----:B------:R-:W-:Y:S01]  /*112330*/  IMAD.X R16, R163, 0x1, R2, P3 ;  /* 0x00000001a3107824 */ /* 0x000fe200018e0602 */
[----:B--2---:R-:W-:-:S05]  /*112340*/  IADD3 R136, P2, R6, R3, RZ ;  /* 0x0000000306887210 */ /* 0x004fca0007f5e0ff */
[----:B------:R-:W-:Y:S01]  /*112350*/  IMAD.X R137, R7, 0x1, R2, P2 ;  /* 0x0000000107897824 */ /* 0x000fe200010e0602 */
[-C--:B---3--:R-:W-:Y:S02]  /*112360*/  IADD3 R138, P2, R4, R3.reuse, RZ ;  /* 0x00000003048a7210 */ /* 0x088fe40007f5e0ff */
[----:B------:R-:W2:Y:S02]  /*112370*/  LDL.LU R4, [R1+0x278] ;  /* 0x0002780001047983 */ /* 0x000ea40000300800 */
[----:B------:R-:W-:Y:S02]  /*112380*/  IADD3.X R139, R5, R2, RZ, P2, !PT ;  /* 0x00000002058b7210 */ /* 0x000fe400017fe4ff */
        /* <DEDUP_REMOVED lines=29> */
[----:B------:R-:W-:-:S05]  /*112560*/  IADD3 R140, P2, R142, R3, RZ ;  /* 0x000000038e8c7210 */ /* 0x000fca0007f5e0ff */
[----:B------:R-:W-:Y:S01]  /*112570*/  IMAD.X R141, R143, 0x1, R2, P2 ;  /* 0x000000018f8d7824 */ /* 0x000fe200010e0602 */
[----:B------:R-:W-:-:S04]  /*112580*/  IADD3 R142, P2, R144, R3, RZ ;  /* 0x00000003908e7210 */ /* 0x000fc80007f5e0ff */
[----:B------:R-:W-:Y:S02]  /*112590*/  IADD3.X R143, R145, R2, RZ, P2, !PT ;  /* 0x00000002918f7210 */ /* 0x000fe400017fe4ff */
[----:B------:R-:W-:Y:S02]  /*1125a0*/  IADD3 R144, P2, R148, R3, RZ ;  /* 0x0000000394907210 */ /* 0x000fe40007f5e0ff */
[----:B------:R-:W-:-:S03]  /*1125b0*/  MOV R148, R146 ;  /* 0x0000009200947202 */ /* 0x000fc60000000f00 */
[----:B------:R-:W-:Y:S02]  /*1125c0*/  IMAD.X R145, R149, 0x1, R2, P2 ;  /* 0x0000000195917824 */ /* 0x000fe400010e0602 */
[----:B------:R-:W-:Y:S01]  /*1125d0*/  IMAD.MOV.U32 R149, RZ, RZ, R16 ;  /* 0x000000ffff957224 */ /* 0x000fe200078e0010 */
[----:B------:R-:W-:Y:S01]  /*1125e0*/  MOV R12, R138 ;  /* 0x0000008a000c7202 */ /* 0x000fe20000000f00 */
[----:B--2---:R-:W-:Y:S01]  /*1125f0*/  IMAD.MOV.U32 R181, RZ, RZ, R4 ;  /* 0x000000ffffb57224 */ /* 0x004fe200078e0004 */
[----:B---3--:R-:W-:Y:S01]  /*112600*/  MOV R180, R5 ;  /* 0x0000000500b47202 */ /* 0x008fe20000000f00 */
[----:B----4-:R-:W-:Y:S01]  /*112610*/  IMAD.MOV.U32 R179, RZ, RZ, R6 ;  /* 0x000000ffffb37224 */ /* 0x010fe200078e0006 */
[----:B------:R-:W-:-:S03]  /*112620*/  MOV R178, R7 ;  /* 0x0000000700b27202 */ /* 0x000fc60000000f00 */
        /* <DEDUP_REMOVED lines=21> */
[----:B------:R-:W-:Y:S01]  /*112780*/  LOP3.LUT R163, R163, R162, RZ, 0x3c, !PT ;  /* 0x000000a2a3a37212 */ /* 0x000fe200078e3cff */
[----:B------:R-:W-:-:S03]  /*112790*/  IMAD.MOV.U32 R161, RZ, RZ, R243 ;  /* 0x000000ffffa17224 */ /* 0x000fc600078e00f3 */
[C---:B------:R-:W-:Y:S01]  /*1127a0*/  LOP3.LUT R162, R163.reuse, R162, RZ, 0x3c, !PT ;  /* 0x000000a2a3a27212 */ /* 0x040fe200078e3cff */
[----:B------:R-:W-:Y:S01]  /*1127b0*/  STL.64 [R1+0x1ca0], R166 ;  /* 0x001ca0a601007387 */ /* 0x000fe20000100a00 */
[----:B------:R-:W-:Y:S02]  /*1127c0*/  MOV R160, R244 ;  /* 0x000000f400a07202 */ /* 0x000fe40000000f00 */
[----:B------:R-:W-:Y:S02]  /*1127d0*/  LOP3.LUT R163, R163, R162, RZ, 0x3c, !PT ;  /* 0x000000a2a3a37212 */ /* 0x000fe400078e3cff */
        /* <DEDUP_REMOVED lines=9> */
[----:B------:R1:W-:Y:S01]  /*112870*/  STL.64 [R1+0x1cd0], R162 ;  /* 0x001cd0a201007387 */ /* 0x0003e20000100a00 */
[----:B------:R-:W-:Y:S02]  /*112880*/  MOV R152, R250 ;  /* 0x000000fa00987202 */ /* 0x000fe40000000f00 */
[----:B------:R-:W-:Y:S01]  /*112890*/  LOP3.LUT R155, R155, R154, RZ, 0x3c, !PT ;  /* 0x0000009a9b9b7212 */ /* 0x000fe200078e3cff */
        /* <DEDUP_REMOVED lines=23> */
[----:B------:R-:W-:Y:S01]  /*112a10*/  STL.64 [R1+0x2670], R50 ;  /* 0x0026703201007387 */ /* 0x000fe20000100a00 */
[----:B------:R-:W-:-:S03]  /*112a20*/  IMAD.MOV.U32 R5, RZ, RZ, R67 ;  /* 0x000000ffff057224 */ /* 0x000fc600078e0043 */
        /* <DEDUP_REMOVED lines=38> */
[----:B------:R-:W-:-:S03]  /*112c90*/  IMAD.MOV.U32 R13, RZ, RZ, R139 ;  /* 0x000000ffff0d7224 */ /* 0x000fc600078e008b */
[----:B------:R-:W-:Y:S01]  /*112ca0*/  STL.64 [R1+0x2550], R124 ;  /* 0x0025507c01007387 */ /* 0x000fe20000100a00 */
[----:B------:R-:W-:Y:S01]  /*112cb0*/  MOV R10, R140 ;  /* 0x0000008c000a7202 */ /* 0x000fe20000000f00 */
[----:B------:R-:W-:Y:S02]  /*112cc0*/  IMAD.MOV.U32 R11, RZ, RZ, R141 ;  /* 0x000000ffff0b7224 */ /* 0x000fe400078e008d */
[----:B------:R-:W-:Y:S01]  /*112cd0*/  STL.64 [R1+0x2548], R126 ;  /* 0x0025487e01007387 */ /* 0x000fe20000100a00 */
[----:B------:R-:W-:-:S03]  /*112ce0*/  MOV R8, R142 ;  /* 0x0000008e00087202 */ /* 0x000fc60000000f00 */
[----:B------:R3:W-:Y:S01]  /*112cf0*/  LDGSTS.E [R17+0xc600], [R180.64], P1 ;  /* 0x0c600000b4117fae */ /* 0x0007e20008921844 */
[----:B------:R-:W-:-:S03]  /*112d00*/  IMAD.MOV.U32 R9, RZ, RZ, R143 ;  /* 0x000000ffff097224 */ /* 0x000fc600078e008f */
[----:B------:R-:W-:Y:S01]  /*112d10*/  STL.64 [R1+0x2540], R128 ;  /* 0x0025408001007387 */ /* 0x000fe20000100a00 */
[----:B------:R-:W-:-:S03]  /*112d20*/  MOV R6, R144 ;  /* 0x0000009000067202 */ /* 0x000fc60000000f00 */
[----:B------:R3:W-:Y:S01]  /*112d30*/  LDGSTS.E [R17+0xc680], [R178.64], P5 ;  /* 0x0c680000b2117fae */ /* 0x0007e2000a921844 */
[----:B------:R-:W-:-:S03]  /*112d40*/  IMAD.MOV.U32 R7, RZ, RZ, R145 ;  /* 0x000000ffff077224 */ /* 0x000fc600078e0091 */
[----:B------:R-:W-:Y:S04]  /*112d50*/  STL.64 [R1+0x2538], R130 ;  /* 0x0025388201007387 */ /* 0x000fe80000100a00 */
[----:B------:R3:W-:Y:S04]  /*112d60*/  LDGSTS.E [R17+0xc700], [R176.64], P4 ;  /* 0x0c700000b0117fae */ /* 0x0007e8000a121844 */
[----:B------:R-:W-:Y:S04]  /*112d70*/  STL.64 [R1+0x2530], R132 ;  /* 0x0025308401007387 */ /* 0x000fe80000100a00 */
[----:B------:R3:W-:Y:S04]  /*112d80*/  LDGSTS.E [R17+0xc780], [R174.64], P0 ;  /* 0x0c780000ae117fae */ /* 0x0007e80008121844 */
[----:B------:R-:W-:Y:S04]  /*112d90*/  STL.64 [R1+0x2528], R134 ;  /* 0x0025288601007387 */ /* 0x000fe80000100a00 */
[----:B------:R3:W-:Y:S04]  /*112da0*/  LDGSTS.E [R17+0xd600], [R172.64], P1 ;  /* 0x0d600000ac117fae */ /* 0x0007e80008921844 */
[----:B------:R-:W-:Y:S04]  /*112db0*/  STL.64 [R1+0x2520], R14 ;  /* 0x0025200e01007387 */ /* 0x000fe80000100a00 */
[----:B------:R3:W-:Y:S04]  /*112dc0*/  LDGSTS.E [R17+0xd680], [R170.64], P5 ;  /* 0x0d680000aa117fae */ /* 0x0007e8000a921844 */
[----:B------:R4:W-:Y:S04]  /*112dd0*/  STL.64 [R1+0x2518], R12 ;  /* 0x0025180c01007387 */ /* 0x0009e80000100a00 */
[----:B------:R3:W-:Y:S04]  /*112de0*/  LDGSTS.E [R17+0xd700], [R168.64], P4 ;  /* 0x0d700000a8117fae */ /* 0x0007e8000a121844 */
[----:B------:R1:W-:Y:S04]  /*112df0*/  STL.64 [R1+0x2510], R10 ;  /* 0x0025100a01007387 */ /* 0x0003e80000100a00 */
[----:B------:R3:W-:Y:S04]  /*112e00*/  LDGSTS.E [R17+0xd780], [R166.64], P0 ;  /* 0x0d780000a6117fae */ /* 0x0007e80008121844 */
[----:B------:R1:W-:Y:S04]  /*112e10*/  STL.64 [R1+0x2508], R8 ;  /* 0x0025080801007387 */ /* 0x0003e80000100a00 */
[----:B------:R3:W-:Y:S04]  /*112e20*/  LDGSTS.E [R17+0xe600], [R164.64], P1 ;  /* 0x0e600000a4117fae */ /* 0x0007e80008921844 */
[----:B------:R1:W-:Y:S04]  /*112e30*/  STL.64 [R1+0x2500], R6 ;  /* 0x0025000601007387 */ /* 0x0003e80000100a00 */
[----:B------:R1:W-:Y:S04]  /*112e40*/  LDGSTS.E [R17+0xe680], [R162.64], P5 ;  /* 0x0e680000a2117fae */ /* 0x0003e8000a921844 */
[----:B------:R3:W-:Y:S04]  /*112e50*/  LDGSTS.E [R17+0xe700], [R160.64], P4 ;  /* 0x0e700000a0117fae */ /* 0x0007e8000a121844 */
[----:B------:R2:W-:Y:S04]  /*112e60*/  LDGSTS.E [R17+0xe780], [R158.64], P0 ;  /* 0x0e7800009e117fae */ /* 0x0005e80008121844 */
[----:B-1----:R-:W3:Y:S04]  /*112e70*/  LDL R163, [R1+0x2f68] ;  /* 0x002f680001a37983 */ /* 0x002ee80000100800 */
        /* <DEDUP_REMOVED lines=36> */
[----:B------:R-:W3:Y:S04]  /*1130c0*/  LDL R245, [R1+0x2f64] ;  /* 0x002f640001f57983 */ /* 0x000ee80000100800 */
        /* <DEDUP_REMOVED lines=27> */
[----:B--2---:R-:W2:Y:S04]  /*113280*/  LDL R154, [R1+0x2f78] ;  /* 0x002f7800019a7983 */ /* 0x004ea80000100800 */
[----:B------:R1:W-:Y:S04]  /*113290*/  LDGSTS.E [R17+0x1e600], [R132.64], P1 ;  /* 0x1e60000084117fae */ /* 0x0003e80008921844 */
[----:B------:R1:W-:Y:S04]  /*1132a0*/  LDGSTS.E [R17+0x1e680], [R134.64], P5 ;  /* 0x1e68000086117fae */ /* 0x0003e8000a921844 */
[----:B------:R1:W-:Y:S04]  /*1132b0*/  LDGSTS.E [R17+0x1e700], [R14.64], P4 ;  /* 0x1e7000000e117fae */ /* 0x0003e8000a121844 */
[----:B------:R4:W-:Y:S04]  /*1132c0*/  LDGSTS.E [R17+0x1e780], [R12.64], P0 ;  /* 0x1e7800000c117fae */ /* 0x0009e80008121844 */
[----:B------:R-:W1:Y:S04]  /*1132d0*/  S2R R162, SR_TID.X ;  /* 0x0000000000a27919 */ /* 0x000e680000002100 */
[----:B------:R1:W-:Y:S04]  /*1132e0*/  LDGSTS.E [R17+0x1f600], [R10.64], P1 ;  /* 0x1f6000000a117fae */ /* 0x0003e80008921844 */
[----:B----4-:R-:W4:Y:S04]  /*1132f0*/  LDL R13, [R1+0x3064] ;  /* 0x00306400010d7983 */ /* 0x010f280000100800 */
[----:B-1----:R-:W4:Y:S04]  /*113300*/  LDL R14, [R1+0x3068] ;  /* 0x00306800010e7983 */ /* 0x002f280000100800 */
[----:B------:R-:W4:Y:S04]  /*113310*/  LDL R10, [R1+0x2f7c] ;  /* 0x002f7c00010a7983 */ /* 0x000f280000100800 */
[----:B------:R-:W4:Y:S04]  /*113320*/  LDL R11, [R1+0x2f80] ;  /* 0x002f8000010b7983 */ /* 0x000f280000100800 */
[----:B------:R-:W4:Y:S04]  /*113330*/  LDL R15, [R1+0x306c] ;  /* 0x00306c00010f7983 */ /* 0x000f280000100800 */
[----:B------:R-:W4:Y:S04]  /*113340*/  LDL R236, [R1+0x3070] ;  /* 0x0030700001ec7983 */ /* 0x000f280000100800 */
[----:B------:R-:W4:Y:S04]  /*113350*/  LDL R237, [R1+0x3074] ;  /* 0x0030740001ed7983 */ /* 0x000f280000100800 */
[----:B------:R-:W4:Y:S01]  /*113360*/  LDL R238, [R1+0x3078] ;  /* 0x0030780001ee7983 */ /* 0x000f220000100800 */
[----:B------:R-:W-:-:S03]  /*113370*/  LOP3.LUT R162, R162, 0x1f, RZ, 0xc0, !PT ;  /* 0x0000001fa2a27812 */ /* 0x000fc600078ec0ff */
[----:B------:R-:W4:Y:S01]  /*113380*/  LDL R155, [R1+0x307c] ;  /* 0x00307c00019b7983 */ /* 0x000f220000100800 */
[----:B------:R-:W-:-:S03]  /*113390*/  SHF.L.U32 R162, R162, 0x2, RZ ;  /* 0x00000002a2a27819 */ /* 0x000fc600000006ff */
[----:B------:R-:W4:Y:S01]  /*1133a0*/  LDL R158, [R1+0x3080] ;  /* 0x00308000019e7983 */ /* 0x000f220000100800 */
[----:B------:R-:W-:-:S03]  /*1133b0*/  LOP3.LUT R162, R162, 0x40, RZ, 0x3c, !PT ;  /* 0x00000040a2a27812 */ /* 0x000fc600078e3cff */
[----:B------:R-:W4:Y:S04]  /*1133c0*/  LDL R239, [R1+0x3164] ;  /* 0x0031640001ef7983 */ /* 0x000f280000100800 */
[----:B------:R-:W4:Y:S01]  /*1133d0*/  LDL R240, [R1+0x3168] ;  /* 0x0031680001f07983 */ /* 0x000f220000100800 */
[----:B------:R-:W-:-:S03]  /*1133e0*/  IMAD R16, R247, 0x20000, R162 ;  /* 0x00020000f7107824 */ /* 0x000fc600078e02a2 */
[----:B------:R-:W4:Y:S04]  /*1133f0*/  LDL R159, [R1+0x316c] ;  /* 0x00316c00019f7983 */ /* 0x000f280000100800 */
[----:B------:R-:W4:Y:S04]  /*113400*/  LDL R162, [R1+0x3170] ;  /* 0x0031700001a27983 */ /* 0x000f280000100800 */
[----:B------:R1:W-:Y:S04]  /*113410*/  STL.64 [R1+0x6310], R246 ;  /* 0x006310f601007387 */ /* 0x0003e80000100a00 */
[----:B------:R-:W4:Y:S04]  /*113420*/  LDL R241, [R1+0x3174] ;  /* 0x0031740001f17983 */ /* 0x000f280000100800 */
[----:B------:R-:W4:Y:S01]  /*113430*/  LDL R242, [R1+0x3178] ;  /* 0x0031780001f27983 */ /* 0x000f220000100800 */
[----:B---3--:R-:W-:-:S03]  /*113440*/  MOV R18, R163 ;  /* 0x000000a300127202 */ /* 0x008fc60000000f00 */
[----:B------:R-:W3:Y:S04]  /*113450*/  LDL R163, [R1+0x3180] ;  /* 0x0031800001a37983 */ /* 0x000ee80000100800 */
[----:B------:R-:W3:Y:S04]  /*113460*/  LDL R243, [R1+0x3264] ;  /* 0x0032640001f37983 */ /* 0x000ee80000100800 */
[----:B------:R-:W3:Y:S04]  /*113470*/  LDL R244, [R1+0x3268] ;  /* 0x0032680001f47983 */ /* 0x000ee80000100800 */
[----:B------:R1:W-:Y:S04]  /*113480*/  LDGSTS.E [R17+0x1f680], [R8.64], P5 ;  /* 0x1f68000008117fae */ /* 0x0003e8000a921844 */
[----:B------:R1:W-:Y:S04]  /*113490*/  LDGSTS.E [R17+0x1f700], [R6.64], P4 ;  /* 0x1f70000006117fae */ /* 0x0003e8000a121844 */
[----:B------:R1:W-:Y:S01]  /*1134a0*/  LDGSTS.E [R17+0x1f780], [R4.64], P0 ;  /* 0x1f78000004117fae */ /* 0x0003e20008121844 */
        /* <DEDUP_REMOVED lines=10> */
[----:B--2---:R-:W-:-:S03]  /*113550*/  MOV R18, R154 ;  /* 0x0000009a00127202 */ /* 0x004fc60000000f00 */
[----:B------:R-:W2:Y:S04]  /*113560*/  LDL R154, [R1+0x3278] ;  /* 0x00327800019a7983 */ /* 0x000ea80000100800 */
[----:B------:R4:W-:Y:S02]  /*113570*/  LDGSTS.E [R16+0x900], [R18.64], P4 ;  /* 0x0090000012107fae */ /* 0x0009e4000a121844 */
[----:B----4-:R-:W-:Y:S02]  /*113580*/  IMAD.MOV.U32 R19, RZ, RZ, R10 ;  /* 0x000000ffff137224 */ /* 0x010fe400078e000a */
[----:B------:R-:W4:Y:S01]  /*113590*/  LDL R10, [R1+0x337c] ;  /* 0x00337c00010a7983 */ /* 0x000f220000100800 */
[----:B------:R-:W-:-:S03]  /*1135a0*/  MOV R18, R11 ;  /* 0x0000000b00127202 */ /* 0x000fc60000000f00 */
[----:B------:R-:W4:Y:S04]  /*1135b0*/  LDL R11, [R1+0x3380] ;  /* 0x00338000010b7983 */ /* 0x000f280000100800 */
[----:B------:R1:W-:Y:S02]  /*1135c0*/  LDGSTS.E [R16+0x980], [R18.64], P0 ;  /* 0x0098000012107fae */ /* 0x0003e40008121844 */
[----:B-1----:R-:W-:Y:S01]  /*1135d0*/  MOV R18, R14 ;  /* 0x0000000e00127202 */ /* 0x002fe20000000f00 */
[----:B------:R-:W-:Y:S01]  /*1135e0*/  IMAD.MOV.U32 R19, RZ, RZ, R13 ;  /* 0x000000ffff137224 */ /* 0x000fe200078e000d */
[----:B------:R-:W4:Y:S04]  /*1135f0*/  LDL R14, [R1+0x3468] ;  /* 0x00346800010e7983 */ /* 0x000f280000100800 */
[----:B------:R1:W-:Y:S04]  /*113600*/  LDGSTS.E [R16+0x1800], [R18.64], P1 ;  /* 0x0180000012107fae */ /* 0x0003e80008921844 */
[----:B------:R-:W4:Y:S01]  /*113610*/  LDL R13, [R1+0x3464] ;  /* 0x00346400010d7983 */ /* 0x000f220000100800 */
[----:B-1----:R-:W-:Y:S01]  /*113620*/  MOV R18, R236 ;  /* 0x000000ec00127202 */ /* 0x002fe20000000f00 */
[----:B------:R-:W-:-:S02]  /*113630*/  IMAD.MOV.U32 R19, RZ, RZ, R15 ;  /* 0x000000ffff137224 */ /* 0x000fc400078e000f */
        /* <DEDUP_REMOVED lines=28> */
[----:B---3--:R-:W-:-:S03]  /*113800*/  MOV R18, R163 ;  /* 0x000000a300127202 */ /* 0x008fc60000000f00 */
[----:B------:R-:W3:Y:S01]  /*113810*/  LDL R163, [R1+0x3370] ;  /* 0x0033700001a37983 */ /* 0x000ee20000100800 */
[----:B------:R-:W-:-:S03]  /*113820*/  IMAD.MOV.U32 R19, RZ, RZ, R245 ;  /* 0x000000ffff137224 */ /* 0x000fc600078e00f5 */
[----:B------:R-:W3:Y:S04]  /*113830*/  LDL R245, [R1+0x336c] ;  /* 0x00336c0001f57983 */ /* 0x000ee80000100800 */
[----:B------:R1:W-:Y:S02]  /*113840*/  LDGSTS.E [R16+0x2980], [R18.64], P0 ;  /* 0x0298000012107fae */ /* 0x0003e40008121844 */
[----:B-1----:R-:W-:Y:S01]  /*113850*/  MOV R18, R244 ;  /* 0x000000f400127202 */ /* 0x002fe20000000f00 */
[----:B------:R-:W-:Y:S01]  /*113860*/  IMAD.MOV.U32 R19, RZ, RZ, R243 ;  /* 0x000000ffff137224 */ /* 0x000fe200078e00f3 */
        /* <DEDUP_REMOVED lines=23> */
[----:B---3--:R-:W-:Y:S02]  /*1139e0*/  MOV R18, R163 ;  /* 0x000000a300127202 */ /* 0x008fe40000000f00 */
        /* <DEDUP_REMOVED lines=9> */
[----:B-1----:R-:W-:Y:S01]  /*113a80*/  MOV R18, R11 ;  /* 0x0000000b00127202 */ /* 0x002fe20000000f00 */
[----:B------:R-:W-:Y:S01]  /*113a90*/  IMAD.MOV.U32 R19, RZ, RZ, R10 ;  /* 0x000000ffff137224 */ /* 0x000fe200078e000a */
[----:B------:R-:W3:Y:S04]  /*113aa0*/  LDL R11, [R1+0x376c] ;  /* 0x00376c00010b7983 */ /* 0x000ee80000100800 */
[----:B------:R1:W-:Y:S04]  /*113ab0*/  LDGSTS.E [R16+0x4980], [R18.64], P0 ;  /* 0x0498000012107fae */ /* 0x0003e80008121844 */
[----:B------:R-:W3:Y:S01]  /*113ac0*/  LDL R10, [R1+0x3764] ;  /* 0x00376400010a7983 */ /* 0x000ee20000100800 */
[----:B-1----:R-:W-:Y:S01]  /*113ad0*/  MOV R18, R14 ;  /* 0x0000000e00127202 */ /* 0x002fe20000000f00 */
[----:B------:R-:W-:-:S02]  /*113ae0*/  IMAD.MOV.U32 R19, RZ, RZ, R13 ;  /* 0x000000ffff137224 */ /* 0x000fc400078e000d */
        /* <DEDUP_REMOVED lines=13> */
[----:B--2---:R-:W-:Y:S01]  /*113bc0*/  MOV R18, R154 ;  /* 0x0000009a00127202 */ /* 0x004fe20000000f00 */
[----:B------:R-:W-:-:S02]  /*113bd0*/  IMAD.MOV.U32 R19, RZ, RZ, R250 ;  /* 0x000000ffff137224 */ /* 0x000fc400078e00fa */
[----:B------:R-:W2:Y:S04]  /*113be0*/  LDL R154, [R1+0x3670] ;  /* 0x00367000019a7983 */ /* 0x000ea80000100800 */
[----:B------:R1:W-:Y:S04]  /*113bf0*/  LDGSTS.E [R16+0x5980], [R18.64], P0 ;  /* 0x0598000012107fae */ /* 0x0003e80008121844 */
[----:B------:R-:W2:Y:S01]  /*113c00*/  LDL R250, [R1+0x366c] ;  /* 0x00366c0001fa7983 */ /* 0x000ea20000100800 */
[----:B-1----:R-:W-:Y:S01]  /*113c10*/  MOV R18, R240 ;  /* 0x000000f000127202 */ /* 0x002fe20000000f00 */
[----:B------:R-:W-:-:S02]  /*113c20*/  IMAD.MOV.U32 R19, RZ, RZ, R239 ;  /* 0x000000ffff137224 */ /* 0x000fc400078e00ef */
[----:B------:R-:W2:Y:S04]  /*113c30*/  LDL R240, [R1+0x386c] ;  /* 0x00386c0001f07983 */ /* 0x000ea80000100800 */
[----:B------:R4:W-:Y:S04]  /*113c40*/  LDGSTS.E [R16+0x6800], [R18.64], P1 ;  /* 0x0680000012107fae */ /* 0x0009e80008921844 */
[----:B------:R-:W2:Y:S01]  /*113c50*/  LDL R239, [R1+0x3868] ;  /* 0x0038680001ef7983 */ /* 0x000ea20000100800 */
[----:B----4-:R-:W-:-:S03]  /*113c60*/  MOV R18, R158 ;  /* 0x0000009e00127202 */ /* 0x010fc60000000f00 */
[----:B------:R-:W4:Y:S01]  /*113c70*/  LDL R158, [R1+0x3758] ;  /* 0x00375800019e7983 */ /* 0x000f220000100800 */
[----:B------:R-:W-:-:S03]  /*113c80*/  IMAD.MOV.U32 R19, RZ, RZ, R155 ;  /* 0x000000ffff137224 */ /* 0x000fc600078e009b */
[----:B------:R-:W4:Y:S04]  /*113c90*/  LDL R155, [R1+0x3754] ;  /* 0x00375400019b7983 */ /* 0x000f280000100800 */
[----:B------:R1:W-:Y:S02]  /*113ca0*/  LDGSTS.E [R16+0x6880], [R18.64], P5 ;  /* 0x0688000012107fae */ /* 0x0003e4000a921844 */
[----:B-1----:R-:W-:Y:S01]  /*113cb0*/  MOV R18, R242 ;  /* 0x000000f200127202 */ /* 0x002fe20000000f00 */
[----:B------:R-:W-:Y:S01]  /*113cc0*/  IMAD.MOV.U32 R19, RZ, RZ, R241 ;  /* 0x000000ffff137224 */ /* 0x000fe200078e00f1 */
[----:B------:R-:W4:Y:S04]  /*113cd0*/  LDL R242, [R1+0x3954] ;  /* 0x0039540001f27983 */ /* 0x000f280000100800 */
[----:B------:R1:W-:Y:S04]  /*113ce0*/  LDGSTS.E [R16+0x6900], [R18.64], P4 ;  /* 0x0690000012107fae */ /* 0x0003e8000a121844 */
[----:B------:R-:W4:Y:S01]  /*113cf0*/  LDL R241, [R1+0x3870] ;  /* 0x0038700001f17983 */ /* 0x000f220000100800 */
[----:B-1----:R-:W-:-:S03]  /*113d00*/  MOV R18, R162 ;  /* 0x000000a200127202 */ /* 0x002fc60000000f00 */
        /* <DEDUP_REMOVED lines=21> */
[----:B------:R-:W-:-:S03]  /*113e60*/  IMAD.MOV.U32 R19, RZ, RZ, R250 ;  /* 0x000000ffff137224 */ /* 0x000fc600078e00fa */
        /* <DEDUP_REMOVED lines=13> */
[----:B------:R-:W3:Y:S04]  /*113f40*/  LDL R163, [R1+0x3a6c] ;  /* 0x003a6c0001a37983 */ /* 0x000ee80000100800 */
[----:B------:R-:W3:Y:S01]  /*113f50*/  LDL.LU.64 R4, [R1+0x2ad0] ;  /* 0x002ad00001047983 */ /* 0x000ee20000300a00 */
[----:B------:R-:W-:-:S03]  /*113f60*/  IMAD.MOV.U32 R19, RZ, RZ, R10 ;  /* 0x000000ffff137224 */ /* 0x000fc600078e000a */
[----:B------:R-:W3:Y:S04]  /*113f70*/  LDL.LU.64 R20, [R1+0x2ac8] ;  /* 0x002ac80001147983 */ /* 0x000ee80000300a00 */
[----:B------:R1:W-:Y:S04]  /*113f80*/  LDGSTS.E [R16+0x8900], [R18.64], P4 ;  /* 0x0890000012107fae */ /* 0x0003e8000a121844 */
[----:B------:R-:W3:Y:S04]  /*113f90*/  LDL.LU.64 R22, [R1+0x2ac0] ;  /* 0x002ac00001167983 */ /* 0x000ee80000300a00 */
[----:B------:R-:W3:Y:S01]  /*113fa0*/  LDL.LU.64 R24, [R1+0x2ab8] ;  /* 0x002ab80001187983 */ /* 0x000ee20000300a00 */
[----:B-1----:R-:W-:Y:S01]  /*113fb0*/  MOV R18, R13 ;  /* 0x0000000d00127202 */ /* 0x002fe20000000f00 */
[----:B------:R-:W-:-:S05]  /*113fc0*/  IMAD.MOV.U32 R19, RZ, RZ, R11 ;  /* 0x000000ffff137224 */ /* 0x000fca00078e000b */
[----:B------:R1:W-:Y:S02]  /*113fd0*/  LDGSTS.E [R16+0x8980], [R18.64], P0 ;  /* 0x0898000012107fae */ /* 0x0003e40008121844 */
[----:B-1----:R-:W-:Y:S01]  /*113fe0*/  MOV R18, R15 ;  /* 0x0000000f00127202 */ /* 0x002fe20000000f00 */
[----:B------:R-:W-:Y:S02]  /*113ff0*/  IMAD.MOV.U32 R19, RZ, RZ, R14 ;  /* 0x000000ffff137224 */ /* 0x000fe400078e000e */
[----:B------:R-:W3:Y:S04]  /*114000*/  LDL.LU.64 R14, [R1+0x2a10] ;  /* 0x002a1000010e7983 */ /* 0x000ee80000300a00 */
[----:B------:R1:W-:Y:S04]  /*114010*/  LDGSTS.E [R16+0x9800], [R18.64], P1 ;  /* 0x0980000012107fae */ /* 0x0003e80008921844 */
[----:B------:R-:W3:Y:S04]  /*114020*/  LDL.LU.64 R12, [R1+0x2828] ;  /* 0x00282800010c7983 */ /* 0x000ee80000300a00 */
[----:B------:R-:W3:Y:S01]  /*114030*/  LDL.LU.64 R30, [R1+0x2820] ;  /* 0x00282000011e7983 */ /* 0x000ee20000300a00 */
[----:B-1----:R-:W-:Y:S01]  /*114040*/  MOV R18, R237 ;  /* 0x000000ed00127202 */ /* 0x002fe20000000f00 */
[----:B------:R-:W-:-:S02]  /*114050*/  IMAD.MOV.U32 R19, RZ, RZ, R236 ;  /* 0x000000ffff137224 */ /* 0x000fc400078e00ec */
[----:B------:R-:W3:Y:S04]  /*114060*/  LDL.LU.64 R10, [R1+0x2818] ;  /* 0x00281800010a7983 */ /* 0x000ee80000300a00 */
[----:B------:R1:W-:Y:S04]  /*114070*/  LDGSTS.E [R16+0x9880], [R18.64], P5 ;  /* 0x0988000012107fae */ /* 0x0003e8000a921844 */
[----:B------:R-:W3:Y:S04]  /*114080*/  LDL.LU.64 R8, [R1+0x2790] ;  /* 0x0027900001087983 */ /* 0x000ee80000300a00 */
[----:B------:R-:W3:Y:S01]  /*114090*/  LDL.LU.64 R6, [R1+0x2788] ;  /* 0x0027880001067983 */ /* 0x000ee20000300a00 */
[----:B-1----:R-:W-:Y:S01]  /*1140a0*/  MOV R18, R239 ;  /* 0x000000ef00127202 */ /* 0x002fe20000000f00 */
[----:B------:R-:W-:-:S02]  /*1140b0*/  IMAD.MOV.U32 R19, RZ, RZ, R238 ;  /* 0x000000ffff137224 */ /* 0x000fc400078e00ee */
[----:B------:R-:W3:Y:S04]  /*1140c0*/  LDL.LU.64 R38, [R1+0x2780] ;  /* 0x0027800001267983 */ /* 0x000ee80000300a00 */
        /* <DEDUP_REMOVED lines=13> */
[----:B--2---:R-:W-:Y:S01]  /*1141a0*/  MOV R18, R154 ;  /* 0x0000009a00127202 */ /* 0x004fe20000000f00 */
[----:B------:R-:W-:-:S05]  /*1141b0*/  IMAD.MOV.U32 R19, RZ, RZ, R250 ;  /* 0x000000ffff137224 */ /* 0x000fca00078e00fa */
[----:B------:R4:W-:Y:S02]  /*1141c0*/  LDGSTS.E [R16+0xa980], [R18.64], P0 ;  /* 0x0a98000012107fae */ /* 0x0009e40008121844 */
[----:B----4-:R-:W-:Y:S01]  /*1141d0*/  MOV R18, R158 ;  /* 0x0000009e00127202 */ /* 0x010fe20000000f00 */
[----:B------:R-:W-:-:S05]  /*1141e0*/  IMAD.MOV.U32 R19, RZ, RZ, R155 ;  /* 0x000000ffff137224 */ /* 0x000fca00078e009b */
[----:B------:R1:W-:Y:S02]  /*1141f0*/  LDGSTS.E [R16+0xb800], [R18.64], P1 ;  /* 0x0b80000012107fae */ /* 0x0003e40008921844 */
[----:B-1----:R-:W-:Y:S01]  /*114200*/  MOV R18, R162 ;  /* 0x000000a200127202 */ /* 0x002fe20000000f00 */
[----:B------:R-:W-:-:S05]  /*114210*/  IMAD.MOV.U32 R19, RZ, RZ, R159 ;  /* 0x000000ffff137224 */ /* 0x000fca00078e009f */
[----:B------:R1:W-:Y:S02]  /*114220*/  LDGSTS.E [R16+0xb880], [R18.64], P5 ;  /* 0x0b88000012107fae */ /* 0x0003e4000a921844 */
[----:B-1----:R-:W-:Y:S01]  /*114230*/  MOV R18, R151 ;  /* 0x0000009700127202 */ /* 0x002fe20000000f00 */
[----:B---3--:R-:W-:-:S05]  /*114240*/  IMAD.MOV.U32 R19, RZ, RZ, R163 ;  /* 0x000000ffff137224 */ /* 0x008fca00078e00a3 */
[----:B------:R1:W-:Y:S01]  /*114250*/  LDGSTS.E [R16+0xb900], [R18.64], P4 ;  /* 0x0b90000012107fae */ /* 0x0003e2000a121844 */
[----:B------:R-:W-:Y:S02]  /*114260*/  IADD3 R17, P2, R4, R3, RZ ;  /* 0x0000000304117210 */ /* 0x000fe40007f5e0ff */
[----:B-1----:R-:W-:Y:S01]  /*114270*/  MOV R18, R147 ;  /* 0x0000009300127202 */ /* 0x002fe20000000f00 */
[----:B------:R-:W-:-:S05]  /*114280*/  IMAD.MOV.U32 R19, RZ, RZ, R150 ;  /* 0x000000ffff137224 */ /* 0x000fca00078e0096 */
[----:B------:R1:W-:Y:S02]  /*114290*/  LDGSTS.E [R16+0xb980], [R18.64], P0 ;  /* 0x0b98000012107fae */ /* 0x0003e40008121844 */
[----:B-1----:R-:W-:Y:S02]  /*1142a0*/  IADD3.X R18, R5, R2, RZ, P2, !PT ;  /* 0x0000000205127210 */ /* 0x002fe400017fe4ff */
[----:B------:R-:W2:Y:S01]  /*1142b0*/  LDL.LU.64 R4, [R1+0x2778] ;  /* 0x0027780001047983 */ /* 0x000ea20000300a00 */
[----:B------:R-:W-:-:S03]  /*1142c0*/  IADD3 R19, P2, R20, R3, RZ ;  /* 0x0000000314137210 */ /* 0x000fc60007f5e0ff */
[----:B------:R-:W3:Y:S02]  /*1142d0*/  LDL.LU.64 R42, [R1+0x26f0] ;  /* 0x0026f000012a7983 */ /* 0x000ee40000300a00 */
        /* <DEDUP_REMOVED lines=30> */
[----:B---3--:R-:W-:-:S03]  /*1144c0*/  IADD3 R41, P2, R42, R3, RZ ;  /* 0x000000032a297210 */ /* 0x008fc60007f5e0ff */
[----:B------:R-:W3:Y:S01]  /*1144d0*/  LDL.LU.64 R62, [R1+0x2440] ;  /* 0x00244000013e7983 */ /* 0x000ee20000300a00 */
[-C--:B------:R-:W-:Y:S02]  /*1144e0*/  IADD3.X R42, R43, R2.reuse, RZ, P2, !PT ;  /* 0x000000022b2a7210 */ /* 0x080fe400017fe4ff */
[-C--:B----4-:R-:W-:Y:S01]  /*1144f0*/  IADD3 R43, P2, R44, R3.reuse, RZ ;  /* 0x000000032c2b7210 */ /* 0x090fe20007f5e0ff */
        /* <DEDUP_REMOVED lines=20> */
[----:B------:R-:W4:Y:S01]  /*114640*/  LDL.LU.64 R8, [R1+0x23a0] ;  /* 0x0023a00001087983 */ /* 0x000f220000300a00 */
[----:B------:R-:W-:-:S03]  /*114650*/  IADD3 R57, P2, R6, R3, RZ ;  /* 0x0000000306397210 */ /* 0x000fc60007f5e0ff */
[----:B------:R-:W4:Y:S01]  /*114660*/  LDL.LU.64 R80, [R1+0x2398] ;  /* 0x0023980001507983 */ /* 0x000f220000300a00 */
[----:B------:R-:W-:-:S03]  /*114670*/  IADD3.X R58, R7, R2, RZ, P2, !PT ;  /* 0x00000002073a7210 */ /* 0x000fc600017fe4ff */
[----:B------:R-:W4:Y:S01]  /*114680*/  LDL.LU.64 R6, [R1+0x2390] ;  /* 0x0023900001067983 */ /* 0x000f220000300a00 */
        /* <DEDUP_REMOVED lines=9> */
[----:B------:R-:W-:Y:S01]  /*114720*/  IADD3 R65, P2, R66, R3, RZ ;  /* 0x0000000342417210 */ /* 0x000fe20007f5e0ff */
[----:B------:R-:W3:Y:S03]  /*114730*/  LDL.LU.64 R90, [R1+0x2370] ;  /* 0x00237000015a7983 */ /* 0x000ee60000300a00 */
[----:B------:R-:W-:-:S02]  /*114740*/  IADD3.X R66, R67, R2, RZ, P2, !PT ;  /* 0x0000000243427210 */ /* 0x000fc400017fe4ff */
[----:B------:R-:W-:-:S05]  /*114750*/  IADD3 R67, P2, R68, R3, RZ ;  /* 0x0000000344437210 */ /* 0x000fca0007f5e0ff */
[----:B------:R-:W-:Y:S01]  /*114760*/  IMAD.X R68, R69, 0x1, R2, P2 ;  /* 0x0000000145447824 */ /* 0x000fe200010e0602 */
[----:B------:R-:W-:-:S04]  /*114770*/  IADD3 R69, P2, R14, R3, RZ ;  /* 0x000000030e457210 */ /* 0x000fc80007f5e0ff */
[-C--:B------:R-:W-:Y:S02]  /*114780*/  IADD3.X R70, R15, R2.reuse, RZ, P2, !PT ;  /* 0x000000020f467210 */ /* 0x080fe400017fe4ff */
[-C--:B------:R-:W-:Y:S01]  /*114790*/  IADD3 R71, P2, R12, R3.reuse, RZ ;  /* 0x000000030c477210 */ /* 0x080fe20007f5e0ff */
[----:B------:R-:W3:Y:S04]  /*1147a0*/  LDL.LU.64 R14, [R1+0x2368] ;  /* 0x00236800010e7983 */ /* 0x000ee80000300a00 */
[----:B------:R-:W-:Y:S01]  /*1147b0*/  IMAD.X R72, R13, 0x1, R2, P2 ;  /* 0x000000010d487824 */ /* 0x000fe200010e0602 */
[----:B------:R-:W-:Y:S01]  /*1147c0*/  IADD3 R73, P2, R74, R3, RZ ;  /* 0x000000034a497210 */ /* 0x000fe20007f5e0ff */
[----:B------:R-:W4:Y:S03]  /*1147d0*/  LDL.LU.64 R12, [R1+0x2360] ;  /* 0x00236000010c7983 */ /* 0x000f260000300a00 */
[----:B------:R-:W-:-:S02]  /*1147e0*/  IADD3.X R74, R75, R2, RZ, P2, !PT ;  /* 0x000000024b4a7210 */ /* 0x000fc400017fe4ff */
[----:B------:R-:W-:-:S05]  /*1147f0*/  IADD3 R75, P2, R10, R3, RZ ;  /* 0x000000030a4b7210 */ /* 0x000fca0007f5e0ff */
[--C-:B------:R-:W-:Y:S01]  /*114800*/  IMAD.X R76, R11, 0x1, R2.reuse, P2 ;  /* 0x000000010b4c7824 */ /* 0x100fe200010e0602 */
[-C--:B------:R-:W-:Y:S01]  /*114810*/  IADD3 R77, P2, R8, R3.reuse, RZ ;  /* 0x00000003084d7210 */ /* 0x080fe20007f5e0ff */
[----:B------:R-:W4:Y:S03]  /*114820*/  LDL.LU.64 R10, [R1+0x2358] ;  /* 0x00235800010a7983 */ /* 0x000f260000300a00 */
[----:B------:R-:W-:Y:S02]  /*114830*/  IADD3.X R78, R9, R2, RZ, P2, !PT ;  /* 0x00000002094e7210 */ /* 0x000fe400017fe4ff */
[-C--:B------:R-:W-:Y:S01]  /*114840*/  IADD3 R79, P2, R80, R3.reuse, RZ ;  /* 0x00000003504f7210 */ /* 0x080fe20007f5e0ff */
[----:B------:R-:W4:Y:S04]  /*114850*/  LDL.LU.64 R8, [R1+0x2350] ;  /* 0x0023500001087983 */ /* 0x000f280000300a00 */
[----:B------:R-:W-:Y:S01]  /*114860*/  IMAD.X R80, R81, 0x1, R2, P2 ;  /* 0x0000000151507824 */ /* 0x000fe200010e0602 */
[----:B------:R-:W-:-:S04]  /*114870*/  IADD3 R81, P2, R6, R3, RZ ;  /* 0x0000000306517210 */ /* 0x000fc80007f5e0ff */
[----:B------:R-:W-:Y:S02]  /*114880*/  IADD3.X R82, R7, R2, RZ, P2, !PT ;  /* 0x0000000207527210 */ /* 0x000fe400017fe4ff */
[----:B------:R-:W4:Y:S01]  /*114890*/  LDL.LU.64 R6, [R1+0x2348] ;  /* 0x0023480001067983 */ /* 0x000f220000300a00 */
[----:B--2---:R-:W-:-:S05]  /*1148a0*/  IADD3 R83, P2, R4, R3, RZ ;  /* 0x0000000304537210 */ /* 0x004fca0007f5e0ff */
[----:B------:R-:W-:Y:S02]  /*1148b0*/  IMAD.X R84, R5, 0x1, R2, P2 ;  /* 0x0000000105547824 */ /* 0x000fe400010e0602 */
[----:B------:R-:W2:Y:S04]  /*1148c0*/  LDL.LU.64 R4, [R1+0x2340] ;  /* 0x0023400001047983 */ /* 0x000ea80000300a00 */
[----:B------:R-:W2:Y:S04]  /*1148d0*/  LDL.LU.64 R104, [R1+0x2338] ;  /* 0x0023380001687983 */ /* 0x000ea80000300a00 */
[----:B------:R-:W2:Y:S04]  /*1148e0*/  LDL.LU.64 R106, [R1+0x2330] ;  /* 0x00233000016a7983 */ /* 0x000ea80000300a00 */
[----:B------:R-:W2:Y:S04]  /*1148f0*/  LDL.LU.64 R108, [R1+0x2328] ;  /* 0x00232800016c7983 */ /* 0x000ea80000300a00 */
[----:B------:R-:W2:Y:S04]  /*114900*/  LDL.LU.64 R110, [R1+0x2320] ;  /* 0x00232000016e7983 */ /* 0x000ea80000300a00 */
[----:B------:R-:W2:Y:S04]  /*114910*/  LDL.LU.64 R112, [R1+0x2318] ;  /* 0x0023180001707983 */ /* 0x000ea80000300a00 */
        /* <DEDUP_REMOVED lines=8> */
[----:B------:R-:W3:Y:S03]  /*1149a0*/  LDL.LU.64 R120, [R1+0x22f8] ;  /* 0x0022f80001787983 */ /* 0x000ee60000300a00 */
[----:B------:R-:W-:Y:S01]  /*1149b0*/  IADD3.X R90, R91, R2, RZ, P2, !PT ;  /* 0x000000025b5a7210 */ /* 0x000fe200017fe4ff */
[----:B------:R-:W3:Y:S01]  /*1149c0*/  LDL.LU.64 R122, [R1+0x22f0] ;  /* 0x0022f000017a7983 */ /* 0x000ee20000300a00 */
        /* <DEDUP_REMOVED lines=11> */
[-C--:B------:R-:W-:Y:S01]  /*114a80*/  IADD3 R99, P2, R6, R3.reuse, RZ ;  /* 0x0000000306637210 */ /* 0x080fe20007f5e0ff */
[----:B------:R-:W4:Y:S04]  /*114a90*/  LDL.LU.64 R8, [R1+0x22d0] ;  /* 0x0022d00001087983 */ /* 0x000f280000300a00 */
[----:B------:R-:W-:Y:S02]  /*114aa0*/  IMAD.X R100, R7, 0x1, R2, P2 ;  /* 0x0000000107647824 */ /* 0x000fe400010e0602 */
[----:B------:R-:W4:Y:S01]  /*114ab0*/  LDL.LU.64 R6, [R1+0x22c8] ;  /* 0x0022c80001067983 */ /* 0x000f220000300a00 */
[----:B--2---:R-:W-:-:S04]  /*114ac0*/  IADD3 R101, P2, R4, R3, RZ ;  /* 0x0000000304657210 */ /* 0x004fc80007f5e0ff */
[----:B------:R-:W-:Y:S02]  /*114ad0*/  IADD3.X R102, R5, R2, RZ, P2, !PT ;  /* 0x0000000205667210 */ /* 0x000fe400017fe4ff */
[----:B------:R-:W2:Y:S01]  /*114ae0*/  LDL.LU.64 R4, [R1+0x22c0] ;  /* 0x0022c00001047983 */ /* 0x000ea20000300a00 */
[----:B------:R-:W-:-:S03]  /*114af0*/  IADD3 R103, P2, R104, R3, RZ ;  /* 0x0000000368677210 */ /* 0x000fc60007f5e0ff */
[----:B------:R-:W2:Y:S02]  /*114b00*/  LDL.LU.64 R136, [R1+0x22b8] ;  /* 0x0022b80001887983 */ /* 0x000ea40000300a00 */
[----:B------:R-:W-:Y:S01]  /*114b10*/  IMAD.X R104, R105, 0x1, R2, P2 ;  /* 0x0000000169687824 */ /* 0x000fe200010e0602 */
[-C--:B------:R-:W-:Y:S01]  /*114b20*/  IADD3 R105, P2, R106, R3.reuse, RZ ;  /* 0x000000036a697210 */ /* 0x080fe20007f5e0ff */
[----:B------:R-:W2:Y:S03]  /*114b30*/  LDL.LU.64 R138, [R1+0x22b0] ;  /* 0x0022b000018a7983 */ /* 0x000ea60000300a00 */
[----:B------:R-:W-:Y:S01]  /*114b40*/  IADD3.X R106, R107, R2, RZ, P2, !PT ;  /* 0x000000026b6a7210 */ /* 0x000fe200017fe4ff */
        /* <DEDUP_REMOVED lines=8> */
[----:B------:R-:W-:-:S05]  /*114bd0*/  IADD3 R111, P2, R112, R3, RZ ;  /* 0x00000003706f7210 */ /* 0x000fca0007f5e0ff */
[----:B------:R-:W-:Y:S01]  /*114be0*/  IMAD.X R112, R113, 0x1, R2, P2 ;  /* 0x0000000171707824 */ /* 0x000fe200010e0602 */
[----:B------:R-:W-:-:S04]  /*114bf0*/  IADD3 R113, P2, R114, R3, RZ ;  /* 0x0000000372717210 */ /* 0x000fc80007f5e0ff */
[----:B------:R-:W-:Y:S02]  /*114c00*/  IADD3.X R114, R115, R2, RZ, P2, !PT ;  /* 0x0000000273727210 */ /* 0x000fe400017fe4ff */
[----:B---3--:R-:W-:-:S05]  /*114c10*/  IADD3 R115, P2, R116, R3, RZ ;  /* 0x0000000374737210 */ /* 0x008fca0007f5e0ff */
[----:B------:R-:W-:Y:S01]  /*114c20*/  IMAD.X R116, R117, 0x1, R2, P2 ;  /* 0x0000000175747824 */ /* 0x000fe200010e0602 */
[----:B----4-:R-:W-:-:S04]  /*114c30*/  IADD3 R117, P2, R118, R3, RZ ;  /* 0x0000000376757210 */ /* 0x010fc80007f5e0ff */
        /* <DEDUP_REMOVED lines=13> */
[-C--:B------:R-:W-:Y:S01]  /*114d10*/  IADD3 R131, P2, R6, R3.reuse, RZ ;  /* 0x0000000306837210 */ /* 0x080fe20007f5e0ff */
[----:B------:R-:W3:Y:S04]  /*114d20*/  LDL.LU.64 R8, [R1+0x2288] ;  /* 0x0022880001087983 */ /* 0x000ee80000300a00 */
[----:B------:R-:W-:Y:S02]  /*114d30*/  IMAD.X R132, R7, 0x1, R2, P2 ;  /* 0x0000000107847824 */ /* 0x000fe400010e0602 */
[----:B------:R-:W4:Y:S01]  /*114d40*/  LDL.LU.64 R6, [R1+0x2280] ;  /* 0x0022800001067983 */ /* 0x000f220000300a00 */
[----:B--2---:R-:W-:-:S04]  /*114d50*/  IADD3 R133, P2, R4, R3, RZ ;  /* 0x0000000304857210 */ /* 0x004fc80007f5e0ff */
[----:B------:R-:W-:Y:S02]  /*114d60*/  IADD3.X R134, R5, R2, RZ, P2, !PT ;  /* 0x0000000205867210 */ /* 0x000fe400017fe4ff */
[----:B------:R-:W2:Y:S04]  /*114d70*/  LDL.LU.64 R4, [R1+0x2278] ;  /* 0x0022780001047983 */ /* 0x000ea80000300a00 */
        /* <DEDUP_REMOVED lines=36> */
[----:B---3--:R-:W-:-:S05]  /*114fc0*/  IADD3 R147, P2, R8, R3, RZ ;  /* 0x0000000308937210 */ /* 0x008fca0007f5e0ff */
[----:B------:R-:W-:Y:S01]  /*114fd0*/  IMAD.X R148, R9, 0x1, R2, P2 ;  /* 0x0000000109947824 */ /* 0x000fe200010e0602 */
[----:B----4-:R-:W-:-:S04]  /*114fe0*/  IADD3 R149, P2, R6, R3, RZ ;  /* 0x0000000306957210 */ /* 0x010fc80007f5e0ff */
[----:B------:R-:W-:Y:S01]  /*114ff0*/  IADD3.X R150, R7, R2, RZ, P2, !PT ;  /* 0x0000000207967210 */ /* 0x000fe200017fe4ff */
[----:B------:R1:W-:Y:S01]  /*115000*/  STL.64 [R1+0x6318], R2 ;  /* 0x0063180201007387 */ /* 0x0003e20000100a00 */
[----:B------:R-:W-:Y:S01]  /*115010*/  MOV R246, R27 ;  /* 0x0000001b00f67202 */ /* 0x000fe20000000f00 */
[----:B------:R-:W-:Y:S02]  /*115020*/  IMAD.MOV.U32 R247, RZ, RZ, R28 ;  /* 0x000000fffff77224 */ /* 0x000fe400078e001c */
        /* <DEDUP_REMOVED lines=15> */
[----:B------:R-:W-:Y:S02]  /*115120*/  IMAD.X R152, R5, 0x1, R2, P2 ;  /* 0x0000000105987824 */ /* 0x000fe400010e0602 */
[----:B------:R-:W-:Y:S01]  /*115130*/  IMAD.MOV.U32 R5, RZ, RZ, R10 ;  /* 0x000000ffff057224 */ /* 0x000fe200078e000a */
[----:B------:R-:W-:Y:S01]  /*115140*/  MOV R4, R11 ;  /* 0x0000000b00047202 */ /* 0x000fe20000000f00 */
[----:B-1----:R-:W-:Y:S01]  /*115150*/  IMAD.MOV.U32 R3, RZ, RZ, R13 ;  /* 0x000000ffff037224 */ /* 0x002fe200078e000d */
[----:B------:R-:W-:-:S03]  /*115160*/  MOV R2, R14 ;  /* 0x0000000e00027202 */ /* 0x000fc60000000f00 */
[----:B------:R1:W-:Y:S01]  /*115170*/  STL.64 [R1+0x1c38], R4 ;  /* 0x001c380401007387 */ /* 0x0003e20000100a00 */
[----:B------:R-:W-:-:S03]  /*115180*/  IMAD.MOV.U32 R7, RZ, RZ, R15 ;  /* 0x000000ffff077224 */ /* 0x000fc600078e000f */
[----:B------:R2:W-:Y:S01]  /*115190*/  STL.64 [R1+0x1c30], R2 ;  /* 0x001c300201007387 */ /* 0x0005e20000100a00 */
[----:B------:R-:W-:Y:S01]  /*1151a0*/  MOV R6, R236 ;  /* 0x000000ec00067202 */ /* 0x000fe20000000f00 */
[----:B-1----:R-:W-:Y:S01]  /*1151b0*/  IMAD.MOV.U32 R5, RZ, RZ, R237 ;  /* 0x000000ffff057224 */ /* 0x002fe200078e00ed */
[----:B------:R-:W-:-:S03]  /*1151c0*/  MOV R4, R238 ;  /* 0x000000ee00047202 */ /* 0x000fc60000000f00 */
[----:B------:R1:W-:Y:S01]  /*1151d0*/  STL.64 [R1+0x1c28], R6 ;  /* 0x001c280601007387 */ /* 0x0003e20000100a00 */
[----:B--2---:R-:W-:Y:S01]  /*1151e0*/  IMAD.MOV.U32 R3, RZ, RZ, R239 ;  /* 0x000000ffff037224 */ /* 0x004fe200078e00ef */
[----:B------:R-:W-:Y:S02]  /*1151f0*/  MOV R2, R240 ;  /* 0x000000f000027202 */ /* 0x000fe40000000f00 */
[----:B------:R2:W-:Y:S01]  /*115200*/  STL.64 [R1+0x1c20], R4 ;  /* 0x001c200401007387 */ /* 0x0005e20000100a00 */
[----:B-1----:R-:W-:-:S03]  /*115210*/  IMAD.MOV.U32 R7, RZ, RZ, R241 ;  /* 0x000000ffff077224 */ /* 0x002fc600078e00f1 */
[----:B------:R1:W-:Y:S01]  /*115220*/  STL.64 [R1+0x1c58], R2 ;  /* 0x001c580201007387 */ /* 0x0003e20000100a00 */
[----:B------:R-:W-:Y:S01]  /*115230*/  MOV R6, R242 ;  /* 0x000000f200067202 */ /* 0x000fe20000000f00 */
[----:B--2---:R-:W-:Y:S01]  /*115240*/  IMAD.MOV.U32 R5, RZ, RZ, R243 ;  /* 0x000000ffff057224 */ /* 0x004fe200078e00f3 */
[----:B------:R-:W-:-:S03]  /*115250*/  MOV R4, R244 ;  /* 0x000000f400047202 */ /* 0x000fc60000000f00 */
[----:B------:R2:W-:Y:S01]  /*115260*/  STL.64 [R1+0x1c50], R6 ;  /* 0x001c500601007387 */ /* 0x0005e20000100a00 */
[----:B-1----:R-:W-:Y:S01]  /*115270*/  IMAD.MOV.U32 R3, RZ, RZ, R245 ;  /* 0x000000ffff037224 */ /* 0x002fe200078e00f5 */
[----:B------:R-:W-:Y:S02]  /*115280*/  MOV R2, R248 ;  /* 0x000000f800027202 */ /* 0x000fe40000000f00 */
[----:B------:R1:W-:Y:S01]  /*115290*/  STL.64 [R1+0x1c48], R4 ;  /* 0x001c480401007387 */ /* 0x0003e20000100a00 */
[----:B--2---:R-:W-:-:S03]  /*1152a0*/  IMAD.MOV.U32 R7, RZ, RZ, R249 ;  /* 0x000000ffff077224 */ /* 0x004fc600078e00f9 */
        /* <DEDUP_REMOVED lines=10> */
[----:B------:R-:W-:Y:S02]  /*115350*/  MOV R6, R163 ;  /* 0x000000a300067202 */ /* 0x000fe40000000f00 */
[----:B--2---:R-:W-:Y:S01]  /*115360*/  MOV R4, R17 ;  /* 0x0000001100047202 */ /* 0x004fe20000000f00 */
[----:B------:R-:W-:Y:S02]  /*115370*/  IMAD.MOV.U32 R5, RZ, RZ, R18 ;  /* 0x000000ffff057224 */ /* 0x000fe400078e0012 */
[----:B------:R2:W-:Y:S01]  /*115380*/  STL.64 [R1+0x1c60], R6 ;  /* 0x001c600601007387 */ /* 0x0005e20000100a00 */
[----:B-1----:R-:W-:Y:S01]  /*115390*/  MOV R2, R19 ;  /* 0x0000001300027202 */ /* 0x002fe20000000f00 */
[----:B------:R-:W-:Y:S02]  /*1153a0*/  IMAD.MOV.U32 R3, RZ, RZ, R20 ;  /* 0x000000ffff037224 */ /* 0x000fe400078e0014 */
[----:B------:R1:W-:Y:S04]  /*1153b0*/  STL.64 [R1+0x2ad0], R4 ;  /* 0x002ad00401007387 */ /* 0x0003e80000100a00 */
[----:B------:R3:W-:Y:S01]  /*1153c0*/  STL.64 [R1+0x2ac8], R2 ;  /* 0x002ac80201007387 */ /* 0x0007e20000100a00 */
[----:B--2---:R-:W-:Y:S01]  /*1153d0*/  MOV R6, R21 ;  /* 0x0000001500067202 */ /* 0x004fe20000000f00 */
[----:B------:R-:W-:Y:S01]  /*1153e0*/  IMAD.MOV.U32 R7, RZ, RZ, R22 ;  /* 0x000000ffff077224 */ /* 0x000fe200078e0016 */
[----:B-1----:R-:W-:Y:S01]  /*1153f0*/  MOV R4, R23 ;  /* 0x0000001700047202 */ /* 0x002fe20000000f00 */
[----:B------:R-:W-:Y:S01]  /*115400*/  IMAD.MOV.U32 R5, RZ, RZ, R24 ;  /* 0x000000ffff057224 */ /* 0x000fe200078e0018 */
[----:B---3--:R-:W-:Y:S01]  /*115410*/  MOV R2, R25 ;  /* 0x0000001900027202 */ /* 0x008fe20000000f00 */
[----:B------:R-:W-:Y:S01]  /*115420*/  IMAD.MOV.U32 R3, RZ, RZ, R26 ;  /* 0x000000ffff037224 */ /* 0x000fe200078e001a */
[----:B------:R-:W-:Y:S01]  /*115430*/  STL.64 [R1+0x2ac0], R6 ;  /* 0x002ac00601007387 */ /* 0x000fe20000100a00 */
[----:B------:R-:W-:-:S03]  /*115440*/  MOV R250, R29 ;  /* 0x0000001d00fa7202 */ /* 0x000fc60000000f00 */
[----:B------:R1:W-:Y:S01]  /*115450*/  STL.64 [R1+0x2ab8], R4 ;  /* 0x002ab80401007387 */ /* 0x0003e20000100a00 */
[----:B------:R-:W-:-:S03]  /*115460*/  IMAD.MOV.U32 R29, RZ, RZ, R36 ;  /* 0x000000ffff1d7224 */ /* 0x000fc600078e0024 */
[----:B------:R2:W-:Y:S01]  /*115470*/  STL.64 [R1+0x2a10], R2 ;  /* 0x002a100201007387 */ /* 0x0005e20000100a00 */
[----:B------:R-:W-:-:S03]  /*115480*/  MOV R26, R37 ;  /* 0x00000025001a7202 */ /* 0x000fc60000000f00 */
[----:B------:R3:W-:Y:S01]  /*115490*/  STL.64 [R1+0x2828], R246 ;  /* 0x002828f601007387 */ /* 0x0007e20000100a00 */
[----:B------:R-:W-:-:S03]  /*1154a0*/  MOV R24, R39 ;  /* 0x0000002700187202 */ /* 0x000fc60000000f00 */
[----:B------:R-:W4:Y:S04]  /*1154b0*/  LDL.64 R34, [R1+0x2ab8] ;  /* 0x002ab80001227983 */ /* 0x000f280000100a00 */
[----:B------:R1:W-:Y:S01]  /*1154c0*/  STL.64 [R1+0x2820], R250 ;  /* 0x002820fa01007387 */ /* 0x0003e20000100a00 */
[----:B------:R-:W-:-:S03]  /*1154d0*/  IMAD.MOV.U32 R25, RZ, RZ, R40 ;  /* 0x000000ffff197224 */ /* 0x000fc600078e0028 */
[----:B------:R-:W2:Y:S01]  /*1154e0*/  LDL.64 R36, [R1+0x2ac0] ;  /* 0x002ac00001247983 */ /* 0x000ea20000100a00 */
[----:B------:R-:W-:-:S03]  /*1154f0*/  MOV R22, R41 ;  /* 0x0000002900167202 */ /* 0x000fc60000000f00 */
[----:B------:R-:W-:Y:S01]  /*115500*/  STL.64 [R1+0x2818], R30 ;  /* 0x0028181e01007387 */ /* 0x000fe20000100a00 */
        /* <DEDUP_REMOVED lines=43> */
[----:B------:R-:W2:Y:S01]  /*1157c0*/  LDL.64 R64, [R1+0x1c38] ;  /* 0x001c380001407983 */ /* 0x000ea20000100a00 */
        /* <DEDUP_REMOVED lines=21> */
[----:B------:R-:W-:-:S02]  /*115920*/  IMAD.MOV.U32 R213, RZ, RZ, R82 ;  /* 0x000000ffffd57224 */ /* 0x000fc400078e0052 */
[----:B------:R-:W-:Y:S01]  /*115930*/  STL.64 [R1+0x23c0], R224 ;  /* 0x0023c0e001007387 */ /* 0x000fe20000100a00 */
[----:B------:R-:W-:Y:S01]  /*115940*/  MOV R210, R83 ;  /* 0x0000005300d27202 */ /* 0x000fe20000000f00 */
[----:B------:R-:W-:Y:S02]  /*115950*/  IMAD.MOV.U32 R211, RZ, RZ, R84 ;  /* 0x000000ffffd37224 */ /* 0x000fe400078e0054 */
[----:B------:R-:W-:Y:S01]  /*115960*/  STL.64 [R1+0x23b8], R222 ;  /* 0x0023b8de01007387 */ /* 0x000fe20000100a00 */
[----:B------:R-:W-:Y:S01]  /*115970*/  MOV R208, R85 ;  /* 0x0000005500d07202 */ /* 0x000fe20000000f00 */
[----:B------:R-:W-:Y:S02]  /*115980*/  IMAD.MOV.U32 R209, RZ, RZ, R86 ;  /* 0x000000ffffd17224 */ /* 0x000fe400078e0056 */
        /* <DEDUP_REMOVED lines=69> */
[----:B------:R1:W-:Y:S01]  /*115de0*/  STL.64 [R1+0x22f8], R154 ;  /* 0x0022f89a01007387 */ /* 0x0003e20000100a00 */
        /* <DEDUP_REMOVED lines=11> */
[----:B------:R1:W-:Y:S01]  /*115ea0*/  STL.64 [R1+0x22d8], R158 ;  /* 0x0022d89e01007387 */ /* 0x0003e20000100a00 */
        /* <DEDUP_REMOVED lines=11> */
[----:B------:R2:W-:Y:S01]  /*115f60*/  STL.64 [R1+0x22b8], R162 ;  /* 0x0022b8a201007387 */ /* 0x0005e20000100a00 */
[----:B-1----:R-:W-:Y:S01]  /*115f70*/  MOV R4, R149 ;  /* 0x0000009500047202 */ /* 0x002fe20000000f00 */
[----:B------:R-:W-:Y:S02]  /*115f80*/  IMAD.MOV.U32 R5, RZ, RZ, R150 ;  /* 0x000000ffff057224 */ /* 0x000fe400078e0096 */
[----:B------:R-:W-:Y:S01]  /*115f90*/  STL.64 [R1+0x22b0], R160 ;  /* 0x0022b0a001007387 */ /* 0x000fe20000100a00 */
[----:B------:R-:W-:Y:S01]  /*115fa0*/  MOV R6, R151 ;  /* 0x0000009700067202 */ /* 0x000fe20000000f00 */
[----:B------:R-:W-:Y:S02]  /*115fb0*/  IMAD.MOV.U32 R7, RZ, RZ, R152 ;  /* 0x000000ffff077224 */ /* 0x000fe400078e0098 */
[----:B------:R-:W-:Y:S04]  /*115fc0*/  STL.64 [R1+0x22a8], R156 ;  /* 0x0022a89c01007387 */ /* 0x000fe80000100a00 */
[----:B------:R1:W-:Y:S04]  /*115fd0*/  STL.64 [R1+0x22a0], R14 ;  /* 0x0022a00e01007387 */ /* 0x0003e80000100a00 */
        /* <DEDUP_REMOVED lines=46> */
[----:B----4-:R-:W2:Y:S04]  /*1162c0*/  LDL.LU.64 R2, [R1+0x6318] ;  /* 0x0063180001027983 */ /* 0x010ea80000300a00 */
[----:B------:R2:W-:Y:S04]  /*1162d0*/  LDGSTS.E [R16+0x16880], [R218.64], P5 ;  /* 0x16880000da107fae */ /* 0x0005e8000a921844 */
[----:B---3--:R-:W3:Y:S04]  /*1162e0*/  LDL.LU.64 R246, [R1+0x6310] ;  /* 0x0063100001f67983 */ /* 0x008ee80000300a00 */
[----:B------:R2:W-:Y:S04]  /*1162f0*/  LDGSTS.E [R16+0x16900], [R216.64], P4 ;  /* 0x16900000d8107fae */ /* 0x0005e8000a121844 */
[----:B-1----:R-:W4:Y:S04]  /*116300*/  LDL.LU R251, [R1+0x6308] ;  /* 0x0063080001fb7983 */ /* 0x002f280000300800 */
        /* <DEDUP_REMOVED lines=23> */
[----:B-1----:R-:W2:Y:S04]  /*116480*/  LDL R154, [R1+0x2f84] ;  /* 0x002f8400019a7983 */ /* 0x002ea80000100800 */
[----:B------:R-:W2:Y:S04]  /*116490*/  LDL R155, [R1+0x2f88] ;  /* 0x002f8800019b7983 */ /* 0x000ea80000100800 */
        /* <DEDUP_REMOVED lines=8> */
[----:B------:R-:W2:Y:S04]  /*116520*/  LDL R244, [R1+0x2f9c] ;  /* 0x002f9c0001f47983 */ /* 0x000ea80000100800 */
[----:B------:R-:W2:Y:S04]  /*116530*/  LDL R245, [R1+0x2fa0] ;  /* 0x002fa00001f57983 */ /* 0x000ea80000100800 */
[----:B-1----:R-:W2:Y:S04]  /*116540*/  LDL R162, [R1+0x2f94] ;  /* 0x002f940001a27983 */ /* 0x002ea80000100800 */
[----:B------:R-:W2:Y:S04]  /*116550*/  LDL R163, [R1+0x2f98] ;  /* 0x002f980001a37983 */ /* 0x000ea80000100800 */
[----:B------:R-:W2:Y:S04]  /*116560*/  LDL R248, [R1+0x3084] ;  /* 0x0030840001f87983 */ /* 0x000ea80000100800 */
[----:B------:R-:W2:Y:S04]  /*116570*/  LDL R249, [R1+0x3088] ;  /* 0x0030880001f97983 */ /* 0x000ea80000100800 */
        /* <DEDUP_REMOVED lines=10> */
[----:B------:R1:W-:Y:S01]  /*116620*/  LDGSTS.E [R16+0x1f980], [R6.64], P0 ;  /* 0x1f98000006107fae */ /* 0x0003e20008121844 */
[----:B----4-:R-:W-:-:S04]  /*116630*/  LOP3.LUT R251, R251, 0x1f, RZ, 0xc0, !PT ;  /* 0x0000001ffbfb7812 */ /* 0x010fc800078ec0ff */
[----:B------:R-:W-:-:S04]  /*116640*/  SHF.L.U32 R251, R251, 0x2, RZ ;  /* 0x00000002fbfb7819 */ /* 0x000fc800000006ff */
[----:B-1----:R-:W-:Y:S02]  /*116650*/  LOP3.LUT R4, R251, 0x50, RZ, 0x3c, !PT ;  /* 0x00000050fb047812 */ /* 0x002fe400078e3cff */
[----:B------:R-:W4:Y:S04]  /*116660*/  LDL R251, [R1+0x3098] ;  /* 0x0030980001fb7983 */ /* 0x000f280000100800 */
[----:B---3--:R1:W-:Y:S04]  /*116670*/  STL.64 [R1+0x62f8], R246 ;  /* 0x0062f8f601007387 */ /* 0x0083e80000100a00 */
[----:B------:R-:W3:Y:S04]  /*116680*/  LDL R236, [R1+0x309c] ;  /* 0x00309c0001ec7983 */ /* 0x000ee80000100800 */
[----:B------:R-:W3:Y:S01]  /*116690*/  LDL R237, [R1+0x30a0] ;  /* 0x0030a00001ed7983 */ /* 0x000ee20000100800 */
[----:B------:R-:W-:-:S03]  /*1166a0*/  IMAD R17, R247, 0x20000, R4 ;  /* 0x00020000f7117824 */ /* 0x000fc600078e0204 */
[----:B------:R-:W3:Y:S04]  /*1166b0*/  LDL R238, [R1+0x318c] ;  /* 0x00318c0001ee7983 */ /* 0x000ee80000100800 */
[----:B------:R-:W3:Y:S04]  /*1166c0*/  LDL R239, [R1+0x3190] ;  /* 0x0031900001ef7983 */ /* 0x000ee80000100800 */
[----:B------:R-:W3:Y:S04]  /*1166d0*/  LDL R240, [R1+0x319c] ;  /* 0x00319c0001f07983 */ /* 0x000ee80000100800 */
[----:B------:R-:W3:Y:S04]  /*1166e0*/  LDL R241, [R1+0x31a0] ;  /* 0x0031a00001f17983 */ /* 0x000ee80000100800 */
[----:B------:R-:W3:Y:S04]  /*1166f0*/  LDL R242, [R1+0x328c] ;  /* 0x00328c0001f27983 */ /* 0x000ee80000100800 */
[----:B------:R-:W3:Y:S01]  /*116700*/  LDL R243, [R1+0x3290] ;  /* 0x0032900001f37983 */ /* 0x000ee20000100800 */
[----:B--2---:R-:W-:-:S03]  /*116710*/  IMAD.MOV.U32 R19, RZ, RZ, R154 ;  /* 0x000000ffff137224 */ /* 0x004fc600078e009a */
        /* <DEDUP_REMOVED lines=14> */
[----:B-1----:R-:W-:Y:S01]  /*116800*/  MOV R18, R245 ;  /* 0x000000f500127202 */ /* 0x002fe20000000f00 */
[----:B------:R-:W-:Y:S01]  /*116810*/  IMAD.MOV.U32 R19, RZ, RZ, R244 ;  /* 0x000000ffff137224 */ /* 0x000fe200078e00f4 */
[----:B------:R-:W2:Y:S04]  /*116820*/  LDL R245, [R1+0x3298] ;  /* 0x0032980001f57983 */ /* 0x000ea80000100800 */
        /* <DEDUP_REMOVED lines=10> */
[----:B------:R1:W-:Y:S04]  /*1168d0*/  LDGSTS.E [R17+0x1a80], [R18.64], P5 ;  /* 0x01a8000012117fae */ /* 0x0003e8000a921844 */
[----:B------:R-:W2:Y:S01]  /*1168e0*/  LDL R14, [R1+0x348c] ;  /* 0x00348c00010e7983 */ /* 0x000ea20000100800 */
[----:B-1----:R-:W-:-:S03]  /*1168f0*/  IMAD.MOV.U32 R19, RZ, RZ, R250 ;  /* 0x000000ffff137224 */ /* 0x002fc600078e00fa */
[----:B------:R-:W2:Y:S01]  /*116900*/  LDL R250, [R1+0x3384] ;  /* 0x0033840001fa7983 */ /* 0x000ea20000100800 */
[----:B----4-:R-:W-:-:S03]  /*116910*/  MOV R18, R251 ;  /* 0x000000fb00127202 */ /* 0x010fc60000000f00 */
[----:B------:R-:W4:Y:S04]  /*116920*/  LDL R251, [R1+0x3388] ;  /* 0x0033880001fb7983 */ /* 0x000f280000100800 */
[----:B------:R3:W-:Y:S02]  /*116930*/  LDGSTS.E [R17+0x1b00], [R18.64], P4 ;  /* 0x01b0000012117fae */ /* 0x0007e4000a121844 */
[----:B---3--:R-:W-:Y:S01]  /*116940*/  MOV R18, R237 ;  /* 0x000000ed00127202 */ /* 0x008fe20000000f00 */
[----:B------:R-:W-:Y:S01]  /*116950*/  IMAD.MOV.U32 R19, RZ, RZ, R236 ;  /* 0x000000ffff137224 */ /* 0x000fe200078e00ec */
[----:B------:R-:W3:Y:S04]  /*116960*/  LDL R237, [R1+0x34a0] ;  /* 0x0034a00001ed7983 */ /* 0x000ee80000100800 */
[----:B------:R2:W-:Y:S04]  /*116970*/  LDGSTS.E [R17+0x1b80], [R18.64], P0 ;  /* 0x01b8000012117fae */ /* 0x0005e80008121844 */
[----:B------:R-:W3:Y:S01]  /*116980*/  LDL R236, [R1+0x349c] ;  /* 0x00349c0001ec7983 */ /* 0x000ee20000100800 */
[----:B--2---:R-:W-:-:S03]  /*116990*/  IMAD.MOV.U32 R19, RZ, RZ, R154 ;  /* 0x000000ffff137224 */ /* 0x004fc600078e009a */
[----:B------:R-:W2:Y:S01]  /*1169a0*/  LDL R154, [R1+0x338c] ;  /* 0x00338c00019a7983 */ /* 0x000ea20000100800 */
        /* <DEDUP_REMOVED lines=36> */
[----:B------:R-:W3:Y:S04]  /*116bf0*/  LDL R248, [R1+0x3494] ;  /* 0x0034940001f87983 */ /* 0x000ee80000100800 */
[----:B------:R1:W-:Y:S02]  /*116c00*/  LDGSTS.E [R17+0x3b80], [R18.64], P0 ;  /* 0x03b8000012117fae */ /* 0x0003e40008121844 */
[----:B-1----:R-:W-:-:S02]  /*116c10*/  IMAD.MOV.U32 R19, RZ, RZ, R250 ;  /* 0x000000ffff137224 */ /* 0x002fc400078e00fa */
[----:B------:R-:W3:Y:S01]  /*116c20*/  LDL R250, [R1+0x3574] ;  /* 0x0035740001fa7983 */ /* 0x000ee20000100800 */
[----:B----4-:R-:W-:-:S03]  /*116c30*/  MOV R18, R251 ;  /* 0x000000fb00127202 */ /* 0x010fc60000000f00 */
[----:B------:R-:W4:Y:S04]  /*116c40*/  LDL R251, [R1+0x3578] ;  /* 0x0035780001fb7983 */ /* 0x000f280000100800 */
[----:B------:R2:W-:Y:S02]  /*116c50*/  LDGSTS.E [R17+0x4a00], [R18.64], P1 ;  /* 0x04a0000012117fae */ /* 0x0005e40008921844 */
[----:B--2---:R-:W-:Y:S02]  /*116c60*/  IMAD.MOV.U32 R19, RZ, RZ, R154 ;  /* 0x000000ffff137224 */ /* 0x004fe400078e009a */
[----:B------:R-:W2:Y:S01]  /*116c70*/  LDL R154, [R1+0x3584] ;  /* 0x00358400019a7983 */ /* 0x000ea20000100800 */
[----:B---3--:R-:W-:-:S03]  /*116c80*/  MOV R18, R155 ;  /* 0x0000009b00127202 */ /* 0x008fc60000000f00 */
[----:B------:R-:W3:Y:S04]  /*116c90*/  LDL R155, [R1+0x3588] ;  /* 0x00358800019b7983 */ /* 0x000ee80000100800 */
[----:B------:R1:W-:Y:S02]  /*116ca0*/  LDGSTS.E [R17+0x4a80], [R18.64], P5 ;  /* 0x04a8000012117fae */ /* 0x0003e4000a921844 */
[----:B-1----:R-:W-:Y:S02]  /*116cb0*/  MOV R18, R159 ;  /* 0x0000009f00127202 */ /* 0x002fe40000000f00 */
[----:B------:R-:W3:Y:S01]  /*116cc0*/  LDL R159, [R1+0x3678] ;  /* 0x00367800019f7983 */ /* 0x000ee20000100800 */
[----:B------:R-:W-:-:S03]  /*116cd0*/  IMAD.MOV.U32 R19, RZ, RZ, R158 ;  /* 0x000000ffff137224 */ /* 0x000fc600078e009e */
        /* <DEDUP_REMOVED lines=27> */
[----:B-1----:R-:W-:-:S03]  /*116e90*/  IMAD.MOV.U32 R19, RZ, RZ, R250 ;  /* 0x000000ffff137224 */ /* 0x002fc600078e00fa */
[----:B------:R-:W3:Y:S01]  /*116ea0*/  LDL R250, [R1+0x377c] ;  /* 0x00377c0001fa7983 */ /* 0x000ee20000100800 */
[----:B----4-:R-:W-:-:S03]  /*116eb0*/  MOV R18, R251 ;  /* 0x000000fb00127202 */ /* 0x010fc60000000f00 */
[----:B------:R-:W4:Y:S04]  /*116ec0*/  LDL R251, [R1+0x3780] ;  /* 0x0037800001fb7983 */ /* 0x000f280000100800 */
[----:B------:R1:W-:Y:S02]  /*116ed0*/  LDGSTS.E [R17+0x6a00], [R18.64], P1 ;  /* 0x06a0000012117fae */ /* 0x0003e40008921844 */
[----:B-1----:R-:W-:Y:S01]  /*116ee0*/  MOV R18, R239 ;  /* 0x000000ef00127202 */ /* 0x002fe20000000f00 */
[----:B------:R-:W-:Y:S01]  /*116ef0*/  IMAD.MOV.U32 R19, RZ, RZ, R238 ;  /* 0x000000ffff137224 */ /* 0x000fe200078e00ee */
[----:B------:R-:W4:Y:S04]  /*116f00*/  LDL R239, [R1+0x3890] ;  /* 0x0038900001ef7983 */ /* 0x000f280000100800 */
[----:B------:R2:W-:Y:S04]  /*116f10*/  LDGSTS.E [R17+0x6a80], [R18.64], P5 ;  /* 0x06a8000012117fae */ /* 0x0005e8000a921844 */
[----:B------:R-:W4:Y:S01]  /*116f20*/  LDL R238, [R1+0x388c] ;  /* 0x00388c0001ee7983 */ /* 0x000f220000100800 */
[----:B--2---:R-:W-:-:S03]  /*116f30*/  IMAD.MOV.U32 R19, RZ, RZ, R154 ;  /* 0x000000ffff137224 */ /* 0x004fc600078e009a */
[----:B------:R-:W2:Y:S01]  /*116f40*/  LDL R154, [R1+0x3784] ;  /* 0x00378400019a7983 */ /* 0x000ea20000100800 */
[----:B---3--:R-:W-:-:S03]  /*116f50*/  MOV R18, R155 ;  /* 0x0000009b00127202 */ /* 0x008fc60000000f00 */
[----:B------:R-:W3:Y:S04]  /*116f60*/  LDL R155, [R1+0x3788] ;  /* 0x00378800019b7983 */ /* 0x000ee80000100800 */
[----:B------:R1:W-:Y:S02]  /*116f70*/  LDGSTS.E [R17+0x6b00], [R18.64], P4 ;  /* 0x06b0000012117fae */ /* 0x0003e4000a121844 */
[----:B-1----:R-:W-:Y:S01]  /*116f80*/  MOV R18, R241 ;  /* 0x000000f100127202 */ /* 0x002fe20000000f00 */
[----:B------:R-:W-:Y:S01]  /*116f90*/  IMAD.MOV.U32 R19, RZ, RZ, R240 ;  /* 0x000000ffff137224 */ /* 0x000fe200078e00f0 */
[----:B------:R-:W3:Y:S04]  /*116fa0*/  LDL R241, [R1+0x3978] ;  /* 0x0039780001f17983 */ /* 0x000ee80000100800 */
[----:B------:R1:W-:Y:S04]  /*116fb0*/  LDGSTS.E [R17+0x6b80], [R18.64], P0 ;  /* 0x06b8000012117fae */ /* 0x0003e80008121844 */
[----:B------:R-:W3:Y:S01]  /*116fc0*/  LDL R240, [R1+0x3974] ;  /* 0x0039740001f07983 */ /* 0x000ee20000100800 */
[----:B-1----:R-:W-:-:S03]  /*116fd0*/  MOV R18, R159 ;  /* 0x0000009f00127202 */ /* 0x002fc60000000f00 */
        /* <DEDUP_REMOVED lines=63> */
[----:B------:R-:W3:Y:S01]  /*1173d0*/  LDL.LU.64 R38, [R1+0x2760] ;  /* 0x0027600001267983 */ /* 0x000ee20000300a00 */
        /* <DEDUP_REMOVED lines=12> */
[----:B----4-:R-:W-:Y:S01]  /*1174a0*/  MOV R18, R251 ;  /* 0x000000fb00127202 */ /* 0x010fe20000000f00 */
[----:B------:R-:W-:-:S05]  /*1174b0*/  IMAD.MOV.U32 R19, RZ, RZ, R250 ;  /* 0x000000ffff137224 */ /* 0x000fca00078e00fa */
[----:B------:R2:W-:Y:S02]  /*1174c0*/  LDGSTS.E [R17+0xba00], [R18.64], P1 ;  /* 0x0ba0000012117fae */ /* 0x0005e40008921844 */
[----:B--2---:R-:W-:Y:S01]  /*1174d0*/  IMAD.MOV.U32 R19, RZ, RZ, R154 ;  /* 0x000000ffff137224 */ /* 0x004fe200078e009a */
[----:B---3--:R-:W-:-:S05]  /*1174e0*/  MOV R18, R155 ;  /* 0x0000009b00127202 */ /* 0x008fca0000000f00 */
[----:B------:R1:W-:Y:S02]  /*1174f0*/  LDGSTS.E [R17+0xba80], [R18.64], P5 ;  /* 0x0ba8000012117fae */ /* 0x0003e4000a921844 */
[----:B-1----:R-:W-:Y:S01]  /*117500*/  MOV R18, R159 ;  /* 0x0000009f00127202 */ /* 0x002fe20000000f00 */
[----:B------:R-:W-:-:S05]  /*117510*/  IMAD.MOV.U32 R19, RZ, RZ, R158 ;  /* 0x000000ffff137224 */ /* 0x000fca00078e009e */
[----:B------:R1:W-:Y:S02]  /*117520*/  LDGSTS.E [R17+0xbb00], [R18.64], P4 ;  /* 0x0bb0000012117fae */ /* 0x0003e4000a121844 */
[----:B-1----:R-:W-:Y:S01]  /*117530*/  MOV R18, R163 ;  /* 0x000000a300127202 */ /* 0x002fe20000000f00 */
[----:B------:R-:W-:Y:S01]  /*117540*/  IMAD.MOV.U32 R19, RZ, RZ, R162 ;  /* 0x000000ffff137224 */ /* 0x000fe200078e00a2 */
[----:B------:R-:W-:-:S04]  /*117550*/  IADD3 R16, P2, R4, R3, RZ ;  /* 0x0000000304107210 */ /* 0x000fc80007f5e0ff */
        /* <DEDUP_REMOVED lines=217> */
[----:B------:R-:W-:Y:S01]  /*1182f0*/  IMAD.MOV.U32 R247, RZ, RZ, R28 ;  /* 0x000000fffff77224 */ /* 0x000fe200078e001c */
[----:B------:R-:W-:Y:S02]  /*118300*/  MOV R12, R29 ;  /* 0x0000001d000c7202 */ /* 0x000fe40000000f00 */
[----:B------:R-:W-:Y:S01]  /*118310*/  MOV R28, R35 ;  /* 0x00000023001c7202 */ /* 0x000fe20000000f00 */
[----:B------:R-:W-:Y:S02]  /*118320*/  IMAD.MOV.U32 R29, RZ, RZ, R36 ;  /* 0x000000ffff1d7224 */ /* 0x000fe400078e0024 */
        /* <DEDUP_REMOVED lines=48> */
[----:B------:R1:W-:Y:S01]  /*118630*/  STL.64 [R1+0x2ab0], R4 ;  /* 0x002ab00401007387 */ /* 0x0003e20000100a00 */
[----:B------:R-:W-:-:S03]  /*118640*/  IMAD.MOV.U32 R13, RZ, RZ, R30 ;  /* 0x000000ffff0d7224 */ /* 0x000fc600078e001e */
        /* <DEDUP_REMOVED lines=8> */
[----:B------:R-:W-:Y:S01]  /*1186d0*/  MOV R30, R31 ;  /* 0x0000001f001e7202 */ /* 0x000fe20000000f00 */
[----:B------:R-:W-:Y:S01]  /*1186e0*/  IMAD.MOV.U32 R31, RZ, RZ, R32 ;  /* 0x000000ffff1f7224 */ /* 0x000fe200078e0020 */
[----:B------:R-:W-:Y:S01]  /*1186f0*/  MOV R32, R33 ;  /* 0x0000002100207202 */ /* 0x000fe20000000f00 */
        /* <DEDUP_REMOVED lines=114> */
[----:B-1----:R-:W-:Y:S01]  /*118e20*/  MOV R4, R105 ;  /* 0x0000006900047202 */ /* 0x002fe20000000f00 */
        /* <DEDUP_REMOVED lines=70> */
[----:B------:R-:W-:Y:S04]  /*119290*/  STL.64 [R1+0x2090], R164 ;  /* 0x002090a401007387 */ /* 0x000fe80000100a00 */
[----:B------:R-:W-:Y:S04]  /*1192a0*/  STL.64 [R1+0x2088], R160 ;  /* 0x002088a001007387 */ /* 0x000fe80000100a00 */
[----:B------:R-:W-:Y:S04]  /*1192b0*/  STL.64 [R1+0x2080], R156 ;  /* 0x0020809c01007387 */ /* 0x000fe80000100a00 */
        /* <DEDUP_REMOVED lines=93> */
[----:B------:R-:W2:Y:S04]  /*119890*/  LDL R250, [R1+0x30b4] ;  /* 0x0030b40001fa7983 */ /* 0x000ea80000100800 */
[----:B------:R2:W-:Y:S04]  /*1198a0*/  LDGSTS.E [R17+0x1fa00], [R10.64], P1 ;  /* 0x1fa000000a117fae */ /* 0x0005e80008921844 */
[----:B-1----:R-:W2:Y:S04]  /*1198b0*/  LDL R14, [R1+0x30ac] ;  /* 0x0030ac00010e7983 */ /* 0x002ea80000100800 */
[----:B------:R-:W2:Y:S04]  /*1198c0*/  LDL R15, [R1+0x30b0] ;  /* 0x0030b000010f7983 */ /* 0x000ea80000100800 */
[----:B------:R1:W-:Y:S04]  /*1198d0*/  LDGSTS.E [R17+0x1fa80], [R8.64], P5 ;  /* 0x1fa8000008117fae */ /* 0x0003e8000a921844 */
[----:B------:R1:W-:Y:S04]  /*1198e0*/  LDGSTS.E [R17+0x1fb00], [R6.64], P4 ;  /* 0x1fb0000006117fae */ /* 0x0003e8000a121844 */
[----:B------:R1:W-:Y:S01]  /*1198f0*/  LDGSTS.E [R17+0x1fb80], [R4.64], P0 ;  /* 0x1fb8000004117fae */ /* 0x0003e20008121844 */
[----:B----4-:R-:W-:-:S04]  /*119900*/  SHF.L.U32 R251, R12, 0x2, RZ ;  /* 0x000000020cfb7819 */ /* 0x010fc800000006ff */
[----:B------:R-:W-:-:S05]  /*119910*/  LOP3.LUT R251, R251, 0x60, RZ, 0x3c, !PT ;  /* 0x00000060fbfb7812 */ /* 0x000fca00078e3cff */
[----:B---3--:R-:W-:Y:S02]  /*119920*/  IMAD R16, R247, 0x20000, R251 ;  /* 0x00020000f7107824 */ /* 0x008fe400078e02fb */
[----:B------:R-:W3:Y:S04]  /*119930*/  LDL R251, [R1+0x30b8] ;  /* 0x0030b80001fb7983 */ /* 0x000ee80000100800 */
[----:B------:R4:W-:Y:S04]  /*119940*/  STL.64 [R1+0x62e0], R246 ;  /* 0x0062e0f601007387 */ /* 0x0009e80000100a00 */
[----:B------:R-:W4:Y:S04]  /*119950*/  LDL R236, [R1+0x30bc] ;  /* 0x0030bc0001ec7983 */ /* 0x000f280000100800 */
[----:B------:R-:W4:Y:S04]  /*119960*/  LDL R237, [R1+0x30c0] ;  /* 0x0030c00001ed7983 */ /* 0x000f280000100800 */
[----:B------:R-:W4:Y:S04]  /*119970*/  LDL R238, [R1+0x31ac] ;  /* 0x0031ac0001ee7983 */ /* 0x000f280000100800 */
[----:B------:R-:W4:Y:S04]  /*119980*/  LDL R239, [R1+0x31b0] ;  /* 0x0031b00001ef7983 */ /* 0x000f280000100800 */
[----:B------:R-:W4:Y:S04]  /*119990*/  LDL R240, [R1+0x31bc] ;  /* 0x0031bc0001f07983 */ /* 0x000f280000100800 */
[----:B------:R-:W4:Y:S04]  /*1199a0*/  LDL R241, [R1+0x31c0] ;  /* 0x0031c00001f17983 */ /* 0x000f280000100800 */
[----:B------:R-:W4:Y:S04]  /*1199b0*/  LDL R242, [R1+0x32ac] ;  /* 0x0032ac0001f27983 */ /* 0x000f280000100800 */
[----:B------:R-:W4:Y:S01]  /*1199c0*/  LDL R243, [R1+0x32b0] ;  /* 0x0032b00001f37983 */ /* 0x000f220000100800 */
        /* <DEDUP_REMOVED lines=32> */
[----:B---3--:R-:W-:-:S03]  /*119bd0*/  MOV R18, R251 ;  /* 0x000000fb00127202 */ /* 0x008fc60000000f00 */
[----:B------:R-:W3:Y:S04]  /*119be0*/  LDL R251, [R1+0x33a8] ;  /* 0x0033a80001fb7983 */ /* 0x000ee80000100800 */
[----:B------:R4:W-:Y:S02]  /*119bf0*/  LDGSTS.E [R16+0x1d00], [R18.64], P4 ;  /* 0x01d0000012107fae */ /* 0x0009e4000a121844 */
[----:B----4-:R-:W-:Y:S01]  /*119c00*/  MOV R18, R237 ;  /* 0x000000ed00127202 */ /* 0x010fe20000000f00 */
[----:B------:R-:W-:Y:S01]  /*119c10*/  IMAD.MOV.U32 R19, RZ, RZ, R236 ;  /* 0x000000ffff137224 */ /* 0x000fe200078e00ec */
[----:B------:R-:W4:Y:S04]  /*119c20*/  LDL R237, [R1+0x34c0] ;  /* 0x0034c00001ed7983 */ /* 0x000f280000100800 */
[----:B------:R2:W-:Y:S04]  /*119c30*/  LDGSTS.E [R16+0x1d80], [R18.64], P0 ;  /* 0x01d8000012107fae */ /* 0x0005e80008121844 */
[----:B------:R-:W4:Y:S01]  /*119c40*/  LDL R236, [R1+0x34bc] ;  /* 0x0034bc0001ec7983 */ /* 0x000f220000100800 */
[----:B--2---:R-:W-:-:S03]  /*119c50*/  IMAD.MOV.U32 R19, RZ, RZ, R154 ;  /* 0x000000ffff137224 */ /* 0x004fc600078e009a */
[----:B------:R-:W2:Y:S01]  /*119c60*/  LDL R154, [R1+0x33ac] ;  /* 0x0033ac00019a7983 */ /* 0x000ea20000100800 */
        /* <DEDUP_REMOVED lines=36> */
[----:B------:R-:W4:Y:S04]  /*119eb0*/  LDL R248, [R1+0x34b4] ;  /* 0x0034b40001f87983 */ /* 0x000f280000100800 */
[----:B------:R1:W-:Y:S02]  /*119ec0*/  LDGSTS.E [R16+0x3d80], [R18.64], P0 ;  /* 0x03d8000012107fae */ /* 0x0003e40008121844 */
[----:B-1----:R-:W-:-:S02]  /*119ed0*/  IMAD.MOV.U32 R19, RZ, RZ, R250 ;  /* 0x000000ffff137224 */ /* 0x002fc400078e00fa */
[----:B------:R-:W4:Y:S01]  /*119ee0*/  LDL R250, [R1+0x3594] ;  /* 0x0035940001fa7983 */ /* 0x000f220000100800 */
[----:B---3--:R-:W-:-:S03]  /*119ef0*/  MOV R18, R251 ;  /* 0x000000fb00127202 */ /* 0x008fc60000000f00 */
[----:B------:R-:W3:Y:S04]  /*119f00*/  LDL R251, [R1+0x3598] ;  /* 0x0035980001fb7983 */ /* 0x000ee80000100800 */
[----:B------:R2:W-:Y:S02]  /*119f10*/  LDGSTS.E [R16+0x4c00], [R18.64], P1 ;  /* 0x04c0000012107fae */ /* 0x0005e40008921844 */
[----:B--2---:R-:W-:Y:S02]  /*119f20*/  IMAD.MOV.U32 R19, RZ, RZ, R154 ;  /* 0x000000ffff137224 */ /* 0x004fe400078e009a */
[----:B------:R-:W2:Y:S01]  /*119f30*/  LDL R154, [R1+0x35a4] ;  /* 0x0035a400019a7983 */ /* 0x000ea20000100800 */
[----:B----4-:R-:W-:-:S03]  /*119f40*/  MOV R18, R155 ;  /* 0x0000009b00127202 */ /* 0x010fc60000000f00 */
        /* <DEDUP_REMOVED lines=32> */
[----:B-1----:R-:W-:-:S03]  /*11a150*/  IMAD.MOV.U32 R19, RZ, RZ, R250 ;  /* 0x000000ffff137224 */ /* 0x002fc600078e00fa */
[----:B------:R-:W4:Y:S01]  /*11a160*/  LDL R250, [R1+0x379c] ;  /* 0x00379c0001fa7983 */ /* 0x000f220000100800 */
        /* <DEDUP_REMOVED lines=8> */
[----:B--2---:R-:W-:-:S03]  /*11a1f0*/  IMAD.MOV.U32 R19, RZ, RZ, R154 ;  /* 0x000000ffff137224 */ /* 0x004fc600078e009a */
[----:B------:R-:W2:Y:S01]  /*11a200*/  LDL R154, [R1+0x37a4] ;  /* 0x0037a400019a7983 */ /* 0x000ea20000100800 */
        /* <DEDUP_REMOVED lines=33> */
[----:B-1----:R-:W-:Y:S02]  /*11a420*/  IMAD.MOV.U32 R19, RZ, RZ, R250 ;  /* 0x000000ffff137224 */ /* 0x002fe400078e00fa */
        /* <DEDUP_REMOVED lines=18> */
[----:B------:R-:W4:Y:S04]  /*11a550*/  LDL.LU.64 R4, [R1+0x2a90] ;  /* 0x002a900001047983 */ /* 0x000f280000300a00 */
[----:B------:R1:W-:Y:S04]  /*11a560*/  LDGSTS.E [R16+0x9c00], [R18.64], P1 ;  /* 0x09c0000012107fae */ /* 0x0003e80008921844 */
[----:B------:R-:W4:Y:S04]  /*11a570*/  LDL.LU.64 R20, [R1+0x2a88] ;  /* 0x002a880001147983 */ /* 0x000f280000300a00 */
[----:B------:R-:W4:Y:S01]  /*11a580*/  LDL.LU.64 R22, [R1+0x2a80] ;  /* 0x002a800001167983 */ /* 0x000f220000300a00 */
[----:B-1----:R-:W-:Y:S01]  /*11a590*/  MOV R18, R15 ;  /* 0x0000000f00127202 */ /* 0x002fe20000000f00 */
[----:B------:R-:W-:-:S02]  /*11a5a0*/  IMAD.MOV.U32 R19, RZ, RZ, R14 ;  /* 0x000000ffff137224 */ /* 0x000fc400078e000e */
        /* <DEDUP_REMOVED lines=14> */
[----:B------:R-:W4:Y:S01]  /*11a690*/  LDL.LU.64 R38, [R1+0x2740] ;  /* 0x0027400001267983 */ /* 0x000f220000300a00 */
        /* <DEDUP_REMOVED lines=12> */
[----:B---3--:R-:W-:Y:S01]  /*11a760*/  MOV R18, R251 ;  /* 0x000000fb00127202 */ /* 0x008fe20000000f00 */
[----:B------:R-:W-:-:S05]  /*11a770*/  IMAD.MOV.U32 R19, RZ, RZ, R250 ;  /* 0x000000ffff137224 */ /* 0x000fca00078e00fa */
[----:B------:R2:W-:Y:S02]  /*11a780*/  LDGSTS.E [R16+0xbc00], [R18.64], P1 ;  /* 0x0bc0000012107fae */ /* 0x0005e40008921844 */
[----:B--2---:R-:W-:Y:S01]  /*11a790*/  IMAD.MOV.U32 R19, RZ, RZ, R154 ;  /* 0x000000ffff137224 */ /* 0x004fe200078e009a */
[----:B----4-:R-:W-:-:S05]  /*11a7a0*/  MOV R18, R155 ;  /* 0x0000009b00127202 */ /* 0x010fca0000000f00 */
        /* <DEDUP_REMOVED lines=171> */
[--C-:B------:R-:W-:Y:S01]  /*11b260*/  IMAD.X R128, R11, 0x1, R2.reuse, P2 ;  /* 0x000000010b807824 */ /* 0x100fe200010e0602 */
[-C--:B------:R-:W-:Y:S01]  /*11b270*/  IADD3 R129, P2, R8, R3.reuse, RZ ;  /* 0x0000000308817210 */ /* 0x080fe20007f5e0ff */
[----:B------:R-:W3:Y:S03]  /*11b280*/  LDL.LU.64 R10, [R1+0x1ef0] ;  /* 0x001ef000010a7983 */ /* 0x000ee60000300a00 */
[----:B------:R-:W-:Y:S02]  /*11b290*/  IADD3.X R130, R9, R2, RZ, P2, !PT ;  /* 0x0000000209827210 */ /* 0x000fe400017fe4ff */
[----:B------:R-:W-:Y:S01]  /*11b2a0*/  IADD3 R131, P2, R6, R3, RZ ;  /* 0x0000000306837210 */ /* 0x000fe20007f5e0ff */
[----:B------:R-:W4:Y:S04]  /*11b2b0*/  LDL.LU.64 R8, [R1+0x1ee8] ;  /* 0x001ee80001087983 */ /* 0x000f280000300a00 */
[----:B------:R-:W-:-:S02]  /*11b2c0*/  IMAD.X R132, R7, 0x1, R2, P2 ;  /* 0x0000000107847824 */ /* 0x000fc400010e0602 */
[----:B------:R-:W3:Y:S01]  /*11b2d0*/  LDL.LU.64 R6, [R1+0x1ee0] ;  /* 0x001ee00001067983 */ /* 0x000ee20000300a00 */
        /* <DEDUP_REMOVED lines=37> */
[----:B---3--:R-:W-:-:S04]  /*11b530*/  IADD3 R145, P2, R10, R3, RZ ;  /* 0x000000030a917210 */ /* 0x008fc80007f5e0ff */
[----:B------:R-:W-:Y:S02]  /*11b540*/  IADD3.X R146, R11, R2, RZ, P2, !PT ;  /* 0x000000020b927210 */ /* 0x000fe400017fe4ff */
[----:B----4-:R-:W-:-:S05]  /*11b550*/  IADD3 R147, P2, R8, R3, RZ ;  /* 0x0000000308937210 */ /* 0x010fca0007f5e0ff */
[----:B------:R-:W-:Y:S01]  /*11b560*/  IMAD.X R148, R9, 0x1, R2, P2 ;  /* 0x0000000109947824 */ /* 0x000fe200010e0602 */
[----:B------:R-:W-:-:S04]  /*11b570*/  IADD3 R149, P2, R6, R3, RZ ;  /* 0x0000000306957210 */ /* 0x000fc80007f5e0ff */
[----:B------:R-:W-:Y:S01]  /*11b580*/  IADD3.X R150, R7, R2, RZ, P2, !PT ;  /* 0x0000000207967210 */ /* 0x000fe200017fe4ff */
[----:B------:R1:W-:Y:S01]  /*11b590*/  STL.64 [R1+0x62e8], R2 ;  /* 0x0062e80201007387 */ /* 0x0003e20000100a00 */
[----:B------:R-:W-:Y:S01]  /*11b5a0*/  MOV R246, R25 ;  /* 0x0000001900f67202 */ /* 0x000fe20000000f00 */
[----:B------:R-:W-:Y:S01]  /*11b5b0*/  IMAD.MOV.U32 R247, RZ, RZ, R26 ;  /* 0x000000fffff77224 */ /* 0x000fe200078e001a */
[----:B------:R-:W-:Y:S01]  /*11b5c0*/  MOV R26, R39 ;  /* 0x00000027001a7202 */ /* 0x000fe20000000f00 */
[----:B------:R-:W-:Y:S01]  /*11b5d0*/  IMAD.MOV.U32 R25, RZ, RZ, R42 ;  /* 0x000000ffff197224 */ /* 0x000fe200078e002a */
[----:B------:R-:W-:Y:S02]  /*11b5e0*/  MOV R234, R63 ;  /* 0x0000003f00ea7202 */ /* 0x000fe40000000f00 */
[----:B--2---:R-:W-:Y:S01]  /*11b5f0*/  IADD3 R151, P2, R4, R3, RZ ;  /* 0x0000000304977210 */ /* 0x004fe20007f5e0ff */
[----:B-1----:R-:W-:-:S04]  /*11b600*/  IMAD.MOV.U32 R3, RZ, RZ, R12 ;  /* 0x000000ffff037224 */ /* 0x002fc800078e000c */
[----:B------:R-:W-:Y:S01]  /*11b610*/  IMAD.X R152, R5, 0x1, R2, P2 ;  /* 0x0000000105987824 */ /* 0x000fe200010e0602 */
[----:B------:R-:W-:Y:S01]  /*11b620*/  MOV R2, R13 ;  /* 0x0000000d00027202 */ /* 0x000fe20000000f00 */
[----:B------:R-:W-:-:S04]  /*11b630*/  IMAD.MOV.U32 R7, RZ, RZ, R14 ;  /* 0x000000ffff077224 */ /* 0x000fc800078e000e */
[----:B------:R1:W-:Y:S01]  /*11b640*/  STL.64 [R1+0x1b70], R2 ;  /* 0x001b700201007387 */ /* 0x0003e20000100a00 */
[----:B------:R-:W-:Y:S01]  /*11b650*/  MOV R6, R15 ;  /* 0x0000000f00067202 */ /* 0x000fe20000000f00 */
[----:B------:R-:W-:Y:S01]  /*11b660*/  IMAD.MOV.U32 R5, RZ, RZ, R236 ;  /* 0x000000ffff057224 */ /* 0x000fe200078e00ec */
        /* <DEDUP_REMOVED lines=27> */
[----:B------:R-:W-:Y:S02]  /*11b820*/  MOV R4, R163 ;  /* 0x000000a300047202 */ /* 0x000fe40000000f00 */
[----:B--2---:R-:W-:Y:S01]  /*11b830*/  MOV R2, R17 ;  /* 0x0000001100027202 */ /* 0x004fe20000000f00 */
[----:B------:R-:W-:Y:S01]  /*11b840*/  IMAD.MOV.U32 R3, RZ, RZ, R18 ;  /* 0x000000ffff037224 */ /* 0x000fe200078e0012 */
[----:B------:R1:W-:Y:S04]  /*11b850*/  STL.64 [R1+0x1ba0], R6 ;  /* 0x001ba00601007387 */ /* 0x0003e80000100a00 */
[----:B------:R2:W-:Y:S01]  /*11b860*/  STL.64 [R1+0x1b98], R4 ;  /* 0x001b980401007387 */ /* 0x0005e20000100a00 */
[----:B------:R-:W-:-:S03]  /*11b870*/  MOV R162, R27 ;  /* 0x0000001b00a27202 */ /* 0x000fc60000000f00 */
[----:B------:R3:W-:Y:S01]  /*11b880*/  STL.64 [R1+0x2a90], R2 ;  /* 0x002a900201007387 */ /* 0x0007e20000100a00 */
[----:B-1----:R-:W-:Y:S01]  /*11b890*/  MOV R6, R19 ;  /* 0x0000001300067202 */ /* 0x002fe20000000f00 */
[----:B------:R-:W-:Y:S01]  /*11b8a0*/  IMAD.MOV.U32 R7, RZ, RZ, R20 ;  /* 0x000000ffff077224 */ /* 0x000fe200078e0014 */
[----:B--2---:R-:W-:Y:S01]  /*11b8b0*/  MOV R4, R21 ;  /* 0x0000001500047202 */ /* 0x004fe20000000f00 */
[----:B------:R-:W-:Y:S01]  /*11b8c0*/  IMAD.MOV.U32 R5, RZ, RZ, R22 ;  /* 0x000000ffff057224 */ /* 0x000fe200078e0016 */
[----:B---3--:R-:W-:Y:S01]  /*11b8d0*/  MOV R2, R23 ;  /* 0x0000001700027202 */ /* 0x008fe20000000f00 */
[----:B------:R-:W-:Y:S01]  /*11b8e0*/  IMAD.MOV.U32 R3, RZ, RZ, R24 ;  /* 0x000000ffff037224 */ /* 0x000fe200078e0018 */
[----:B------:R1:W-:Y:S01]  /*11b8f0*/  STL.64 [R1+0x2a88], R6 ;  /* 0x002a880601007387 */ /* 0x0003e20000100a00 */
[----:B------:R-:W-:Y:S01]  /*11b900*/  IMAD.MOV.U32 R163, RZ, RZ, R28 ;  /* 0x000000ffffa37224 */ /* 0x000fe200078e001c */
[----:B------:R-:W-:Y:S01]  /*11b910*/  MOV R158, R29 ;  /* 0x0000001d009e7202 */ /* 0x000fe20000000f00 */
[----:B------:R-:W-:Y:S01]  /*11b920*/  IMAD.MOV.U32 R159, RZ, RZ, R30 ;  /* 0x000000ffff9f7224 */ /* 0x000fe200078e001e */
[----:B------:R2:W-:Y:S01]  /*11b930*/  STL.64 [R1+0x2a80], R4 ;  /* 0x002a800401007387 */ /* 0x0005e20000100a00 */
[----:B------:R-:W-:Y:S01]  /*11b940*/  IMAD.MOV.U32 R155, RZ, RZ, R32 ;  /* 0x000000ffff9b7224 */ /* 0x000fe200078e0020 */
[----:B------:R-:W-:-:S02]  /*11b950*/  MOV R154, R31 ;  /* 0x0000001f009a7202 */ /* 0x000fc40000000f00 */
[----:B------:R3:W-:Y:S01]  /*11b960*/  STL.64 [R1+0x2a78], R2 ;  /* 0x002a780201007387 */ /* 0x0007e20000100a00 */
[----:B------:R-:W-:Y:S01]  /*11b970*/  MOV R32, R33 ;  /* 0x0000002100207202 */ /* 0x000fe20000000f00 */
[----:B------:R-:W-:Y:S01]  /*11b980*/  IMAD.MOV.U32 R33, RZ, RZ, R34 ;  /* 0x000000ffff217224 */ /* 0x000fe200078e0022 */
[----:B------:R-:W-:Y:S01]  /*11b990*/  MOV R30, R35 ;  /* 0x00000023001e7202 */ /* 0x000fe20000000f00 */
[----:B------:R4:W-:Y:S01]  /*11b9a0*/  STL.64 [R1+0x27f0], R246 ;  /* 0x0027f0f601007387 */ /* 0x0009e20000100a00 */
[----:B------:R-:W-:Y:S01]  /*11b9b0*/  IMAD.MOV.U32 R31, RZ, RZ, R36 ;  /* 0x000000ffff1f7224 */ /* 0x000fe200078e0024 */
[----:B------:R-:W-:Y:S02]  /*11b9c0*/  MOV R28, R37 ;  /* 0x00000025001c7202 */ /* 0x000fe40000000f00 */
[----:B------:R1:W-:Y:S01]  /*11b9d0*/  STL.64 [R1+0x27e8], R162 ;  /* 0x0027e8a201007387 */ /* 0x0003e20000100a00 */
[----:B------:R-:W-:-:S03]  /*11b9e0*/  IMAD.MOV.U32 R29, RZ, RZ, R38 ;  /* 0x000000ffff1d7224 */ /* 0x000fc600078e0026 */
[----:B------:R-:W3:Y:S04]  /*11b9f0*/  LDL.64 R34, [R1+0x2a80] ;  /* 0x002a800001227983 */ /* 0x000ee80000100a00 */
[----:B------:R1:W-:Y:S01]  /*11ba00*/  STL.64 [R1+0x27e0], R158 ;  /* 0x0027e09e01007387 */ /* 0x0003e20000100a00 */
[----:B------:R-:W-:-:S03]  /*11ba10*/  IMAD.MOV.U32 R27, RZ, RZ, R40 ;  /* 0x000000ffff1b7224 */ /* 0x000fc600078e0028 */
[----:B------:R-:W3:Y:S01]  /*11ba20*/  LDL.64 R36, [R1+0x2a88] ;  /* 0x002a880001247983 */ /* 0x000ee20000100a00 */
[----:B------:R-:W-:-:S03]  /*11ba30*/  MOV R24, R41 ;  /* 0x0000002900187202 */ /* 0x000fc60000000f00 */
[----:B------:R1:W-:Y:S01]  /*11ba40*/  STL.64 [R1+0x27d8], R154 ;  /* 0x0027d89a01007387 */ /* 0x0003e20000100a00 */
[----:B------:R-:W-:-:S03]  /*11ba50*/  MOV R22, R43 ;  /* 0x0000002b00167202 */ /* 0x000fc60000000f00 */
[----:B------:R-:W3:Y:S04]  /*11ba60*/  LDL.64 R38, [R1+0x2a90] ;  /* 0x002a900001267983 */ /* 0x000ee80000100a00 */
[----:B------:R-:W-:Y:S01]  /*11ba70*/  STL.64 [R1+0x2750], R32 ;  /* 0x0027502001007387 */ /* 0x000fe20000100a00 */
[----:B------:R-:W-:-:S03]  /*11ba80*/  IMAD.MOV.U32 R23, RZ, RZ, R44 ;  /* 0x000000ffff177224 */ /* 0x000fc600078e002c */
[----:B------:R-:W3:Y:S01]  /*11ba90*/  LDL.64 R40, [R1+0x1b98] ;  /* 0x001b980001287983 */ /* 0x000ee20000100a00 */
[----:B------:R-:W-:-:S03]  /*11baa0*/  MOV R20, R45 ;  /* 0x0000002d00147202 */ /* 0x000fc60000000f00 */
        /* <DEDUP_REMOVED lines=34> */
[----:B------:R-:W3:Y:S04]  /*11bcd0*/  LDL.64 R58, [R1+0x1b60] ;  /* 0x001b6000013a7983 */ /* 0x000ee80000100a00 */
[----:B------:R-:W-:Y:S04]  /*11bce0*/  STL.64 [R1+0x2480], R244 ;  /* 0x002480f401007387 */ /* 0x000fe80000100a00 */
[----:B------:R-:W3:Y:S04]  /*11bcf0*/  LDL.64 R60, [R1+0x1b68] ;  /* 0x001b6800013c7983 */ /* 0x000ee80000100a00 */
[----:B------:R-:W-:Y:S04]  /*11bd00*/  STL.64 [R1+0x2478], R242 ;  /* 0x002478f201007387 */ /* 0x000fe80000100a00 */
[----:B------:R-:W3:Y:S01]  /*11bd10*/  LDL.64 R62, [R1+0x1b70] ;  /* 0x001b7000013e7983 */ /* 0x000ee20000100a00 */
        /* <DEDUP_REMOVED lines=113> */
[----:B-1----:R-:W-:Y:S01]  /*11c430*/  MOV R6, R141 ;  /* 0x0000008d00067202 */ /* 0x002fe20000000f00 */
        /* <DEDUP_REMOVED lines=11> */
[----:B--2---:R-:W-:Y:S01]  /*11c4f0*/  MOV R4, R149 ;  /* 0x0000009500047202 */ /* 0x004fe20000000f00 */
[----:B------:R-:W-:Y:S01]  /*11c500*/  IMAD.MOV.U32 R5, RZ, RZ, R150 ;  /* 0x000000ffff057224 */ /* 0x000fe200078e0096 */
[----:B------:R-:W-:Y:S01]  /*11c510*/  MOV R153, R152 ;  /* 0x0000009800997202 */ /* 0x000fe20000000f00 */
[----:B------:R-:W-:Y:S01]  /*11c520*/  STL.64 [R1+0x1f10], R10 ;  /* 0x001f100a01007387 */ /* 0x000fe20000100a00 */
[----:B------:R-:W-:-:S03]  /*11c530*/  IMAD.MOV.U32 R152, RZ, RZ, R151 ;  /* 0x000000ffff987224 */ /* 0x000fc600078e0097 */
[----:B------:R1:W-:Y:S04]  /*11c540*/  STL.64 [R1+0x1f08], R8 ;  /* 0x001f080801007387 */ /* 0x0003e80000100a00 */
[----:B------:R2:W-:Y:S04]  /*11c550*/  STL.64 [R1+0x1f00], R6 ;  /* 0x001f000601007387 */ /* 0x0005e80000100a00 */
[----:B------:R-:W-:Y:S04]  /*11c560*/  STL.64 [R1+0x1ef8], R164 ;  /* 0x001ef8a401007387 */ /* 0x000fe80000100a00 */
[----:B------:R-:W-:Y:S04]  /*11c570*/  STL.64 [R1+0x1ef0], R160 ;  /* 0x001ef0a001007387 */ /* 0x000fe80000100a00 */
[----:B------:R-:W-:Y:S04]  /*11c580*/  STL.64 [R1+0x1ee8], R156 ;  /* 0x001ee89c01007387 */ /* 0x000fe80000100a00 */
[----:B------:R1:W-:Y:S04]  /*11c590*/  STL.64 [R1+0x1ee0], R4 ;  /* 0x001ee00401007387 */ /* 0x0003e80000100a00 */
[----:B------:R1:W-:Y:S04]  /*11c5a0*/  STL.64 [R1+0x1ed8], R152 ;  /* 0x001ed89801007387 */ /* 0x0003e80000100a00 */
        /* <DEDUP_REMOVED lines=72> */
[----:B----4-:R-:W4:Y:S04]  /*11ca30*/  LDL.LU.64 R246, [R1+0x62e0] ;  /* 0x0062e00001f67983 */ /* 0x010f280000300a00 */
[----:B------:R1:W-:Y:S04]  /*11ca40*/  LDGSTS.E [R16+0x1dd80], [R12.64], P0 ;  /* 0x1dd800000c107fae */ /* 0x0003e80008121844 */
[----:B------:R-:W3:Y:S04]  /*11ca50*/  LDL.LU.64 R162, [R1+0x62d8] ;  /* 0x0062d80001a27983 */ /* 0x000ee80000300a00 */
[----:B------:R1:W-:Y:S04]  /*11ca60*/  LDGSTS.E [R16+0x1ec00], [R10.64], P1 ;  /* 0x1ec000000a107fae */ /* 0x0003e80008921844 */
[----:B------:R-:W3:Y:S04]  /*11ca70*/  LDL.LU.64 R158, [R1+0x62d0] ;  /* 0x0062d000019e7983 */ /* 0x000ee80000300a00 */
[----:B------:R1:W-:Y:S04]  /*11ca80*/  LDGSTS.E [R16+0x1ec80], [R8.64], P5 ;  /* 0x1ec8000008107fae */ /* 0x0003e8000a921844 */
[----:B------:R-:W3:Y:S04]  /*11ca90*/  LDL.LU.64 R154, [R1+0x62c8] ;  /* 0x0062c800019a7983 */ /* 0x000ee80000300a00 */
[----:B------:R2:W-:Y:S04]  /*11caa0*/  LDGSTS.E [R16+0x1ed00], [R6.64], P4 ;  /* 0x1ed0000006107fae */ /* 0x0005e8000a121844 */
[----:B-1----:R-:W3:Y:S04]  /*11cab0*/  LDL R8, [R1+0x2fcc] ;  /* 0x002fcc0001087983 */ /* 0x002ee80000100800 */
[----:B------:R-:W3:Y:S04]  /*11cac0*/  LDL R9, [R1+0x2fd0] ;  /* 0x002fd00001097983 */ /* 0x000ee80000100800 */
[----:B--2---:R-:W2:Y:S04]  /*11cad0*/  LDL R6, [R1+0x2fc4] ;  /* 0x002fc40001067983 */ /* 0x004ea80000100800 */
        /* <DEDUP_REMOVED lines=19> */
[----:B------:R1:W-:Y:S04]  /*11cc10*/  LDGSTS.E [R16+0x1ed80], [R164.64], P0 ;  /* 0x1ed80000a4107fae */ /* 0x0003e80008121844 */
[----:B------:R1:W-:Y:S04]  /*11cc20*/  LDGSTS.E [R16+0x1fc00], [R160.64], P1 ;  /* 0x1fc00000a0107fae */ /* 0x0003e80008921844 */
[----:B------:R1:W-:Y:S04]  /*11cc30*/  LDGSTS.E [R16+0x1fc80], [R156.64], P5 ;  /* 0x1fc800009c107fae */ /* 0x0003e8000a921844 */
[----:B------:R4:W-:Y:S04]  /*11cc40*/  LDGSTS.E [R16+0x1fd00], [R4.64], P4 ;  /* 0x1fd0000004107fae */ /* 0x0009e8000a121844 */
[----:B------:R1:W-:Y:S04]  /*11cc50*/  LDGSTS.E [R16+0x1fd80], [R152.64], P0 ;  /* 0x1fd8000098107fae */ /* 0x0003e80008121844 */
[----:B------:R-:W3:Y:S04]  /*11cc60*/  LDL R242, [R1+0x31dc] ;  /* 0x0031dc0001f27983 */ /* 0x000ee80000100800 */
[----:B------:R-:W3:Y:S01]  /*11cc70*/  LDL R243, [R1+0x31e0] ;  /* 0x0031e00001f37983 */ /* 0x000ee20000100800 */
[----:B----4-:R-:W-:-:S03]  /*11cc80*/  LOP3.LUT R4, R246, 0x70, RZ, 0x3c, !PT ;  /* 0x00000070f6047812 */ /* 0x010fc600078e3cff */
[----:B------:R-:W4:Y:S01]  /*11cc90*/  LDL R246, [R1+0x32c4] ;  /* 0x0032c40001f67983 */ /* 0x000f220000100800 */
[----:B------:R-:W-:-:S03]  /*11cca0*/  LEA R17, R247, R4, 0x11 ;  /* 0x00000004f7117211 */ /* 0x000fc600078e88ff */
        /* <DEDUP_REMOVED lines=8> */
[----:B------:R-:W2:Y:S04]  /*11cd30*/  LDL R9, [R1+0x33d0] ;  /* 0x0033d00001097983 */ /* 0x000ea80000100800 */
[----:B------:R1:W-:Y:S04]  /*11cd40*/  LDGSTS.E [R17+0xe80], [R18.64], P5 ;  /* 0x00e8000012117fae */ /* 0x0003e8000a921844 */
[----:B------:R-:W2:Y:S01]  /*11cd50*/  LDL R8, [R1+0x33cc] ;  /* 0x0033cc0001087983 */ /* 0x000ea20000100800 */
[----:B-1----:R-:W-:Y:S01]  /*11cd60*/  IMAD.MOV.U32 R18, RZ, RZ, R11 ;  /* 0x000000ffff127224 */ /* 0x002fe200078e000b */
[----:B------:R-:W-:-:S02]  /*11cd70*/  MOV R19, R10 ;  /* 0x0000000a00137202 */ /* 0x000fc40000000f00 */
        /* <DEDUP_REMOVED lines=53> */
[----:B--2---:R-:W-:Y:S02]  /*11d0d0*/  IMAD.MOV.U32 R18, RZ, RZ, R249 ;  /* 0x000000ffff127224 */ /* 0x004fe400078e00f9 */
[----:B------:R-:W2:Y:S01]  /*11d0e0*/  LDL R249, [R1+0x35b8] ;  /* 0x0035b80001f97983 */ /* 0x000ea20000100800 */
[----:B---3--:R-:W-:-:S03]  /*11d0f0*/  MOV R19, R248 ;  /* 0x000000f800137202 */ /* 0x008fc60000000f00 */
        /* <DEDUP_REMOVED lines=42> */
[----:B----4-:R-:W-:Y:S01]  /*11d3a0*/  IMAD.MOV.U32 R18, RZ, RZ, R247 ;  /* 0x000000ffff127224 */ /* 0x010fe200078e00f7 */
        /* <DEDUP_REMOVED lines=34> */
[----:B----4-:R-:W-:-:S02]  /*11d5d0*/  IMAD.MOV.U32 R18, RZ, RZ, R247 ;  /* 0x000000ffff127224 */ /* 0x010fc400078e00f7 */
        /* <DEDUP_REMOVED lines=55> */
[----:B----4-:R-:W-:Y:S01]  /*11d950*/  IMAD.MOV.U32 R18, RZ, RZ, R247 ;  /* 0x000000ffff127224 */ /* 0x010fe200078e00f7 */
[----:B------:R-:W-:-:S05]  /*11d960*/  MOV R19, R246 ;  /* 0x000000f600137202 */ /* 0x000fca0000000f00 */
[----:B------:R2:W-:Y:S02]  /*11d970*/  LDGSTS.E [R17+0xaf00], [R18.64], P4 ;  /* 0x0af0000012117fae */ /* 0x0005e4000a121844 */
[----:B--2---:R-:W-:Y:S01]  /*11d980*/  IMAD.MOV.U32 R18, RZ, RZ, R249 ;  /* 0x000000ffff127224 */ /* 0x004fe200078e00f9 */
[----:B---3--:R-:W-:-:S05]  /*11d990*/  MOV R19, R248 ;  /* 0x000000f800137202 */ /* 0x008fca0000000f00 */
[----:B------:R1:W-:Y:S02]  /*11d9a0*/  LDGSTS.E [R17+0xaf80], [R18.64], P0 ;  /* 0x0af8000012117fae */ /* 0x0003e40008121844 */
[----:B-1----:R-:W-:Y:S01]  /*11d9b0*/  IMAD.MOV.U32 R18, RZ, RZ, R251 ;  /* 0x000000ffff127224 */ /* 0x002fe200078e00fb */
[----:B------:R-:W-:-:S05]  /*11d9c0*/  MOV R19, R250 ;  /* 0x000000fa00137202 */ /* 0x000fca0000000f00 */
[----:B------:R1:W-:Y:S02]  /*11d9d0*/  LDGSTS.E [R17+0xbe00], [R18.64], P1 ;  /* 0x0be0000012117fae */ /* 0x0003e40008921844 */
[----:B-1----:R-:W-:Y:S01]  /*11d9e0*/  IMAD.MOV.U32 R18, RZ, RZ, R162 ;  /* 0x000000ffff127224 */ /* 0x002fe200078e00a2 */
[----:B------:R-:W-:-:S05]  /*11d9f0*/  MOV R19, R163 ;  /* 0x000000a300137202 */ /* 0x000fca0000000f00 */
[----:B------:R1:W-:Y:S01]  /*11da00*/  LDGSTS.E [R17+0xbe80], [R18.64], P5 ;  /* 0x0be8000012117fae */ /* 0x0003e2000a921844 */
[----:B------:R-:W-:Y:S01]  /*11da10*/  IADD3 R16, P2, R4, R3, RZ ;  /* 0x0000000304107210 */ /* 0x000fe20007f5e0ff */
[----:B-1----:R-:W-:Y:S01]  /*11da20*/  IMAD.MOV.U32 R18, RZ, RZ, R158 ;  /* 0x000000ffff127224 */ /* 0x002fe200078e009e */
[----:B------:R-:W-:-:S05]  /*11da30*/  MOV R19, R159 ;  /* 0x0000009f00137202 */ /* 0x000fca0000000f00 */
[----:B------:R1:W-:Y:S02]  /*11da40*/  LDGSTS.E [R17+0xbf00], [R18.64], P4 ;  /* 0x0bf0000012117fae */ /* 0x0003e4000a121844 */
[----:B-1----:R-:W-:Y:S01]  /*11da50*/  IMAD.MOV.U32 R18, RZ, RZ, R154 ;  /* 0x000000ffff127224 */ /* 0x002fe200078e009a */
[----:B------:R-:W-:-:S05]  /*11da60*/  MOV R19, R155 ;  /* 0x0000009b00137202 */ /* 0x000fca0000000f00 */
[----:B------:R1:W-:Y:S02]  /*11da70*/  LDGSTS.E [R17+0xbf80], [R18.64], P0 ;  /* 0x0bf8000012117fae */ /* 0x0003e40008121844 */
[----:B-1----:R-:W-:Y:S02]  /*11da80*/  IMAD.X R18, R5, 0x1, R2, P2 ;  /* 0x0000000105127824 */ /* 0x002fe400010e0602 */
[----:B------:R-:W2:Y:S01]  /*11da90*/  LDL.LU.64 R4, [R1+0x2718] ;  /* 0x0027180001047983 */ /* 0x000ea20000300a00 */
[----:B------:R-:W-:-:S03]  /*11daa0*/  IADD3 R19, P2, R20, R3, RZ ;  /* 0x0000000314137210 */ /* 0x000fc60007f5e0ff */
[----:B------:R-:W3:Y:S01]  /*11dab0*/  LDL.LU.64 R42, [R1+0x24f0] ;  /* 0x0024f000012a7983 */ /* 0x000ee20000300a00 */
        /* <DEDUP_REMOVED lines=27> */
[----:B--2---:R-:W-:-:S04]  /*11dc70*/  IADD3 R39, P2, R4, R3, RZ ;  /* 0x0000000304277210 */ /* 0x004fc80007f5e0ff */
[----:B------:R-:W-:Y:S02]  /*11dc80*/  IADD3.X R40, R5, R2, RZ, P2, !PT ;  /* 0x0000000205287210 */ /* 0x000fe400017fe4ff */
[----:B------:R-:W2:Y:S01]  /*11dc90*/  LDL.LU.64 R4, [R1+0x23e8] ;  /* 0x0023e80001047983 */ /* 0x000ea20000300a00 */
[----:B---3--:R-:W-:-:S03]  /*11dca0*/  IADD3 R41, P2, R42, R3, RZ ;  /* 0x000000032a297210 */ /* 0x008fc60007f5e0ff */
[----:B------:R-:W3:Y:S02]  /*11dcb0*/  LDL.LU.64 R62, [R1+0x23e0] ;  /* 0x0023e000013e7983 */ /* 0x000ee40000300a00 */
[----:B------:R-:W-:Y:S01]  /*11dcc0*/  IMAD.X R42, R43, 0x1, R2, P2 ;  /* 0x000000012b2a7824 */ /* 0x000fe200010e0602 */
[-C--:B----4-:R-:W-:Y:S01]  /*11dcd0*/  IADD3 R43, P2, R44, R3.reuse, RZ ;  /* 0x000000032c2b7210 */ /* 0x090fe20007f5e0ff */
        /* <DEDUP_REMOVED lines=23> */
[----:B------:R-:W-:Y:S02]  /*11de50*/  IMAD.X R58, R7, 0x1, R2, P2 ;  /* 0x00000001073a7824 */ /* 0x000fe400010e0602 */
[----:B------:R-:W4:Y:S01]  /*11de60*/  LDL.LU.64 R6, [R1+0x2170] ;  /* 0x0021700001067983 */ /* 0x000f220000300a00 */
        /* <DEDUP_REMOVED lines=9> */
[----:B------:R-:W3:Y:S01]  /*11df00*/  LDL.LU.64 R90, [R1+0x2030] ;  /* 0x00203000015a7983 */ /* 0x000ee20000300a00 */
[----:B------:R-:W-:-:S05]  /*11df10*/  IADD3 R65, P2, R66, R3, RZ ;  /* 0x0000000342417210 */ /* 0x000fca0007f5e0ff */
[----:B------:R-:W-:Y:S01]  /*11df20*/  IMAD.X R66, R67, 0x1, R2, P2 ;  /* 0x0000000143427824 */ /* 0x000fe200010e0602 */
[----:B------:R-:W-:-:S04]  /*11df30*/  IADD3 R67, P2, R68, R3, RZ ;  /* 0x0000000344437210 */ /* 0x000fc80007f5e0ff */
[----:B------:R-:W-:Y:S02]  /*11df40*/  IADD3.X R68, R69, R2, RZ, P2, !PT ;  /* 0x0000000245447210 */ /* 0x000fe400017fe4ff */
        /* <DEDUP_REMOVED lines=19> */
[----:B--2---:R-:W-:-:S04]  /*11e080*/  IADD3 R83, P2, R4, R3, RZ ;  /* 0x0000000304537210 */ /* 0x004fc80007f5e0ff */
[----:B------:R-:W-:Y:S02]  /*11e090*/  IADD3.X R84, R5, R2, RZ, P2, !PT ;  /* 0x0000000205547210 */ /* 0x000fe400017fe4ff */
        /* <DEDUP_REMOVED lines=14> */
[----:B------:R-:W-:-:S03]  /*11e180*/  IADD3 R89, P2, R90, R3, RZ ;  /* 0x000000035a597210 */ /* 0x000fc60007f5e0ff */
[----:B------:R-:W3:Y:S02]  /*11e190*/  LDL.LU.64 R122, [R1+0x1ed0] ;  /* 0x001ed000017a7983 */ /* 0x000ee40000300a00 */
        /* <DEDUP_REMOVED lines=19> */
[----:B------:R-:W-:-:S03]  /*11e2d0*/  IADD3 R103, P2, R104, R3, RZ ;  /* 0x0000000368677210 */ /* 0x000fc60007f5e0ff */
[----:B------:R-:W2:Y:S01]  /*11e2e0*/  LDL.LU.64 R136, [R1+0x1e98] ;  /* 0x001e980001887983 */ /* 0x000ea20000300a00 */
[-C--:B------:R-:W-:Y:S02]  /*11e2f0*/  IADD3.X R104, R105, R2.reuse, RZ, P2, !PT ;  /* 0x0000000269687210 */ /* 0x080fe400017fe4ff */
[-C--:B------:R-:W-:Y:S01]  /*11e300*/  IADD3 R105, P2, R106, R3.reuse, RZ ;  /* 0x000000036a697210 */ /* 0x080fe20007f5e0ff */
[----:B------:R-:W2:Y:S04]  /*11e310*/  LDL.LU.64 R138, [R1+0x1e90] ;  /* 0x001e9000018a7983 */ /* 0x000ea80000300a00 */
        /* <DEDUP_REMOVED lines=25> */
[-C--:B------:R-:W-:Y:S02]  /*11e4b0*/  IADD3.X R128, R11, R2.reuse, RZ, P2, !PT ;  /* 0x000000020b807210 */ /* 0x080fe400017fe4ff */
[-C--:B------:R-:W-:Y:S01]  /*11e4c0*/  IADD3 R129, P2, R8, R3.reuse, RZ ;  /* 0x0000000308817210 */ /* 0x080fe20007f5e0ff */
[----:B------:R-:W4:Y:S04]  /*11e4d0*/  LDL.LU.64 R10, [R1+0x1e70] ;  /* 0x001e7000010a7983 */ /* 0x000f280000300a00 */
[----:B------:R-:W-:Y:S01]  /*11e4e0*/  IMAD.X R130, R9, 0x1, R2, P2 ;  /* 0x0000000109827824 */ /* 0x000fe200010e0602 */
[----:B------:R-:W-:Y:S01]  /*11e4f0*/  IADD3 R131, P2, R6, R3, RZ ;  /* 0x0000000306837210 */ /* 0x000fe20007f5e0ff */
[----:B------:R-:W3:Y:S03]  /*11e500*/  LDL.LU.64 R8, [R1+0x1e68] ;  /* 0x001e680001087983 */ /* 0x000ee60000300a00 */
[----:B------:R-:W-:-:S02]  /*11e510*/  IADD3.X R132, R7, R2, RZ, P2, !PT ;  /* 0x0000000207847210 */ /* 0x000fc400017fe4ff */
[----:B------:R-:W3:Y:S01]  /*11e520*/  LDL.LU.64 R6, [R1+0x1e60] ;  /* 0x001e600001067983 */ /* 0x000ee20000300a00 */
[----:B--2---:R-:W-:-:S05]  /*11e530*/  IADD3 R133, P2, R4, R3, RZ ;  /* 0x0000000304857210 */ /* 0x004fca0007f5e0ff */
[----:B------:R-:W-:Y:S02]  /*11e540*/  IMAD.X R134, R5, 0x1, R2, P2 ;  /* 0x0000000105867824 */ /* 0x000fe400010e0602 */
        /* <DEDUP_REMOVED lines=41> */
[----:B------:R1:W-:Y:S01]  /*11e7e0*/  STL.64 [R1+0x62c0], R2 ;  /* 0x0062c00201007387 */ /* 0x0003e20000100a00 */
[----:B------:R-:W-:Y:S01]  /*11e7f0*/  IMAD.MOV.U32 R12, RZ, RZ, R33 ;  /* 0x000000ffff0c7224 */ /* 0x000fe200078e0021 */
[----:B------:R-:W-:Y:S01]  /*11e800*/  MOV R13, R34 ;  /* 0x00000022000d7202 */ /* 0x000fe20000000f00 */
        /* <DEDUP_REMOVED lines=8> */
[----:B------:R-:W-:-:S02]  /*11e890*/  MOV R35, R52 ;  /* 0x0000003400237202 */ /* 0x000fc40000000f00 */
[----:B------:R-:W-:Y:S02]  /*11e8a0*/  MOV R33, R54 ;  /* 0x0000003600217202 */ /* 0x000fe40000000f00 */
[----:B--2---:R-:W-:-:S04]  /*11e8b0*/  IADD3 R151, P2, R4, R3, RZ ;  /* 0x0000000304977210 */ /* 0x004fc80007f5e0ff */
[----:B------:R-:W-:Y:S02]  /*11e8c0*/  IADD3.X R152, R5, R2, RZ, P2, !PT ;  /* 0x0000000205987210 */ /* 0x000fe400017fe4ff */
[----:B------:R-:W-:Y:S01]  /*11e8d0*/  MOV R5, R14 ;  /* 0x0000000e00057202 */ /* 0x000fe20000000f00 */
[----:B------:R-:W-:Y:S01]  /*11e8e0*/  IMAD.MOV.U32 R4, RZ, RZ, R15 ;  /* 0x000000ffff047224 */ /* 0x000fe200078e000f */
[----:B-1----:R-:W-:Y:S01]  /*11e8f0*/  MOV R3, R236 ;  /* 0x000000ec00037202 */ /* 0x002fe20000000f00 */
[----:B------:R-:W-:-:S03]  /*11e900*/  IMAD.MOV.U32 R2, RZ, RZ, R237 ;  /* 0x000000ffff027224 */ /* 0x000fc600078e00ed */
[----:B------:R1:W-:Y:S01]  /*11e910*/  STL.64 [R1+0x1b10], R4 ;  /* 0x001b100401007387 */ /* 0x0003e20000100a00 */
[----:B------:R-:W-:-:S03]  /*11e920*/  MOV R7, R238 ;  /* 0x000000ee00077202 */ /* 0x000fc60000000f00 */
[----:B------:R2:W-:Y:S01]  /*11e930*/  STL.64 [R1+0x1b08], R2 ;  /* 0x001b080201007387 */ /* 0x0005e20000100a00 */
[----:B------:R-:W-:Y:S01]  /*11e940*/  IMAD.MOV.U32 R6, RZ, RZ, R239 ;  /* 0x000000ffff067224 */ /* 0x000fe200078e00ef */
[----:B-1----:R-:W-:Y:S01]  /*11e950*/  MOV R5, R240 ;  /* 0x000000f000057202 */ /* 0x002fe20000000f00 */
[----:B------:R-:W-:-:S03]  /*11e960*/  IMAD.MOV.U32 R4, RZ, RZ, R241 ;  /* 0x000000ffff047224 */ /* 0x000fc600078e00f1 */
[----:B------:R1:W-:Y:S01]  /*11e970*/  STL.64 [R1+0x1b00], R6 ;  /* 0x001b000601007387 */ /* 0x0003e20000100a00 */
[----:B--2---:R-:W-:Y:S01]  /*11e980*/  MOV R3, R242 ;  /* 0x000000f200037202 */ /* 0x004fe20000000f00 */
[----:B------:R-:W-:Y:S02]  /*11e990*/  IMAD.MOV.U32 R2, RZ, RZ, R243 ;  /* 0x000000ffff027224 */ /* 0x000fe400078e00f3 */
[----:B------:R2:W-:Y:S01]  /*11e9a0*/  STL.64 [R1+0x1af8], R4 ;  /* 0x001af80401007387 */ /* 0x0005e20000100a00 */
[----:B-1----:R-:W-:-:S03]  /*11e9b0*/  MOV R7, R244 ;  /* 0x000000f400077202 */ /* 0x002fc60000000f00 */
[----:B------:R1:W-:Y:S01]  /*11e9c0*/  STL.64 [R1+0x1b30], R2 ;  /* 0x001b300201007387 */ /* 0x0003e20000100a00 */
[----:B------:R-:W-:Y:S01]  /*11e9d0*/  IMAD.MOV.U32 R6, RZ, RZ, R245 ;  /* 0x000000ffff067224 */ /* 0x000fe200078e00f5 */
[----:B--2---:R-:W-:Y:S01]  /*11e9e0*/  MOV R5, R246 ;  /* 0x000000f600057202 */ /* 0x004fe20000000f00 */
[----:B------:R-:W-:-:S03]  /*11e9f0*/  IMAD.MOV.U32 R4, RZ, RZ, R247 ;  /* 0x000000ffff047224 */ /* 0x000fc600078e00f7 */
[----:B------:R2:W-:Y:S01]  /*11ea00*/  STL.64 [R1+0x1b28], R6 ;  /* 0x001b280601007387 */ /* 0x0005e20000100a00 */
[----:B-1----:R-:W-:Y:S01]  /*11ea10*/  MOV R3, R248 ;  /* 0x000000f800037202 */ /* 0x002fe20000000f00 */
[----:B------:R-:W-:Y:S02]  /*11ea20*/  IMAD.MOV.U32 R2, RZ, RZ, R249 ;  /* 0x000000ffff027224 */ /* 0x000fe400078e00f9 */
[----:B------:R1:W-:Y:S01]  /*11ea30*/  STL.64 [R1+0x1b20], R4 ;  /* 0x001b200401007387 */ /* 0x0003e20000100a00 */
[----:B--2---:R-:W-:-:S03]  /*11ea40*/  MOV R7, R250 ;  /* 0x000000fa00077202 */ /* 0x004fc60000000f00 */
[----:B------:R2:W-:Y:S01]  /*11ea50*/  STL.64 [R1+0x1b18], R2 ;  /* 0x001b180201007387 */ /* 0x0005e20000100a00 */
[----:B------:R-:W-:Y:S01]  /*11ea60*/  IMAD.MOV.U32 R6, RZ, RZ, R251 ;  /* 0x000000ffff067224 */ /* 0x000fe200078e00fb */
[----:B------:R-:W-:Y:S01]  /*11ea70*/  MOV R249, R18 ;  /* 0x0000001200f97202 */ /* 0x000fe20000000f00 */
[----:B------:R-:W-:Y:S01]  /*11ea80*/  IMAD.MOV.U32 R248, RZ, RZ, R16 ;  /* 0x000000fffff87224 */ /* 0x000fe200078e0010 */
[----:B-1----:R-:W-:Y:S01]  /*11ea90*/  MOV R5, R154 ;  /* 0x0000009a00057202 */ /* 0x002fe20000000f00 */
[----:B------:R-:W-:Y:S01]  /*11eaa0*/  IMAD.MOV.U32 R4, RZ, RZ, R155 ;  /* 0x000000ffff047224 */ /* 0x000fe200078e009b */
[----:B------:R1:W-:Y:S01]  /*11eab0*/  STL.64 [R1+0x1b50], R6 ;  /* 0x001b500601007387 */ /* 0x0003e20000100a00 */
[----:B--2---:R-:W-:Y:S01]  /*11eac0*/  MOV R3, R158 ;  /* 0x0000009e00037202 */ /* 0x004fe20000000f00 */
[----:B------:R-:W-:Y:S02]  /*11ead0*/  IMAD.MOV.U32 R246, RZ, RZ, R19 ;  /* 0x000000fffff67224 */ /* 0x000fe400078e0013 */
[----:B------:R-:W-:Y:S01]  /*11eae0*/  IMAD.MOV.U32 R2, RZ, RZ, R159 ;  /* 0x000000ffff027224 */ /* 0x000fe200078e009f */
[----:B------:R-:W-:-:S02]  /*11eaf0*/  MOV R247, R20 ;  /* 0x0000001400f77202 */ /* 0x000fc40000000f00 */
[----:B------:R-:W-:Y:S01]  /*11eb00*/  MOV R251, R162 ;  /* 0x000000a200fb7202 */ /* 0x000fe20000000f00 */
[----:B------:R2:W-:Y:S01]  /*11eb10*/  STL.64 [R1+0x1b48], R4 ;  /* 0x001b480401007387 */ /* 0x0005e20000100a00 */
[----:B------:R-:W-:Y:S01]  /*11eb20*/  IMAD.MOV.U32 R250, RZ, RZ, R163 ;  /* 0x000000fffffa7224 */ /* 0x000fe200078e00a3 */
[----:B------:R-:W-:Y:S01]  /*11eb30*/  MOV R245, R22 ;  /* 0x0000001600f57202 */ /* 0x000fe20000000f00 */
[----:B------:R-:W-:Y:S01]  /*11eb40*/  IMAD.MOV.U32 R244, RZ, RZ, R21 ;  /* 0x000000fffff47224 */ /* 0x000fe200078e0015 */
[----:B------:R3:W-:Y:S01]  /*11eb50*/  STL.64 [R1+0x1b40], R2 ;  /* 0x001b400201007387 */ /* 0x0007e20000100a00 */
[----:B------:R-:W-:Y:S01]  /*11eb60*/  IMAD.MOV.U32 R242, RZ, RZ, R23 ;  /* 0x000000fffff27224 */ /* 0x000fe200078e0017 */
[----:B------:R-:W-:Y:S01]  /*11eb70*/  MOV R243, R24 ;  /* 0x0000001800f37202 */ /* 0x000fe20000000f00 */
[----:B------:R-:W-:Y:S01]  /*11eb80*/  IMAD.MOV.U32 R240, RZ, RZ, R25 ;  /* 0x000000fffff07224 */ /* 0x000fe200078e0019 */
[----:B------:R4:W-:Y:S01]  /*11eb90*/  STL.64 [R1+0x1b38], R250 ;  /* 0x001b38fa01007387 */ /* 0x0009e20000100a00 */
        /* <DEDUP_REMOVED lines=9> */
[----:B------:R2:W-:Y:S04]  /*11ec30*/  STL.64 [R1+0x2a60], R244 ;  /* 0x002a60f401007387 */ /* 0x0005e80000100a00 */
[----:B------:R3:W-:Y:S01]  /*11ec40*/  STL.64 [R1+0x2a58], R242 ;  /* 0x002a58f201007387 */ /* 0x0007e20000100a00 */
[----:B-1----:R-:W-:-:S03]  /*11ec50*/  IMAD.MOV.U32 R6, RZ, RZ, R39 ;  /* 0x000000ffff067224 */ /* 0x002fc600078e0027 */
[----:B------:R1:W-:Y:S01]  /*11ec60*/  STL.64 [R1+0x27d0], R240 ;  /* 0x0027d0f001007387 */ /* 0x0003e20000100a00 */
[----:B------:R-:W-:-:S03]  /*11ec70*/  MOV R7, R40 ;  /* 0x0000002800077202 */ /* 0x000fc60000000f00 */
[----:B------:R1:W-:Y:S01]  /*11ec80*/  STL.64 [R1+0x27c8], R238 ;  /* 0x0027c8ee01007387 */ /* 0x0003e20000100a00 */
[----:B--2---:R-:W-:-:S03]  /*11ec90*/  MOV R5, R42 ;  /* 0x0000002a00057202 */ /* 0x004fc60000000f00 */
[----:B------:R2:W-:Y:S01]  /*11eca0*/  STL.64 [R1+0x27c0], R236 ;  /* 0x0027c0ec01007387 */ /* 0x0005e20000100a00 */
[----:B------:R-:W-:-:S03]  /*11ecb0*/  IMAD.MOV.U32 R4, RZ, RZ, R41 ;  /* 0x000000ffff047224 */ /* 0x000fc600078e0029 */
[----:B------:R1:W-:Y:S01]  /*11ecc0*/  STL.64 [R1+0x27b8], R14 ;  /* 0x0027b80e01007387 */ /* 0x0003e20000100a00 */
[----:B------:R-:W-:Y:S01]  /*11ecd0*/  IMAD.MOV.U32 R42, RZ, RZ, R43 ;  /* 0x000000ffff2a7224 */ /* 0x000fe200078e002b */
[----:B------:R-:W-:Y:S02]  /*11ece0*/  MOV R43, R44 ;  /* 0x0000002c002b7202 */ /* 0x000fe40000000f00 */
[----:B------:R1:W-:Y:S01]  /*11ecf0*/  STL.64 [R1+0x2730], R12 ;  /* 0x0027300c01007387 */ /* 0x0003e20000100a00 */
[----:B------:R-:W-:-:S03]  /*11ed00*/  IMAD.MOV.U32 R40, RZ, RZ, R45 ;  /* 0x000000ffff287224 */ /* 0x000fc600078e002d */
[----:B------:R1:W-:Y:S01]  /*11ed10*/  STL.64 [R1+0x2728], R10 ;  /* 0x0027280a01007387 */ /* 0x0003e20000100a00 */
[----:B------:R-:W-:-:S03]  /*11ed20*/  MOV R41, R46 ;  /* 0x0000002e00297202 */ /* 0x000fc60000000f00 */
[----:B------:R1:W-:Y:S01]  /*11ed30*/  STL.64 [R1+0x2720], R8 ;  /* 0x0027200801007387 */ /* 0x0003e20000100a00 */
[----:B------:R-:W-:-:S03]  /*11ed40*/  MOV R39, R48 ;  /* 0x0000003000277202 */ /* 0x000fc60000000f00 */
[----:B------:R-:W2:Y:S04]  /*11ed50*/  LDL.64 R44, [R1+0x1b48] ;  /* 0x001b4800012c7983 */ /* 0x000ea80000100a00 */
[----:B------:R1:W-:Y:S04]  /*11ed60*/  STL.64 [R1+0x2718], R6 ;  /* 0x0027180601007387 */ /* 0x0003e80000100a00 */
[----:B------:R-:W2:Y:S04]  /*11ed70*/  LDL.64 R46, [R1+0x1b50] ;  /* 0x001b5000012e7983 */ /* 0x000ea80000100a00 */
[----:B------:R1:W-:Y:S01]  /*11ed80*/  STL.64 [R1+0x24f0], R4 ;  /* 0x0024f00401007387 */ /* 0x0003e20000100a00 */
[----:B------:R-:W-:-:S03]  /*11ed90*/  IMAD.MOV.U32 R32, RZ, RZ, R53 ;  /* 0x000000ffff207224 */ /* 0x000fc600078e0035 */
[----:B------:R-:W2:Y:S04]  /*11eda0*/  LDL.64 R48, [R1+0x1b18] ;  /* 0x001b180001307983 */ /* 0x000ea80000100a00 */
[----:B------:R-:W-:Y:S01]  /*11edb0*/  STL.64 [R1+0x24e8], R42 ;  /* 0x0024e82a01007387 */ /* 0x000fe20000100a00 */
        /* <DEDUP_REMOVED lines=148> */
[----:B------:R-:W-:Y:S01]  /*11f700*/  MOV R155, R150 ;  /* 0x00000096009b7202 */ /* 0x000fe20000000f00 */
[----:B------:R-:W-:Y:S01]  /*11f710*/  IMAD.MOV.U32 R153, RZ, RZ, R152 ;  /* 0x000000ffff997224 */ /* 0x000fe200078e0098 */
[----:B------:R1:W-:Y:S01]  /*11f720*/  STL.64 [R1+0x1e90], R168 ;  /* 0x001e90a801007387 */ /* 0x0003e20000100a00 */
        /* <DEDUP_REMOVED lines=44> */
[----:B---3--:R2:W5:Y:S04]  /*11f9f0*/  LDL.LU.64 R2, [R1+0x62c0] ;  /* 0x0062c00001027983 */ /* 0x0085680000300a00 */
[----:B------:R2:W-:Y:S04]  /*11fa00*/  LDGSTS.E [R17+0x15e00], [R20.64], P1 ;  /* 0x15e0000014117fae */ /* 0x0005e80008921844 */
[----:B----4-:R2:W5:Y:S04]  /*11fa10*/  LDL.LU.64 R250, [R1+0x62b8] ;  /* 0x0062b80001fa7983 */ /* 0x0105680000300a00 */
        /* <DEDUP_REMOVED lines=27> */
[----:B------:R2:W-:Y:S04]  /*11fbd0*/  LDGSTS.E [R17+0x18f80], [R210.64], P0 ;  /* 0x18f80000d2117fae */ /* 0x0005e80008121844 */
[----:B------:R2:W-:Y:S04]  /*11fbe0*/  LDGSTS.E [R17+0x19e00], [R208.64], P1 ;  /* 0x19e00000d0117fae */ /* 0x0005e80008921844 */
[----:B-1----:R-:W3:Y:S04]  /*11fbf0*/  LDL.LU R163, [R1+0x1bdc] ;  /* 0x001bdc0001a37983 */ /* 0x002ee80000300800 */
[----:B------:R2:W-:Y:S04]  /*11fc00*/  LDGSTS.E [R17+0x19e80], [R206.64], P5 ;  /* 0x19e80000ce117fae */ /* 0x0005e8000a921844 */
[----:B------:R2:W-:Y:S04]  /*11fc10*/  LDGSTS.E [R17+0x19f00], [R204.64], P4 ;  /* 0x19f00000cc117fae */ /* 0x0005e8000a121844 */
[----:B------:R2:W-:Y:S01]  /*11fc20*/  LDGSTS.E [R17+0x19f80], [R202.64], P0 ;  /* 0x19f80000ca117fae */ /* 0x0005e20008121844 */
[----:B------:R-:W-:-:S03]  /*11fc30*/  IMAD.MOV.U32 R162, RZ, RZ, 0x7f ;  /* 0x0000007fffa27424 */ /* 0x000fc600078e00ff */
[----:B------:R2:W-:Y:S04]  /*11fc40*/  LDGSTS.E [R17+0x1ae00], [R200.64], P1 ;  /* 0x1ae00000c8117fae */ /* 0x0005e80008921844 */
[----:B------:R2:W-:Y:S04]  /*11fc50*/  LDGSTS.E [R17+0x1ae80], [R198.64], P5 ;  /* 0x1ae80000c6117fae */ /* 0x0005e8000a921844 */
[----:B------:R2:W-:Y:S04]  /*11fc60*/  LDGSTS.E [R17+0x1af00], [R196.64], P4 ;  /* 0x1af00000c4117fae */ /* 0x0005e8000a121844 */
[----:B------:R2:W-:Y:S04]  /*11fc70*/  LDGSTS.E [R17+0x1af80], [R194.64], P0 ;  /* 0x1af80000c2117fae */ /* 0x0005e80008121844 */
[----:B------:R2:W-:Y:S01]  /*11fc80*/  LDGSTS.E [R17+0x1be00], [R192.64], P1 ;  /* 0x1be00000c0117fae */ /* 0x0005e20008921844 */
[----:B------:R-:W-:-:S03]  /*11fc90*/  IADD3 R162, R162, c[0x0][0x180], RZ ;  /* 0x00006000a2a27a10 */ /* 0x000fc60007ffe0ff */
[----:B------:R2:W-:Y:S04]  /*11fca0*/  LDGSTS.E [R17+0x1be80], [R190.64], P5 ;  /* 0x1be80000be117fae */ /* 0x0005e8000a921844 */
[----:B------:R2:W-:Y:S04]  /*11fcb0*/  LDGSTS.E [R17+0x1bf00], [R188.64], P4 ;  /* 0x1bf00000bc117fae */ /* 0x0005e8000a121844 */
[----:B------:R2:W-:Y:S04]  /*11fcc0*/  LDGSTS.E [R17+0x1bf80], [R186.64], P0 ;  /* 0x1bf80000ba117fae */ /* 0x0005e80008121844 */
[----:B------:R2:W-:Y:S01]  /*11fcd0*/  LDGSTS.E [R17+0x1ce00], [R184.64], P1 ;  /* 0x1ce00000b8117fae */ /* 0x0005e20008921844 */
[----:B------:R-:W-:-:S03]  /*11fce0*/  SHF.R.S32.HI R16, RZ, 0x1f, R162 ;  /* 0x0000001fff107819 */ /* 0x000fc600000114a2 */
[----:B------:R2:W-:Y:S04]  /*11fcf0*/  LDGSTS.E [R17+0x1ce80], [R182.64], P5 ;  /* 0x1ce80000b6117fae */ /* 0x0005e8000a921844 */
[----:B------:R2:W-:Y:S04]  /*11fd00*/  LDGSTS.E [R17+0x1cf00], [R180.64], P4 ;  /* 0x1cf00000b4117fae */ /* 0x0005e8000a121844 */
[----:B------:R2:W-:Y:S04]  /*11fd10*/  LDGSTS.E [R17+0x1cf80], [R178.64], P0 ;  /* 0x1cf80000b2117fae */ /* 0x0005e80008121844 */
[----:B------:R2:W-:Y:S01]  /*11fd20*/  LDGSTS.E [R17+0x1de00], [R176.64], P1 ;  /* 0x1de00000b0117fae */ /* 0x0005e20008921844 */
[----:B------:R-:W-:-:S03]  /*11fd30*/  LEA.HI R16, R16, R162, RZ, 0x7 ;  /* 0x000000a210107211 */ /* 0x000fc600078f38ff */
        /* <DEDUP_REMOVED lines=8> */
[----:B------:R2:W-:Y:S04]  /*11fdc0*/  LDGSTS.E [R17+0x1fe00], [R158.64], P1 ;  /* 0x1fe000009e117fae */ /* 0x0005e80008921844 */
[----:B------:R2:W-:Y:S04]  /*11fdd0*/  LDGSTS.E [R17+0x1fe80], [R156.64], P5 ;  /* 0x1fe800009c117fae */ /* 0x0005e8000a921844 */
[----:B------:R2:W-:Y:S04]  /*11fde0*/  LDGSTS.E [R17+0x1ff00], [R154.64], P4 ;  /* 0x1ff000009a117fae */ /* 0x0005e8000a121844 */
[----:B------:R2:W-:Y:S04]  /*11fdf0*/  LDGSTS.E [R17+0x1ff80], [R152.64], P0 ;  /* 0x1ff8000098117fae */ /* 0x0005e80008121844 */
[----:B------:R-:W0:Y:S01]  /*11fe00*/  LDGDEPBAR ;  /* 0x00000000000079af */ /* 0x000e220000000000 */
[----:B---3--:R-:W-:-:S05]  /*11fe10*/  IADD3 R163, R163, 0x1, RZ ;  /* 0x00000001a3a37810 */ /* 0x008fca0007ffe0ff */
[----:B------:R2:W-:Y:S01]  /*11fe20*/  STL [R1+0x1bdc], R163 ;  /* 0x001bdca301007387 */ /* 0x0005e20000100800 */
[----:B------:R-:W-:-:S13]  /*11fe30*/  ISETP.NE.U32.AND P0, PT, R163, R16, PT ;  /* 0x00000010a300720c */ /* 0x000fda0003f05070 */
[----:B--2---:R-:W-:Y:S01]  /*11fe40*/  @!P0 CALL.REL.NOINC `(.L_x_0) ;  /* 0x0000001000008944 */ /* 0x004fe20003c00000 */
[----:B------:R-:W-:Y:S05]  /*11fe50*/  BRA `(.L_x_1) ;  /* 0xfff43b9000007947 */ /* 0x000fea000383ffff */
.L_x_0:
[----:B------:R-:W3:Y:S01]  /*11fe60*/  LDL.LU R19, [R1+0x5e58] ;  /* 0x005e580001137983 */ /* 0x000ee20000300800 */
[----:B------:R-:W-:-:S04]  /*11fe70*/  DEPBAR.LE SB0, 0x0 ;  /* 0x000080000000791a */ /* 0x000fc80000000000 */
[----:B------:R-:W4:Y:S04]  /*11fe80*/  LDL.LU R18, [R1+0x5e54] ;  /* 0x005e540001127983 */ /* 0x000f280000300800 */
[----:B------:R-:W1:Y:S04]  /*11fe90*/  S2R R17, SR_TID.X ;  /* 0x0000000000117919 */ /* 0x000e680000002100 */
[----:B--2---:R-:W2:Y:S04]  /*11fea0*/  LDL.LU R28, [R1+0xc10] ;  /* 0x000c1000011c7983 */ /* 0x004ea80000300800 */
[----:B------:R-:W2:Y:S04]  /*11feb0*/  LDL.LU R29, [R1+0xc14] ;  /* 0x000c1400011d7983 */ /* 0x000ea80000300800 */
[----:B------:R-:W2:Y:S04]  /*11fec0*/  LDL.LU R30, [R1+0xbf0] ;  /* 0x000bf000011e7983 */ /* 0x000ea80000300800 */
[----:B------:R-:W2:Y:S04]  /*11fed0*/  LDL.LU R31, [R1+0xbf4] ;  /* 0x000bf400011f7983 */ /* 0x000ea80000300800 */
[----:B------:R-:W2:Y:S01]  /*11fee0*/  LDL.LU R24, [R1+0xc18] ;  /* 0x000c180001187983 */ /* 0x000ea20000300800 */
[C---:B-1---5:R-:W-:Y:S01]  /*11fef0*/  SHF.L.U32 R2, R17.reuse, 0x6, RZ ;  /* 0x0000000611027819 */ /* 0x062fe200000006ff */
[C---:B------:R-:W-:Y:S01]  /*11ff00*/  IMAD.SHL.U32 R3, R17.reuse, 0x20, RZ ;  /* 0x0000002011037824 */ /* 0x040fe200078e00ff */
[C---:B------:R-:W-:Y:S01]  /*11ff10*/  SHF.L.U32 R0, R17.reuse, 0x8, RZ ;  /* 0x0000000811007819 */ /* 0x040fe200000006ff */
[----:B------:R-:W2:Y:S01]  /*11ff20*/  LDL.LU R25, [R1+0xc1c] ;  /* 0x000c1c0001197983 */ /* 0x000ea20000300800 */
[----:B------:R-:W-:Y:S01]  /*11ff30*/  LOP3.LUT R2, R2, 0x600, RZ, 0xc0, !PT ;  /* 0x0000060002027812 */ /* 0x000fe200078ec0ff */
[C---:B------:R-:W-:Y:S01]  /*11ff40*/  IMAD.SHL.U32 R16, R17.reuse, 0x4, RZ ;  /* 0x0000000411107824 */ /* 0x040fe200078e00ff */
[----:B------:R-:W-:Y:S01]  /*11ff50*/  LOP3.LUT R17, R17, 0x1f, RZ, 0xc0, !PT ;  /* 0x0000001f11117812 */ /* 0x000fe200078ec0ff */
[----:B------:R-:W2:Y:S01]  /*11ff60*/  LDL.LU R26, [R1+0xbf8] ;  /* 0x000bf800011a7983 */ /* 0x000ea20000300800 */
[----:B------:R-:W-:-:S02]  /*11ff70*/  LOP3.LUT R2, R2, 0x60, R3, 0xf8, !PT ;  /* 0x0000006002027812 */ /* 0x000fc400078ef803 */
[----:B------:R-:W-:Y:S01]  /*11ff80*/  LOP3.LUT R0, R0, 0x600, RZ, 0xc0, !PT ;  /* 0x0000060000007812 */ /* 0x000fe200078ec0ff */
[----:B------:R-:W2:Y:S01]  /*11ff90*/  LDL.LU R27, [R1+0xbfc] ;  /* 0x000bfc00011b7983 */ /* 0x000ea20000300800 */
[----:B------:R-:W-:-:S03]  /*11ffa0*/  LOP3.LUT R2, R2, 0x70, R16, 0x78, !PT ;  /* 0x0000007002027812 */ /* 0x000fc600078e7810 */
[----:B------:R-:W2:Y:S01]  /*11ffb0*/  LDL.LU R20, [R1+0x120] ;  /* 0x0001200001147983 */ /* 0x000ea20000300800 */
[----:B------:R-:W-:-:S03]  /*11ffc0*/  LEA R0, R17, R0, 0x4 ;  /* 0x0000000011007211 */ /* 0x000fc600078e20ff */
[----:B------:R-:W2:Y:S04]  /*11ffd0*/  LDL.LU R21, [R1+0x124] ;  /* 0x0001240001157983 */ /* 0x000ea80000300800 */
[----:B------:R-:W2:Y:S04]  /*11ffe0*/  LDL.LU R22, [R1+0x180] ;  /* 0x0001800001167983 */ /* 0x000ea80000300800 */
[----:B------:R-:W2:Y:S04]  /*11fff0*/  LDL.LU R23, [R1+0x184] ;  /* 0x0001840001177983 */ /* 0x000ea80000300800 */
[----:B------:R-:W2:Y:S04]  /*120000*/  LDL.LU R16, [R1+0x128] ;  /* 0x0001280001107983 */ /* 0x000ea80000300800 */
[----:B------:R-:W2:Y:S04]  /*120010*/  LDL.LU R17, [R1+0x12c] ;  /* 0x00012c0001117983 */ /* 0x000ea80000300800 */
[----:B------:R-:W-:Y:S01]  /*120020*/  BAR.SYNC.DEFER_BLOCKING 0x0 ;  /* 0x0000000000007b1d */ /* 0x000fe20000010000 */
[----:B---3--:R-:W-:-:S02]  /*120030*/  ISETP.GE.AND P1, PT, R19, c[0x0][0x17c], PT ;  /* 0x00005f0013007a0c */ /* 0x008fc40003f26270 */
[----:B----4-:R-:W-:-:S03]  /*120040*/  ISETP.GE.AND P4, PT, R18, c[0x0][0x17c], PT ;  /* 0x00005f0012007a0c */ /* 0x010fc60003f86270 */
[----:B------:R-:W3:Y:S04]  /*120050*/  LDL.LU R18, [R1+0x188] ;  /* 0x0001880001127983 */ /* 0x000ee80000300800 */
[----:B------:R-:W3:Y:S04]  /*120060*/  LDL.LU R19, [R1+0x18c] ;  /* 0x00018c0001137983 */ /* 0x000ee80000300800 */
[----:B--2---:R1:W-:Y:S04]  /*120070*/  STS.128 [R2], R28 ;  /* 0x0000001c02007388 */ /* 0x0043e80000000c00 */
[----:B-1----:R-:W2:Y:S04]  /*120080*/  LDL.LU R28, [R1+0xfa0] ;  /* 0x000fa000011c7983 */ /* 0x002ea80000300800 */
[----:B------:R-:W2:Y:S04]  /*120090*/  LDL.LU R29, [R1+0xfa4] ;  /* 0x000fa400011d7983 */ /* 0x000ea80000300800 */
[----:B------:R-:W2:Y:S04]  /*1200a0*/  LDL.LU R30, [R1+0x1060] ;  /* 0x00106000011e7983 */ /* 0x000ea80000300800 */
[----:B------:R1:W-:Y:S04]  /*1200b0*/  STS.128 [R2+0x80], R24 ;  /* 0x0000801802007388 */ /* 0x0003e80000000c00 */
[----:B------:R-:W2:Y:S04]  /*1200c0*/  LDL.LU R31, [R1+0x1064] ;  /* 0x00106400011f7983 */ /* 0x000ea80000300800 */
[----:B------:R4:W-:Y:S04]  /*1200d0*/  STS.128 [R2+0x100], R20 ;  /* 0x0001001402007388 */ /* 0x0009e80000000c00 */
[----:B-1----:R-:W2:Y:S04]  /*1200e0*/  LDL.LU R24, [R1+0xfa8] ;  /* 0x000fa80001187983 */ /* 0x002ea80000300800 */
[----:B------:R-:W2:Y:S04]  /*1200f0*/  LDL.LU R25, [R1+0xfac] ;  /* 0x000fac0001197983 */ /* 0x000ea80000300800 */
[----:B------:R-:W2:Y:S04]  /*120100*/  LDL.LU R26, [R1+0x1068] ;  /* 0x00106800011a7983 */ /* 0x000ea80000300800 */
[----:B------:R-:W2:Y:S04]  /*120110*/  LDL.LU R27, [R1+0x106c] ;  /* 0x00106c00011b7983 */ /* 0x000ea80000300800 */
[----:B----4-:R-:W2:Y:S04]  /*120120*/  LDL.LU R20, [R1+0x1a0] ;  /* 0x0001a00001147983 */ /* 0x010ea80000300800 */
[----:B------:R-:W2:Y:S04]  /*120130*/  LDL.LU R21, [R1+0x1a4] ;  /* 0x0001a40001157983 */ /* 0x000ea80000300800 */
[----:B------:R-:W2:Y:S04]  /*120140*/  LDL.LU R22, [R1+0xaa0] ;  /* 0x000aa00001167983 */ /* 0x000ea80000300800 */
[----:B------:R-:W2:Y:S04]  /*120150*/  LDL.LU R23, [R1+0xaa4] ;  /* 0x000aa40001177983 */ /* 0x000ea80000300800 */
[----:B---3--:R1:W-:Y:S01]  /*120160*/  STS.128 [R2+0x180], R16 ;  /* 0x0001801002007388 */ /* 0x0083e20000000c00 */
[----:B------:R-:W-:-:S06]  /*120170*/  NOP ;  /* 0x0000000000007918 */ /* 0x000fcc0000000000 */
[----:B------:R-:W3:Y:S04]  /*120180*/  LDS.128 R32, [R0] ;  /* 0x0000000000207984 */ /* 0x000ee80000000c00 */
[----:B-1----:R-:W4:Y:S04]  /*120190*/  LDL.LU R16, [R1+0x1a8] ;  /* 0x0001a80001107983 */ /* 0x002f280000300800 */
[----:B------:R-:W4:Y:S04]  /*1201a0*/  LDL.LU R17, [R1+0x1ac] ;  /* 0x0001ac0001117983 */ /* 0x000f280000300800 */
[----:B------:R-:W4:Y:S04]  /*1201b0*/  LDL.LU R18, [R1+0xaa8] ;  /* 0x000aa80001127983 */ /* 0x000f280000300800 */
[----:B------:R-:W4:Y:S01]  /*1201c0*/  LDL.LU R19, [R1+0xaac] ;  /* 0x000aac0001137983 */ /* 0x000f220000300800 */
[----:B------:R-:W-:-:S02]  /*1201d0*/  LOP3.LUT R232, R0, 0x20, RZ, 0x3c, !PT ;  /* 0x0000002000e87812 */ /* 0x000fc400078e3cff */
[C---:B------:R-:W-:Y:S02]  /*1201e0*/  LOP3.LUT R3, R0.reuse, 0x40, RZ, 0x3c, !PT ;  /* 0x0000004000037812 */ /* 0x040fe400078e3cff */
[----:B------:R-:W-:Y:S01]  /*1201f0*/  LOP3.LUT R252, R0, 0x60, RZ, 0x3c, !PT ;  /* 0x0000006000fc7812 */ /* 0x000fe200078e3cff */
[----:B------:R-:W1:Y:S04]  /*120200*/  LDS.128 R40, [R232] ;  /* 0x00000000e8287984 */ /* 0x000e680000000c00 */
[----:B------:R-:W2:Y:S04]  /*120210*/  LDS.128 R36, [R3] ;  /* 0x0000000003247984 */ /* 0x000ea80000000c00 */
[----:B---3--:R-:W-:Y:S04]  /*120220*/  STL.64 [R1+0x270], R32 ;  /* 0x0002702001007387 */ /* 0x008fe80000100a00 */
[----:B------:R-:W-:Y:S04]  /*120230*/  STL.64 [R1+0x278], R34 ;  /* 0x0002782201007387 */ /* 0x000fe80000100a00 */
[----:B------:R-:W3:Y:S01]  /*120240*/  LDS.128 R32, [R252] ;  /* 0x00000000fc207984 */ /* 0x000ee20000000c00 */
[----:B------:R-:W-:-:S06]  /*120250*/  NOP ;  /* 0x0000000000007918 */ /* 0x000fcc0000000000 */
[----:B--2---:R2:W-:Y:S04]  /*120260*/  STS.128 [R2], R28 ;  /* 0x0000001c02007388 */ /* 0x0045e80000000c00 */
[----:B-1----:R-:W-:Y:S04]  /*120270*/  STL.64 [R1+0x2b0], R40 ;  /* 0x0002b02801007387 */ /* 0x002fe80000100a00 */
[----:B------:R-:W-:Y:S04]  /*120280*/  STL.64 [R1+0x2b8], R42 ;  /* 0x0002b82a01007387 */ /* 0x000fe80000100a00 */
[----:B------:R-:W-:Y:S04]  /*120290*/  STL.64 [R1+0x2e0], R36 ;  /* 0x0002e02401007387 */ /* 0x000fe80000100a00 */
[----:B------:R-:W-:Y:S04]  /*1202a0*/  STL.64 [R1+0x2e8], R38 ;  /* 0x0002e82601007387 */ /* 0x000fe80000100a00 */
[----:B------:R1:W-:Y:S04]  /*1202b0*/  STS.128 [R2+0x80], R24 ;  /* 0x0000801802007388 */ /* 0x0003e80000000c00 */
[----:B---3--:R-:W-:Y:S04]  /*1202c0*/  STL.64 [R1+0x300], R32 ;  /* 0x0003002001007387 */ /* 0x008fe80000100a00 */
[----:B------:R-:W-:Y:S04]  /*1202d0*/  STL.64 [R1+0x308], R34 ;  /* 0x0003082201007387 */ /* 0x000fe80000100a00 */
[----:B--2---:R-:W2:Y:S04]  /*1202e0*/  LDL.LU R28, [R1+0x1160] ;  /* 0x00116000011c7983 */ /* 0x004ea80000300800 */
[----:B------:R-:W2:Y:S04]  /*1202f0*/  LDL.LU R29, [R1+0x1164] ;  /* 0x00116400011d7983 */ /* 0x000ea80000300800 */
[----:B------:R-:W2:Y:S04]  /*120300*/  LDL.LU R30, [R1+0x1210] ;  /* 0x00121000011e7983 */ /* 0x000ea80000300800 */
[----:B------:R-:W2:Y:S04]  /*120310*/  LDL.LU R31, [R1+0x1214] ;  /* 0x00121400011f7983 */ /* 0x000ea80000300800 */
[----:B-1----:R-:W2:Y:S04]  /*120320*/  LDL.LU R24, [R1+0x1168] ;  /* 0x0011680001187983 */ /* 0x002ea80000300800 */
[----:B------:R-:W2:Y:S04]  /*120330*/  LDL.LU R25, [R1+0x116c] ;  /* 0x00116c0001197983 */ /* 0x000ea80000300800 */
[----:B------:R-:W2:Y:S04]  /*120340*/  LDL.LU R26, [R1+0x1218] ;  /* 0x00121800011a7983 */ /* 0x000ea80000300800 */
[----:B------:R1:W-:Y:S04]  /*120350*/  STS.128 [R2+0x100], R20 ;  /* 0x0001001402007388 */ /* 0x0003e80000000c00 */
[----:B------:R-:W2:Y:S04]  /*120360*/  LDL.LU R27, [R1+0x121c] ;  /* 0x00121c00011b7983 */ /* 0x000ea80000300800 */
[----:B-1----:R-:W2:Y:S04]  /*120370*/  LDL.LU R20, [R1+0xab0] ;  /* 0x000ab00001147983 */ /* 0x002ea80000300800 */
[----:B------:R-:W2:Y:S04]  /*120380*/  LDL.LU R21, [R1+0xab4] ;  /* 0x000ab40001157983 */ /* 0x000ea80000300800 */
[----:B------:R-:W2:Y:S04]  /*120390*/  LDL.LU R22, [R1+0xb60] ;  /* 0x000b600001167983 */ /* 0x000ea80000300800 */
[----:B------:R-:W2:Y:S04]  /*1203a0*/  LDL.LU R23, [R1+0xb64] ;  /* 0x000b640001177983 */ /* 0x000ea80000300800 */
[----:B----4-:R1:W-:Y:S01]  /*1203b0*/  STS.128 [R2+0x180], R16 ;  /* 0x0001801002007388 */ /* 0x0103e20000000c00 */
[----:B------:R-:W-:-:S06]  /*1203c0*/  NOP ;  /* 0x0000000000007918 */ /* 0x000fcc0000000000 */
[----:B------:R-:W4:Y:S04]  /*1203d0*/  LDS.128 R32, [R0] ;  /* 0x0000000000207984 */ /* 0x000f280000000c00 */
[----:B------:R-:W4:Y:S04]  /*1203e0*/  LDS.128 R40, [R232] ;  /* 0x00000000e8287984 */ /* 0x000f280000000c00 */
[----:B------:R-:W4:Y:S04]  /*1203f0*/  LDS.128 R36, [R3] ;  /* 0x0000000003247984 */ /* 0x000f280000000c00 */
[----:B-1----:R-:W3:Y:S04]  /*120400*/  LDL.LU R16, [R1+0xab8] ;  /* 0x000ab80001107983 */ /* 0x002ee80000300800 */
[----:B------:R-:W3:Y:S04]  /*120410*/  LDL.LU R17, [R1+0xabc] ;  /* 0x000abc0001117983 */ /* 0x000ee80000300800 */
[----:B------:R-:W3:Y:S04]  /*120420*/  LDL.LU R18, [R1+0xb68] ;  /* 0x000b680001127983 */ /* 0x000ee80000300800 */
[----:B------:R-:W3:Y:S04]  /*120430*/  LDL.LU R19, [R1+0xb6c] ;  /* 0x000b6c0001137983 */ /* 0x000ee80000300800 */
[----:B----4-:R-:W-:Y:S04]  /*120440*/  STL.64 [R1+0x1a0], R32 ;  /* 0x0001a02001007387 */ /* 0x010fe80000100a00 */
[----:B------:R-:W-:Y:S04]  /*120450*/  STL.64 [R1+0x1a8], R34 ;  /* 0x0001a82201007387 */ /* 0x000fe80000100a00 */
[----:B------:R-:W1:Y:S01]  /*120460*/  LDS.128 R32, [R252] ;  /* 0x00000000fc207984 */ /* 0x000e620000000c00 */
[----:B------:R-:W-:-:S06]  /*120470*/  NOP ;  /* 0x0000000000007918 */ /* 0x000fcc0000000000 */
[----:B------:R-:W-:Y:S04]  /*120480*/  STL.64 [R1+0x280], R40 ;  /* 0x0002802801007387 */ /* 0x000fe80000100a00 */
[----:B------:R-:W-:Y:S04]  /*120490*/  STL.64 [R1+0x288], R42 ;  /* 0x0002882a01007387 */ /* 0x000fe80000100a00 */
[----:B------:R-:W-:Y:S04]  /*1204a0*/  STL.64 [R1+0x2c0], R36 ;  /* 0x0002c02401007387 */ /* 0x000fe80000100a00 */
[----:B------:R-:W-:Y:S04]  /*1204b0*/  STL.64 [R1+0x2c8], R38 ;  /* 0x0002c82601007387 */ /* 0x000fe80000100a00 */
[----:B--2---:R2:W-:Y:S04]  /*1204c0*/  STS.128 [R2], R28 ;  /* 0x0000001c02007388 */ /* 0x0045e80000000c00 */
[----:B-1----:R-:W-:Y:S04]  /*1204d0*/  STL.64 [R1+0x2f0], R32 ;  /* 0x0002f02001007387 */ /* 0x002fe80000100a00 */
[----:B------:R-:W-:Y:S04]  /*1204e0*/  STL.64 [R1+0x2f8], R34 ;  /* 0x0002f82201007387 */ /* 0x000fe80000100a00 */
[----:B--2---:R-:W2:Y:S04]  /*1204f0*/  LDL.LU R28, [R1+0x12f0] ;  /* 0x0012f000011c7983 */ /* 0x004ea80000300800 */
[----:B------:R-:W2:Y:S04]  /*120500*/  LDL.LU R29, [R1+0x12f4] ;  /* 0x0012f400011d7983 */ /* 0x000ea80000300800 */
[----:B------:R-:W2:Y:S04]  /*120510*/  LDL.LU R30, [R1+0x1380] ;  /* 0x00138000011e7983 */ /* 0x000ea80000300800 */
[----:B------:R1:W-:Y:S04]  /*120520*/  STS.128 [R2+0x80], R24 ;  /* 0x0000801802007388 */ /* 0x0003e80000000c00 */
        /* <DEDUP_REMOVED lines=10> */
[----:B---3--:R1:W-:Y:S01]  /*1205d0*/  STS.128 [R2+0x180], R16 ;  /* 0x0001801002007388 */ /* 0x0083e20000000c00 */
[----:B------:R-:W-:-:S06]  /*1205e0*/  NOP ;  /* 0x0000000000007918 */ /* 0x000fcc0000000000 */
[----:B------:R-:W3:Y:S04]  /*1205f0*/  LDS.128 R32, [R0] ;  /* 0x0000000000207984 */ /* 0x000ee80000000c00 */
[----:B------:R-:W3:Y:S04]  /*120600*/  LDS.128 R40, [R232] ;  /* 0x00000000e8287984 */ /* 0x000ee80000000c00 */
[----:B------:R-:W3:Y:S04]  /*120610*/  LDS.128 R36, [R3] ;  /* 0x0000000003247984 */ /* 0x000ee80000000c00 */
[----:B-1----:R-:W4:Y:S04]  /*120620*/  LDL.LU R16, [R1+0xd28] ;  /* 0x000d280001107983 */ /* 0x002f280000300800 */
[----:B------:R-:W4:Y:S04]  /*120630*/  LDL.LU R17, [R1+0xd2c] ;  /* 0x000d2c0001117983 */ /* 0x000f280000300800 */
[----:B------:R-:W4:Y:S04]  /*120640*/  LDL.LU R18, [R1+0xd18] ;  /* 0x000d180001127983 */ /* 0x000f280000300800 */
[----:B------:R-:W4:Y:S04]  /*120650*/  LDL.LU R19, [R1+0xd1c] ;  /* 0x000d1c0001137983 */ /* 0x000f280000300800 */
[----:B---3--:R-:W-:Y:S04]  /*120660*/  STL.64 [R1+0x180], R32 ;  /* 0x0001802001007387 */ /* 0x008fe80000100a00 */
        /* <DEDUP_REMOVED lines=245> */
[----:B-1----:R-:W-:Y:S04]  /*1215c0*/  STL.64 [R1+0x4b0], R32 ;  /* 0x0004b02001007387 */ /* 0x002fe80000100a00 */
[----:B--2---:R1:W-:Y:S04]  /*1215d0*/  STS.128 [R2], R28 ;  /* 0x0000001c02007388 */ /* 0x0043e80000000c00 */
[----:B------:R-:W-:Y:S04]  /*1215e0*/  STL.64 [R1+0x4b8], R34 ;  /* 0x0004b82201007387 */ /* 0x000fe80000100a00 */
        /* <DEDUP_REMOVED lines=32> */
[----:B------:R-:W-:Y:S04]  /*1217f0*/  STL.64 [R1+0x498], R34 ;  /* 0x0004982201007387 */ /* 0x000fe80000100a00 */
[----:B--2---:R1:W-:Y:S04]  /*121800*/  STS.128 [R2], R28 ;  /* 0x0000001c02007388 */ /* 0x0043e80000000c00 */
        /* <DEDUP_REMOVED lines=377> */
[----:B------:R-:W2:Y:S04]  /*122fa0*/  LDL.LU R31, [R1+0x1394] ;  /* 0x00139400011f7983 */ /* 0x000ea80000300800 */
[----:B------:R-:W-:Y:S04]  /*122fb0*/  STS.128 [R2+0x80], R24 ;  /* 0x0000801802007388 */ /* 0x000fe80000000c00 */
[----:B------:R-:W-:Y:S04]  /*122fc0*/  STS.128 [R2+0x100], R20 ;  /* 0x0001001402007388 */ /* 0x000fe80000000c00 */
[----:B---3--:R1:W-:Y:S01]  /*122fd0*/  STS.128 [R2+0x180], R16 ;  /* 0x0001801002007388 */ /* 0x0083e20000000c00 */
[----:B------:R-:W-:-:S06]  /*122fe0*/  NOP ;  /* 0x0000000000007918 */ /* 0x000fcc0000000000 */
[----:B------:R-:W3:Y:S04]  /*122ff0*/  LDS.128 R32, [R0] ;  /* 0x0000000000207984 */ /* 0x000ee80000000c00 */
[----:B------:R-:W4:Y:S04]  /*123000*/  LDS.128 R40, [R232] ;  /* 0x00000000e8287984 */ /* 0x000f280000000c00 */
[----:B------:R-:W3:Y:S04]  /*123010*/  LDS.128 R36, [R3] ;  /* 0x0000000003247984 */ /* 0x000ee80000000c00 */
        /* <DEDUP_REMOVED lines=12> */
[----:B---3--:R-:W-:Y:S04]  /*1230e0*/  STL.64 [R1+0x6a0], R32 ;  /* 0x0006a02001007387 */ /* 0x008fe80000100a00 */
[----:B------:R-:W-:Y:S04]  /*1230f0*/  STL.64 [R1+0x6a8], R34 ;  /* 0x0006a82201007387 */ /* 0x000fe80000100a00 */
[----:B------:R-:W1:Y:S01]  /*123100*/  LDS.128 R32, [R252] ;  /* 0x00000000fc207984 */ /* 0x000e620000000c00 */
[----:B------:R-:W-:-:S06]  /*123110*/  NOP ;  /* 0x0000000000007918 */ /* 0x000fcc0000000000 */
[----:B----4-:R-:W-:Y:S04]  /*123120*/  STL.64 [R1+0x6c0], R40 ;  /* 0x0006c02801007387 */ /* 0x010fe80000100a00 */
[----:B------:R-:W-:Y:S04]  /*123130*/  STL.64 [R1+0x6c8], R42 ;  /* 0x0006c82a01007387 */ /* 0x000fe80000100a00 */
[----:B------:R-:W-:Y:S04]  /*123140*/  STL.64 [R1+0x6f0], R36 ;  /* 0x0006f02401007387 */ /* 0x000fe80000100a00 */
[----:B------:R-:W-:Y:S04]  /*123150*/  STL.64 [R1+0x6f8], R38 ;  /* 0x0006f82601007387 */ /* 0x000fe80000100a00 */
[----:B-1----:R-:W-:Y:S04]  /*123160*/  STL.64 [R1+0x730], R32 ;  /* 0x0007302001007387 */ /* 0x002fe80000100a00 */
[----:B------:R-:W-:Y:S04]  /*123170*/  STL.64 [R1+0x738], R34 ;  /* 0x0007382201007387 */ /* 0x000fe80000100a00 */
[----:B--2---:R1:W-:Y:S04]  /*123180*/  STS.128 [R2+0x80], R16 ;  /* 0x0000801002007388 */ /* 0x0043e80000000c00 */
[----:B-1----:R-:W2:Y:S04]  /*123190*/  LDL.LU R16, [R1+0xf10] ;  /* 0x000f100001107983 */ /* 0x002ea80000300800 */
[----:B------:R-:W2:Y:S04]  /*1231a0*/  LDL.LU R17, [R1+0xf14] ;  /* 0x000f140001117983 */ /* 0x000ea80000300800 */
[----:B------:R-:W2:Y:S04]  /*1231b0*/  LDL.LU R18, [R1+0xef0] ;  /* 0x000ef00001127983 */ /* 0x000ea80000300800 */
[----:B------:R1:W-:Y:S04]  /*1231c0*/  STS.128 [R2+0x100], R20 ;  /* 0x0001001402007388 */ /* 0x0003e80000000c00 */
[----:B------:R-:W2:Y:S04]  /*1231d0*/  LDL.LU R19, [R1+0xef4] ;  /* 0x000ef40001137983 */ /* 0x000ea80000300800 */
[----:B------:R3:W-:Y:S04]  /*1231e0*/  STS.128 [R2+0x180], R24 ;  /* 0x0001801802007388 */ /* 0x0007e80000000c00 */
[----:B-1----:R-:W4:Y:S04]  /*1231f0*/  LDL.LU R20, [R1+0xf18] ;  /* 0x000f180001147983 */ /* 0x002f280000300800 */
[----:B------:R-:W4:Y:S04]  /*123200*/  LDL.LU R21, [R1+0xf1c] ;  /* 0x000f1c0001157983 */ /* 0x000f280000300800 */
[----:B------:R-:W4:Y:S04]  /*123210*/  LDL.LU R22, [R1+0xef8] ;  /* 0x000ef80001167983 */ /* 0x000f280000300800 */
[----:B------:R-:W4:Y:S04]  /*123220*/  LDL.LU R23, [R1+0xefc] ;  /* 0x000efc0001177983 */ /* 0x000f280000300800 */
[----:B---3--:R-:W3:Y:S04]  /*123230*/  LDL.LU R24, [R1+0xc0] ;  /* 0x0000c00001187983 */ /* 0x008ee80000300800 */
[----:B------:R-:W3:Y:S04]  /*123240*/  LDL.LU R25, [R1+0xc4] ;  /* 0x0000c40001197983 */ /* 0x000ee80000300800 */
[----:B------:R-:W3:Y:S04]  /*123250*/  LDL.LU R26, [R1+0xb0] ;  /* 0x0000b000011a7983 */ /* 0x000ee80000300800 */
[----:B------:R-:W3:Y:S04]  /*123260*/  LDL.LU R27, [R1+0xb4] ;  /* 0x0000b400011b7983 */ /* 0x000ee80000300800 */
[----:B------:R1:W-:Y:S01]  /*123270*/  STS.128 [R2], R28 ;  /* 0x0000001c02007388 */ /* 0x0003e20000000c00 */
[----:B------:R-:W-:-:S06]  /*123280*/  NOP ;  /* 0x0000000000007918 */ /* 0x000fcc0000000000 */
[----:B------:R-:W1:Y:S04]  /*123290*/  LDS.128 R32, [R0] ;  /* 0x0000000000207984 */ /* 0x000e680000000c00 */
[----:B------:R-:W1:Y:S04]  /*1232a0*/  LDS.128 R40, [R232] ;  /* 0x00000000e8287984 */ /* 0x000e680000000c00 */
[----:B------:R-:W1:Y:S04]  /*1232b0*/  LDS.128 R36, [R3] ;  /* 0x0000000003247984 */ /* 0x000e680000000c00 */
[----:B-1----:R-:W3:Y:S04]  /*1232c0*/  LDL.LU R28, [R1+0xc8] ;  /* 0x0000c800011c7983 */ /* 0x002ee80000300800 */
[----:B------:R-:W3:Y:S04]  /*1232d0*/  LDL.LU R29, [R1+0xcc] ;  /* 0x0000cc00011d7983 */ /* 0x000ee80000300800 */
[----:B------:R-:W3:Y:S04]  /*1232e0*/  LDL.LU R30, [R1+0xb8] ;  /* 0x0000b800011e7983 */ /* 0x000ee80000300800 */
[----:B------:R-:W3:Y:S04]  /*1232f0*/  LDL.LU R31, [R1+0xbc] ;  /* 0x0000bc00011f7983 */ /* 0x000ee80000300800 */
[----:B------:R-:W-:Y:S04]  /*123300*/  STL.64 [R1+0xc0], R32 ;  /* 0x0000c02001007387 */ /* 0x000fe80000100a00 */
        /* <DEDUP_REMOVED lines=13> */
[----:B----4-:R1:W-:Y:S04]  /*1233e0*/  STS.128 [R2+0x80], R20 ;  /* 0x0000801402007388 */ /* 0x0103e80000000c00 */
[----:B------:R-:W2:Y:S04]  /*1233f0*/  LDL.LU R19, [R1+0x1094] ;  /* 0x0010940001137983 */ /* 0x000ea80000300800 */
[----:B---3--:R3:W-:Y:S04]  /*123400*/  STS.128 [R2+0x100], R24 ;  /* 0x0001001802007388 */ /* 0x0087e80000000c00 */
        /* <DEDUP_REMOVED lines=8> */
[----:B------:R1:W-:Y:S01]  /*123490*/  STS.128 [R2+0x180], R28 ;  /* 0x0001801c02007388 */ /* 0x0003e20000000c00 */
        /* <DEDUP_REMOVED lines=18> */
[----:B--2---:R-:W-:Y:S04]  /*1235c0*/  STS.128 [R2], R16 ;  /* 0x0000001002007388 */ /* 0x004fe80000000c00 */
[----:B----4-:R1:W-:Y:S04]  /*1235d0*/  STS.128 [R2+0x80], R20 ;  /* 0x0000801402007388 */ /* 0x0103e80000000c00 */
[----:B-1----:R-:W2:Y:S04]  /*1235e0*/  LDL.LU R20, [R1+0x12a0] ;  /* 0x0012a00001147983 */ /* 0x002ea80000300800 */
[----:B------:R-:W2:Y:S04]  /*1235f0*/  LDL.LU R21, [R1+0x12a4] ;  /* 0x0012a40001157983 */ /* 0x000ea80000300800 */
[----:B------:R-:W2:Y:S04]  /*123600*/  LDL.LU R22, [R1+0x1290] ;  /* 0x0012900001167983 */ /* 0x000ea80000300800 */
[----:B---3--:R1:W-:Y:S04]  /*123610*/  STS.128 [R2+0x100], R24 ;  /* 0x0001001802007388 */ /* 0x0083e80000000c00 */
[----:B------:R-:W2:Y:S04]  /*123620*/  LDL.LU R23, [R1+0x1294] ;  /* 0x0012940001177983 */ /* 0x000ea80000300800 */
[----:B-1----:R-:W3:Y:S04]  /*123630*/  LDL.LU R24, [R1+0x12a8] ;  /* 0x0012a80001187983 */ /* 0x002ee80000300800 */
[----:B------:R-:W3:Y:S04]  /*123640*/  LDL.LU R25, [R1+0x12ac] ;  /* 0x0012ac0001197983 */ /* 0x000ee80000300800 */
[----:B------:R-:W3:Y:S04]  /*123650*/  LDL.LU R26, [R1+0x1298] ;  /* 0x00129800011a7983 */ /* 0x000ee80000300800 */
[----:B------:R-:W3:Y:S04]  /*123660*/  LDL.LU R27, [R1+0x129c] ;  /* 0x00129c00011b7983 */ /* 0x000ee80000300800 */
[----:B------:R-:W4:Y:S04]  /*123670*/  LDL.LU R16, [R1+0xba0] ;  /* 0x000ba00001107983 */ /* 0x000f280000300800 */
[----:B------:R-:W4:Y:S04]  /*123680*/  LDL.LU R17, [R1+0xba4] ;  /* 0x000ba40001117983 */ /* 0x000f280000300800 */
[----:B------:R-:W4:Y:S04]  /*123690*/  LDL.LU R18, [R1+0xb80] ;  /* 0x000b800001127983 */ /* 0x000f280000300800 */
[----:B------:R-:W4:Y:S04]  /*1236a0*/  LDL.LU R19, [R1+0xb84] ;  /* 0x000b840001137983 */ /* 0x000f280000300800 */
[----:B------:R1:W-:Y:S01]  /*1236b0*/  STS.128 [R2+0x180], R28 ;  /* 0x0001801c02007388 */ /* 0x0003e20000000c00 */
[----:B------:R-:W-:-:S06]  /*1236c0*/  NOP ;  /* 0x0000000000007918 */ /* 0x000fcc0000000000 */
[----:B------:R-:W1:Y:S04]  /*1236d0*/  LDS.128 R32, [R0] ;  /* 0x0000000000207984 */ /* 0x000e680000000c00 */
[----:B------:R-:W1:Y:S04]  /*1236e0*/  LDS.128 R40, [R232] ;  /* 0x00000000e8287984 */ /* 0x000e680000000c00 */
[----:B------:R-:W1:Y:S04]  /*1236f0*/  LDS.128 R36, [R3] ;  /* 0x0000000003247984 */ /* 0x000e680000000c00 */
[----:B-1----:R-:W4:Y:S04]  /*123700*/  LDL.LU R28, [R1+0xba8] ;  /* 0x000ba800011c7983 */ /* 0x002f280000300800 */
[----:B------:R-:W4:Y:S04]  /*123710*/  LDL.LU R29, [R1+0xbac] ;  /* 0x000bac00011d7983 */ /* 0x000f280000300800 */
[----:B------:R-:W4:Y:S04]  /*123720*/  LDL.LU R30, [R1+0xb88] ;  /* 0x000b8800011e7983 */ /* 0x000f280000300800 */
[----:B------:R-:W4:Y:S04]  /*123730*/  LDL.LU R31, [R1+0xb8c] ;  /* 0x000b8c00011f7983 */ /* 0x000f280000300800 */
        /* <DEDUP_REMOVED lines=11> */
[----:B---3--:R-:W-:Y:S04]  /*1237f0*/  STS.128 [R2+0x80], R24 ;  /* 0x0000801802007388 */ /* 0x008fe80000000c00 */
[----:B----4-:R1:W-:Y:S04]  /*123800*/  STS.128 [R2+0x100], R16 ;  /* 0x0001001002007388 */ /* 0x0103e80000000c00 */
[----:B-1----:R-:W2:Y:S04]  /*123810*/  LDL.LU R16, [R1+0x1450] ;  /* 0x0014500001107983 */ /* 0x002ea80000300800 */
        /* <DEDUP_REMOVED lines=34> */
[----:B---3--:R1:W-:Y:S04]  /*123a40*/  STS.128 [R2+0x80], R20 ;  /* 0x0000801402007388 */ /* 0x0083e80000000c00 */
[----:B------:R-:W2:Y:S04]  /*123a50*/  LDL.LU R19, [R1+0xf94] ;  /* 0x000f940001137983 */ /* 0x000ea80000300800 */
[----:B----4-:R3:W-:Y:S04]  /*123a60*/  STS.128 [R2+0x100], R24 ;  /* 0x0001001802007388 */ /* 0x0107e80000000c00 */
        /* <DEDUP_REMOVED lines=236> */
[----:B------:R-:W2:Y:S04]  /*124930*/  LDL.LU R19, [R1+0x1514] ;  /* 0x0015140001137983 */ /* 0x000ea80000300800 */
[----:B------:R-:W4:Y:S04]  /*124940*/  LDL.LU R20, [R1+0x1528] ;  /* 0x0015280001147983 */ /* 0x000f280000300800 */
[----:B------:R-:W4:Y:S04]  /*124950*/  LDL.LU R21, [R1+0x152c] ;  /* 0x00152c0001157983 */ /* 0x000f280000300800 */
[----:B------:R-:W4:Y:S04]  /*124960*/  LDL.LU R22, [R1+0x1518] ;  /* 0x0015180001167983 */ /* 0x000f280000300800 */
[----:B------:R-:W4:Y:S04]  /*124970*/  LDL.LU R23, [R1+0x151c] ;  /* 0x00151c0001177983 */ /* 0x000f280000300800 */
[----:B---3--:R1:W-:Y:S04]  /*124980*/  STS.128 [R2+0x80], R24 ;  /* 0x0000801802007388 */ /* 0x0083e80000000c00 */
[----:B------:R3:W-:Y:S01]  /*124990*/  STS.128 [R2+0x180], R28 ;  /* 0x0001801c02007388 */ /* 0x0007e20000000c00 */
[----:B------:R-:W-:-:S06]  /*1249a0*/  NOP ;  /* 0x0000000000007918 */ /* 0x000fcc0000000000 */
[----:B------:R-:W3:Y:S04]  /*1249b0*/  LDS.128 R32, [R0] ;  /* 0x0000000000207984 */ /* 0x000ee80000000c00 */
[----:B------:R-:W3:Y:S04]  /*1249c0*/  LDS.128 R40, [R232] ;  /* 0x00000000e8287984 */ /* 0x000ee80000000c00 */
        /* <DEDUP_REMOVED lines=8> */
[----:B------:R-:W1:Y:S04]  /*124a50*/  LDS.128 R36, [R3] ;  /* 0x0000000003247984 */ /* 0x000e680000000c00 */
[----:B------:R-:W-:Y:S04]  /*124a60*/  STL.64 [R1+0x940], R32 ;  /* 0x0009402001007387 */ /* 0x000fe80000100a00 */
[----:B------:R-:W-:Y:S04]  /*124a70*/  STL.64 [R1+0x948], R34 ;  /* 0x0009482201007387 */ /* 0x000fe80000100a00 */
[----:B------:R-:W1:Y:S01]  /*124a80*/  LDS.128 R32, [R252] ;  /* 0x00000000fc207984 */ /* 0x000e620000000c00 */
[----:B------:R-:W-:-:S06]  /*124a90*/  NOP ;  /* 0x0000000000007918 */ /* 0x000fcc0000000000 */
[----:B------:R-:W-:Y:S04]  /*124aa0*/  STL.64 [R1+0x960], R40 ;  /* 0x0009602801007387 */ /* 0x000fe80000100a00 */
[----:B------:R-:W-:Y:S04]  /*124ab0*/  STL.64 [R1+0x968], R42 ;  /* 0x0009682a01007387 */ /* 0x000fe80000100a00 */
[----:B-1----:R-:W-:Y:S04]  /*124ac0*/  STL.64 [R1+0x9b0], R36 ;  /* 0x0009b02401007387 */ /* 0x002fe80000100a00 */
[----:B------:R-:W-:Y:S04]  /*124ad0*/  STL.64 [R1+0x9b8], R38 ;  /* 0x0009b82601007387 */ /* 0x000fe80000100a00 */
[----:B------:R-:W-:Y:S04]  /*124ae0*/  STL.64 [R1+0x9f0], R32 ;  /* 0x0009f02001007387 */ /* 0x000fe80000100a00 */
[----:B------:R-:W-:Y:S04]  /*124af0*/  STL.64 [R1+0x9f8], R34 ;  /* 0x0009f82201007387 */ /* 0x000fe80000100a00 */
[----:B--2---:R1:W-:Y:S04]  /*124b00*/  STS.128 [R2], R16 ;  /* 0x0000001002007388 */ /* 0x0043e80000000c00 */
[----:B-1----:R-:W2:Y:S04]  /*124b10*/  LDL.LU R16, [R1+0x10d0] ;  /* 0x0010d00001107983 */ /* 0x002ea80000300800 */
[----:B------:R-:W2:Y:S04]  /*124b20*/  LDL.LU R17, [R1+0x10d4] ;  /* 0x0010d40001117983 */ /* 0x000ea80000300800 */
[----:B------:R-:W2:Y:S04]  /*124b30*/  LDL.LU R18, [R1+0x10c0] ;  /* 0x0010c00001127983 */ /* 0x000ea80000300800 */
[----:B----4-:R1:W-:Y:S04]  /*124b40*/  STS.128 [R2+0x80], R20 ;  /* 0x0000801402007388 */ /* 0x0103e80000000c00 */
[----:B------:R-:W2:Y:S04]  /*124b50*/  LDL.LU R19, [R1+0x10c4] ;  /* 0x0010c40001137983 */ /* 0x000ea80000300800 */
[----:B-1----:R-:W4:Y:S04]  /*124b60*/  LDL.LU R20, [R1+0x10d8] ;  /* 0x0010d80001147983 */ /* 0x002f280000300800 */
[----:B------:R-:W4:Y:S04]  /*124b70*/  LDL.LU R21, [R1+0x10dc] ;  /* 0x0010dc0001157983 */ /* 0x000f280000300800 */
[----:B------:R-:W4:Y:S04]  /*124b80*/  LDL.LU R22, [R1+0x10c8] ;  /* 0x0010c80001167983 */ /* 0x000f280000300800 */
[----:B------:R-:W4:Y:S04]  /*124b90*/  LDL.LU R23, [R1+0x10cc] ;  /* 0x0010cc0001177983 */ /* 0x000f280000300800 */
[----:B------:R1:W-:Y:S04]  /*124ba0*/  STS.128 [R2+0x100], R24 ;  /* 0x0001001802007388 */ /* 0x0003e80000000c00 */
[----:B---3--:R3:W-:Y:S01]  /*124bb0*/  STS.128 [R2+0x180], R28 ;  /* 0x0001801c02007388 */ /* 0x0087e20000000c00 */
[----:B------:R-:W-:-:S06]  /*124bc0*/  NOP ;  /* 0x0000000000007918 */ /* 0x000fcc0000000000 */
        /* <DEDUP_REMOVED lines=10> */
[----:B------:R-:W1:Y:S04]  /*124c70*/  LDS.128 R36, [R3] ;  /* 0x0000000003247984 */ /* 0x000e680000000c00 */
[----:B------:R-:W-:Y:S04]  /*124c80*/  STL.64 [R1+0x60], R32 ;  /* 0x0000602001007387 */ /* 0x000fe80000100a00 */
[----:B------:R-:W-:Y:S04]  /*124c90*/  STL.64 [R1+0x68], R34 ;  /* 0x0000682201007387 */ /* 0x000fe80000100a00 */
[----:B------:R-:W1:Y:S01]  /*124ca0*/  LDS.128 R32, [R252] ;  /* 0x00000000fc207984 */ /* 0x000e620000000c00 */
[----:B------:R-:W-:-:S06]  /*124cb0*/  NOP ;  /* 0x0000000000007918 */ /* 0x000fcc0000000000 */
[----:B-1----:R-:W-:Y:S04]  /*124cc0*/  STL.64 [R1+0x930], R40 ;  /* 0x0009302801007387 */ /* 0x002fe80000100a00 */
[----:B------:R-:W-:Y:S04]  /*124cd0*/  STL.64 [R1+0x938], R42 ;  /* 0x0009382a01007387 */ /* 0x000fe80000100a00 */
[----:B------:R-:W-:Y:S04]  /*124ce0*/  STL.64 [R1+0x50], R36 ;  /* 0x0000502401007387 */ /* 0x000fe80000100a00 */
        /* <DEDUP_REMOVED lines=14> */
[----:B-1----:R-:W4:Y:S04]  /*124dd0*/  LDL.LU R24, [R1+0x990] ;  /* 0x0009900001187983 */ /* 0x002f280000300800 */
[----:B------:R-:W4:Y:S04]  /*124de0*/  LDL.LU R25, [R1+0x994] ;  /* 0x0009940001197983 */ /* 0x000f280000300800 */
[----:B------:R-:W4:Y:S04]  /*124df0*/  LDL.LU R26, [R1+0x980] ;  /* 0x00098000011a7983 */ /* 0x000f280000300800 */
[----:B---3--:R1:W-:Y:S01]  /*124e00*/  STS.128 [R2+0x180], R28 ;  /* 0x0001801c02007388 */ /* 0x0083e20000000c00 */
[----:B------:R-:W-:-:S06]  /*124e10*/  NOP ;  /* 0x0000000000007918 */ /* 0x000fcc0000000000 */
[----:B------:R-:W3:Y:S04]  /*124e20*/  LDL.LU R27, [R1+0x984] ;  /* 0x00098400011b7983 */ /* 0x000ee80000300800 */
[----:B------:R-:W1:Y:S04]  /*124e30*/  LDS.128 R32, [R0] ;  /* 0x0000000000207984 */ /* 0x000e680000000c00 */
[----:B------:R-:W1:Y:S04]  /*124e40*/  LDS.128 R40, [R232] ;  /* 0x00000000e8287984 */ /* 0x000e680000000c00 */
[----:B-1----:R-:W3:Y:S04]  /*124e50*/  LDL.LU R28, [R1+0x998] ;  /* 0x00099800011c7983 */ /* 0x002ee80000300800 */
        /* <DEDUP_REMOVED lines=24> */
[----:B---3--:R1:W-:Y:S04]  /*124fe0*/  STS.128 [R2+0x100], R24 ;  /* 0x0001001802007388 */ /* 0x0083e80000000c00 */
[----:B-1----:R-:W3:Y:S04]  /*124ff0*/  LDL.LU R24, [R1+0xf60] ;  /* 0x000f600001187983 */ /* 0x002ee80000300800 */
[----:B------:R-:W3:Y:S04]  /*125000*/  LDL.LU R25, [R1+0xf64] ;  /* 0x000f640001197983 */ /* 0x000ee80000300800 */
[----:B------:R-:W3:Y:S04]  /*125010*/  LDL.LU R26, [R1+0xf50] ;  /* 0x000f5000011a7983 */ /* 0x000ee80000300800 */
[----:B------:R1:W-:Y:S01]  /*125020*/  STS.128 [R2+0x180], R28 ;  /* 0x0001801c02007388 */ /* 0x0003e20000000c00 */
        /* <DEDUP_REMOVED lines=336> */
[----:B-1----:R-:W3:Y:S04]  /*126530*/  LDL.LU R24, [R1] ;  /* 0x0000000001187983 */ /* 0x002ee80000300800 */
[----:B------:R-:W-:Y:S01]  /*126540*/  STS.128 [R2+0x180], R28 ;  /* 0x0001801c02007388 */ /* 0x000fe20000000c00 */
[----:B------:R-:W-:-:S06]  /*126550*/  NOP ;  /* 0x0000000000007918 */ /* 0x000fcc0000000000 */
[----:B------:R-:W1:Y:S01]  /*126560*/  LDS.128 R28, [R0] ;  /* 0x00000000001c7984 */ /* 0x000e620000000c00 */
[----:B------:R-:W-:Y:S01]  /*126570*/  IMAD.MOV.U32 R26, RZ, RZ, R248 ;  /* 0x000000ffff1a7224 */ /* 0x000fe200078e00f8 */
[----:B------:R-:W-:Y:S02]  /*126580*/  MOV R27, R249 ;  /* 0x000000f9001b7202 */ /* 0x000fe40000000f00 */
[----:B------:R-:W3:Y:S04]  /*126590*/  LDL.LU R25, [R1+0x4] ;  /* 0x0000040001197983 */ /* 0x000ee80000300800 */
[----:B------:R-:W3:Y:S04]  /*1265a0*/  LDL.LU R248, [R1+0x8] ;  /* 0x0000080001f87983 */ /* 0x000ee80000300800 */
[----:B------:R-:W3:Y:S04]  /*1265b0*/  LDL.LU R249, [R1+0xc] ;  /* 0x00000c0001f97983 */ /* 0x000ee80000300800 */
[----:B------:R-:W1:Y:S04]  /*1265c0*/  LDS.128 R36, [R232] ;  /* 0x00000000e8247984 */ /* 0x000e680000000c00 */
[----:B------:R-:W1:Y:S04]  /*1265d0*/  LDS.128 R32, [R3] ;  /* 0x0000000003207984 */ /* 0x000e680000000c00 */
[----:B-1----:R-:W-:Y:S04]  /*1265e0*/  STL.64 [R1+0x220], R28 ;  /* 0x0002201c01007387 */ /* 0x002fe80000100a00 */
[----:B------:R-:W-:Y:S04]  /*1265f0*/  STL.64 [R1+0x228], R30 ;  /* 0x0002281e01007387 */ /* 0x000fe80000100a00 */
[----:B------:R-:W1:Y:S01]  /*126600*/  LDS.128 R28, [R252] ;  /* 0x00000000fc1c7984 */ /* 0x000e620000000c00 */
[----:B------:R-:W-:-:S06]  /*126610*/  NOP ;  /* 0x0000000000007918 */ /* 0x000fcc0000000000 */
[----:B------:R-:W-:Y:S04]  /*126620*/  STL.64 [R1+0x230], R36 ;  /* 0x0002302401007387 */ /* 0x000fe80000100a00 */
[----:B------:R-:W-:Y:S04]  /*126630*/  STL.64 [R1+0x238], R38 ;  /* 0x0002382601007387 */ /* 0x000fe80000100a00 */
[----:B------:R-:W-:Y:S04]  /*126640*/  STL.64 [R1], R32 ;  /* 0x0000002001007387 */ /* 0x000fe80000100a00 */
        /* <DEDUP_REMOVED lines=14> */
[----:B------:R-:W-:Y:S01]  /*126730*/  STS.128 [R2+0x180], R248 ;  /* 0x000180f802007388 */ /* 0x000fe20000000c00 */
[----:B------:R-:W-:-:S06]  /*126740*/  NOP ;  /* 0x0000000000007918 */ /* 0x000fcc0000000000 */
[----:B------:R-:W3:Y:S04]  /*126750*/  LDS.128 R40, [R0] ;  /* 0x0000000000287984 */ /* 0x000ee80000000c00 */
[----:B-1----:R-:W4:Y:S04]  /*126760*/  LDL.LU R24, [R1+0x210] ;  /* 0x0002100001187983 */ /* 0x002f280000300800 */
[----:B------:R-:W4:Y:S04]  /*126770*/  LDL.LU R25, [R1+0x214] ;  /* 0x0002140001197983 */ /* 0x000f280000300800 */
[----:B------:R-:W1:Y:S04]  /*126780*/  LDS.128 R36, [R232] ;  /* 0x00000000e8247984 */ /* 0x000e680000000c00 */
[----:B------:R-:W4:Y:S04]  /*126790*/  LDL.LU R26, [R1+0x200] ;  /* 0x00020000011a7983 */ /* 0x000f280000300800 */
[----:B------:R-:W4:Y:S04]  /*1267a0*/  LDL.LU R27, [R1+0x204] ;  /* 0x00020400011b7983 */ /* 0x000f280000300800 */
[----:B------:R-:W1:Y:S04]  /*1267b0*/  LDS.128 R248, [R252] ;  /* 0x00000000fcf87984 */ /* 0x000e680000000c00 */
[----:B------:R-:W4:Y:S04]  /*1267c0*/  LDL.LU R28, [R1+0x218] ;  /* 0x00021800011c7983 */ /* 0x000f280000300800 */
[----:B------:R-:W1:Y:S01]  /*1267d0*/  LDS.128 R32, [R3] ;  /* 0x0000000003207984 */ /* 0x000e620000000c00 */
[----:B------:R-:W-:-:S06]  /*1267e0*/  NOP ;  /* 0x0000000000007918 */ /* 0x000fcc0000000000 */
[----:B------:R-:W4:Y:S04]  /*1267f0*/  LDL.LU R29, [R1+0x21c] ;  /* 0x00021c00011d7983 */ /* 0x000f280000300800 */
[----:B------:R-:W4:Y:S04]  /*126800*/  LDL.LU R30, [R1+0x208] ;  /* 0x00020800011e7983 */ /* 0x000f280000300800 */
[----:B------:R-:W4:Y:S04]  /*126810*/  LDL.LU R31, [R1+0x20c] ;  /* 0x00020c00011f7983 */ /* 0x000f280000300800 */
[----:B---3--:R-:W-:Y:S04]  /*126820*/  STL.64 [R1+0xcd0], R40 ;  /* 0x000cd02801007387 */ /* 0x008fe80000100a00 */
[----:B------:R-:W-:Y:S04]  /*126830*/  STL.64 [R1+0xcd8], R42 ;  /* 0x000cd82a01007387 */ /* 0x000fe80000100a00 */
[----:B-1----:R-:W-:Y:S04]  /*126840*/  STL.64 [R1+0x210], R36 ;  /* 0x0002102401007387 */ /* 0x002fe80000100a00 */
[----:B------:R-:W-:Y:S04]  /*126850*/  STL.64 [R1+0x218], R38 ;  /* 0x0002182601007387 */ /* 0x000fe80000100a00 */
[----:B------:R-:W-:Y:S04]  /*126860*/  STL [R1+0x625c], R248 ;  /* 0x00625cf801007387 */ /* 0x000fe80000100800 */
[----:B------:R-:W-:Y:S04]  /*126870*/  STL.64 [R1+0x200], R32 ;  /* 0x0002002001007387 */ /* 0x000fe80000100a00 */
[----:B------:R-:W-:Y:S04]  /*126880*/  STL.64 [R1+0x208], R34 ;  /* 0x0002082201007387 */ /* 0x000fe80000100a00 */
[----:B------:R-:W-:Y:S04]  /*126890*/  STL [R1+0x6258], R249 ;  /* 0x006258f901007387 */ /* 0x000fe80000100800 */
[----:B------:R-:W-:Y:S04]  /*1268a0*/  STL [R1+0x6254], R250 ;  /* 0x006254fa01007387 */ /* 0x000fe80000100800 */
[----:B------:R-:W-:Y:S04]  /*1268b0*/  STL [R1+0x6250], R251 ;  /* 0x006250fb01007387 */ /* 0x000fe80000100800 */
[----:B--2---:R1:W-:Y:S04]  /*1268c0*/  STS.128 [R2], R16 ;  /* 0x0000001002007388 */ /* 0x0043e80000000c00 */
[----:B-1----:R-:W2:Y:S04]  /*1268d0*/  LDL.LU R16, [R1+0x15e0] ;  /* 0x0015e00001107983 */ /* 0x002ea80000300800 */
[----:B------:R-:W2:Y:S04]  /*1268e0*/  LDL.LU R17, [R1+0x15e4] ;  /* 0x0015e40001117983 */ /* 0x000ea80000300800 */
[----:B------:R-:W2:Y:S04]  /*1268f0*/  LDL.LU R18, [R1+0x15b0] ;  /* 0x0015b00001127983 */ /* 0x000ea80000300800 */
[----:B----4-:R1:W-:Y:S04]  /*126900*/  STS.128 [R2+0x80], R20 ;  /* 0x0000801402007388 */ /* 0x0103e80000000c00 */
[----:B------:R-:W2:Y:S04]  /*126910*/  LDL.LU R19, [R1+0x15b4] ;  /* 0x0015b40001137983 */ /* 0x000ea80000300800 */
[----:B-1----:R-:W3:Y:S04]  /*126920*/  LDL.LU R20, [R1+0x15e8] ;  /* 0x0015e80001147983 */ /* 0x002ee80000300800 */
[----:B------:R-:W3:Y:S04]  /*126930*/  LDL.LU R21, [R1+0x15ec] ;  /* 0x0015ec0001157983 */ /* 0x000ee80000300800 */
[----:B------:R-:W3:Y:S04]  /*126940*/  LDL.LU R22, [R1+0x15b8] ;  /* 0x0015b80001167983 */ /* 0x000ee80000300800 */
[----:B------:R-:W3:Y:S04]  /*126950*/  LDL.LU R23, [R1+0x15bc] ;  /* 0x0015bc0001177983 */ /* 0x000ee80000300800 */
[----:B------:R1:W-:Y:S04]  /*126960*/  STS.128 [R2+0x100], R24 ;  /* 0x0001001802007388 */ /* 0x0003e80000000c00 */
[----:B-1----:R-:W4:Y:S04]  /*126970*/  LDL.LU R24, [R1+0xbc0] ;  /* 0x000bc00001187983 */ /* 0x002f280000300800 */
[----:B------:R-:W4:Y:S04]  /*126980*/  LDL.LU R25, [R1+0xbc4] ;  /* 0x000bc40001197983 */ /* 0x000f280000300800 */
[----:B------:R-:W4:Y:S04]  /*126990*/  LDL.LU R26, [R1+0xc90] ;  /* 0x000c9000011a7983 */ /* 0x000f280000300800 */
[----:B------:R-:W-:Y:S01]  /*1269a0*/  STS.128 [R2+0x180], R28 ;  /* 0x0001801c02007388 */ /* 0x000fe20000000c00 */
[----:B------:R-:W-:-:S06]  /*1269b0*/  NOP ;  /* 0x0000000000007918 */ /* 0x000fcc0000000000 */
[----:B------:R-:W1:Y:S04]  /*1269c0*/  LDS.128 R40, [R0] ;  /* 0x0000000000287984 */ /* 0x000e680000000c00 */
[----:B------:R-:W4:Y:S04]  /*1269d0*/  LDL.LU R27, [R1+0xc94] ;  /* 0x000c9400011b7983 */ /* 0x000f280000300800 */
[----:B------:R-:W4:Y:S04]  /*1269e0*/  LDL.LU R44, [R1+0xbc8] ;  /* 0x000bc800012c7983 */ /* 0x000f280000300800 */
[----:B------:R-:W4:Y:S04]  /*1269f0*/  LDL.LU R45, [R1+0xbcc] ;  /* 0x000bcc00012d7983 */ /* 0x000f280000300800 */
[----:B------:R-:W4:Y:S04]  /*126a00*/  LDL.LU R46, [R1+0xc98] ;  /* 0x000c9800012e7983 */ /* 0x000f280000300800 */
[----:B------:R-:W4:Y:S04]  /*126a10*/  LDL.LU R47, [R1+0xc9c] ;  /* 0x000c9c00012f7983 */ /* 0x000f280000300800 */
[----:B------:R-:W-:Y:S04]  /*126a20*/  LDS.128 R36, [R232] ;  /* 0x00000000e8247984 */ /* 0x000fe80000000c00 */
[----:B------:R-:W-:Y:S04]  /*126a30*/  LDS.128 R32, [R3] ;  /* 0x0000000003207984 */ /* 0x000fe80000000c00 */
[----:B------:R-:W-:Y:S01]  /*126a40*/  LDS.128 R28, [R252] ;  /* 0x00000000fc1c7984 */ /* 0x000fe20000000c00 */
[----:B------:R-:W-:-:S06]  /*126a50*/  NOP ;  /* 0x0000000000007918 */ /* 0x000fcc0000000000 */
[----:B-1----:R-:W-:Y:S04]  /*126a60*/  STL [R1+0x626c], R40 ;  /* 0x00626c2801007387 */ /* 0x002fe80000100800 */
[----:B------:R-:W-:Y:S04]  /*126a70*/  STL [R1+0x6268], R41 ;  /* 0x0062682901007387 */ /* 0x000fe80000100800 */
[----:B------:R-:W-:Y:S04]  /*126a80*/  STL [R1+0x6264], R42 ;  /* 0x0062642a01007387 */ /* 0x000fe80000100800 */
[----:B------:R-:W-:Y:S04]  /*126a90*/  STL [R1+0x6260], R43 ;  /* 0x0062602b01007387 */ /* 0x000fe80000100800 */
[----:B--2---:R1:W-:Y:S04]  /*126aa0*/  STS.128 [R2], R16 ;  /* 0x0000001002007388 */ /* 0x0043e80000000c00 */
        /* <DEDUP_REMOVED lines=9> */
[----:B----4-:R1:W-:Y:S04]  /*126b40*/  STS.128 [R2+0x100], R24 ;  /* 0x0001001802007388 */ /* 0x0103e80000000c00 */
[----:B-1----:R-:W4:Y:S04]  /*126b50*/  LDL.LU R24, [R1+0xd60] ;  /* 0x000d600001187983 */ /* 0x002f280000300800 */
[----:B------:R-:W4:Y:S04]  /*126b60*/  LDL.LU R25, [R1+0xd64] ;  /* 0x000d640001197983 */ /* 0x000f280000300800 */
[----:B------:R-:W4:Y:S04]  /*126b70*/  LDL.LU R26, [R1+0xd50] ;  /* 0x000d5000011a7983 */ /* 0x000f280000300800 */
[----:B------:R-:W-:Y:S01]  /*126b80*/  STS.128 [R2+0x180], R44 ;  /* 0x0001802c02007388 */ /* 0x000fe20000000c00 */
[----:B------:R-:W-:-:S06]  /*126b90*/  NOP ;  /* 0x0000000000007918 */ /* 0x000fcc0000000000 */
[----:B------:R-:W4:Y:S04]  /*126ba0*/  LDL.LU R27, [R1+0xd54] ;  /* 0x000d5400011b7983 */ /* 0x000f280000300800 */
[----:B------:R-:W4:Y:S04]  /*126bb0*/  LDL.LU R60, [R1+0xd68] ;  /* 0x000d6800013c7983 */ /* 0x000f280000300800 */
[----:B------:R-:W4:Y:S04]  /*126bc0*/  LDL.LU R61, [R1+0xd6c] ;  /* 0x000d6c00013d7983 */ /* 0x000f280000300800 */
[----:B------:R-:W1:Y:S04]  /*126bd0*/  LDS.128 R56, [R0] ;  /* 0x0000000000387984 */ /* 0x000e680000000c00 */
[----:B------:R-:W-:Y:S04]  /*126be0*/  LDS.128 R52, [R232] ;  /* 0x00000000e8347984 */ /* 0x000fe80000000c00 */
[----:B------:R-:W-:Y:S04]  /*126bf0*/  LDS.128 R48, [R3] ;  /* 0x0000000003307984 */ /* 0x000fe80000000c00 */
[----:B------:R-:W-:Y:S01]  /*126c00*/  LDS.128 R44, [R252] ;  /* 0x00000000fc2c7984 */ /* 0x000fe20000000c00 */
[----:B------:R-:W-:-:S06]  /*126c10*/  NOP ;  /* 0x0000000000007918 */ /* 0x000fcc0000000000 */
[----:B------:R-:W4:Y:S04]  /*126c20*/  LDL.LU R62, [R1+0xd58] ;  /* 0x000d5800013e7983 */ /* 0x000f280000300800 */
[----:B------:R-:W4:Y:S04]  /*126c30*/  LDL.LU R63, [R1+0xd5c] ;  /* 0x000d5c00013f7983 */ /* 0x000f280000300800 */
[----:B--2---:R2:W-:Y:S04]  /*126c40*/  STS.128 [R2], R16 ;  /* 0x0000001002007388 */ /* 0x0045e80000000c00 */
[----:B--2---:R-:W2:Y:S04]  /*126c50*/  LDL.LU R16, [R1+0x1140] ;  /* 0x0011400001107983 */ /* 0x004ea80000300800 */
[----:B------:R-:W2:Y:S04]  /*126c60*/  LDL.LU R17, [R1+0x1144] ;  /* 0x0011440001117983 */ /* 0x000ea80000300800 */
[----:B------:R-:W2:Y:S04]  /*126c70*/  LDL.LU R18, [R1+0x1130] ;  /* 0x0011300001127983 */ /* 0x000ea80000300800 */
[----:B---3--:R3:W-:Y:S04]  /*126c80*/  STS.128 [R2+0x80], R20 ;  /* 0x0000801402007388 */ /* 0x0087e80000000c00 */
[----:B------:R-:W2:Y:S04]  /*126c90*/  LDL.LU R19, [R1+0x1134] ;  /* 0x0011340001137983 */ /* 0x000ea80000300800 */
[----:B---3--:R-:W3:Y:S04]  /*126ca0*/  LDL.LU R20, [R1+0x1148] ;  /* 0x0011480001147983 */ /* 0x008ee80000300800 */
[----:B------:R-:W3:Y:S04]  /*126cb0*/  LDL.LU R21, [R1+0x114c] ;  /* 0x00114c0001157983 */ /* 0x000ee80000300800 */
[----:B------:R-:W3:Y:S04]  /*126cc0*/  LDL.LU R22, [R1+0x1138] ;  /* 0x0011380001167983 */ /* 0x000ee80000300800 */
[----:B------:R-:W3:Y:S04]  /*126cd0*/  LDL.LU R23, [R1+0x113c] ;  /* 0x00113c0001177983 */ /* 0x000ee80000300800 */
[----:B----4-:R-:W-:Y:S04]  /*126ce0*/  STS.128 [R2+0x100], R24 ;  /* 0x0001001802007388 */ /* 0x010fe80000000c00 */
[----:B------:R-:W-:Y:S01]  /*126cf0*/  STS.128 [R2+0x180], R60 ;  /* 0x0001803c02007388 */ /* 0x000fe20000000c00 */
[----:B------:R-:W-:-:S06]  /*126d00*/  NOP ;  /* 0x0000000000007918 */ /* 0x000fcc0000000000 */
[----:B------:R-:W4:Y:S04]  /*126d10*/  LDS.128 R72, [R0] ;  /* 0x0000000000487984 */ /* 0x000f280000000c00 */
[----:B------:R-:W1:Y:S04]  /*126d20*/  LDS.128 R68, [R232] ;  /* 0x00000000e8447984 */ /* 0x000e680000000c00 */
[----:B------:R-:W1:Y:S04]  /*126d30*/  LDS.128 R64, [R3] ;  /* 0x0000000003407984 */ /* 0x000e680000000c00 */
[----:B------:R-:W1:Y:S01]  /*126d40*/  LDS.128 R60, [R252] ;  /* 0x00000000fc3c7984 */ /* 0x000e620000000c00 */
[----:B------:R-:W-:-:S06]  /*126d50*/  NOP ;  /* 0x0000000000007918 */ /* 0x000fcc0000000000 */
        /* <DEDUP_REMOVED lines=9> */
[----:B------:R-:W3:Y:S01]  /*126df0*/  LDL.LU R23, [R1+0x143c] ;  /* 0x00143c0001177983 */ /* 0x000ee20000300800 */
[----:B------:R-:W-:Y:S01]  /*126e00*/  IMAD.MOV.U32 R24, RZ, RZ, R244 ;  /* 0x000000ffff187224 */ /* 0x000fe200078e00f4 */
[----:B------:R-:W-:Y:S01]  /*126e10*/  MOV R25, R245 ;  /* 0x000000f500197202 */ /* 0x000fe20000000f00 */
[----:B------:R-:W-:Y:S01]  /*126e20*/  IMAD.MOV.U32 R26, RZ, RZ, R240 ;  /* 0x000000ffff1a7224 */ /* 0x000fe200078e00f0 */
[----:B------:R-:W-:Y:S01]  /*126e30*/  MOV R27, R241 ;  /* 0x000000f1001b7202 */ /* 0x000fe20000000f00 */
[----:B------:R-:W-:Y:S01]  /*126e40*/  IMAD.MOV.U32 R240, RZ, RZ, R246 ;  /* 0x000000fffff07224 */ /* 0x000fe200078e00f6 */
[----:B------:R-:W-:-:S03]  /*126e50*/  MOV R241, R247 ;  /* 0x000000f700f17202 */ /* 0x000fc60000000f00 */
[----:B------:R1:W-:Y:S04]  /*126e60*/  STS.128 [R2+0x100], R24 ;  /* 0x0001001802007388 */ /* 0x0003e80000000c00 */
[----:B------:R-:W-:Y:S01]  /*126e70*/  STS.128 [R2+0x180], R240 ;  /* 0x000180f002007388 */ /* 0x000fe20000000c00 */
[----:B------:R-:W-:-:S06]  /*126e80*/  NOP ;  /* 0x0000000000007918 */ /* 0x000fcc0000000000 */
[----:B------:R-:W2:Y:S04]  /*126e90*/  LDS.128 R88, [R0] ;  /* 0x0000000000587984 */ /* 0x000ea80000000c00 */
[----:B------:R-:W-:Y:S04]  /*126ea0*/  LDS.128 R84, [R232] ;  /* 0x00000000e8547984 */ /* 0x000fe80000000c00 */
[----:B-1----:R-:W4:Y:S04]  /*126eb0*/  LDL.LU R24, [R1+0x1f0] ;  /* 0x0001f00001187983 */ /* 0x002f280000300800 */
[----:B------:R-:W4:Y:S04]  /*126ec0*/  LDL.LU R25, [R1+0x1f4] ;  /* 0x0001f40001197983 */ /* 0x000f280000300800 */
[----:B------:R-:W4:Y:S04]  /*126ed0*/  LDL.LU R26, [R1+0x1e0] ;  /* 0x0001e000011a7983 */ /* 0x000f280000300800 */
[----:B------:R-:W4:Y:S04]  /*126ee0*/  LDL.LU R27, [R1+0x1e4] ;  /* 0x0001e400011b7983 */ /* 0x000f280000300800 */
[----:B------:R-:W4:Y:S04]  /*126ef0*/  LDL.LU R92, [R1+0x1f8] ;  /* 0x0001f800015c7983 */ /* 0x000f280000300800 */
[----:B------:R-:W4:Y:S04]  /*126f00*/  LDL.LU R93, [R1+0x1fc] ;  /* 0x0001fc00015d7983 */ /* 0x000f280000300800 */
[----:B------:R-:W-:Y:S04]  /*126f10*/  LDS.128 R80, [R3] ;  /* 0x0000000003507984 */ /* 0x000fe80000000c00 */
[----:B------:R-:W-:Y:S01]  /*126f20*/  LDS.128 R76, [R252] ;  /* 0x00000000fc4c7984 */ /* 0x000fe20000000c00 */
[----:B------:R-:W-:-:S06]  /*126f30*/  NOP ;  /* 0x0000000000007918 */ /* 0x000fcc0000000000 */
[----:B------:R-:W4:Y:S04]  /*126f40*/  LDL.LU R94, [R1+0x1e8] ;  /* 0x0001e800015e7983 */ /* 0x000f280000300800 */
[----:B------:R-:W4:Y:S04]  /*126f50*/  LDL.LU R95, [R1+0x1ec] ;  /* 0x0001ec00015f7983 */ /* 0x000f280000300800 */
        /* <DEDUP_REMOVED lines=36> */
[----:B----4-:R4:W-:Y:S04]  /*1271a0*/  STS.128 [R2+0x100], R24 ;  /* 0x0001001802007388 */ /* 0x0109e80000000c00 */
[----:B----4-:R-:W4:Y:S04]  /*1271b0*/  LDL.LU R24, [R1+0xde0] ;  /* 0x000de00001187983 */ /* 0x010f280000300800 */
[----:B------:R-:W4:Y:S04]  /*1271c0*/  LDL.LU R25, [R1+0xde4] ;  /* 0x000de40001197983 */ /* 0x000f280000300800 */
[----:B------:R-:W4:Y:S04]  /*1271d0*/  LDL.LU R26, [R1+0xdf0] ;  /* 0x000df000011a7983 */ /* 0x000f280000300800 */
[----:B------:R-:W4:Y:S04]  /*1271e0*/  LDL.LU R27, [R1+0xdf4] ;  /* 0x000df400011b7983 */ /* 0x000f280000300800 */
[----:B------:R-:W4:Y:S04]  /*1271f0*/  LDL.LU R124, [R1+0xde8] ;  /* 0x000de800017c7983 */ /* 0x000f280000300800 */
[----:B------:R-:W-:Y:S01]  /*127200*/  STS.128 [R2+0x180], R108 ;  /* 0x0001806c02007388 */ /* 0x000fe20000000c00 */
[----:B------:R-:W-:-:S06]  /*127210*/  NOP ;  /* 0x0000000000007918 */ /* 0x000fcc0000000000 */
        /* <DEDUP_REMOVED lines=19> */
[----:B------:R-:W-:-:S02]  /*127350*/  MOV R139, R7 ;  /* 0x00000007008b7202 */ /* 0x000fc40000000f00 */
[----:B----4-:R4:W-:Y:S02]  /*127360*/  STS.128 [R2+0x100], R24 ;  /* 0x0001001802007388 */ /* 0x0109e40000000c00 */
[----:B----4-:R-:W-:Y:S01]  /*127370*/  IMAD.MOV.U32 R26, RZ, RZ, R4 ;  /* 0x000000ffff1a7224 */ /* 0x010fe200078e0004 */
[----:B------:R-:W-:Y:S01]  /*127380*/  MOV R27, R5 ;  /* 0x00000005001b7202 */ /* 0x000fe20000000f00 */
        /* <DEDUP_REMOVED lines=103> */
[----:B----4-:R4:W-:Y:S02]  /*127a00*/  STS.128 [R2+0x100], R24 ;  /* 0x0001001802007388 */ /* 0x0109e40000000c00 */
[----:B----4-:R-:W-:Y:S01]  /*127a10*/  IMAD.MOV.U32 R24, RZ, RZ, R8 ;  /* 0x000000ffff187224 */ /* 0x010fe200078e0008 */
[----:B------:R-:W-:Y:S01]  /*127a20*/  MOV R25, R9 ;  /* 0x0000000900197202 */ /* 0x000fe20000000f00 */
[----:B------:R-:W-:Y:S01]  /*127a30*/  IMAD.MOV.U32 R26, RZ, RZ, R12 ;  /* 0x000000ffff1a7224 */ /* 0x000fe200078e000c */
        /* <DEDUP_REMOVED lines=8> */
[----:B------:R-:W-:Y:S04]  /*127ac0*/  STS.128 [R2+0x100], R24 ;  /* 0x0001001802007388 */ /* 0x000fe80000000c00 */
        /* <DEDUP_REMOVED lines=14> */
[----:B------:R-:W-:Y:S01]  /*127bb0*/  STS.128 [R2+0x180], R192 ;  /* 0x000180c002007388 */ /* 0x000fe20000000c00 */
[----:B------:R-:W-:-:S06]  /*127bc0*/  NOP ;  /* 0x0000000000007918 */ /* 0x000fcc0000000000 */
        /* <DEDUP_REMOVED lines=13> */
[----:B------:R-:W2:Y:S04]  /*127ca0*/  LDL.LU R19, [R1+0x1534] ;  /* 0x0015340001137983 */ /* 0x000ea80000300800 */
[----:B---3--:R3:W-:Y:S04]  /*127cb0*/  STS.128 [R2+0x100], R24 ;  /* 0x0001001802007388 */ /* 0x0087e80000000c00 */
[----:B---3--:R-:W3:Y:S04]  /*127cc0*/  LDL.LU R24, [R1+0x1548] ;  /* 0x0015480001187983 */ /* 0x008ee80000300800 */
[----:B------:R-:W3:Y:S04]  /*127cd0*/  LDL.LU R25, [R1+0x154c] ;  /* 0x00154c0001197983 */ /* 0x000ee80000300800 */
[----:B------:R-:W3:Y:S04]  /*127ce0*/  LDL.LU R26, [R1+0x1538] ;  /* 0x00153800011a7983 */ /* 0x000ee80000300800 */
[----:B------:R-:W3:Y:S04]  /*127cf0*/  LDL.LU R27, [R1+0x153c] ;  /* 0x00153c00011b7983 */ /* 0x000ee80000300800 */
[----:B------:R1:W-:Y:S04]  /*127d00*/  STS.128 [R2+0x80], R20 ;  /* 0x0000801402007388 */ /* 0x0003e80000000c00 */
        /* <DEDUP_REMOVED lines=8> */
[----:B----4-:R-:W-:Y:S01]  /*127d90*/  STS.128 [R2+0x180], R208 ;  /* 0x000180d002007388 */ /* 0x010fe20000000c00 */
[----:B------:R-:W-:-:S06]  /*127da0*/  NOP ;  /* 0x0000000000007918 */ /* 0x000fcc0000000000 */
[----:B------:R-:W1:Y:S04]  /*127db0*/  LDS.128 R212, [R0] ;  /* 0x0000000000d47984 */ /* 0x000e680000000c00 */
[----:B------:R-:W-:Y:S04]  /*127dc0*/  LDS.128 R208, [R232] ;  /* 0x00000000e8d07984 */ /* 0x000fe80000000c00 */
[----:B------:R-:W-:Y:S04]  /*127dd0*/  LDS.128 R216, [R3] ;  /* 0x0000000003d87984 */ /* 0x000fe80000000c00 */
[----:B------:R-:W-:Y:S01]  /*127de0*/  LDS.128 R220, [R252] ;  /* 0x00000000fcdc7984 */ /* 0x000fe20000000c00 */
[----:B------:R-:W-:-:S06]  /*127df0*/  NOP ;  /* 0x0000000000007918 */ /* 0x000fcc0000000000 */
        /* <DEDUP_REMOVED lines=11> */
[----:B------:R-:W2:Y:S04]  /*127eb0*/  LDL.LU R247, [R1+0x1ae4] ;  /* 0x001ae40001f77983 */ /* 0x000ea80000300800 */
[----:B----4-:R-:W4:Y:S04]  /*127ec0*/  LDL.LU R20, [R1+0xe30] ;  /* 0x000e300001147983 */ /* 0x010f280000300800 */
[----:B------:R-:W4:Y:S04]  /*127ed0*/  LDL.LU R21, [R1+0xe34] ;  /* 0x000e340001157983 */ /* 0x000f280000300800 */
[----:B------:R-:W4:Y:S04]  /*127ee0*/  LDL.LU R22, [R1+0xe20] ;  /* 0x000e200001167983 */ /* 0x000f280000300800 */
[----:B------:R1:W-:Y:S01]  /*127ef0*/  STS.128 [R2+0x180], R224 ;  /* 0x000180e002007388 */ /* 0x0003e20000000c00 */
[----:B------:R-:W-:-:S06]  /*127f00*/  NOP ;  /* 0x0000000000007918 */ /* 0x000fcc0000000000 */
[----:B------:R-:W4:Y:S04]  /*127f10*/  LDL.LU R23, [R1+0xe24] ;  /* 0x000e240001177983 */ /* 0x000f280000300800 */
        /* <DEDUP_REMOVED lines=12> */
[----:B------:R-:W-:Y:S04]  /*127fe0*/  LDS.128 R236, [R3] ;  /* 0x0000000003ec7984 */ /* 0x000fe80000000c00 */
[----:B------:R-:W4:Y:S04]  /*127ff0*/  LDL.LU R40, [R1+0x160] ;  /* 0x0001600001287983 */ /* 0x000f280000300800 */
[----:B------:R-:W-:Y:S01]  /*128000*/  LDS.128 R240, [R252] ;  /* 0x00000000fcf07984 */ /* 0x000fe20000000c00 */
[----:B------:R-:W-:-:S06]  /*128010*/  NOP ;  /* 0x0000000000007918 */ /* 0x000fcc0000000000 */
[----:B------:R-:W4:Y:S04]  /*128020*/  LDL.LU R251, [R1+0x274] ;  /* 0x0002740001fb7983 */ /* 0x000f280000300800 */
[----:B------:R-:W4:Y:S04]  /*128030*/  LDL.LU R248, [R1+0x1a4] ;  /* 0x0001a40001f87983 */ /* 0x000f280000300800 */
[----:B---3--:R1:W-:Y:S04]  /*128040*/  STS.128 [R2+0x80], R24 ;  /* 0x0000801802007388 */ /* 0x0083e80000000c00 */
[----:B-1----:R-:W3:Y:S01]  /*128050*/  LDL.LU R27, [R1+0x270] ;  /* 0x00027000011b7983 */ /* 0x002ee20000300800 */
[----:B--2---:R-:W-:-:S03]  /*128060*/  ISETP.GE.AND P2, PT, R247, c[0x0][0x178], PT ;  /* 0x00005e00f7007a0c */ /* 0x004fc60003f46270 */
[----:B------:R-:W2:Y:S04]  /*128070*/  LDL.LU R250, [R1+0x184] ;  /* 0x0001840001fa7983 */ /* 0x000ea80000300800 */
[----:B------:R-:W2:Y:S01]  /*128080*/  LDL.LU R249, [R1+0x164] ;  /* 0x0001640001f97983 */ /* 0x000ea20000300800 */
[----:B----4-:R-:W-:Y:S02]  /*128090*/  ISETP.GE.AND P3, PT, R246, c[0x0][0x178], PT ;  /* 0x00005e00f6007a0c */ /* 0x010fe40003f66270 */
[----:B------:R-:W-:Y:S02]  /*1280a0*/  ISETP.LT.AND P2, PT, R42, c[0x0][0x17c], !P2 ;  /* 0x00005f002a007a0c */ /* 0x000fe40005741270 */
[----:B------:R-:W-:Y:S02]  /*1280b0*/  ISETP.GE.AND P5, PT, R245, c[0x0][0x178], PT ;  /* 0x00005e00f5007a0c */ /* 0x000fe40003fa6270 */
[----:B------:R-:W-:Y:S01]  /*1280c0*/  ISETP.GE.AND P0, PT, R244, c[0x0][0x178], PT ;  /* 0x00005e00f4007a0c */ /* 0x000fe20003f06270 */
[C---:B------:R-:W-:Y:S01]  /*1280d0*/  IMAD R25, R42.reuse, c[0x0][0x198], RZ ;  /* 0x000066002a197a24 */ /* 0x040fe200078e02ff */
[----:B------:R-:W-:-:S02]  /*1280e0*/  ISETP.LT.AND P3, PT, R42, c[0x0][0x17c], !P3 ;  /* 0x00005f002a007a0c */ /* 0x000fc40005f61270 */
[C---:B------:R-:W-:Y:S02]  /*1280f0*/  ISETP.LT.AND P5, PT, R42.reuse, c[0x0][0x17c], !P5 ;  /* 0x00005f002a007a0c */ /* 0x040fe40006fa1270 */
[----:B------:R-:W-:Y:S02]  /*128100*/  ISETP.LT.AND P0, PT, R42, c[0x0][0x17c], !P0 ;  /* 0x00005f002a007a0c */ /* 0x000fe40004701270 */
[----:B------:R-:W4:Y:S04]  /*128110*/  LDL.LU R42, [R1+0x2b0] ;  /* 0x0002b000012a7983 */ /* 0x000f280000300800 */
[----:B------:R1:W-:Y:S01]  /*128120*/  STS.128 [R2], R16 ;  /* 0x0000001002007388 */ /* 0x0003e20000000c00 */
[----:B------:R-:W-:-:S03]  /*128130*/  IMAD R3, R246, c[0x0][0x194], RZ ;  /* 0x00006500f6037a24 */ /* 0x000fc600078e02ff */
[----:B------:R1:W-:Y:S02]  /*128140*/  STS.128 [R2+0x100], R20 ;  /* 0x0001001402007388 */ /* 0x0003e40000000c00 */
[----:B-1----:R-:W-:Y:S02]  /*128150*/  IMAD R16, R247, c[0x0][0x194], RZ ;  /* 0x00006500f7107a24 */ /* 0x002fe400078e02ff */
[----:B------:R1:W-:Y:S03]  /*128160*/  STS.128 [R2+0x180], R224 ;  /* 0x000180e002007388 */ /* 0x0003e60000000c00 */
[----:B------:R-:W-:-:S04]  /*128170*/  LEA R20, P6, R16, c[0x0][0x170], 0x2 ;  /* 0x00005c0010147a11 */ /* 0x000fc800078c10ff */
[----:B------:R-:W-:Y:S02]  /*128180*/  LEA.HI.X.SX32 R21, R16, c[0x0][0x174], 0x2, P6 ;  /* 0x00005d0010157a11 */ /* 0x000fe400030f16ff */
[----:B------:R-:W-:Y:S01]  /*128190*/  LEA R18, P6, R3, c[0x0][0x170], 0x2 ;  /* 0x00005c0003127a11 */ /* 0x000fe200078c10ff */
[----:B-1----:R-:W-:-:S03]  /*1281a0*/  IMAD R2, R245, c[0x0][0x194], RZ ;  /* 0x00006500f5027a24 */ /* 0x002fc600078e02ff */
[----:B------:R-:W-:Y:S01]  /*1281b0*/  LEA.HI.X.SX32 R19, R3, c[0x0][0x174], 0x2, P6 ;  /* 0x00005d0003137a11 */ /* 0x000fe200030f16ff */
[----:B------:R-:W-:Y:S01]  /*1281c0*/  IMAD R24, R244, c[0x0][0x194], RZ ;  /* 0x00006500f4187a24 */ /* 0x000fe200078e02ff */
[C---:B------:R-:W-:Y:S01]  /*1281d0*/  IADD3 R225, R25.reuse, c[0x0][0x198], RZ ;  /* 0x0000660019e17a10 */ /* 0x040fe20007ffe0ff */
[----:B------:R-:W4:Y:S01]  /*1281e0*/  LDL.LU R226, [R1+0x260] ;  /* 0x0002600001e27983 */ /* 0x000f220000300800 */
[----:B------:R-:W-:Y:S01]  /*1281f0*/  LEA R16, P6, R2, c[0x0][0x170], 0x2 ;  /* 0x00005c0002107a11 */ /* 0x000fe200078c10ff */
[----:B------:R-:W-:-:S03]  /*128200*/  IMAD.WIDE R22, R25, 0x4, R18 ;  /* 0x0000000419167825 */ /* 0x000fc600078e0212 */
[----:B------:R-:W-:Y:S01]  /*128210*/  LEA.HI.X.SX32 R17, R2, c[0x0][0x174], 0x2, P6 ;  /* 0x00005d0002117a11 */ /* 0x000fe200030f16ff */
[----:B------:R-:W-:Y:S01]  /*128220*/  IMAD.WIDE R2, R25, 0x4, R20 ;  /* 0x0000000419027825 */ /* 0x000fe200078e0214 */
[----:B------:R-:W-:-:S06]  /*128230*/  NOP ;  /* 0x0000000000007918 */ /* 0x000fcc0000000000 */
[----:B------:R-:W-:Y:S02]  /*128240*/  IADD3 R224, R225, c[0x0][0x198], RZ ;  /* 0x00006600e1e07a10 */ /* 0x000fe40007ffe0ff */
[C---:B------:R-:W-:Y:S01]  /*128250*/  ISETP.LT.AND P6, PT, R247.reuse, c[0x0][0x178], !P4 ;  /* 0x00005e00f7007a0c */ /* 0x040fe200067c1270 */
[----:B---3--:R-:W-:Y:S04]  /*128260*/  @P2 STG.E [R2.64], R27 ;  /* 0x0000001b02002986 */ /* 0x008fe8000c101904 */
[----:B------:R1:W-:Y:S01]  /*128270*/  @P3 STG.E [R22.64], R43 ;  /* 0x0000002b16003986 */ /* 0x0003e2000c101904 */
[----:B------:R-:W-:Y:S02]  /*128280*/  ISETP.LT.AND P2, PT, R247, c[0x0][0x178], !P1 ;  /* 0x00005e00f7007a0c */ /* 0x000fe40004f41270 */
[C---:B-1----:R-:W-:Y:S01]  /*128290*/  LEA R22, P3, R24.reuse, c[0x0][0x170], 0x2 ;  /* 0x00005c0018167a11 */ /* 0x042fe200078610ff */
[----:B------:R-:W-:Y:S01]  /*1282a0*/  IMAD.WIDE R2, R25, 0x4, R16 ;  /* 0x0000000419027825 */ /* 0x000fe200078e0210 */
[----:B------:R-:W3:Y:S02]  /*1282b0*/  LDL.LU R43, [R1+0x5e5c] ;  /* 0x005e5c00012b7983 */ /* 0x000ee40000300800 */
[----:B------:R-:W-:-:S02]  /*1282c0*/  LEA.HI.X.SX32 R23, R24, c[0x0][0x174], 0x2, P3 ;  /* 0x00005d0018177a11 */ /* 0x000fc400018f16ff */
[----:B------:R-:W-:Y:S01]  /*1282d0*/  ISETP.LT.AND P3, PT, R246, c[0x0][0x178], !P1 ;  /* 0x00005e00f6007a0c */ /* 0x000fe20004f61270 */
[----:B------:R1:W-:Y:S01]  /*1282e0*/  @P5 STG.E [R2.64], R41 ;  /* 0x0000002902005986 */ /* 0x0003e2000c101904 */
[----:B------:R-:W-:Y:S01]  /*1282f0*/  IMAD.WIDE R26, R225, 0x4, R18 ;  /* 0x00000004e11a7825 */ /* 0x000fe200078e0212 */
[----:B------:R-:W-:-:S03]  /*128300*/  ISETP.LT.AND P5, PT, R244, c[0x0][0x178], !P1 ;  /* 0x00005e00f4007a0c */ /* 0x000fc60004fa1270 */
[----:B-1----:R-:W-:Y:S01]  /*128310*/  IMAD.WIDE R2, R25, 0x4, R22 ;  /* 0x0000000419027825 */ /* 0x002fe200078e0216 */
[----:B------:R-:W3:Y:S03]  /*128320*/  LDL.LU R41, [R1+0x5e60] ;  /* 0x005e600001297983 */ /* 0x000ee60000300800 */
[----:B------:R-:W-:Y:S01]  /*128330*/  IMAD.WIDE R24, R225, 0x4, R20 ;  /* 0x00000004e1187825 */ /* 0x000fe200078e0214 */
[----:B------:R1:W-:Y:S04]  /*128340*/  @P0 STG.E [R2.64], R40 ;  /* 0x0000002802000986 */ /* 0x0003e8000c101904 */
[----:B------:R2:W-:Y:S01]  /*128350*/  @P2 STG.E [R24.64], R251 ;  /* 0x000000fb18002986 */ /* 0x0005e2000c101904 */
[----:B------:R-:W-:-:S03]  /*128360*/  ISETP.LT.AND P1, PT, R245, c[0x0][0x178], !P1 ;  /* 0x00005e00f5007a0c */ /* 0x000fc60004f21270 */
[----:B------:R2:W-:Y:S04]  /*128370*/  @P3 STG.E [R26.64], R248 ;  /* 0x000000f81a003986 */ /* 0x0005e8000c101904 */
[----:B-1----:R-:W3:Y:S01]  /*128380*/  LDL.LU R40, [R1+0x170] ;  /* 0x0001700001287983 */ /* 0x002ee20000300800 */
[----:B------:R-:W-:-:S03]  /*128390*/  IMAD.WIDE R2, R225, 0x4, R16 ;  /* 0x00000004e1027825 */ /* 0x000fc600078e0210 */
[----:B--2---:R-:W2:Y:S01]  /*1283a0*/  LDL.LU R251, [R1+0x2b4] ;  /* 0x0002b40001fb7983 */ /* 0x004ea20000300800 */
[----:B------:R-:W-:-:S03]  /*1283b0*/  IMAD.WIDE R24, R225, 0x4, R22 ;  /* 0x00000004e1187825 */ /* 0x000fc600078e0216 */
[----:B------:R-:W2:Y:S04]  /*1283c0*/  LDL.LU R248, [R1+0x284] ;  /* 0x0002840001f87983 */ /* 0x000ea80000300800 */
[----:B------:R-:W2:Y:S01]  /*1283d0*/  LDL.LU R225, [R1+0x280] ;  /* 0x0002800001e17983 */ /* 0x000ea20000300800 */
[----:B------:R-:W-:-:S03]  /*1283e0*/  IMAD.WIDE R26, R224, 0x4, R20 ;  /* 0x00000004e01a7825 */ /* 0x000fc600078e0214 */
[----:B------:R1:W-:Y:S04]  /*1283f0*/  @P1 STG.E [R2.64], R250 ;  /* 0x000000fa02001986 */ /* 0x0003e8000c101904 */
[----:B------:R4:W-:Y:S04]  /*128400*/  @P5 STG.E [R24.64], R249 ;  /* 0x000000f918005986 */ /* 0x0009e8000c101904 */
[----:B----4-:R4:W-:Y:S04]  /*128410*/  @P6 STG.E [R26.64], R42 ;  /* 0x0000002a1a006986 */ /* 0x0109e8000c101904 */
[----:B-1----:R-:W2:Y:S04]  /*128420*/  LDL.LU R250, [R1+0x264] ;  /* 0x0002640001fa7983 */ /* 0x002ea80000300800 */
[----:B------:R-:W2:Y:S04]  /*128430*/  LDL.LU R249, [R1+0x174] ;  /* 0x0001740001f97983 */ /* 0x000ea80000300800 */
[----:B----4-:R-:W4:Y:S01]  /*128440*/  LDL.LU R42, [R1+0x5e64] ;  /* 0x005e6400012a7983 */ /* 0x010f220000300800 */
[----:B------:R-:W-:-:S02]  /*128450*/  ISETP.LT.AND P0, PT, R246, c[0x0][0x178], !P4 ;  /* 0x00005e00f6007a0c */ /* 0x000fc40006701270 */
[----:B------:R-:W-:Y:S01]  /*128460*/  ISETP.LT.AND P3, PT, R245, c[0x0][0x178], !P4 ;  /* 0x00005e00f5007a0c */ /* 0x000fe20006761270 */
[----:B------:R-:W-:Y:S01]  /*128470*/  IMAD.WIDE R24, R224, 0x4, R18 ;  /* 0x00000004e0187825 */ /* 0x000fe200078e0212 */
[----:B------:R-:W-:Y:S01]  /*128480*/  ISETP.LT.AND P4, PT, R244, c[0x0][0x178], !P4 ;  /* 0x00005e00f4007a0c */ /* 0x000fe20006781270 */
[----:B------:R-:W4:Y:S02]  /*128490*/  LDL.LU R2, [R1+0x5e68] ;  /* 0x005e680001027983 */ /* 0x000f240000300800 */
[C---:B------:R-:W-:Y:S01]  /*1284a0*/  IMAD.WIDE R26, R224.reuse, 0x4, R16 ;  /* 0x00000004e01a7825 */ /* 0x040fe200078e0210 */
[----:B------:R-:W-:Y:S01]  /*1284b0*/  IADD3 R3, R224, c[0x0][0x198], RZ ;  /* 0x00006600e0037a10 */ /* 0x000fe20007ffe0ff */
[----:B------:R-:W4:Y:S01]  /*1284c0*/  LDL.LU R227, [R1+0x2e0] ;  /* 0x0002e00001e37983 */ /* 0x000f220000300800 */
[----:B---3--:R-:W-:-:S03]  /*1284d0*/  ISETP.GE.AND P2, PT, R43, c[0x0][0x17c], PT ;  /* 0x00005f002b007a0c */ /* 0x008fc60003f46270 */
[----:B------:R-:W3:Y:S01]  /*1284e0*/  LDL.LU R43, [R1+0x2c0] ;  /* 0x0002c000012b7983 */ /* 0x000ee20000300800 */
[----:B------:R-:W-:Y:S02]  /*1284f0*/  ISETP.LT.AND P5, PT, R247, c[0x0][0x178], !P2 ;  /* 0x00005e00f7007a0c */ /* 0x000fe400057a1270 */
[----:B------:R-:W-:Y:S02]  /*128500*/  ISETP.LT.AND P6, PT, R246, c[0x0][0x178], !P2 ;  /* 0x00005e00f6007a0c */ /* 0x000fe400057c1270 */
[----:B------:R-:W-:Y:S02]  /*128510*/  ISETP.GE.AND P1, PT, R41, c[0x0][0x17c], PT ;  /* 0x00005f0029007a0c */ /* 0x000fe40003f26270 */
[----:B------:R-:W3:Y:S04]  /*128520*/  LDL.LU R41, [R1+0x290] ;  /* 0x0002900001297983 */ /* 0x000ee80000300800 */
[----:B--2---:R1:W-:Y:S04]  /*128530*/  @P0 STG.E [R24.64], R225 ;  /* 0x000000e118000986 */ /* 0x0043e8000c101904 */
[----:B------:R2:W-:Y:S01]  /*128540*/  @P3 STG.E [R26.64], R226 ;  /* 0x000000e21a003986 */ /* 0x0005e2000c101904 */
[----:B------:R-:W-:-:S02]  /*128550*/  ISETP.LT.AND P3, PT, R245, c[0x0][0x178], !P2 ;  /* 0x00005e00f5007a0c */ /* 0x000fc40005761270 */
[----:B------:R-:W-:Y:S01]  /*128560*/  ISETP.LT.AND P2, PT, R244, c[0x0][0x178], !P2 ;  /* 0x00005e00f4007a0c */ /* 0x000fe20005741270 */
[----:B-1----:R-:W-:-:S04]  /*128570*/  IMAD.WIDE R24, R224, 0x4, R22 ;  /* 0x00000004e0187825 */ /* 0x002fc800078e0216 */
[C---:B--2---:R-:W-:Y:S01]  /*128580*/  IMAD.WIDE R26, R3.reuse, 0x4, R20 ;  /* 0x00000004031a7825 */ /* 0x044fe200078e0214 */
[----:B------:R1:W-:Y:S03]  /*128590*/  @P4 STG.E [R24.64], R40 ;  /* 0x0000002818004986 */ /* 0x0003e6000c101904 */
[C---:B------:R-:W-:Y:S01]  /*1285a0*/  IMAD.WIDE R224, R3.reuse, 0x4, R18 ;  /* 0x0000000403e07825 */ /* 0x040fe200078e0212 */
[----:B------:R2:W-:Y:S04]  /*1285b0*/  @P5 STG.E [R26.64], R251 ;  /* 0x000000fb1a005986 */ /* 0x0005e8000c101904 */
[----:B------:R4:W-:Y:S04]  /*1285c0*/  @P6 STG.E [R224.64], R248 ;  /* 0x000000f8e0006986 */ /* 0x0009e8000c101904 */
[----:B-1----:R-:W3:Y:S01]  /*1285d0*/  LDL.LU R40, [R1+0x120] ;  /* 0x0001200001287983 */ /* 0x002ee20000300800 */
[----:B------:R-:W-:-:S03]  /*1285e0*/  IMAD.WIDE R24, R3, 0x4, R16 ;  /* 0x0000000403187825 */ /* 0x000fc600078e0210 */
[----:B--2---:R-:W2:Y:S01]  /*1285f0*/  LDL.LU R251, [R1+0x2e4] ;  /* 0x0002e40001fb7983 */ /* 0x004ea20000300800 */
[----:B------:R-:W-:Y:S01]  /*128600*/  IMAD.WIDE R26, R3, 0x4, R22 ;  /* 0x00000004031a7825 */ /* 0x000fe200078e0216 */
[----:B----4-:R-:W-:Y:S02]  /*128610*/  ISETP.GE.AND P0, PT, R42, c[0x0][0x17c], PT ;  /* 0x00005f002a007a0c */ /* 0x010fe40003f06270 */
[----:B------:R-:W4:Y:S04]  /*128620*/  LDL.LU R248, [R1+0x2c4] ;  /* 0x0002c40001f87983 */ /* 0x000f280000300800 */
[----:B------:R1:W-:Y:S04]  /*128630*/  @P3 STG.E [R24.64], R250 ;  /* 0x000000fa18003986 */ /* 0x0003e8000c101904 */
[----:B------:R1:W-:Y:S04]  /*128640*/  @P2 STG.E [R26.64], R249 ;  /* 0x000000f91a002986 */ /* 0x0003e8000c101904 */
[----:B-1----:R-:W4:Y:S04]  /*128650*/  LDL.LU R250, [R1+0x294] ;  /* 0x0002940001fa7983 */ /* 0x002f280000300800 */
[----:B------:R-:W4:Y:S04]  /*128660*/  LDL.LU R249, [R1+0x124] ;  /* 0x0001240001f97983 */ /* 0x000f280000300800 */
[----:B------:R-:W4:Y:S01]  /*128670*/  LDL.LU R42, [R1+0x300] ;  /* 0x00030000012a7983 */ /* 0x000f220000300800 */
[----:B------:R-:W-:-:S02]  /*128680*/  ISETP.LT.AND P4, PT, R247, c[0x0][0x178], !P1 ;  /* 0x00005e00f7007a0c */ /* 0x000fc40004f81270 */
[----:B------:R-:W-:Y:S02]  /*128690*/  ISETP.LT.AND P5, PT, R246, c[0x0][0x178], !P1 ;  /* 0x00005e00f6007a0c */ /* 0x000fe40004fa1270 */
[----:B------:R-:W-:Y:S02]  /*1286a0*/  IADD3 R3, R3, c[0x0][0x198], RZ ;  /* 0x0000660003037a10 */ /* 0x000fe40007ffe0ff */
[----:B------:R-:W-:-:S03]  /*1286b0*/  ISETP.LT.AND P6, PT, R245, c[0x0][0x178], !P1 ;  /* 0x00005e00f5007a0c */ /* 0x000fc60004fc1270 */
[----:B------:R-:W-:Y:S01]  /*1286c0*/  IMAD.WIDE R224, R3, 0x4, R20 ;  /* 0x0000000403e07825 */ /* 0x000fe200078e0214 */
[----:B------:R-:W-:-:S03]  /*1286d0*/  ISETP.LT.AND P1, PT, R244, c[0x0][0x178], !P1 ;  /* 0x00005e00f4007a0c */ /* 0x000fc60004f21270 */
[----:B------:R-:W-:Y:S01]  /*1286e0*/  IMAD.WIDE R24, R3, 0x4, R18 ;  /* 0x0000000403187825 */ /* 0x000fe200078e0212 */
[----:B------:R-:W-:Y:S01]  /*1286f0*/  ISETP.LT.AND P2, PT, R247, c[0x0][0x178], !P0 ;  /* 0x00005e00f7007a0c */ /* 0x000fe20004741270 */
[----:B------:R1:W-:Y:S02]  /*128700*/  @P4 STG.E [R224.64], R227 ;  /* 0x000000e3e0004986 */ /* 0x0003e4000c101904 */
[C---:B------:R-:W-:Y:S01]  /*128710*/  IMAD.WIDE R26, R3.reuse, 0x4, R16 ;  /* 0x00000004031a7825 */ /* 0x040fe200078e0210 */
[----:B------:R-:W-:Y:S02]  /*128720*/  ISETP.GE.AND P3, PT, R2, c[0x0][0x17c], PT ;  /* 0x00005f0002007a0c */ /* 0x000fe40003f66270 */
[----:B------:R-:W-:Y:S02]  /*128730*/  ISETP.LT.AND P4, PT, R246, c[0x0][0x178], !P0 ;  /* 0x00005e00f6007a0c */ /* 0x000fe40004781270 */
[----:B------:R-:W-:-:S04]  /*128740*/  IADD3 R2, R3, c[0x0][0x198], RZ ;  /* 0x0000660003027a10 */ /* 0x000fc80007ffe0ff */
[C---:B------:R-:W-:Y:S01]  /*128750*/  IADD3 R226, R2.reuse, c[0x0][0x198], RZ ;  /* 0x0000660002e27a10 */ /* 0x040fe20007ffe0ff */
[----:B-1----:R-:W-:Y:S01]  /*128760*/  IMAD.WIDE R224, R2, 0x4, R18 ;  /* 0x0000000402e07825 */ /* 0x002fe200078e0212 */
[----:B---3--:R1:W-:Y:S01]  /*128770*/  @P5 STG.E [R24.64], R43 ;  /* 0x0000002b18005986 */ /* 0x0083e2000c101904 */
[----:B------:R-:W-:Y:S02]  /*128780*/  ISETP.LT.AND P5, PT, R244, c[0x0][0x178], !P0 ;  /* 0x00005e00f4007a0c */ /* 0x000fe400047a1270 */
[----:B------:R-:W-:Y:S01]  /*128790*/  ISETP.LT.AND P0, PT, R245, c[0x0][0x178], !P0 ;  /* 0x00005e00f5007a0c */ /* 0x000fe20004701270 */
[----:B-1----:R-:W-:Y:S01]  /*1287a0*/  IMAD.WIDE R24, R3, 0x4, R22 ;  /* 0x0000000403187825 */ /* 0x002fe200078e0216 */
[----:B------:R-:W3:Y:S04]  /*1287b0*/  LDL.LU R43, [R1+0x5e6c] ;  /* 0x005e6c00012b7983 */ /* 0x000ee80000300800 */
[----:B------:R1:W-:Y:S01]  /*1287c0*/  @P6 STG.E [R26.64], R41 ;  /* 0x000000291a006986 */ /* 0x0003e2000c101904 */
[----:B------:R-:W-:Y:S01]  /*1287d0*/  ISETP.LT.AND P6, PT, R247, c[0x0][0x178], !P3 ;  /* 0x00005e00f7007a0c */ /* 0x000fe20005fc1270 */
[----:B-1----:R-:W-:-:S02]  /*1287e0*/  IMAD.WIDE R26, R2, 0x4, R20 ;  /* 0x00000004021a7825 */ /* 0x002fc400078e0214 */
[----:B------:R-:W3:Y:S04]  /*1287f0*/  LDL.LU R41, [R1+0x5e70] ;  /* 0x005e700001297983 */ /* 0x000ee80000300800 */
[----:B------:R1:W-:Y:S04]  /*128800*/  @P1 STG.E [R24.64], R40 ;  /* 0x0000002818001986 */ /* 0x0003e8000c101904 */
[----:B--2---:R2:W-:Y:S04]  /*128810*/  @P2 STG.E [R26.64], R251 ;  /* 0x000000fb1a002986 */ /* 0x0045e8000c101904 */
[----:B----4-:R4:W-:Y:S01]  /*128820*/  @P4 STG.E [R224.64], R248 ;  /* 0x000000f8e0004986 */ /* 0x0109e2000c101904 */
[----:B-1----:R-:W-:-:S03]  /*128830*/  IMAD.WIDE R24, R2, 0x4, R16 ;  /* 0x0000000402187825 */ /* 0x002fc600078e0210 */
[----:B------:R-:W3:Y:S01]  /*128840*/  LDL.LU R40, [R1+0x2a0] ;  /* 0x0002a00001287983 */ /* 0x000ee20000300800 */
[----:B------:R-:W-:-:S03]  /*128850*/  IMAD.WIDE R2, R2, 0x4, R22 ;  /* 0x0000000402027825 */ /* 0x000fc600078e0216 */
[----:B--2---:R-:W2:Y:S01]  /*128860*/  LDL.LU R251, [R1+0x304] ;  /* 0x0003040001fb7983 */ /* 0x004ea20000300800 */
[----:B------:R-:W-:-:S03]  /*128870*/  IMAD.WIDE R26, R226, 0x4, R20 ;  /* 0x00000004e21a7825 */ /* 0x000fc600078e0214 */
[----:B----4-:R-:W4:Y:S04]  /*128880*/  LDL.LU R248, [R1+0x2f4] ;  /* 0x0002f40001f87983 */ /* 0x010f280000300800 */
[----:B------:R1:W-:Y:S04]  /*128890*/  @P0 STG.E [R24.64], R250 ;  /* 0x000000fa18000986 */ /* 0x0003e8000c101904 */
[----:B------:R1:W-:Y:S04]  /*1288a0*/  @P5 STG.E [R2.64], R249 ;  /* 0x000000f902005986 */ /* 0x0003e8000c101904 */
[----:B------:R1:W-:Y:S04]  /*1288b0*/  @P6 STG.E [R26.64], R42 ;  /* 0x0000002a1a006986 */ /* 0x0003e8000c101904 */
[----:B-1----:R-:W2:Y:S04]  /*1288c0*/  LDL.LU R250, [R1+0x2d4] ;  /* 0x0002d40001fa7983 */ /* 0x002ea80000300800 */
[----:B------:R-:W2:Y:S04]  /*1288d0*/  LDL.LU R249, [R1+0x2a4] ;  /* 0x0002a40001f97983 */ /* 0x000ea80000300800 */
[----:B------:R-:W2:Y:S04]  /*1288e0*/  LDL.LU R26, [R1+0x2f0] ;  /* 0x0002f000011a7983 */ /* 0x000ea80000300800 */
[----:B------:R-:W4:Y:S04]  /*1288f0*/  LDL.LU R27, [R1+0x2d0] ;  /* 0x0002d000011b7983 */ /* 0x000f280000300800 */
[----:B------:R-:W4:Y:S04]  /*128900*/  LDL.LU R225, [R1+0x5e74] ;  /* 0x005e740001e17983 */ /* 0x000f280000300800 */
[----:B------:R-:W4:Y:S01]  /*128910*/  LDL.LU R42, [R1+0x5e78] ;  /* 0x005e7800012a7983 */ /* 0x000f220000300800 */
[----:B------:R-:W-:-:S02]  /*128920*/  ISETP.LT.AND P1, PT, R246, c[0x0][0x178], !P3 ;  /* 0x00005e00f6007a0c */ /* 0x000fc40005f21270 */
[----:B------:R-:W-:Y:S01]  /*128930*/  ISETP.LT.AND P4, PT, R245, c[0x0][0x178], !P3 ;  /* 0x00005e00f5007a0c */ /* 0x000fe20005f81270 */
[----:B------:R-:W-:Y:S01]  /*128940*/  IMAD.WIDE R24, R226, 0x4, R18 ;  /* 0x00000004e2187825 */ /* 0x000fe200078e0212 */
[----:B------:R-:W-:Y:S01]  /*128950*/  ISETP.LT.AND P3, PT, R244, c[0x0][0x178], !P3 ;  /* 0x00005e00f4007a0c */ /* 0x000fe20005f61270 */
[----:B------:R-:W4:Y:S02]  /*128960*/  LDL.LU R227, [R1+0x278] ;  /* 0x0002780001e37983 */ /* 0x000f240000300800 */
[C---:B------:R-:W-:Y:S01]  /*128970*/  IMAD.WIDE R2, R226.reuse, 0x4, R16 ;  /* 0x00000004e2027825 */ /* 0x040fe200078e0210 */
[----:B------:R-:W-:Y:S02]  /*128980*/  IADD3 R224, R226, c[0x0][0x198], RZ ;  /* 0x00006600e2e07a10 */ /* 0x000fe40007ffe0ff */
[----:B---3--:R-:W-:Y:S02]  /*128990*/  ISETP.GE.AND P2, PT, R43, c[0x0][0x17c], PT ;  /* 0x00005f002b007a0c */ /* 0x008fe40003f46270 */
[----:B------:R-:W3:Y:S02]  /*1289a0*/  LDL.LU R43, [R1+0x1a8] ;  /* 0x0001a800012b7983 */ /* 0x000ee40000300800 */
[----:B------:R-:W-:-:S02]  /*1289b0*/  ISETP.LT.AND P5, PT, R247, c[0x0][0x178], !P2 ;  /* 0x00005e00f7007a0c */ /* 0x000fc400057a1270 */
[----:B------:R-:W-:Y:S02]  /*1289c0*/  ISETP.LT.AND P6, PT, R246, c[0x0][0x178], !P2 ;  /* 0x00005e00f6007a0c */ /* 0x000fe400057c1270 */
[----:B------:R-:W-:Y:S02]  /*1289d0*/  ISETP.GE.AND P0, PT, R41, c[0x0][0x17c], PT ;  /* 0x00005f0029007a0c */ /* 0x000fe40003f06270 */
[----:B------:R-:W3:Y:S04]  /*1289e0*/  LDL.LU R41, [R1+0x188] ;  /* 0x0001880001297983 */ /* 0x000ee80000300800 */
[----:B--2---:R1:W-:Y:S04]  /*1289f0*/  @P1 STG.E [R24.64], R26 ;  /* 0x0000001a18001986 */ /* 0x0043e8000c101904 */
[----:B----4-:R2:W-:Y:S01]  /*128a00*/  @P4 STG.E [R2.64], R27 ;  /* 0x0000001b02004986 */ /* 0x0105e2000c101904 */
[----:B------:R-:W-:-:S02]  /*128a10*/  ISETP.LT.AND P4, PT, R245, c[0x0][0x178], !P2 ;  /* 0x00005e00f5007a0c */ /* 0x000fc40005781270 */
[----:B------:R-:W-:Y:S01]  /*128a20*/  ISETP.LT.AND P2, PT, R244, c[0x0][0x178], !P2 ;  /* 0x00005e00f4007a0c */ /* 0x000fe20005741270 */
[----:B-1----:R-:W-:-:S04]  /*128a30*/  IMAD.WIDE R24, R224, 0x4, R20 ;  /* 0x00000004e0187825 */ /* 0x002fc800078e0214 */
[----:B--2---:R-:W-:-:S04]  /*128a40*/  IMAD.WIDE R2, R226, 0x4, R22 ;  /* 0x00000004e2027825 */ /* 0x004fc800078e0216 */
[C---:B------:R-:W-:Y:S01]  /*128a50*/  IMAD.WIDE R26, R224.reuse, 0x4, R18 ;  /* 0x00000004e01a7825 */ /* 0x040fe200078e0212 */
[----:B------:R1:W-:Y:S04]  /*128a60*/  @P3 STG.E [R2.64], R40 ;  /* 0x0000002802003986 */ /* 0x0003e8000c101904 */
[----:B------:R2:W-:Y:S04]  /*128a70*/  @P5 STG.E [R24.64], R251 ;  /* 0x000000fb18005986 */ /* 0x0005e8000c101904 */
[----:B------:R4:W-:Y:S04]  /*128a80*/  @P6 STG.E [R26.64], R248 ;  /* 0x000000f81a006986 */ /* 0x0009e8000c101904 */
[----:B-1----:R-:W3:Y:S01]  /*128a90*/  LDL.LU R40, [R1+0x168] ;  /* 0x0001680001287983 */ /* 0x002ee20000300800 */
[----:B------:R-:W-:-:S03]  /*128aa0*/  IMAD.WIDE R2, R224, 0x4, R22 ;  /* 0x00000004e0027825 */ /* 0x000fc600078e0216 */
[----:B--2---:R-:W2:Y:S01]  /*128ab0*/  LDL.LU R251, [R1+0x27c] ;  /* 0x00027c0001fb7983 */ /* 0x004ea20000300800 */
[----:B------:R-:W-:-:S03]  /*128ac0*/  IMAD.WIDE R24, R224, 0x4, R16 ;  /* 0x00000004e0187825 */ /* 0x000fc600078e0210 */
[----:B----4-:R-:W4:Y:S04]  /*128ad0*/  LDL.LU R248, [R1+0x1ac] ;  /* 0x0001ac0001f87983 */ /* 0x010f280000300800 */
[----:B------:R1:W-:Y:S01]  /*128ae0*/  @P4 STG.E [R24.64], R250 ;  /* 0x000000fa18004986 */ /* 0x0003e2000c101904 */
[----:B------:R-:W-:-:S03]  /*128af0*/  ISETP.GE.AND P4, PT, R42, c[0x0][0x17c], PT ;  /* 0x00005f002a007a0c */ /* 0x000fc60003f86270 */
[----:B------:R1:W-:Y:S04]  /*128b00*/  @P2 STG.E [R2.64], R249 ;  /* 0x000000f902002986 */ /* 0x0003e8000c101904 */
[----:B-1----:R-:W4:Y:S04]  /*128b10*/  LDL.LU R250, [R1+0x18c] ;  /* 0x00018c0001fa7983 */ /* 0x002f280000300800 */
[----:B------:R-:W4:Y:S04]  /*128b20*/  LDL.LU R249, [R1+0x16c] ;  /* 0x00016c0001f97983 */ /* 0x000f280000300800 */
[----:B------:R-:W4:Y:S01]  /*128b30*/  LDL.LU R42, [R1+0x2b8] ;  /* 0x0002b800012a7983 */ /* 0x000f220000300800 */
[----:B------:R-:W-:-:S02]  /*128b40*/  ISETP.LT.AND P3, PT, R247, c[0x0][0x178], !P0 ;  /* 0x00005e00f7007a0c */ /* 0x000fc40004761270 */
[----:B------:R-:W-:Y:S02]  /*128b50*/  ISETP.GE.AND P1, PT, R225, c[0x0][0x17c], PT ;  /* 0x00005f00e1007a0c */ /* 0x000fe40003f26270 */
[----:B------:R-:W-:Y:S02]  /*128b60*/  ISETP.LT.AND P5, PT, R246, c[0x0][0x178], !P0 ;  /* 0x00005e00f6007a0c */ /* 0x000fe400047a1270 */
[----:B------:R-:W-:Y:S02]  /*128b70*/  IADD3 R225, R224, c[0x0][0x198], RZ ;  /* 0x00006600e0e17a10 */ /* 0x000fe40007ffe0ff */
[----:B------:R-:W-:-:S03]  /*128b80*/  ISETP.LT.AND P6, PT, R245, c[0x0][0x178], !P0 ;  /* 0x00005e00f5007a0c */ /* 0x000fc600047c1270 */
[----:B------:R-:W-:Y:S01]  /*128b90*/  IMAD.WIDE R26, R225, 0x4, R20 ;  /* 0x00000004e11a7825 */ /* 0x000fe200078e0214 */
[----:B------:R-:W-:-:S03]  /*128ba0*/  ISETP.LT.AND P0, PT, R244, c[0x0][0x178], !P0 ;  /* 0x00005e00f4007a0c */ /* 0x000fc60004701270 */
[----:B------:R-:W-:Y:S01]  /*128bb0*/  IMAD.WIDE R2, R225, 0x4, R18 ;  /* 0x00000004e1027825 */ /* 0x000fe200078e0212 */
[----:B------:R-:W-:Y:S01]  /*128bc0*/  ISETP.LT.AND P2, PT, R247, c[0x0][0x178], !P1 ;  /* 0x00005e00f7007a0c */ /* 0x000fe20004f41270 */
[----:B------:R1:W-:Y:S01]  /*128bd0*/  @P3 STG.E [R26.64], R227 ;  /* 0x000000e31a003986 */ /* 0x0003e2000c101904 */
[----:B------:R-:W-:Y:S01]  /*128be0*/  ISETP.LT.AND P3, PT, R246, c[0x0][0x178], !P1 ;  /* 0x00005e00f6007a0c */ /* 0x000fe20004f61270 */
[C---:B------:R-:W-:Y:S01]  /*128bf0*/  IMAD.WIDE R24, R225.reuse, 0x4, R16 ;  /* 0x00000004e1187825 */ /* 0x040fe200078e0210 */
[----:B------:R-:W-:-:S05]  /*128c00*/  IADD3 R224, R225, c[0x0][0x198], RZ ;  /* 0x00006600e1e07a10 */ /* 0x000fca0007ffe0ff */
[----:B-1----:R-:W-:Y:S01]  /*128c10*/  IMAD.WIDE R26, R224, 0x4, R18 ;  /* 0x00000004e01a7825 */ /* 0x002fe200078e0212 */
[----:B---3--:R1:W-:Y:S01]  /*128c20*/  @P5 STG.E [R2.64], R43 ;  /* 0x0000002b02005986 */ /* 0x0083e2000c101904 */
[----:B------:R-:W-:Y:S02]  /*128c30*/  ISETP.LT.AND P5, PT, R244, c[0x0][0x178], !P1 ;  /* 0x00005e00f4007a0c */ /* 0x000fe40004fa1270 */
[----:B------:R-:W-:Y:S01]  /*128c40*/  ISETP.LT.AND P1, PT, R245, c[0x0][0x178], !P1 ;  /* 0x00005e00f5007a0c */ /* 0x000fe20004f21270 */
[----:B-1----:R-:W-:Y:S01]  /*128c50*/  IMAD.WIDE R2, R225, 0x4, R22 ;  /* 0x00000004e1027825 */ /* 0x002fe200078e0216 */
[C---:B------:R-:W-:Y:S01]  /*128c60*/  IADD3 R225, R224.reuse, c[0x0][0x198], RZ ;  /* 0x00006600e0e17a10 */ /* 0x040fe20007ffe0ff */
        /* <DEDUP_REMOVED lines=10> */
[----:B--2---:R-:W-:-:S03]  /*128d10*/  IMAD.WIDE R24, R224, 0x4, R22 ;  /* 0x00000004e0187825 */ /* 0x004fc600078e0216 */
[----:B------:R-:W2:Y:S01]  /*128d20*/  LDL.LU R251, [R1+0x2bc] ;  /* 0x0002bc0001fb7983 */ /* 0x000ea20000300800 */
[----:B----4-:R-:W-:-:S03]  /*128d30*/  IMAD.WIDE R26, R225, 0x4, R20 ;  /* 0x00000004e11a7825 */ /* 0x010fc600078e0214 */
[----:B------:R-:W4:Y:S04]  /*128d40*/  LDL.LU R248, [R1+0x28c] ;  /* 0x00028c0001f87983 */ /* 0x000f280000300800 */
        /* <DEDUP_REMOVED lines=11> */
[C---:B------:R-:W-:Y:S01]  /*128e00*/  IMAD.WIDE R24, R225.reuse, 0x4, R18 ;  /* 0x00000004e1187825 */ /* 0x040fe200078e0212 */
[----:B------:R-:W-:Y:S01]  /*128e10*/  ISETP.LT.AND P4, PT, R244, c[0x0][0x178], !P4 ;  /* 0x00005e00f4007a0c */ /* 0x000fe20006781270 */
[----:B------:R-:W4:Y:S02]  /*128e20*/  LDL.LU R227, [R1+0x2e8] ;  /* 0x0002e80001e37983 */ /* 0x000f240000300800 */
[C---:B------:R-:W-:Y:S01]  /*128e30*/  IMAD.WIDE R2, R225.reuse, 0x4, R16 ;  /* 0x00000004e1027825 */ /* 0x040fe200078e0210 */
[----:B------:R-:W-:Y:S02]  /*128e40*/  IADD3 R224, R225, c[0x0][0x198], RZ ;  /* 0x00006600e1e07a10 */ /* 0x000fe40007ffe0ff */
[----:B---3--:R-:W-:Y:S02]  /*128e50*/  ISETP.GE.AND P2, PT, R43, c[0x0][0x17c], PT ;  /* 0x00005f002b007a0c */ /* 0x008fe40003f46270 */
[----:B------:R-:W4:Y:S02]  /*128e60*/  LDL.LU R43, [R1+0x2c8] ;  /* 0x0002c800012b7983 */ /* 0x000f240000300800 */
[----:B------:R-:W-:-:S02]  /*128e70*/  ISETP.LT.AND P5, PT, R247, c[0x0][0x178], !P2 ;  /* 0x00005e00f7007a0c */ /* 0x000fc400057a1270 */
[----:B------:R-:W-:Y:S02]  /*128e80*/  ISETP.LT.AND P6, PT, R246, c[0x0][0x178], !P2 ;  /* 0x00005e00f6007a0c */ /* 0x000fe400057c1270 */
[----:B------:R-:W-:Y:S02]  /*128e90*/  ISETP.GE.AND P1, PT, R41, c[0x0][0x17c], PT ;  /* 0x00005f0029007a0c */ /* 0x000fe40003f26270 */
[----:B------:R-:W4:Y:S04]  /*128ea0*/  LDL.LU R41, [R1+0x298] ;  /* 0x0002980001297983 */ /* 0x000f280000300800 */
[----:B--2---:R1:W-:Y:S04]  /*128eb0*/  @P0 STG.E [R24.64], R26 ;  /* 0x0000001a18000986 */ /* 0x0043e8000c101904 */
[----:B----4-:R2:W-:Y:S01]  /*128ec0*/  @P3 STG.E [R2.64], R27 ;  /* 0x0000001b02003986 */ /* 0x0105e2000c101904 */
[----:B-1----:R-:W-:-:S04]  /*128ed0*/  IMAD.WIDE R24, R224, 0x4, R20 ;  /* 0x00000004e0187825 */ /* 0x002fc800078e0214 */
[----:B--2---:R-:W-:-:S04]  /*128ee0*/  IMAD.WIDE R2, R225, 0x4, R22 ;  /* 0x00000004e1027825 */ /* 0x004fc800078e0216 */
[----:B------:R-:W-:Y:S01]  /*128ef0*/  IMAD.WIDE R26, R224, 0x4, R18 ;  /* 0x00000004e01a7825 */ /* 0x000fe200078e0212 */
[----:B------:R1:W-:Y:S01]  /*128f00*/  @P4 STG.E [R2.64], R40 ;  /* 0x0000002802004986 */ /* 0x0003e2000c101904 */
[----:B------:R-:W-:-:S03]  /*128f10*/  ISETP.LT.AND P3, PT, R245, c[0x0][0x178], !P2 ;  /* 0x00005e00f5007a0c */ /* 0x000fc60005761270 */
[----:B------:R2:W-:Y:S01]  /*128f20*/  @P5 STG.E [R24.64], R251 ;  /* 0x000000fb18005986 */ /* 0x0005e2000c101904 */
[----:B------:R-:W-:-:S03]  /*128f30*/  ISETP.LT.AND P2, PT, R244, c[0x0][0x178], !P2 ;  /* 0x00005e00f4007a0c */ /* 0x000fc60005741270 */
[----:B------:R4:W-:Y:S04]  /*128f40*/  @P6 STG.E [R26.64], R248 ;  /* 0x000000f81a006986 */ /* 0x0009e8000c101904 */
[----:B-1----:R-:W3:Y:S04]  /*128f50*/  LDL.LU R40, [R1+0x128] ;  /* 0x0001280001287983 */ /* 0x002ee80000300800 */
[----:B--2---:R-:W2:Y:S04]  /*128f60*/  LDL.LU R251, [R1+0x2ec] ;  /* 0x0002ec0001fb7983 */ /* 0x004ea80000300800 */
[----:B----4-:R-:W4:Y:S01]  /*128f70*/  LDL.LU R248, [R1+0x2cc] ;  /* 0x0002cc0001f87983 */ /* 0x010f220000300800 */
[----:B------:R-:W-:-:S04]  /*128f80*/  IMAD.WIDE R2, R224, 0x4, R16 ;  /* 0x00000004e0027825 */ /* 0x000fc800078e0210 */
[----:B------:R-:W-:Y:S01]  /*128f90*/  IMAD.WIDE R24, R224, 0x4, R22 ;  /* 0x00000004e0187825 */ /* 0x000fe200078e0216 */
[----:B------:R1:W-:Y:S01]  /*128fa0*/  @P3 STG.E [R2.64], R250 ;  /* 0x000000fa02003986 */ /* 0x0003e2000c101904 */
[----:B------:R-:W-:-:S03]  /*128fb0*/  ISETP.GE.AND P3, PT, R42, c[0x0][0x17c], PT ;  /* 0x00005f002a007a0c */ /* 0x000fc60003f66270 */
[----:B------:R1:W-:Y:S04]  /*128fc0*/  @P2 STG.E [R24.64], R249 ;  /* 0x000000f918002986 */ /* 0x0003e8000c101904 */
[----:B-1----:R-:W4:Y:S04]  /*128fd0*/  LDL.LU R250, [R1+0x29c] ;  /* 0x00029c0001fa7983 */ /* 0x002f280000300800 */
[----:B------:R-:W4:Y:S04]  /*128fe0*/  LDL.LU R249, [R1+0x12c] ;  /* 0x00012c0001f97983 */ /* 0x000f280000300800 */
[----:B------:R-:W4:Y:S01]  /*128ff0*/  LDL.LU R42, [R1+0x308] ;  /* 0x00030800012a7983 */ /* 0x000f220000300800 */
[----:B------:R-:W-:-:S02]  /*129000*/  ISETP.LT.AND P4, PT, R247, c[0x0][0x178], !P1 ;  /* 0x00005e00f7007a0c */ /* 0x000fc40004f81270 */
[----:B------:R-:W-:Y:S02]  /*129010*/  IADD3 R224, R224, c[0x0][0x198], RZ ;  /* 0x00006600e0e07a10 */ /* 0x000fe40007ffe0ff */
[----:B------:R-:W-:Y:S02]  /*129020*/  ISETP.LT.AND P5, PT, R246, c[0x0][0x178], !P1 ;  /* 0x00005e00f6007a0c */ /* 0x000fe40004fa1270 */
[----:B------:R-:W-:Y:S01]  /*129030*/  ISETP.LT.AND P6, PT, R245, c[0x0][0x178], !P1 ;  /* 0x00005e00f5007a0c */ /* 0x000fe20004fc1270 */
[----:B------:R-:W-:Y:S01]  /*129040*/  IMAD.WIDE R2, R224, 0x4, R20 ;  /* 0x00000004e0027825 */ /* 0x000fe200078e0214 */
[----:B------:R-:W-:Y:S02]  /*129050*/  ISETP.GE.AND P0, PT, R226, c[0x0][0x17c], PT ;  /* 0x00005f00e2007a0c */ /* 0x000fe40003f06270 */
[----:B------:R-:W-:Y:S01]  /*129060*/  ISETP.LT.AND P1, PT, R244, c[0x0][0x178], !P1 ;  /* 0x00005e00f4007a0c */ /* 0x000fe20004f21270 */
[----:B------:R-:W-:Y:S01]  /*129070*/  IMAD.WIDE R24, R224, 0x4, R18 ;  /* 0x00000004e0187825 */ /* 0x000fe200078e0212 */
[----:B------:R-:W-:Y:S01]  /*129080*/  ISETP.LT.AND P2, PT, R247, c[0x0][0x178], !P0 ;  /* 0x00005e00f7007a0c */ /* 0x000fe20004741270 */
[----:B------:R1:W-:Y:S01]  /*129090*/  @P4 STG.E [R2.64], R227 ;  /* 0x000000e302004986 */ /* 0x0003e2000c101904 */
[----:B------:R-:W-:Y:S01]  /*1290a0*/  ISETP.LT.AND P4, PT, R246, c[0x0][0x178], !P0 ;  /* 0x00005e00f6007a0c */ /* 0x000fe20004781270 */
[C---:B------:R-:W-:Y:S01]  /*1290b0*/  IMAD.WIDE R26, R224.reuse, 0x4, R16 ;  /* 0x00000004e01a7825 */ /* 0x040fe200078e0210 */
[C---:B------:R-:W-:Y:S01]  /*1290c0*/  IADD3 R225, R224.reuse, c[0x0][0x198], RZ ;  /* 0x00006600e0e17a10 */ /* 0x040fe20007ffe0ff */
[----:B------:R-:W4:Y:S02]  /*1290d0*/  LDL.LU R226, [R1+0x2d8] ;  /* 0x0002d80001e27983 */ /* 0x000f240000300800 */
[----:B-1----:R-:W-:Y:S01]  /*1290e0*/  IMAD.WIDE R2, R224, 0x4, R22 ;  /* 0x00000004e0027825 */ /* 0x002fe200078e0216 */
[----:B------:R-:W-:Y:S01]  /*1290f0*/  IADD3 R224, R225, c[0x0][0x198], RZ ;  /* 0x00006600e1e07a10 */ /* 0x000fe20007ffe0ff */
[----:B------:R1:W-:Y:S01]  /*129100*/  @P5 STG.E [R24.64], R43 ;  /* 0x0000002b18005986 */ /* 0x0003e2000c101904 */
[----:B------:R-:W-:-:S02]  /*129110*/  ISETP.LT.AND P5, PT, R244, c[0x0][0x178], !P0 ;  /* 0x00005e00f4007a0c */ /* 0x000fc400047a1270 */
[----:B------:R-:W-:Y:S01]  /*129120*/  ISETP.LT.AND P0, PT, R245, c[0x0][0x178], !P0 ;  /* 0x00005e00f5007a0c */ /* 0x000fe20004701270 */
[----:B-1----:R-:W4:Y:S01]  /*129130*/  LDL.LU R43, [R1+0x5e8c] ;  /* 0x005e8c00012b7983 */ /* 0x002f220000300800 */
[----:B------:R-:W-:-:S03]  /*129140*/  IMAD.WIDE R24, R225, 0x4, R20 ;  /* 0x00000004e1187825 */ /* 0x000fc600078e0214 */
[----:B------:R1:W-:Y:S01]  /*129150*/  @P6 STG.E [R26.64], R41 ;  /* 0x000000291a006986 */ /* 0x0003e2000c101904 */
[----:B------:R-:W-:Y:S01]  /*129160*/  ISETP.LT.AND P6, PT, R247, c[0x0][0x178], !P3 ;  /* 0x00005e00f7007a0c */ /* 0x000fe20005fc1270 */
[C---:B-1----:R-:W-:Y:S02]  /*129170*/  IMAD.WIDE R26, R225.reuse, 0x4, R18 ;  /* 0x00000004e11a7825 */ /* 0x042fe400078e0212 */
[----:B------:R-:W4:Y:S04]  /*129180*/  LDL.LU R41, [R1+0x5e90] ;  /* 0x005e900001297983 */ /* 0x000f280000300800 */
[----:B---3--:R1:W-:Y:S04]  /*129190*/  @P1 STG.E [R2.64], R40 ;  /* 0x0000002802001986 */ /* 0x0083e8000c101904 */
[----:B--2---:R2:W-:Y:S04]  /*1291a0*/  @P2 STG.E [R24.64], R251 ;  /* 0x000000fb18002986 */ /* 0x0045e8000c101904 */
[----:B----4-:R3:W-:Y:S04]  /*1291b0*/  @P4 STG.E [R26.64], R248 ;  /* 0x000000f81a004986 */ /* 0x0107e8000c101904 */
[----:B-1----:R-:W4:Y:S01]  /*1291c0*/  LDL.LU R40, [R1+0x2a8] ;  /* 0x0002a80001287983 */ /* 0x002f220000300800 */
[----:B------:R-:W-:-:S03]  /*1291d0*/  IMAD.WIDE R2, R225, 0x4, R16 ;  /* 0x00000004e1027825 */ /* 0x000fc600078e0210 */
[----:B--2---:R-:W2:Y:S01]  /*1291e0*/  LDL.LU R251, [R1+0x30c] ;  /* 0x00030c0001fb7983 */ /* 0x004ea20000300800 */
[----:B------:R-:W-:-:S03]  /*1291f0*/  IMAD.WIDE R24, R225, 0x4, R22 ;  /* 0x00000004e1187825 */ /* 0x000fc600078e0216 */
[----:B---3--:R-:W3:Y:S04]  /*129200*/  LDL.LU R248, [R1+0x2fc] ;  /* 0x0002fc0001f87983 */ /* 0x008ee80000300800 */
[----:B------:R-:W2:Y:S01]  /*129210*/  LDL.LU R225, [R1+0x2f8] ;  /* 0x0002f80001e17983 */ /* 0x000ea20000300800 */
[----:B------:R-:W-:-:S03]  /*129220*/  IMAD.WIDE R26, R224, 0x4, R20 ;  /* 0x00000004e01a7825 */ /* 0x000fc600078e0214 */
[----:B------:R1:W-:Y:S04]  /*129230*/  @P0 STG.E [R2.64], R250 ;  /* 0x000000fa02000986 */ /* 0x0003e8000c101904 */
[----:B------:R1:W-:Y:S04]  /*129240*/  @P5 STG.E [R24.64], R249 ;  /* 0x000000f918005986 */ /* 0x0003e8000c101904 */
[----:B------:R1:W-:Y:S04]  /*129250*/  @P6 STG.E [R26.64], R42 ;  /* 0x0000002a1a006986 */ /* 0x0003e8000c101904 */
[----:B-1----:R-:W3:Y:S04]  /*129260*/  LDL.LU R250, [R1+0x2dc] ;  /* 0x0002dc0001fa7983 */ /* 0x002ee80000300800 */
[----:B------:R-:W3:Y:S04]  /*129270*/  LDL.LU R249, [R1+0x2ac] ;  /* 0x0002ac0001f97983 */ /* 0x000ee80000300800 */
[----:B------:R-:W3:Y:S04]  /*129280*/  LDL.LU R3, [R1+0x5e94] ;  /* 0x005e940001037983 */ /* 0x000ee80000300800 */
[----:B------:R-:W3:Y:S01]  /*129290*/  LDL.LU R42, [R1+0x5e98] ;  /* 0x005e9800012a7983 */ /* 0x000ee20000300800 */
[----:B------:R-:W-:-:S02]  /*1292a0*/  ISETP.LT.AND P1, PT, R246, c[0x0][0x178], !P3 ;  /* 0x00005e00f6007a0c */ /* 0x000fc40005f21270 */
[----:B------:R-:W-:Y:S01]  /*1292b0*/  ISETP.LT.AND P4, PT, R245, c[0x0][0x178], !P3 ;  /* 0x00005e00f5007a0c */ /* 0x000fe20005f81270 */
[----:B------:R-:W-:Y:S01]  /*1292c0*/  IMAD.WIDE R24, R224, 0x4, R18 ;  /* 0x00000004e0187825 */ /* 0x000fe200078e0212 */
[----:B------:R-:W-:Y:S01]  /*1292d0*/  ISETP.LT.AND P3, PT, R244, c[0x0][0x178], !P3 ;  /* 0x00005e00f4007a0c */ /* 0x000fe20005f61270 */
[----:B------:R-:W3:Y:S02]  /*1292e0*/  LDL.LU R227, [R1+0x350] ;  /* 0x0003500001e37983 */ /* 0x000ee40000300800 */
[C---:B------:R-:W-:Y:S01]  /*1292f0*/  IMAD.WIDE R26, R224.reuse, 0x4, R16 ;  /* 0x00000004e01a7825 */ /* 0x040fe200078e0210 */
[----:B------:R-:W-:Y:S02]  /*129300*/  IADD3 R2, R224, c[0x0][0x198], RZ ;  /* 0x00006600e0027a10 */ /* 0x000fe40007ffe0ff */
[----:B------:R-:W-:Y:S02]  /*129310*/  ISETP.GE.AND P2, PT, R43, c[0x0][0x17c], PT ;  /* 0x00005f002b007a0c */ /* 0x000fe40003f46270 */
[----:B------:R-:W3:Y:S02]  /*129320*/  LDL.LU R43, [R1+0x330] ;  /* 0x00033000012b7983 */ /* 0x000ee40000300800 */
[----:B------:R-:W-:-:S02]  /*129330*/  ISETP.LT.AND P5, PT, R247, c[0x0][0x178], !P2 ;  /* 0x00005e00f7007a0c */ /* 0x000fc400057a1270 */
        /* <DEDUP_REMOVED lines=9> */
[----:B----4-:R1:W-:Y:S03]  /*1293d0*/  @P3 STG.E [R24.64], R40 ;  /* 0x0000002818003986 */ /* 0x0103e6000c101904 */
[C---:B------:R-:W-:Y:S01]  /*1293e0*/  IMAD.WIDE R224, R2.reuse, 0x4, R18 ;  /* 0x0000000402e07825 */ /* 0x040fe200078e0212 */
[----:B------:R2:W-:Y:S04]  /*1293f0*/  @P5 STG.E [R26.64], R251 ;  /* 0x000000fb1a005986 */ /* 0x0005e8000c101904 */
[----:B---3--:R3:W-:Y:S04]  /*129400*/  @P6 STG.E [R224.64], R248 ;  /* 0x000000f8e0006986 */ /* 0x0087e8000c101904 */
[----:B-1----:R-:W4:Y:S01]  /*129410*/  LDL.LU R40, [R1+0x150] ;  /* 0x0001500001287983 */ /* 0x002f220000300800 */
[----:B------:R-:W-:-:S03]  /*129420*/  IMAD.WIDE R24, R2, 0x4, R16 ;  /* 0x0000000402187825 */ /* 0x000fc600078e0210 */
[----:B--2---:R-:W2:Y:S01]  /*129430*/  LDL.LU R251, [R1+0x354] ;  /* 0x0003540001fb7983 */ /* 0x004ea20000300800 */
[----:B------:R-:W-:-:S03]  /*129440*/  IMAD.WIDE R26, R2, 0x4, R22 ;  /* 0x00000004021a7825 */ /* 0x000fc600078e0216 */
[----:B---3--:R-:W3:Y:S04]  /*129450*/  LDL.LU R248, [R1+0x334] ;  /* 0x0003340001f87983 */ /* 0x008ee80000300800 */
[----:B------:R1:W-:Y:S01]  /*129460*/  @P4 STG.E [R24.64], R250 ;  /* 0x000000fa18004986 */ /* 0x0003e2000c101904 */
[----:B------:R-:W-:-:S03]  /*129470*/  ISETP.GE.AND P4, PT, R42, c[0x0][0x17c], PT ;  /* 0x00005f002a007a0c */ /* 0x000fc60003f86270 */
[----:B------:R1:W-:Y:S04]  /*129480*/  @P2 STG.E [R26.64], R249 ;  /* 0x000000f91a002986 */ /* 0x0003e8000c101904 */
[----:B-1----:R-:W3:Y:S04]  /*129490*/  LDL.LU R250, [R1+0x324] ;  /* 0x0003240001fa7983 */ /* 0x002ee80000300800 */
[----:B------:R-:W3:Y:S04]  /*1294a0*/  LDL.LU R249, [R1+0x154] ;  /* 0x0001540001f97983 */ /* 0x000ee80000300800 */
[----:B------:R-:W3:Y:S01]  /*1294b0*/  LDL.LU R42, [R1+0x390] ;  /* 0x00039000012a7983 */ /* 0x000ee20000300800 */
[----:B------:R-:W-:-:S02]  /*1294c0*/  ISETP.LT.AND P3, PT, R247, c[0x0][0x178], !P0 ;  /* 0x00005e00f7007a0c */ /* 0x000fc40004761270 */
[----:B------:R-:W-:Y:S02]  /*1294d0*/  ISETP.GE.AND P1, PT, R3, c[0x0][0x17c], PT ;  /* 0x00005f0003007a0c */ /* 0x000fe40003f26270 */
[----:B------:R-:W-:Y:S02]  /*1294e0*/  IADD3 R3, R2, c[0x0][0x198], RZ ;  /* 0x0000660002037a10 */ /* 0x000fe40007ffe0ff */
[----:B------:R-:W-:Y:S02]  /*1294f0*/  ISETP.LT.AND P5, PT, R246, c[0x0][0x178], !P0 ;  /* 0x00005e00f6007a0c */ /* 0x000fe400047a1270 */
[----:B------:R-:W-:Y:S01]  /*129500*/  ISETP.LT.AND P6, PT, R245, c[0x0][0x178], !P0 ;  /* 0x00005e00f5007a0c */ /* 0x000fe200047c1270 */
[----:B------:R-:W-:Y:S01]  /*129510*/  IMAD.WIDE R224, R3, 0x4, R20 ;  /* 0x0000000403e07825 */ /* 0x000fe200078e0214 */
[----:B------:R-:W-:Y:S02]  /*129520*/  ISETP.LT.AND P0, PT, R244, c[0x0][0x178], !P0 ;  /* 0x00005e00f4007a0c */ /* 0x000fe40004701270 */
[----:B------:R-:W-:Y:S01]  /*129530*/  ISETP.LT.AND P2, PT, R247, c[0x0][0x178], !P1 ;  /* 0x00005e00f7007a0c */ /* 0x000fe20004f41270 */
[----:B------:R-:W-:Y:S01]  /*129540*/  IMAD.WIDE R24, R3, 0x4, R18 ;  /* 0x0000000403187825 */ /* 0x000fe200078e0212 */
[----:B------:R1:W-:Y:S01]  /*129550*/  @P3 STG.E [R224.64], R227 ;  /* 0x000000e3e0003986 */ /* 0x0003e2000c101904 */
[----:B------:R-:W-:-:S02]  /*129560*/  ISETP.LT.AND P3, PT, R246, c[0x0][0x178], !P1 ;  /* 0x00005e00f6007a0c */ /* 0x000fc40004f61270 */
[C---:B------:R-:W-:Y:S01]  /*129570*/  IMAD.WIDE R26, R3.reuse, 0x4, R16 ;  /* 0x00000004031a7825 */ /* 0x040fe200078e0210 */
[----:B------:R-:W-:-:S05]  /*129580*/  IADD3 R2, R3, c[0x0][0x198], RZ ;  /* 0x0000660003027a10 */ /* 0x000fca0007ffe0ff */
[----:B-1----:R-:W-:Y:S01]  /*129590*/  IMAD.WIDE R224, R2, 0x4, R20 ;  /* 0x0000000402e07825 */ /* 0x002fe200078e0214 */
[----:B------:R1:W-:Y:S01]  /*1295a0*/  @P5 STG.E [R24.64], R43 ;  /* 0x0000002b18005986 */ /* 0x0003e2000c101904 */
[----:B------:R-:W-:Y:S02]  /*1295b0*/  ISETP.LT.AND P5, PT, R244, c[0x0][0x178], !P1 ;  /* 0x00005e00f4007a0c */ /* 0x000fe40004fa1270 */
[----:B------:R-:W-:Y:S01]  /*1295c0*/  ISETP.LT.AND P1, PT, R245, c[0x0][0x178], !P1 ;  /* 0x00005e00f5007a0c */ /* 0x000fe20004f21270 */
[C---:B-1----:R-:W-:Y:S01]  /*1295d0*/  IMAD.WIDE R24, R2.reuse, 0x4, R18 ;  /* 0x0000000402187825 */ /* 0x042fe200078e0212 */
[----:B------:R-:W3:Y:S04]  /*1295e0*/  LDL.LU R43, [R1+0x5e9c] ;  /* 0x005e9c00012b7983 */ /* 0x000ee80000300800 */
[----:B------:R1:W-:Y:S01]  /*1295f0*/  @P6 STG.E [R26.64], R41 ;  /* 0x000000291a006986 */ /* 0x0003e2000c101904 */
[----:B------:R-:W-:Y:S01]  /*129600*/  ISETP.LT.AND P6, PT, R247, c[0x0][0x178], !P4 ;  /* 0x00005e00f7007a0c */ /* 0x000fe200067c1270 */
[--C-:B-1----:R-:W-:Y:S01]  /*129610*/  IMAD.WIDE R26, R3, 0x4, R22.reuse ;  /* 0x00000004031a7825 */ /* 0x102fe200078e0216 */
[C---:B------:R-:W-:Y:S01]  /*129620*/  IADD3 R3, R2.reuse, c[0x0][0x198], RZ ;  /* 0x0000660002037a10 */ /* 0x040fe20007ffe0ff */
[----:B------:R-:W3:Y:S04]  /*129630*/  LDL.LU R41, [R1+0x5ea0] ;  /* 0x005ea00001297983 */ /* 0x000ee80000300800 */
[----:B----4-:R1:W-:Y:S04]  /*129640*/  @P0 STG.E [R26.64], R40 ;  /* 0x000000281a000986 */ /* 0x0103e8000c101904 */
[----:B--2---:R2:W-:Y:S04]  /*129650*/  @P2 STG.E [R224.64], R251 ;  /* 0x000000fbe0002986 */ /* 0x0045e8000c101904 */
[----:B---3--:R3:W-:Y:S01]  /*129660*/  @P3 STG.E [R24.64], R248 ;  /* 0x000000f818003986 */ /* 0x0087e2000c101904 */
[----:B-1----:R-:W-:-:S03]  /*129670*/  IMAD.WIDE R26, R2, 0x4, R22 ;  /* 0x00000004021a7825 */ /* 0x002fc600078e0216 */
[----:B------:R-:W4:Y:S01]  /*129680*/  LDL.LU R40, [R1+0x310] ;  /* 0x0003100001287983 */ /* 0x000f220000300800 */
[----:B--2---:R-:W-:-:S03]  /*129690*/  IMAD.WIDE R224, R3, 0x4, R20 ;  /* 0x0000000403e07825 */ /* 0x004fc600078e0214 */
[----:B------:R-:W2:Y:S01]  /*1296a0*/  LDL.LU R251, [R1+0x394] ;  /* 0x0003940001fb7983 */ /* 0x000ea20000300800 */
[----:B---3--:R-:W-:-:S03]  /*1296b0*/  IMAD.WIDE R24, R2, 0x4, R16 ;  /* 0x0000000402187825 */ /* 0x008fc600078e0210 */
[----:B------:R-:W3:Y:S04]  /*1296c0*/  LDL.LU R248, [R1+0x364] ;  /* 0x0003640001f87983 */ /* 0x000ee80000300800 */
[----:B------:R1:W-:Y:S04]  /*1296d0*/  @P1 STG.E [R24.64], R250 ;  /* 0x000000fa18001986 */ /* 0x0003e8000c101904 */
[----:B------:R1:W-:Y:S04]  /*1296e0*/  @P5 STG.E [R26.64], R249 ;  /* 0x000000f91a005986 */ /* 0x0003e8000c101904 */
[----:B------:R1:W-:Y:S04]  /*1296f0*/  @P6 STG.E [R224.64], R42 ;  /* 0x0000002ae0006986 */ /* 0x0003e8000c101904 */
[----:B-1----:R-:W2:Y:S04]  /*129700*/  LDL.LU R250, [R1+0x344] ;  /* 0x0003440001fa7983 */ /* 0x002ea80000300800 */
[----:B------:R-:W2:Y:S04]  /*129710*/  LDL.LU R249, [R1+0x314] ;  /* 0x0003140001f97983 */ /* 0x000ea80000300800 */
[----:B------:R-:W2:Y:S04]  /*129720*/  LDL.LU R224, [R1+0x360] ;  /* 0x0003600001e07983 */ /* 0x000ea80000300800 */
[----:B------:R-:W3:Y:S04]  /*129730*/  LDL.LU R225, [R1+0x340] ;  /* 0x0003400001e17983 */ /* 0x000ee80000300800 */
        /* <DEDUP_REMOVED lines=9> */
[----:B------:R-:W-:Y:S02]  /*1297d0*/  ISETP.GE.AND P2, PT, R43, c[0x0][0x17c], PT ;  /* 0x00005f002b007a0c */ /* 0x000fe40003f46270 */
[----:B------:R-:W4:Y:S02]  /*1297e0*/  LDL.LU R43, [R1+0x3a0] ;  /* 0x0003a000012b7983 */ /* 0x000f240000300800 */
[----:B------:R-:W-:-:S02]  /*1297f0*/  ISETP.LT.AND P5, PT, R247, c[0x0][0x178], !P2 ;  /* 0x00005e00f7007a0c */ /* 0x000fc400057a1270 */
[----:B------:R-:W-:Y:S02]  /*129800*/  ISETP.LT.AND P6, PT, R246, c[0x0][0x178], !P2 ;  /* 0x00005e00f6007a0c */ /* 0x000fe400057c1270 */
[----:B------:R-:W-:Y:S02]  /*129810*/  ISETP.GE.AND P1, PT, R41, c[0x0][0x17c], PT ;  /* 0x00005f0029007a0c */ /* 0x000fe40003f26270 */
[----:B------:R-:W4:Y:S04]  /*129820*/  LDL.LU R41, [R1+0x370] ;  /* 0x0003700001297983 */ /* 0x000f280000300800 */
[----:B--2---:R1:W-:Y:S04]  /*129830*/  @P0 STG.E [R24.64], R224 ;  /* 0x000000e018000986 */ /* 0x0043e8000c101904 */
[----:B---3--:R2:W-:Y:S01]  /*129840*/  @P3 STG.E [R26.64], R225 ;  /* 0x000000e11a003986 */ /* 0x0085e2000c101904 */
[----:B------:R-:W-:-:S02]  /*129850*/  ISETP.LT.AND P3, PT, R245, c[0x0][0x178], !P2 ;  /* 0x00005e00f5007a0c */ /* 0x000fc40005761270 */
[----:B------:R-:W-:Y:S01]  /*129860*/  ISETP.LT.AND P2, PT, R244, c[0x0][0x178], !P2 ;  /* 0x00005e00f4007a0c */ /* 0x000fe20005741270 */
[----:B-1----:R-:W-:-:S04]  /*129870*/  IMAD.WIDE R24, R3, 0x4, R22 ;  /* 0x0000000403187825 */ /* 0x002fc800078e0216 */
[C---:B--2---:R-:W-:Y:S01]  /*129880*/  IMAD.WIDE R26, R2.reuse, 0x4, R20 ;  /* 0x00000004021a7825 */ /* 0x044fe200078e0214 */
[----:B----4-:R1:W-:Y:S03]  /*129890*/  @P4 STG.E [R24.64], R40 ;  /* 0x0000002818004986 */ /* 0x0103e6000c101904 */
[C---:B------:R-:W-:Y:S01]  /*1298a0*/  IMAD.WIDE R224, R2.reuse, 0x4, R18 ;  /* 0x0000000402e07825 */ /* 0x040fe200078e0212 */
[----:B------:R2:W-:Y:S04]  /*1298b0*/  @P5 STG.E [R26.64], R251 ;  /* 0x000000fb1a005986 */ /* 0x0005e8000c101904 */
[----:B------:R3:W-:Y:S04]  /*1298c0*/  @P6 STG.E [R224.64], R248 ;  /* 0x000000f8e0006986 */ /* 0x0007e8000c101904 */
        /* <DEDUP_REMOVED lines=12> */
[----:B------:R-:W-:Y:S02]  /*129990*/  ISETP.LT.AND P5, PT, R246, c[0x0][0x178], !P1 ;  /* 0x00005e00f6007a0c */ /* 0x000fe40004fa1270 */
[----:B------:R-:W-:Y:S02]  /*1299a0*/  IADD3 R3, R2, c[0x0][0x198], RZ ;  /* 0x0000660002037a10 */ /* 0x000fe40007ffe0ff */
[----:B------:R-:W-:Y:S02]  /*1299b0*/  ISETP.LT.AND P6, PT, R245, c[0x0][0x178], !P1 ;  /* 0x00005e00f5007a0c */ /* 0x000fe40004fc1270 */
[----:B------:R-:W-:Y:S01]  /*1299c0*/  ISETP.GE.AND P0, PT, R226, c[0x0][0x17c], PT ;  /* 0x00005f00e2007a0c */ /* 0x000fe20003f06270 */
[----:B------:R-:W-:Y:S01]  /*1299d0*/  IMAD.WIDE R224, R3, 0x4, R20 ;  /* 0x0000000403e07825 */ /* 0x000fe200078e0214 */
[----:B------:R-:W-:-:S03]  /*1299e0*/  ISETP.LT.AND P1, PT, R244, c[0x0][0x178], !P1 ;  /* 0x00005e00f4007a0c */ /* 0x000fc60004f21270 */
[----:B------:R-:W-:Y:S01]  /*1299f0*/  IMAD.WIDE R24, R3, 0x4, R18 ;  /* 0x0000000403187825 */ /* 0x000fe200078e0212 */
[----:B------:R-:W-:Y:S01]  /*129a00*/  ISETP.LT.AND P2, PT, R247, c[0x0][0x178], !P0 ;  /* 0x00005e00f7007a0c */ /* 0x000fe20004741270 */
[----:B------:R-:W-:Y:S02]  /*129a10*/  @P4 STG.E [R224.64], R227 ;  /* 0x000000e3e0004986 */ /* 0x000fe4000c101904 */
[C---:B------:R-:W-:Y:S01]  /*129a20*/  IMAD.WIDE R26, R3.reuse, 0x4, R16 ;  /* 0x00000004031a7825 */ /* 0x040fe200078e0210 */
[----:B------:R-:W-:Y:S01]  /*129a30*/  ISETP.LT.AND P4, PT, R246, c[0x0][0x178], !P0 ;  /* 0x00005e00f6007a0c */ /* 0x000fe20004781270 */
[----:B------:R1:W-:Y:S01]  /*129a40*/  @P5 STG.E [R24.64], R43 ;  /* 0x0000002b18005986 */ /* 0x0003e2000c101904 */
[----:B------:R-:W-:Y:S02]  /*129a50*/  IADD3 R2, R3, c[0x0][0x198], RZ ;  /* 0x0000660003027a10 */ /* 0x000fe40007ffe0ff */
[----:B------:R-:W-:Y:S01]  /*129a60*/  ISETP.LT.AND P5, PT, R244, c[0x0][0x178], !P0 ;  /* 0x00005e00f4007a0c */ /* 0x000fe200047a1270 */
[----:B------:R1:W-:Y:S01]  /*129a70*/  @P6 STG.E [R26.64], R41 ;  /* 0x000000291a006986 */ /* 0x0003e2000c101904 */
[----:B------:R-:W-:-:S02]  /*129a80*/  ISETP.LT.AND P0, PT, R245, c[0x0][0x178], !P0 ;  /* 0x00005e00f5007a0c */ /* 0x000fc40004701270 */
[----:B------:R-:W-:Y:S02]  /*129a90*/  ISETP.LT.AND P6, PT, R247, c[0x0][0x178], !P3 ;  /* 0x00005e00f7007a0c */ /* 0x000fe40005fc1270 */
[C---:B------:R-:W-:Y:S01]  /*129aa0*/  IADD3 R226, R2.reuse, c[0x0][0x198], RZ ;  /* 0x0000660002e27a10 */ /* 0x040fe20007ffe0ff */
[----:B-1----:R-:W-:Y:S01]  /*129ab0*/  IMAD.WIDE R24, R3, 0x4, R22 ;  /* 0x0000000403187825 */ /* 0x002fe200078e0216 */
[----:B------:R-:W3:Y:S03]  /*129ac0*/  LDL.LU R43, [R1+0x5eac] ;  /* 0x005eac00012b7983 */ /* 0x000ee60000300800 */
[C---:B------:R-:W-:Y:S01]  /*129ad0*/  IMAD.WIDE R26, R2.reuse, 0x4, R20 ;  /* 0x00000004021a7825 */ /* 0x040fe200078e0214 */
[----:B------:R-:W3:Y:S03]  /*129ae0*/  LDL.LU R41, [R1+0x5eb0] ;  /* 0x005eb00001297983 */ /* 0x000ee60000300800 */
[C---:B------:R-:W-:Y:S01]  /*129af0*/  IMAD.WIDE R224, R2.reuse, 0x4, R18 ;  /* 0x0000000402e07825 */ /* 0x040fe200078e0212 */
[----:B----4-:R1:W-:Y:S04]  /*129b00*/  @P1 STG.E [R24.64], R40 ;  /* 0x0000002818001986 */ /* 0x0103e8000c101904 */
[----:B--2---:R2:W-:Y:S04]  /*129b10*/  @P2 STG.E [R26.64], R251 ;  /* 0x000000fb1a002986 */ /* 0x0045e8000c101904 */
[----:B---3--:R3:W-:Y:S01]  /*129b20*/  @P4 STG.E [R224.64], R248 ;  /* 0x000000f8e0004986 */ /* 0x0087e2000c101904 */
[----:B-1----:R-:W-:-:S03]  /*129b30*/  IMAD.WIDE R24, R2, 0x4, R16 ;  /* 0x0000000402187825 */ /* 0x002fc600078e0210 */
[----:B------:R-:W4:Y:S01]  /*129b40*/  LDL.LU R40, [R1+0x380] ;  /* 0x0003800001287983 */ /* 0x000f220000300800 */
[----:B------:R-:W-:-:S03]  /*129b50*/  IMAD.WIDE R2, R2, 0x4, R22 ;  /* 0x0000000402027825 */ /* 0x000fc600078e0216 */
[----:B--2---:R-:W2:Y:S01]  /*129b60*/  LDL.LU R251, [R1+0x3e4] ;  /* 0x0003e40001fb7983 */ /* 0x004ea20000300800 */
[----:B------:R-:W-:-:S03]  /*129b70*/  IMAD.WIDE R26, R226, 0x4, R20 ;  /* 0x00000004e21a7825 */ /* 0x000fc600078e0214 */
[----:B---3--:R-:W3:Y:S04]  /*129b80*/  LDL.LU R248, [R1+0x3d4] ;  /* 0x0003d40001f87983 */ /* 0x008ee80000300800 */
        /* <DEDUP_REMOVED lines=11> */
[----:B------:R-:W-:Y:S01]  /*129c40*/  IMAD.WIDE R24, R226, 0x4, R18 ;  /* 0x00000004e2187825 */ /* 0x000fe200078e0212 */
[----:B------:R-:W-:Y:S01]  /*129c50*/  ISETP.LT.AND P3, PT, R244, c[0x0][0x178], !P3 ;  /* 0x00005e00f4007a0c */ /* 0x000fe20005f61270 */
[----:B------:R-:W4:Y:S01]  /*129c60*/  LDL.LU R227, [R1+0x358] ;  /* 0x0003580001e37983 */ /* 0x000f220000300800 */
[----:B------:R-:W-:Y:S01]  /*129c70*/  ISETP.GE.AND P2, PT, R43, c[0x0][0x17c], PT ;  /* 0x00005f002b007a0c */ /* 0x000fe20003f46270 */
[C---:B------:R-:W-:Y:S01]  /*129c80*/  IMAD.WIDE R2, R226.reuse, 0x4, R16 ;  /* 0x00000004e2027825 */ /* 0x040fe200078e0210 */
[----:B------:R-:W-:Y:S01]  /*129c90*/  IADD3 R224, R226, c[0x0][0x198], RZ ;  /* 0x00006600e2e07a10 */ /* 0x000fe20007ffe0ff */
[----:B------:R-:W4:Y:S01]  /*129ca0*/  LDL.LU R43, [R1+0x338] ;  /* 0x00033800012b7983 */ /* 0x000f220000300800 */
[----:B------:R-:W-:Y:S02]  /*129cb0*/  ISETP.LT.AND P5, PT, R247, c[0x0][0x178], !P2 ;  /* 0x00005e00f7007a0c */ /* 0x000fe400057a1270 */
[----:B------:R-:W-:-:S02]  /*129cc0*/  ISETP.LT.AND P6, PT, R246, c[0x0][0x178], !P2 ;  /* 0x00005e00f6007a0c */ /* 0x000fc400057c1270 */
[----:B------:R-:W-:Y:S02]  /*129cd0*/  ISETP.GE.AND P0, PT, R41, c[0x0][0x17c], PT ;  /* 0x00005f0029007a0c */ /* 0x000fe40003f06270 */
[----:B------:R-:W4:Y:S04]  /*129ce0*/  LDL.LU R41, [R1+0x328] ;  /* 0x0003280001297983 */ /* 0x000f280000300800 */
[----:B--2---:R1:W-:Y:S04]  /*129cf0*/  @P1 STG.E [R24.64], R26 ;  /* 0x0000001a18001986 */ /* 0x0043e8000c101904 */
[----:B---3--:R2:W-:Y:S01]  /*129d00*/  @P4 STG.E [R2.64], R27 ;  /* 0x0000001b02004986 */ /* 0x0085e2000c101904 */
[----:B------:R-:W-:-:S02]  /*129d10*/  ISETP.LT.AND P4, PT, R245, c[0x0][0x178], !P2 ;  /* 0x00005e00f5007a0c */ /* 0x000fc40005781270 */
[----:B------:R-:W-:Y:S01]  /*129d20*/  ISETP.LT.AND P2, PT, R244, c[0x0][0x178], !P2 ;  /* 0x00005e00f4007a0c */ /* 0x000fe20005741270 */
[----:B-1----:R-:W-:-:S04]  /*129d30*/  IMAD.WIDE R24, R224, 0x4, R20 ;  /* 0x00000004e0187825 */ /* 0x002fc800078e0214 */
[----:B--2---:R-:W-:-:S04]  /*129d40*/  IMAD.WIDE R2, R226, 0x4, R22 ;  /* 0x00000004e2027825 */ /* 0x004fc800078e0216 */
[C---:B------:R-:W-:Y:S01]  /*129d50*/  IMAD.WIDE R26, R224.reuse, 0x4, R18 ;  /* 0x00000004e01a7825 */ /* 0x040fe200078e0212 */
[----:B----4-:R1:W-:Y:S04]  /*129d60*/  @P3 STG.E [R2.64], R40 ;  /* 0x0000002802003986 */ /* 0x0103e8000c101904 */
        /* <DEDUP_REMOVED lines=25> */
[----:B------:R-:W-:Y:S01]  /*129f00*/  IADD3 R224, R225, c[0x0][0x198], RZ ;  /* 0x00006600e1e07a10 */ /* 0x000fe20007ffe0ff */
[----:B------:R1:W-:Y:S01]  /*129f10*/  @P5 STG.E [R2.64], R43 ;  /* 0x0000002b02005986 */ /* 0x0003e2000c101904 */
[----:B------:R-:W-:Y:S02]  /*129f20*/  ISETP.LT.AND P5, PT, R244, c[0x0][0x178], !P1 ;  /* 0x00005e00f4007a0c */ /* 0x000fe40004fa1270 */
[----:B------:R-:W-:Y:S01]  /*129f30*/  ISETP.LT.AND P1, PT, R245, c[0x0][0x178], !P1 ;  /* 0x00005e00f5007a0c */ /* 0x000fe20004f21270 */
[----:B------:R1:W-:Y:S01]  /*129f40*/  @P6 STG.E [R24.64], R41 ;  /* 0x0000002918006986 */ /* 0x0003e2000c101904 */
[----:B------:R-:W-:Y:S01]  /*129f50*/  ISETP.LT.AND P6, PT, R247, c[0x0][0x178], !P4 ;  /* 0x00005e00f7007a0c */ /* 0x000fe200067c1270 */
[----:B-1----:R-:W-:-:S04]  /*129f60*/  IMAD.WIDE R26, R224, 0x4, R18 ;  /* 0x00000004e01a7825 */ /* 0x002fc800078e0212 */
[----:B------:R-:W-:Y:S01]  /*129f70*/  IMAD.WIDE R2, R225, 0x4, R22 ;  /* 0x00000004e1027825 */ /* 0x000fe200078e0216 */
[C---:B------:R-:W-:Y:S01]  /*129f80*/  IADD3 R225, R224.reuse, c[0x0][0x198], RZ ;  /* 0x00006600e0e17a10 */ /* 0x040fe20007ffe0ff */
[----:B------:R-:W3:Y:S02]  /*129f90*/  LDL.LU R43, [R1+0x5ebc] ;  /* 0x005ebc00012b7983 */ /* 0x000ee40000300800 */
[C---:B------:R-:W-:Y:S02]  /*129fa0*/  IMAD.WIDE R24, R224.reuse, 0x4, R20 ;  /* 0x00000004e0187825 */ /* 0x040fe400078e0214 */
        /* <DEDUP_REMOVED lines=34> */
[----:B-1----:R-:W-:-:S04]  /*12a1d0*/  IMAD.WIDE R24, R224, 0x4, R20 ;  /* 0x00000004e0187825 */ /* 0x002fc800078e0214 */
[----:B--2---:R-:W-:-:S04]  /*12a1e0*/  IMAD.WIDE R2, R225, 0x4, R22 ;  /* 0x00000004e1027825 */ /* 0x004fc800078e0216 */
[----:B------:R-:W-:Y:S01]  /*12a1f0*/  IMAD.WIDE R26, R224, 0x4, R18 ;  /* 0x00000004e01a7825 */ /* 0x000fe200078e0212 */
[----:B----4-:R1:W-:Y:S01]  /*12a200*/  @P4 STG.E [R2.64], R40 ;  /* 0x0000002802004986 */ /* 0x0103e2000c101904 */
[----:B------:R-:W-:-:S03]  /*12a210*/  ISETP.LT.AND P3, PT, R245, c[0x0][0x178], !P2 ;  /* 0x00005e00f5007a0c */ /* 0x000fc60005761270 */
[----:B------:R2:W-:Y:S01]  /*12a220*/  @P5 STG.E [R24.64], R251 ;  /* 0x000000fb18005986 */ /* 0x0005e2000c101904 */
[----:B------:R-:W-:-:S03]  /*12a230*/  ISETP.LT.AND P2, PT, R244, c[0x0][0x178], !P2 ;  /* 0x00005e00f4007a0c */ /* 0x000fc60005741270 */
[----:B------:R3:W-:Y:S04]  /*12a240*/  @P6 STG.E [R26.64], R248 ;  /* 0x000000f81a006986 */ /* 0x0007e8000c101904 */
[----:B-1----:R-:W4:Y:S04]  /*12a250*/  LDL.LU R40, [R1+0x148] ;  /* 0x0001480001287983 */ /* 0x002f280000300800 */
[----:B--2---:R-:W2:Y:S04]  /*12a260*/  LDL.LU R251, [R1+0x3cc] ;  /* 0x0003cc0001fb7983 */ /* 0x004ea80000300800 */
[----:B---3--:R-:W3:Y:S01]  /*12a270*/  LDL.LU R248, [R1+0x3ac] ;  /* 0x0003ac0001f87983 */ /* 0x008ee20000300800 */
[----:B------:R-:W-:-:S04]  /*12a280*/  IMAD.WIDE R2, R224, 0x4, R16 ;  /* 0x00000004e0027825 */ /* 0x000fc800078e0210 */
[----:B------:R-:W-:Y:S01]  /*12a290*/  IMAD.WIDE R24, R224, 0x4, R22 ;  /* 0x00000004e0187825 */ /* 0x000fe200078e0216 */
[----:B------:R1:W-:Y:S01]  /*12a2a0*/  @P3 STG.E [R2.64], R250 ;  /* 0x000000fa02003986 */ /* 0x0003e2000c101904 */
[----:B------:R-:W-:-:S03]  /*12a2b0*/  ISETP.GE.AND P3, PT, R42, c[0x0][0x17c], PT ;  /* 0x00005f002a007a0c */ /* 0x000fc60003f66270 */
[----:B------:R1:W-:Y:S04]  /*12a2c0*/  @P2 STG.E [R24.64], R249 ;  /* 0x000000f918002986 */ /* 0x0003e8000c101904 */
[----:B-1----:R-:W3:Y:S04]  /*12a2d0*/  LDL.LU R250, [R1+0x37c] ;  /* 0x00037c0001fa7983 */ /* 0x002ee80000300800 */
[----:B------:R-:W3:Y:S04]  /*12a2e0*/  LDL.LU R249, [R1+0x14c] ;  /* 0x00014c0001f97983 */ /* 0x000ee80000300800 */
[----:B------:R-:W3:Y:S01]  /*12a2f0*/  LDL.LU R42, [R1+0x3e8] ;  /* 0x0003e800012a7983 */ /* 0x000ee20000300800 */
        /* <DEDUP_REMOVED lines=13> */
[----:B------:R-:W3:Y:S04]  /*12a3d0*/  LDL.LU R226, [R1+0x3b8] ;  /* 0x0003b80001e27983 */ /* 0x000ee80000300800 */
[----:B------:R1:W-:Y:S02]  /*12a3e0*/  @P5 STG.E [R24.64], R43 ;  /* 0x0000002b18005986 */ /* 0x0003e4000c101904 */
[----:B-1----:R-:W-:-:S02]  /*12a3f0*/  IMAD.WIDE R2, R224, 0x4, R22 ;  /* 0x00000004e0027825 */ /* 0x002fc400078e0216 */
[----:B------:R1:W-:Y:S04]  /*12a400*/  @P6 STG.E [R26.64], R41 ;  /* 0x000000291a006986 */ /* 0x0003e8000c101904 */
[----:B------:R-:W3:Y:S01]  /*12a410*/  LDL.LU R43, [R1+0x5ecc] ;  /* 0x005ecc00012b7983 */ /* 0x000ee20000300800 */
[----:B------:R-:W-:-:S04]  /*12a420*/  IMAD.WIDE R24, R225, 0x4, R20 ;  /* 0x00000004e1187825 */ /* 0x000fc800078e0214 */
[C---:B-1----:R-:W-:Y:S01]  /*12a430*/  IMAD.WIDE R26, R225.reuse, 0x4, R18 ;  /* 0x00000004e11a7825 */ /* 0x042fe200078e0212 */
[----:B------:R-:W3:Y:S01]  /*12a440*/  LDL.LU R41, [R1+0x5ed0] ;  /* 0x005ed00001297983 */ /* 0x000ee20000300800 */
[----:B------:R-:W-:Y:S02]  /*12a450*/  ISETP.LT.AND P5, PT, R244, c[0x0][0x178], !P0 ;  /* 0x00005e00f4007a0c */ /* 0x000fe400047a1270 */
[----:B------:R-:W-:Y:S02]  /*12a460*/  IADD3 R224, R225, c[0x0][0x198], RZ ;  /* 0x00006600e1e07a10 */ /* 0x000fe40007ffe0ff */
[----:B------:R-:W-:Y:S02]  /*12a470*/  ISETP.LT.AND P0, PT, R245, c[0x0][0x178], !P0 ;  /* 0x00005e00f5007a0c */ /* 0x000fe40004701270 */
[----:B------:R-:W-:Y:S01]  /*12a480*/  ISETP.LT.AND P6, PT, R247, c[0x0][0x178], !P3 ;  /* 0x00005e00f7007a0c */ /* 0x000fe20005fc1270 */
[----:B----4-:R1:W-:Y:S04]  /*12a490*/  @P1 STG.E [R2.64], R40 ;  /* 0x0000002802001986 */ /* 0x0103e8000c101904 */
[----:B--2---:R2:W-:Y:S04]  /*12a4a0*/  @P2 STG.E [R24.64], R251 ;  /* 0x000000fb18002986 */ /* 0x0045e8000c101904 */
[----:B---3--:R3:W-:Y:S04]  /*12a4b0*/  @P4 STG.E [R26.64], R248 ;  /* 0x000000f81a004986 */ /* 0x0087e8000c101904 */
        /* <DEDUP_REMOVED lines=67> */
[C---:B------:R-:W-:Y:S01]  /*12a8f0*/  IMAD.WIDE R24, R2.reuse, 0x4, R18 ;  /* 0x0000000402187825 */ /* 0x040fe200078e0212 */
[----:B------:R-:W3:Y:S03]  /*12a900*/  LDL.LU R43, [R1+0x5edc] ;  /* 0x005edc00012b7983 */ /* 0x000ee60000300800 */
[--C-:B------:R-:W-:Y:S01]  /*12a910*/  IMAD.WIDE R26, R3, 0x4, R22.reuse ;  /* 0x00000004031a7825 */ /* 0x100fe200078e0216 */
        /* <DEDUP_REMOVED lines=358> */
[----:B------:R-:W-:-:S04]  /*12bf80*/  ISETP.GE.AND P0, PT, R226, c[0x0][0x17c], PT ;  /* 0x00005f00e2007a0c */ /* 0x000fc80003f06270 */
[----:B------:R-:W-:Y:S02]  /*12bf90*/  ISETP.LT.AND P4, PT, R247, c[0x0][0x178], !P0 ;  /* 0x00005e00f7007a0c */ /* 0x000fe40004781270 */
[----:B------:R-:W-:Y:S02]  /*12bfa0*/  ISETP.LT.AND P5, PT, R246, c[0x0][0x178], !P0 ;  /* 0x00005e00f6007a0c */ /* 0x000fe400047a1270 */
[----:B------:R-:W-:Y:S02]  /*12bfb0*/  IADD3 R3, R2, c[0x0][0x198], RZ ;  /* 0x0000660002037a10 */ /* 0x000fe40007ffe0ff */
[----:B------:R-:W-:-:S03]  /*12bfc0*/  ISETP.LT.AND P6, PT, R245, c[0x0][0x178], !P0 ;  /* 0x00005e00f5007a0c */ /* 0x000fc600047c1270 */
        /* <DEDUP_REMOVED lines=43> */
[----:B------:R-:W-:Y:S02]  /*12c280*/  ISETP.GE.AND P1, PT, R43, c[0x0][0x17c], PT ;  /* 0x00005f002b007a0c */ /* 0x000fe40003f26270 */
[----:B------:R-:W-:Y:S01]  /*12c290*/  IADD3 R224, R226, c[0x0][0x198], RZ ;  /* 0x00006600e2e07a10 */ /* 0x000fe20007ffe0ff */
[----:B------:R-:W4:Y:S01]  /*12c2a0*/  LDL.LU R43, [R1+0x4f8] ;  /* 0x0004f800012b7983 */ /* 0x000f220000300800 */
        /* <DEDUP_REMOVED lines=72> */
[----:B------:R-:W-:Y:S01]  /*12c730*/  IMAD.WIDE R2, R225, 0x4, R16 ;  /* 0x00000004e1027825 */ /* 0x000fe200078e0210 */
        /* <DEDUP_REMOVED lines=28> */
[----:B------:R-:W-:-:S02]  /*12c900*/  ISETP.GE.AND P0, PT, R226, c[0x0][0x17c], PT ;  /* 0x00005f00e2007a0c */ /* 0x000fc40003f06270 */
[----:B------:R-:W-:Y:S01]  /*12c910*/  IADD3 R224, R224, c[0x0][0x198], RZ ;  /* 0x00006600e0e07a10 */ /* 0x000fe20007ffe0ff */
[----:B------:R-:W3:Y:S01]  /*12c920*/  LDL.LU R226, [R1+0x578] ;  /* 0x0005780001e27983 */ /* 0x000ee20000300800 */
[----:B------:R-:W-:Y:S02]  /*12c930*/  ISETP.LT.AND P4, PT, R247, c[0x0][0x178], !P0 ;  /* 0x00005e00f7007a0c */ /* 0x000fe40004781270 */
[----:B------:R-:W-:Y:S01]  /*12c940*/  ISETP.LT.AND P5, PT, R246, c[0x0][0x178], !P0 ;  /* 0x00005e00f6007a0c */ /* 0x000fe200047a1270 */
[----:B------:R-:W-:Y:S01]  /*12c950*/  IMAD.WIDE R2, R224, 0x4, R20 ;  /* 0x00000004e0027825 */ /* 0x000fe200078e0214 */
[----:B------:R-:W-:Y:S02]  /*12c960*/  ISETP.LT.AND P6, PT, R245, c[0x0][0x178], !P0 ;  /* 0x00005e00f5007a0c */ /* 0x000fe400047c1270 */
[----:B------:R-:W-:Y:S01]  /*12c970*/  ISETP.LT.AND P0, PT, R244, c[0x0][0x178], !P0 ;  /* 0x00005e00f4007a0c */ /* 0x000fe20004701270 */
[----:B------:R-:W-:Y:S01]  /*12c980*/  IMAD.WIDE R24, R224, 0x4, R18 ;  /* 0x00000004e0187825 */ /* 0x000fe200078e0212 */
[----:B------:R-:W-:-:S02]  /*12c990*/  ISETP.LT.AND P1, PT, R247, c[0x0][0x178], !P2 ;  /* 0x00005e00f7007a0c */ /* 0x000fc40005721270 */
[----:B------:R-:W-:-:S03]  /*12c9a0*/  IADD3 R225, R224, c[0x0][0x198], RZ ;  /* 0x00006600e0e17a10 */ /* 0x000fc60007ffe0ff */
[----:B------:R1:W-:Y:S01]  /*12c9b0*/  @P4 STG.E [R2.64], R227 ;  /* 0x000000e302004986 */ /* 0x0003e2000c101904 */
[----:B------:R-:W-:Y:S01]  /*12c9c0*/  ISETP.LT.AND P4, PT, R246, c[0x0][0x178], !P2 ;  /* 0x00005e00f6007a0c */ /* 0x000fe20005781270 */
[C---:B------:R-:W-:Y:S02]  /*12c9d0*/  IMAD.WIDE R26, R224.reuse, 0x4, R16 ;  /* 0x00000004e01a7825 */ /* 0x040fe400078e0210 */
[----:B------:R1:W-:Y:S04]  /*12c9e0*/  @P5 STG.E [R24.64], R43 ;  /* 0x0000002b18005986 */ /* 0x0003e8000c101904 */
[----:B------:R1:W-:Y:S02]  /*12c9f0*/  @P6 STG.E [R26.64], R41 ;  /* 0x000000291a006986 */ /* 0x0003e4000c101904 */
[----:B-1----:R-:W-:-:S02]  /*12ca00*/  IMAD.WIDE R2, R224, 0x4, R22 ;  /* 0x00000004e0027825 */ /* 0x002fc400078e0216 */
[----:B------:R-:W3:Y:S02]  /*12ca10*/  LDL.LU R43, [R1+0x5f4c] ;  /* 0x005f4c00012b7983 */ /* 0x000ee40000300800 */
[C---:B------:R-:W-:Y:S02]  /*12ca20*/  IMAD.WIDE R24, R225.reuse, 0x4, R20 ;  /* 0x00000004e1187825 */ /* 0x040fe400078e0214 */
[----:B------:R-:W3:Y:S02]  /*12ca30*/  LDL.LU R41, [R1+0x5f50] ;  /* 0x005f500001297983 */ /* 0x000ee40000300800 */
[C---:B------:R-:W-:Y:S01]  /*12ca40*/  IMAD.WIDE R26, R225.reuse, 0x4, R18 ;  /* 0x00000004e11a7825 */ /* 0x040fe200078e0212 */
[----:B------:R-:W-:Y:S02]  /*12ca50*/  ISETP.LT.AND P5, PT, R244, c[0x0][0x178], !P2 ;  /* 0x00005e00f4007a0c */ /* 0x000fe400057a1270 */
[----:B------:R-:W-:Y:S02]  /*12ca60*/  IADD3 R224, R225, c[0x0][0x198], RZ ;  /* 0x00006600e1e07a10 */ /* 0x000fe40007ffe0ff */
[----:B------:R-:W-:-:S02]  /*12ca70*/  ISETP.LT.AND P2, PT, R245, c[0x0][0x178], !P2 ;  /* 0x00005e00f5007a0c */ /* 0x000fc40005741270 */
        /* <DEDUP_REMOVED lines=54> */
[----:B------:R-:W-:Y:S02]  /*12cde0*/  IADD3 R3, R2, c[0x0][0x198], RZ ;  /* 0x0000660002037a10 */ /* 0x000fe40007ffe0ff */
[----:B------:R-:W-:Y:S02]  /*12cdf0*/  ISETP.LT.AND P5, PT, R246, c[0x0][0x178], !P0 ;  /* 0x00005e00f6007a0c */ /* 0x000fe400047a1270 */
[----:B------:R-:W-:Y:S01]  /*12ce00*/  ISETP.LT.AND P6, PT, R245, c[0x0][0x178], !P0 ;  /* 0x00005e00f5007a0c */ /* 0x000fe200047c1270 */
[----:B------:R-:W-:Y:S01]  /*12ce10*/  IMAD.WIDE R224, R3, 0x4, R20 ;  /* 0x0000000403e07825 */ /* 0x000fe200078e0214 */
[----:B------:R-:W-:Y:S02]  /*12ce20*/  ISETP.LT.AND P0, PT, R244, c[0x0][0x178], !P0 ;  /* 0x00005e00f4007a0c */ /* 0x000fe40004701270 */
[----:B------:R-:W-:Y:S01]  /*12ce30*/  ISETP.LT.AND P1, PT, R247, c[0x0][0x178], !P2 ;  /* 0x00005e00f7007a0c */ /* 0x000fe20005721270 */
[----:B------:R-:W-:-:S02]  /*12ce40*/  IMAD.WIDE R24, R3, 0x4, R18 ;  /* 0x0000000403187825 */ /* 0x000fc400078e0212 */
        /* <DEDUP_REMOVED lines=388> */
[----:B------:R-:W-:Y:S01]  /*12e690*/  ISETP.LT.AND P6, PT, R247, c[0x0][0x178], !P3 ;  /* 0x00005e00f7007a0c */ /* 0x000fe20005fc1270 */
[----:B-1----:R-:W3:Y:S01]  /*12e6a0*/  LDL.LU R43, [R1+0x5fac] ;  /* 0x005fac00012b7983 */ /* 0x002ee20000300800 */
[----:B------:R-:W-:Y:S01]  /*12e6b0*/  IMAD.WIDE R24, R3, 0x4, R22 ;  /* 0x0000000403187825 */ /* 0x000fe200078e0216 */
[C---:B------:R-:W-:Y:S02]  /*12e6c0*/  IADD3 R226, R2.reuse, c[0x0][0x198], RZ ;  /* 0x0000660002e27a10 */ /* 0x040fe40007ffe0ff */
[----:B------:R-:W3:Y:S01]  /*12e6d0*/  LDL.LU R41, [R1+0x5fb0] ;  /* 0x005fb00001297983 */ /* 0x000ee20000300800 */
[----:B------:R-:W-:-:S04]  /*12e6e0*/  IMAD.WIDE R26, R2, 0x4, R20 ;  /* 0x00000004021a7825 */ /* 0x000fc800078e0214 */
        /* <DEDUP_REMOVED lines=19> */
[----:B------:R-:W-:-:S03]  /*12e820*/  ISETP.LT.AND P0, PT, R246, c[0x0][0x178], !P3 ;  /* 0x00005e00f6007a0c */ /* 0x000fc60005f01270 */
[----:B------:R-:W4:Y:S01]  /*12e830*/  LDL.LU R227, [R1+0x6d8] ;  /* 0x0006d80001e37983 */ /* 0x000f220000300800 */
[----:B------:R-:W-:Y:S02]  /*12e840*/  ISETP.LT.AND P4, PT, R245, c[0x0][0x178], !P3 ;  /* 0x00005e00f5007a0c */ /* 0x000fe40005f81270 */
[----:B------:R-:W-:Y:S02]  /*12e850*/  ISETP.GE.AND P1, PT, R43, c[0x0][0x17c], PT ;  /* 0x00005f002b007a0c */ /* 0x000fe40003f26270 */
[----:B------:R-:W4:Y:S01]  /*12e860*/  LDL.LU R43, [R1+0x6b8] ;  /* 0x0006b800012b7983 */ /* 0x000f220000300800 */
[----:B------:R-:W-:Y:S01]  /*12e870*/  ISETP.LT.AND P3, PT, R244, c[0x0][0x178], !P3 ;  /* 0x00005e00f4007a0c */ /* 0x000fe20005f61270 */
[----:B------:R-:W-:Y:S01]  /*12e880*/  IMAD.WIDE R24, R226, 0x4, R18 ;  /* 0x00000004e2187825 */ /* 0x000fe200078e0212 */
[----:B------:R-:W-:-:S03]  /*12e890*/  ISETP.LT.AND P5, PT, R247, c[0x0][0x178], !P1 ;  /* 0x00005e00f7007a0c */ /* 0x000fc60004fa1270 */
[----:B------:R-:W-:Y:S01]  /*12e8a0*/  IMAD.WIDE R2, R226, 0x4, R16 ;  /* 0x00000004e2027825 */ /* 0x000fe200078e0210 */
[----:B------:R-:W-:Y:S02]  /*12e8b0*/  ISETP.LT.AND P6, PT, R246, c[0x0][0x178], !P1 ;  /* 0x00005e00f6007a0c */ /* 0x000fe40004fc1270 */
[----:B------:R-:W-:Y:S02]  /*12e8c0*/  IADD3 R224, R226, c[0x0][0x198], RZ ;  /* 0x00006600e2e07a10 */ /* 0x000fe40007ffe0ff */
        /* <DEDUP_REMOVED lines=26> */
[----:B------:R-:W-:-:S05]  /*12ea70*/  IADD3 R225, R224, c[0x0][0x198], RZ ;  /* 0x00006600e0e17a10 */ /* 0x000fca0007ffe0ff */
[----:B------:R-:W-:-:S04]  /*12ea80*/  IMAD.WIDE R26, R225, 0x4, R20 ;  /* 0x00000004e11a7825 */ /* 0x000fc800078e0214 */
[----:B------:R-:W-:Y:S01]  /*12ea90*/  IMAD.WIDE R2, R225, 0x4, R18 ;  /* 0x00000004e1027825 */ /* 0x000fe200078e0212 */
[----:B------:R-:W-:Y:S04]  /*12eaa0*/  @P3 STG.E [R26.64], R227 ;  /* 0x000000e31a003986 */ /* 0x000fe8000c101904 */
[----:B------:R1:W-:Y:S01]  /*12eab0*/  @P5 STG.E [R2.64], R43 ;  /* 0x0000002b02005986 */ /* 0x0003e2000c101904 */
[----:B------:R-:W-:-:S03]  /*12eac0*/  ISETP.LT.AND P6, PT, R245, c[0x0][0x178], !P0 ;  /* 0x00005e00f5007a0c */ /* 0x000fc600047c1270 */
[----:B-1----:R-:W3:Y:S01]  /*12ead0*/  LDL.LU R43, [R1+0x5fbc] ;  /* 0x005fbc00012b7983 */ /* 0x002ee20000300800 */
[----:B------:R-:W-:Y:S01]  /*12eae0*/  ISETP.LT.AND P0, PT, R244, c[0x0][0x178], !P0 ;  /* 0x00005e00f4007a0c */ /* 0x000fe20004701270 */
[----:B------:R-:W-:Y:S01]  /*12eaf0*/  IMAD.WIDE R24, R225, 0x4, R16 ;  /* 0x00000004e1187825 */ /* 0x000fe200078e0210 */
[----:B------:R-:W-:Y:S02]  /*12eb00*/  ISETP.LT.AND P1, PT, R247, c[0x0][0x178], !P2 ;  /* 0x00005e00f7007a0c */ /* 0x000fe40005721270 */
[----:B------:R-:W-:Y:S02]  /*12eb10*/  ISETP.LT.AND P3, PT, R246, c[0x0][0x178], !P2 ;  /* 0x00005e00f6007a0c */ /* 0x000fe40005761270 */
[----:B------:R-:W-:Y:S02]  /*12eb20*/  IADD3 R224, R225, c[0x0][0x198], RZ ;  /* 0x00006600e1e07a10 */ /* 0x000fe40007ffe0ff */
[----:B------:R-:W-:Y:S01]  /*12eb30*/  ISETP.LT.AND P5, PT, R244, c[0x0][0x178], !P2 ;  /* 0x00005e00f4007a0c */ /* 0x000fe200057a1270 */
[----:B------:R1:W-:Y:S01]  /*12eb40*/  @P6 STG.E [R24.64], R41 ;  /* 0x0000002918006986 */ /* 0x0003e2000c101904 */
[----:B------:R-:W-:Y:S01]  /*12eb50*/  ISETP.LT.AND P2, PT, R245, c[0x0][0x178], !P2 ;  /* 0x00005e00f5007a0c */ /* 0x000fe20005741270 */
[----:B------:R-:W-:Y:S01]  /*12eb60*/  IMAD.WIDE R2, R225, 0x4, R22 ;  /* 0x00000004e1027825 */ /* 0x000fe200078e0216 */
[----:B------:R-:W-:-:S02]  /*12eb70*/  ISETP.LT.AND P6, PT, R247, c[0x0][0x178], !P4 ;  /* 0x00005e00f7007a0c */ /* 0x000fc400067c1270 */
[C---:B------:R-:W-:Y:S01]  /*12eb80*/  IADD3 R225, R224.reuse, c[0x0][0x198], RZ ;  /* 0x00006600e0e17a10 */ /* 0x040fe20007ffe0ff */
[----:B------:R-:W-:-:S04]  /*12eb90*/  IMAD.WIDE R26, R224, 0x4, R18 ;  /* 0x00000004e01a7825 */ /* 0x000fc800078e0212 */
[C---:B-1----:R-:W-:Y:S01]  /*12eba0*/  IMAD.WIDE R24, R224.reuse, 0x4, R20 ;  /* 0x00000004e0187825 */ /* 0x042fe200078e0214 */
        /* <DEDUP_REMOVED lines=18> */
[----:B------:R-:W4:Y:S04]  /*12ecd0*/  LDL.LU R42, [R1+0x5fc8] ;  /* 0x005fc800012a7983 */ /* 0x000f280000300800 */
[----:B------:R-:W4:Y:S01]  /*12ece0*/  LDL.LU R227, [R1+0x748] ;  /* 0x0007480001e37983 */ /* 0x000f220000300800 */
[----:B------:R-:W-:-:S03]  /*12ecf0*/  ISETP.GE.AND P1, PT, R43, c[0x0][0x17c], PT ;  /* 0x00005f002b007a0c */ /* 0x000fc60003f26270 */
[----:B------:R-:W4:Y:S01]  /*12ed00*/  LDL.LU R43, [R1+0x728] ;  /* 0x00072800012b7983 */ /* 0x000f220000300800 */
[----:B------:R-:W-:Y:S02]  /*12ed10*/  ISETP.LT.AND P0, PT, R246, c[0x0][0x178], !P4 ;  /* 0x00005e00f6007a0c */ /* 0x000fe40006701270 */
[----:B------:R-:W-:Y:S01]  /*12ed20*/  ISETP.LT.AND P3, PT, R245, c[0x0][0x178], !P4 ;  /* 0x00005e00f5007a0c */ /* 0x000fe20006761270 */
[----:B------:R-:W-:Y:S01]  /*12ed30*/  IMAD.WIDE R24, R225, 0x4, R18 ;  /* 0x00000004e1187825 */ /* 0x000fe200078e0212 */
[----:B------:R-:W-:Y:S02]  /*12ed40*/  ISETP.LT.AND P4, PT, R244, c[0x0][0x178], !P4 ;  /* 0x00005e00f4007a0c */ /* 0x000fe40006781270 */
[----:B------:R-:W-:Y:S01]  /*12ed50*/  ISETP.LT.AND P5, PT, R247, c[0x0][0x178], !P1 ;  /* 0x00005e00f7007a0c */ /* 0x000fe20004fa1270 */
[C---:B------:R-:W-:Y:S01]  /*12ed60*/  IMAD.WIDE R2, R225.reuse, 0x4, R16 ;  /* 0x00000004e1027825 */ /* 0x040fe200078e0210 */
[----:B------:R-:W-:Y:S02]  /*12ed70*/  ISETP.LT.AND P6, PT, R246, c[0x0][0x178], !P1 ;  /* 0x00005e00f6007a0c */ /* 0x000fe40004fc1270 */
[----:B------:R-:W-:-:S02]  /*12ed80*/  IADD3 R224, R225, c[0x0][0x198], RZ ;  /* 0x00006600e1e07a10 */ /* 0x000fc40007ffe0ff */
        /* <DEDUP_REMOVED lines=28> */
[----:B------:R-:W-:-:S04]  /*12ef50*/  IMAD.WIDE R2, R224, 0x4, R20 ;  /* 0x00000004e0027825 */ /* 0x000fc800078e0214 */
[----:B------:R-:W-:-:S06]  /*12ef60*/  IMAD.WIDE R24, R224, 0x4, R18 ;  /* 0x00000004e0187825 */ /* 0x000fcc00078e0212 */
[----:B------:R-:W-:Y:S04]  /*12ef70*/  @P4 STG.E [R2.64], R227 ;  /* 0x000000e302004986 */ /* 0x000fe8000c101904 */
[----:B------:R1:W-:Y:S04]  /*12ef80*/  @P5 STG.E [R24.64], R43 ;  /* 0x0000002b18005986 */ /* 0x0003e8000c101904 */
[----:B-1----:R-:W3:Y:S01]  /*12ef90*/  LDL.LU R43, [R1+0x5fcc] ;  /* 0x005fcc00012b7983 */ /* 0x002ee20000300800 */
[----:B------:R-:W-:Y:S02]  /*12efa0*/  ISETP.LT.AND P6, PT, R245, c[0x0][0x178], !P0 ;  /* 0x00005e00f5007a0c */ /* 0x000fe400047c1270 */
[----:B------:R-:W-:-:S02]  /*12efb0*/  ISETP.LT.AND P0, PT, R244, c[0x0][0x178], !P0 ;  /* 0x00005e00f4007a0c */ /* 0x000fc40004701270 */
[----:B------:R-:W-:Y:S02]  /*12efc0*/  ISETP.LT.AND P1, PT, R247, c[0x0][0x178], !P2 ;  /* 0x00005e00f7007a0c */ /* 0x000fe40005721270 */
[----:B------:R-:W-:Y:S01]  /*12efd0*/  ISETP.LT.AND P4, PT, R246, c[0x0][0x178], !P2 ;  /* 0x00005e00f6007a0c */ /* 0x000fe20005781270 */
[C---:B------:R-:W-:Y:S01]  /*12efe0*/  IMAD.WIDE R26, R224.reuse, 0x4, R16 ;  /* 0x00000004e01a7825 */ /* 0x040fe200078e0210 */
[----:B------:R-:W-:-:S03]  /*12eff0*/  IADD3 R225, R224, c[0x0][0x198], RZ ;  /* 0x00006600e0e17a10 */ /* 0x000fc60007ffe0ff */
[----:B------:R-:W-:Y:S02]  /*12f000*/  IMAD.WIDE R2, R224, 0x4, R22 ;  /* 0x00000004e0027825 */ /* 0x000fe400078e0216 */
[----:B------:R1:W-:Y:S02]  /*12f010*/  @P6 STG.E [R26.64], R41 ;  /* 0x000000291a006986 */ /* 0x0003e4000c101904 */
[C---:B------:R-:W-:Y:S01]  /*12f020*/  IMAD.WIDE R24, R225.reuse, 0x4, R20 ;  /* 0x00000004e1187825 */ /* 0x040fe200078e0214 */
[----:B------:R-:W-:Y:S02]  /*12f030*/  ISETP.LT.AND P5, PT, R244, c[0x0][0x178], !P2 ;  /* 0x00005e00f4007a0c */ /* 0x000fe400057a1270 */
[C---:B------:R-:W-:Y:S01]  /*12f040*/  IADD3 R224, R225.reuse, c[0x0][0x198], RZ ;  /* 0x00006600e1e07a10 */ /* 0x040fe20007ffe0ff */
[----:B-1----:R-:W-:Y:S01]  /*12f050*/  IMAD.WIDE R26, R225, 0x4, R18 ;  /* 0x00000004e11a7825 */ /* 0x002fe200078e0212 */
[----:B------:R-:W3:Y:S01]  /*12f060*/  LDL.LU R41, [R1+0x5fd0] ;  /* 0x005fd00001297983 */ /* 0x000ee20000300800 */
        /* <DEDUP_REMOVED lines=18> */
[----:B------:R-:W3:Y:S04]  /*12f190*/  LDL.LU R42, [R1+0x5fd8] ;  /* 0x005fd800012a7983 */ /* 0x000ee80000300800 */
[----:B------:R-:W3:Y:S01]  /*12f1a0*/  LDL.LU R227, [R1+0x7b0] ;  /* 0x0007b00001e37983 */ /* 0x000ee20000300800 */
[----:B------:R-:W-:-:S03]  /*12f1b0*/  ISETP.GE.AND P1, PT, R43, c[0x0][0x17c], PT ;  /* 0x00005f002b007a0c */ /* 0x000fc60003f26270 */
[----:B------:R-:W3:Y:S01]  /*12f1c0*/  LDL.LU R43, [R1+0x790] ;  /* 0x00079000012b7983 */ /* 0x000ee20000300800 */
[----:B------:R-:W-:Y:S02]  /*12f1d0*/  ISETP.LT.AND P0, PT, R246, c[0x0][0x178], !P3 ;  /* 0x00005e00f6007a0c */ /* 0x000fe40005f01270 */
[----:B------:R-:W-:Y:S01]  /*12f1e0*/  ISETP.LT.AND P4, PT, R245, c[0x0][0x178], !P3 ;  /* 0x00005e00f5007a0c */ /* 0x000fe20005f81270 */
[----:B------:R-:W-:Y:S01]  /*12f1f0*/  IMAD.WIDE R24, R224, 0x4, R18 ;  /* 0x00000004e0187825 */ /* 0x000fe200078e0212 */
[----:B------:R-:W-:Y:S02]  /*12f200*/  ISETP.LT.AND P3, PT, R244, c[0x0][0x178], !P3 ;  /* 0x00005e00f4007a0c */ /* 0x000fe40005f61270 */
[----:B------:R-:W-:Y:S01]  /*12f210*/  ISETP.LT.AND P5, PT, R247, c[0x0][0x178], !P1 ;  /* 0x00005e00f7007a0c */ /* 0x000fe20004fa1270 */
[----:B------:R-:W-:Y:S01]  /*12f220*/  IMAD.WIDE R26, R224, 0x4, R16 ;  /* 0x00000004e01a7825 */ /* 0x000fe200078e0210 */
[----:B------:R-:W-:Y:S02]  /*12f230*/  ISETP.LT.AND P6, PT, R246, c[0x0][0x178], !P1 ;  /* 0x00005e00f6007a0c */ /* 0x000fe40004fc1270 */
[----:B------:R-:W-:-:S02]  /*12f240*/  IADD3 R2, R224, c[0x0][0x198], RZ ;  /* 0x00006600e0027a10 */ /* 0x000fc40007ffe0ff */
        /* <DEDUP_REMOVED lines=30> */
[----:B------:R1:W-:Y:S04]  /*12f430*/  @P5 STG.E [R24.64], R43 ;  /* 0x0000002b18005986 */ /* 0x0003e8000c101904 */
[----:B-1----:R-:W3:Y:S01]  /*12f440*/  LDL.LU R43, [R1+0x5fdc] ;  /* 0x005fdc00012b7983 */ /* 0x002ee20000300800 */
[----:B------:R-:W-:-:S02]  /*12f450*/  ISETP.LT.AND P6, PT, R245, c[0x0][0x178], !P0 ;  /* 0x00005e00f5007a0c */ /* 0x000fc400047c1270 */
[----:B------:R-:W-:Y:S01]  /*12f460*/  ISETP.LT.AND P0, PT, R244, c[0x0][0x178], !P0 ;  /* 0x00005e00f4007a0c */ /* 0x000fe20004701270 */
[----:B------:R-:W-:Y:S01]  /*12f470*/  IMAD.WIDE R26, R3, 0x4, R16 ;  /* 0x00000004031a7825 */ /* 0x000fe200078e0210 */
[----:B------:R-:W-:Y:S02]  /*12f480*/  ISETP.LT.AND P1, PT, R247, c[0x0][0x178], !P2 ;  /* 0x00005e00f7007a0c */ /* 0x000fe40005721270 */
[----:B------:R-:W-:Y:S02]  /*12f490*/  ISETP.LT.AND P3, PT, R246, c[0x0][0x178], !P2 ;  /* 0x00005e00f6007a0c */ /* 0x000fe40005761270 */
[----:B------:R-:W-:Y:S02]  /*12f4a0*/  IADD3 R2, R3, c[0x0][0x198], RZ ;  /* 0x0000660003027a10 */ /* 0x000fe40007ffe0ff */
[----:B------:R-:W-:Y:S02]  /*12f4b0*/  ISETP.LT.AND P5, PT, R244, c[0x0][0x178], !P2 ;  /* 0x00005e00f4007a0c */ /* 0x000fe400057a1270 */
[----:B------:R-:W-:Y:S01]  /*12f4c0*/  ISETP.LT.AND P2, PT, R245, c[0x0][0x178], !P2 ;  /* 0x00005e00f5007a0c */ /* 0x000fe20005741270 */
[----:B------:R1:W-:Y:S01]  /*12f4d0*/  @P6 STG.E [R26.64], R41 ;  /* 0x000000291a006986 */ /* 0x0003e2000c101904 */
[----:B------:R-:W-:Y:S01]  /*12f4e0*/  IMAD.WIDE R224, R2, 0x4, R20 ;  /* 0x0000000402e07825 */ /* 0x000fe200078e0214 */
[----:B------:R-:W-:-:S03]  /*12f4f0*/  ISETP.LT.AND P6, PT, R247, c[0x0][0x178], !P4 ;  /* 0x00005e00f7007a0c */ /* 0x000fc600067c1270 */
[----:B------:R-:W-:-:S04]  /*12f500*/  IMAD.WIDE R24, R2, 0x4, R18 ;  /* 0x0000000402187825 */ /* 0x000fc800078e0212 */
        /* <DEDUP_REMOVED lines=30> */
[----:B------:R-:W-:Y:S02]  /*12f6f0*/  IADD3 R2, R3, c[0x0][0x198], RZ ;  /* 0x0000660003027a10 */ /* 0x000fe40007ffe0ff */
        /* <DEDUP_REMOVED lines=383> */
[----:B--2---:R1:W-:Y:S01]  /*130ef0*/  @P0 STG.E [R24.64], R26 ;  /* 0x0000001a18000986 */ /* 0x0043e2000c101904 */
[----:B------:R-:W-:Y:S02]  /*130f00*/  ISETP.LT.AND P0, PT, R245, c[0x0][0x178], !P5 ;  /* 0x00005e00f5007a0c */ /* 0x000fe40006f01270 */
[----:B------:R-:W-:Y:S01]  /*130f10*/  ISETP.LT.AND P5, PT, R244, c[0x0][0x178], !P5 ;  /* 0x00005e00f4007a0c */ /* 0x000fe20006fa1270 */
[----:B---3--:R2:W-:Y:S01]  /*130f20*/  @P1 STG.E [R2.64], R27 ;  /* 0x0000001b02001986 */ /* 0x0085e2000c101904 */
        /* <DEDUP_REMOVED lines=148> */
[----:B--2---:R1:W-:Y:S01]  /*131870*/  @P5 STG.E [R24.64], R225 ;  /* 0x000000e118005986 */ /* 0x0043e2000c101904 */
[----:B------:R-:W-:-:S03]  /*131880*/  ISETP.LT.AND P5, PT, R244, c[0x0][0x178], !P1 ;  /* 0x00005e00f4007a0c */ /* 0x000fc60004fa1270 */
[----:B------:R2:W-:Y:S01]  /*131890*/  @P2 STG.E [R26.64], R226 ;  /* 0x000000e21a002986 */ /* 0x0005e2000c101904 */
        /* <DEDUP_REMOVED lines=73> */
[----:B--2---:R1:W-:Y:S01]  /*131d30*/  @P5 STG.E [R24.64], R224 ;  /* 0x000000e018005986 */ /* 0x0043e2000c101904 */
[----:B------:R-:W-:-:S03]  /*131d40*/  ISETP.LT.AND P5, PT, R244, c[0x0][0x178], !P1 ;  /* 0x00005e00f4007a0c */ /* 0x000fc60004fa1270 */
[----:B---3--:R2:W-:Y:S01]  /*131d50*/  @P3 STG.E [R26.64], R225 ;  /* 0x000000e11a003986 */ /* 0x0085e2000c101904 */
        /* <DEDUP_REMOVED lines=27> */
[----:B------:R-:W-:Y:S01]  /*131f10*/  ISETP.GE.AND P1, PT, R226, c[0x0][0x17c], PT ;  /* 0x00005f00e2007a0c */ /* 0x000fe20003f26270 */
[----:B------:R-:W-:Y:S01]  /*131f20*/  IMAD.WIDE R26, R3, 0x4, R16 ;  /* 0x00000004031a7825 */ /* 0x000fe200078e0210 */
[----:B------:R-:W-:Y:S02]  /*131f30*/  ISETP.LT.AND P0, PT, R244, c[0x0][0x178], !P0 ;  /* 0x00005e00f4007a0c */ /* 0x000fe40004701270 */
[----:B------:R-:W-:Y:S02]  /*131f40*/  ISETP.LT.AND P5, PT, R247, c[0x0][0x178], !P1 ;  /* 0x00005e00f7007a0c */ /* 0x000fe40004fa1270 */
[----:B------:R-:W-:Y:S02]  /*131f50*/  ISETP.LT.AND P4, PT, R246, c[0x0][0x178], !P1 ;  /* 0x00005e00f6007a0c */ /* 0x000fe40004f81270 */
[----:B------:R-:W-:-:S03]  /*131f60*/  IADD3 R2, R3, c[0x0][0x198], RZ ;  /* 0x0000660003027a10 */ /* 0x000fc60007ffe0ff */
[----:B------:R1:W-:Y:S01]  /*131f70*/  @P2 STG.E [R26.64], R41 ;  /* 0x000000291a002986 */ /* 0x0003e2000c101904 */
[----:B------:R-:W-:Y:S01]  /*131f80*/  ISETP.LT.AND P2, PT, R245, c[0x0][0x178], !P1 ;  /* 0x00005e00f5007a0c */ /* 0x000fe20004f41270 */
[----:B------:R-:W-:Y:S01]  /*131f90*/  IMAD.WIDE R24, R3, 0x4, R22 ;  /* 0x0000000403187825 */ /* 0x000fe200078e0216 */
[----:B------:R-:W-:Y:S02]  /*131fa0*/  ISETP.LT.AND P1, PT, R244, c[0x0][0x178], !P1 ;  /* 0x00005e00f4007a0c */ /* 0x000fe40004f21270 */
[----:B------:R-:W-:Y:S02]  /*131fb0*/  ISETP.LT.AND P6, PT, R247, c[0x0][0x178], !P3 ;  /* 0x00005e00f7007a0c */ /* 0x000fe40005fc1270 */
        /* <DEDUP_REMOVED lines=36> */
[----:B------:R-:W-:-:S03]  /*132200*/  ISETP.LT.AND P5, PT, R244, c[0x0][0x178], !P0 ;  /* 0x00005e00f4007a0c */ /* 0x000fc600047a1270 */
[----:B---3--:R2:W-:Y:S01]  /*132210*/  @P4 STG.E [R2.64], R27 ;  /* 0x0000001b02004986 */ /* 0x0085e2000c101904 */
        /* <DEDUP_REMOVED lines=20> */
[----:B------:R-:W-:Y:S02]  /*132360*/  ISETP.GE.AND P0, PT, R225, c[0x0][0x17c], PT ;  /* 0x00005f00e1007a0c */ /* 0x000fe40003f06270 */
[----:B------:R-:W-:-:S05]  /*132370*/  IADD3 R225, R224, c[0x0][0x198], RZ ;  /* 0x00006600e0e17a10 */ /* 0x000fca0007ffe0ff */
[----:B------:R-:W-:-:S04]  /*132380*/  IMAD.WIDE R26, R225, 0x4, R20 ;  /* 0x00000004e11a7825 */ /* 0x000fc800078e0214 */
[----:B------:R-:W-:Y:S01]  /*132390*/  IMAD.WIDE R2, R225, 0x4, R18 ;  /* 0x00000004e1027825 */ /* 0x000fe200078e0212 */
[----:B------:R-:W-:Y:S04]  /*1323a0*/  @P3 STG.E [R26.64], R227 ;  /* 0x000000e31a003986 */ /* 0x000fe8000c101904 */
[----:B------:R1:W-:Y:S04]  /*1323b0*/  @P6 STG.E [R2.64], R43 ;  /* 0x0000002b02006986 */ /* 0x0003e8000c101904 */
[----:B-1----:R-:W3:Y:S01]  /*1323c0*/  LDL.LU R43, [R1+0x60a0] ;  /* 0x0060a000012b7983 */ /* 0x002ee20000300800 */
[----:B------:R-:W-:Y:S01]  /*1323d0*/  ISETP.LT.AND P2, PT, R245, c[0x0][0x178], !P1 ;  /* 0x00005e00f5007a0c */ /* 0x000fe20004f41270 */
[----:B------:R-:W-:Y:S01]  /*1323e0*/  IMAD.WIDE R24, R225, 0x4, R16 ;  /* 0x00000004e1187825 */ /* 0x000fe200078e0210 */
[----:B------:R-:W-:-:S02]  /*1323f0*/  ISETP.LT.AND P1, PT, R244, c[0x0][0x178], !P1 ;  /* 0x00005e00f4007a0c */ /* 0x000fc40004f21270 */
[----:B------:R-:W-:Y:S02]  /*132400*/  ISETP.LT.AND P5, PT, R247, c[0x0][0x178], !P0 ;  /* 0x00005e00f7007a0c */ /* 0x000fe400047a1270 */
[----:B------:R-:W-:Y:S02]  /*132410*/  ISETP.LT.AND P3, PT, R246, c[0x0][0x178], !P0 ;  /* 0x00005e00f6007a0c */ /* 0x000fe40004761270 */
[C---:B------:R-:W-:Y:S01]  /*132420*/  IADD3 R224, R225.reuse, c[0x0][0x198], RZ ;  /* 0x00006600e1e07a10 */ /* 0x040fe20007ffe0ff */
[----:B------:R-:W-:Y:S01]  /*132430*/  IMAD.WIDE R2, R225, 0x4, R22 ;  /* 0x00000004e1027825 */ /* 0x000fe200078e0216 */
[----:B------:R-:W-:-:S03]  /*132440*/  ISETP.LT.AND P6, PT, R247, c[0x0][0x178], !P4 ;  /* 0x00005e00f7007a0c */ /* 0x000fc600067c1270 */
[----:B------:R1:W-:Y:S01]  /*132450*/  @P2 STG.E [R24.64], R41 ;  /* 0x0000002918002986 */ /* 0x0003e2000c101904 */
[----:B------:R-:W-:Y:S02]  /*132460*/  ISETP.LT.AND P2, PT, R245, c[0x0][0x178], !P0 ;  /* 0x00005e00f5007a0c */ /* 0x000fe40004741270 */
[----:B------:R-:W-:Y:S01]  /*132470*/  ISETP.LT.AND P0, PT, R244, c[0x0][0x178], !P0 ;  /* 0x00005e00f4007a0c */ /* 0x000fe20004701270 */
[C---:B------:R-:W-:Y:S01]  /*132480*/  IMAD.WIDE R26, R224.reuse, 0x4, R18 ;  /* 0x00000004e01a7825 */ /* 0x040fe200078e0212 */
[----:B------:R-:W-:-:S03]  /*132490*/  IADD3 R225, R224, c[0x0][0x198], RZ ;  /* 0x00006600e0e17a10 */ /* 0x000fc60007ffe0ff */
        /* <DEDUP_REMOVED lines=59> */
[----:B------:R-:W-:Y:S01]  /*132850*/  ISETP.GE.AND P1, PT, R226, c[0x0][0x17c], PT ;  /* 0x00005f00e2007a0c */ /* 0x000fe20003f26270 */
[----:B------:R-:W-:Y:S04]  /*132860*/  @P2 STG.E [R2.64], R227 ;  /* 0x000000e302002986 */ /* 0x000fe8000c101904 */
[----:B------:R-:W3:Y:S04]  /*132870*/  LDL.LU R226, [R1+0x9f8] ;  /* 0x0009f80001e27983 */ /* 0x000ee80000300800 */
[----:B------:R1:W-:Y:S04]  /*132880*/  @P6 STG.E [R24.64], R43 ;  /* 0x0000002b18006986 */ /* 0x0003e8000c101904 */
[----:B-1----:R-:W3:Y:S01]  /*132890*/  LDL.LU R43, [R1+0x60b0] ;  /* 0x0060b000012b7983 */ /* 0x002ee20000300800 */
[----:B------:R-:W-:-:S02]  /*1328a0*/  ISETP.LT.AND P4, PT, R245, c[0x0][0x178], !P0 ;  /* 0x00005e00f5007a0c */ /* 0x000fc40004781270 */
[----:B------:R-:W-:Y:S02]  /*1328b0*/  ISETP.LT.AND P0, PT, R244, c[0x0][0x178], !P0 ;  /* 0x00005e00f4007a0c */ /* 0x000fe40004701270 */
[----:B------:R-:W-:Y:S02]  /*1328c0*/  ISETP.LT.AND P5, PT, R247, c[0x0][0x178], !P1 ;  /* 0x00005e00f7007a0c */ /* 0x000fe40004fa1270 */
[----:B------:R-:W-:Y:S01]  /*1328d0*/  ISETP.LT.AND P2, PT, R246, c[0x0][0x178], !P1 ;  /* 0x00005e00f6007a0c */ /* 0x000fe20004f41270 */
[C---:B------:R-:W-:Y:S01]  /*1328e0*/  IMAD.WIDE R26, R224.reuse, 0x4, R16 ;  /* 0x00000004e01a7825 */ /* 0x040fe200078e0210 */
[----:B------:R-:W-:-:S03]  /*1328f0*/  IADD3 R225, R224, c[0x0][0x198], RZ ;  /* 0x00006600e0e17a10 */ /* 0x000fc60007ffe0ff */
[----:B------:R-:W-:Y:S02]  /*132900*/  IMAD.WIDE R2, R224, 0x4, R22 ;  /* 0x00000004e0027825 */ /* 0x000fe400078e0216 */
[----:B------:R1:W-:Y:S02]  /*132910*/  @P4 STG.E [R26.64], R41 ;  /* 0x000000291a004986 */ /* 0x0003e4000c101904 */
[C---:B------:R-:W-:Y:S01]  /*132920*/  IMAD.WIDE R24, R225.reuse, 0x4, R20 ;  /* 0x00000004e1187825 */ /* 0x040fe200078e0214 */
[----:B------:R-:W-:Y:S02]  /*132930*/  IADD3 R224, R225, c[0x0][0x198], RZ ;  /* 0x00006600e1e07a10 */ /* 0x000fe40007ffe0ff */
[----:B------:R-:W-:Y:S01]  /*132940*/  ISETP.LT.AND P4, PT, R245, c[0x0][0x178], !P1 ;  /* 0x00005e00f5007a0c */ /* 0x000fe20004f81270 */
        /* <DEDUP_REMOVED lines=70> */
[----:B------:R-:W-:-:S03]  /*132db0*/  ISETP.LT.AND P6, PT, R247, c[0x0][0x178], !P2 ;  /* 0x00005e00f7007a0c */ /* 0x000fc600057c1270 */
[----:B------:R1:W-:Y:S01]  /*132dc0*/  @P3 STG.E [R26.64], R41 ;  /* 0x000000291a003986 */ /* 0x0003e2000c101904 */
[----:B------:R-:W-:Y:S01]  /*132dd0*/  ISETP.LT.AND P3, PT, R245, c[0x0][0x178], !P0 ;  /* 0x00005e00f5007a0c */ /* 0x000fe20004761270 */
        /* <DEDUP_REMOVED lines=166> */
[----:B------:R-:W2:Y:S04]  /*133840*/  LDL.LU R248, [R1+0xa6c] ;  /* 0x000a6c0001f87983 */ /* 0x000ea80000300800 */
[----:B------:R1:W-:Y:S04]  /*133850*/  @P4 STG.E [R2.64], R250 ;  /* 0x000000fa02004986 */ /* 0x0003e8000c101904 */
[----:B------:R1:W-:Y:S04]  /*133860*/  @P0 STG.E [R24.64], R249 ;  /* 0x000000f918000986 */ /* 0x0003e8000c101904 */
[----:B------:R1:W-:Y:S04]  /*133870*/  @P6 STG.E [R26.64], R42 ;  /* 0x0000002a1a006986 */ /* 0x0003e8000c101904 */
[----:B-1----:R-:W2:Y:S04]  /*133880*/  LDL.LU R250, [R1+0xa4c] ;  /* 0x000a4c0001fa7983 */ /* 0x002ea80000300800 */
[----:B------:R-:W2:Y:S04]  /*133890*/  LDL.LU R249, [R1+0x98c] ;  /* 0x00098c0001f97983 */ /* 0x000ea80000300800 */
[----:B------:R-:W2:Y:S04]  /*1338a0*/  LDL.LU R26, [R1+0xa68] ;  /* 0x000a6800011a7983 */ /* 0x000ea80000300800 */
        /* <DEDUP_REMOVED lines=11> */
[----:B----4-:R-:W-:Y:S02]  /*133960*/  ISETP.GE.AND P0, PT, R40, c[0x0][0x17c], PT ;  /* 0x00005f0028007a0c */ /* 0x010fe40003f06270 */
[----:B------:R-:W4:Y:S04]  /*133970*/  LDL.LU R40, [R1+0x60ec] ;  /* 0x0060ec0001287983 */ /* 0x000f280000300800 */
[----:B------:R-:W4:Y:S04]  /*133980*/  LDL.LU R226, [R1+0xac8] ;  /* 0x000ac80001e27983 */ /* 0x000f280000300800 */
[----:B------:R-:W4:Y:S04]  /*133990*/  LDL.LU R227, [R1+0xaa8] ;  /* 0x000aa80001e37983 */ /* 0x000f280000300800 */
[----:B------:R-:W4:Y:S04]  /*1339a0*/  LDL.LU R42, [R1+0xa78] ;  /* 0x000a7800012a7983 */ /* 0x000f280000300800 */
[----:B--2---:R1:W-:Y:S04]  /*1339b0*/  @P5 STG.E [R24.64], R26 ;  /* 0x0000001a18005986 */ /* 0x0043e8000c101904 */
[----:B---3--:R2:W-:Y:S01]  /*1339c0*/  @P2 STG.E [R2.64], R27 ;  /* 0x0000001b02002986 */ /* 0x0085e2000c101904 */
[----:B------:R-:W-:Y:S01]  /*1339d0*/  ISETP.LT.AND P2, PT, R245, c[0x0][0x178], !P1 ;  /* 0x00005e00f5007a0c */ /* 0x000fe20004f41270 */
[----:B-1----:R-:W-:-:S04]  /*1339e0*/  IMAD.WIDE R24, R224, 0x4, R20 ;  /* 0x00000004e0187825 */ /* 0x002fc800078e0214 */
[----:B--2---:R-:W-:-:S04]  /*1339f0*/  IMAD.WIDE R2, R225, 0x4, R22 ;  /* 0x00000004e1027825 */ /* 0x004fc800078e0216 */
[----:B------:R-:W-:Y:S01]  /*133a00*/  IMAD.WIDE R26, R224, 0x4, R18 ;  /* 0x00000004e01a7825 */ /* 0x000fe200078e0212 */
[----:B------:R1:W-:Y:S01]  /*133a10*/  @P3 STG.E [R2.64], R41 ;  /* 0x0000002902003986 */ /* 0x0003e2000c101904 */
[----:B------:R-:W-:-:S03]  /*133a20*/  ISETP.LT.AND P5, PT, R244, c[0x0][0x178], !P1 ;  /* 0x00005e00f4007a0c */ /* 0x000fc60004fa1270 */
[----:B------:R2:W-:Y:S04]  /*133a30*/  @P6 STG.E [R24.64], R251 ;  /* 0x000000fb18006986 */ /* 0x0005e8000c101904 */
        /* <DEDUP_REMOVED lines=17> */
[----:B------:R-:W-:Y:S02]  /*133b50*/  ISETP.LT.AND P0, PT, R244, c[0x0][0x178], !P0 ;  /* 0x00005e00f4007a0c */ /* 0x000fe40004701270 */
[----:B------:R-:W-:Y:S01]  /*133b60*/  ISETP.LT.AND P5, PT, R247, c[0x0][0x178], !P1 ;  /* 0x00005e00f7007a0c */ /* 0x000fe20004fa1270 */
[C---:B------:R-:W-:Y:S01]  /*133b70*/  IMAD.WIDE R24, R224.reuse, 0x4, R18 ;  /* 0x00000004e0187825 */ /* 0x040fe200078e0212 */
[----:B------:R-:W-:-:S03]  /*133b80*/  IADD3 R225, R224, c[0x0][0x198], RZ ;  /* 0x00006600e0e17a10 */ /* 0x000fc60007ffe0ff */
[----:B------:R-:W-:Y:S01]  /*133b90*/  IMAD.WIDE R26, R224, 0x4, R16 ;  /* 0x00000004e01a7825 */ /* 0x000fe200078e0210 */
[----:B----4-:R-:W-:Y:S02]  /*133ba0*/  ISETP.GE.AND P2, PT, R40, c[0x0][0x17c], PT ;  /* 0x00005f0028007a0c */ /* 0x010fe40003f46270 */
[----:B------:R-:W4:Y:S04]  /*133bb0*/  LDL.LU R40, [R1+0xad8] ;  /* 0x000ad80001287983 */ /* 0x000f280000300800 */
[----:B------:R1:W-:Y:S01]  /*133bc0*/  @P4 STG.E [R2.64], R226 ;  /* 0x000000e202004986 */ /* 0x0003e2000c101904 */
[----:B------:R-:W-:-:S03]  /*133bd0*/  ISETP.LT.AND P4, PT, R246, c[0x0][0x178], !P1 ;  /* 0x00005e00f6007a0c */ /* 0x000fc60004f81270 */
[----:B------:R1:W-:Y:S04]  /*133be0*/  @P6 STG.E [R24.64], R227 ;  /* 0x000000e318006986 */ /* 0x0003e8000c101904 */
[----:B------:R1:W-:Y:S04]  /*133bf0*/  @P3 STG.E [R26.64], R42 ;  /* 0x0000002a1a003986 */ /* 0x0003e8000c101904 */
[----:B-1----:R-:W4:Y:S01]  /*133c00*/  LDL.LU R226, [R1+0x6100] ;  /* 0x0061000001e27983 */ /* 0x002f220000300800 */
[----:B------:R-:W-:-:S04]  /*133c10*/  IMAD.WIDE R2, R224, 0x4, R22 ;  /* 0x00000004e0027825 */ /* 0x000fc800078e0216 */
[C---:B------:R-:W-:Y:S01]  /*133c20*/  IMAD.WIDE R24, R225.reuse, 0x4, R20 ;  /* 0x00000004e1187825 */ /* 0x040fe200078e0214 */
[----:B------:R-:W4:Y:S03]  /*133c30*/  LDL.LU R42, [R1+0x6104] ;  /* 0x00610400012a7983 */ /* 0x000f260000300800 */
[----:B------:R-:W-:Y:S01]  /*133c40*/  IMAD.WIDE R26, R225, 0x4, R18 ;  /* 0x00000004e11a7825 */ /* 0x000fe200078e0212 */
[----:B------:R-:W-:Y:S02]  /*133c50*/  ISETP.LT.AND P3, PT, R245, c[0x0][0x178], !P1 ;  /* 0x00005e00f5007a0c */ /* 0x000fe40004f61270 */
[----:B------:R-:W-:Y:S02]  /*133c60*/  IADD3 R224, R225, c[0x0][0x198], RZ ;  /* 0x00006600e1e07a10 */ /* 0x000fe40007ffe0ff */
[----:B------:R-:W-:Y:S02]  /*133c70*/  ISETP.LT.AND P1, PT, R244, c[0x0][0x178], !P1 ;  /* 0x00005e00f4007a0c */ /* 0x000fe40004f21270 */
[----:B------:R-:W-:Y:S01]  /*133c80*/  ISETP.LT.AND P6, PT, R247, c[0x0][0x178], !P2 ;  /* 0x00005e00f7007a0c */ /* 0x000fe200057c1270 */
[----:B------:R1:W-:Y:S04]  /*133c90*/  @P0 STG.E [R2.64], R41 ;  /* 0x0000002902000986 */ /* 0x0003e8000c101904 */
        /* <DEDUP_REMOVED lines=19> */
[----:B------:R-:W-:-:S03]  /*133dd0*/  ISETP.LT.AND P2, PT, R244, c[0x0][0x178], !P2 ;  /* 0x00005e00f4007a0c */ /* 0x000fc60005741270 */
[C---:B------:R-:W-:Y:S01]  /*133de0*/  IMAD.WIDE R26, R224.reuse, 0x4, R16 ;  /* 0x00000004e01a7825 */ /* 0x040fe200078e0210 */
[----:B------:R-:W-:-:S05]  /*133df0*/  IADD3 R2, R224, c[0x0][0x198], RZ ;  /* 0x00006600e0027a10 */ /* 0x000fca0007ffe0ff */
[----:B----4-:R1:W-:Y:S01]  /*133e00*/  @P5 STG.E [R24.64], R40 ;  /* 0x0000002818005986 */ /* 0x0103e2000c101904 */
[----:B------:R-:W-:-:S03]  /*133e10*/  ISETP.GE.AND P0, PT, R226, c[0x0][0x17c], PT ;  /* 0x00005f00e2007a0c */ /* 0x000fc60003f06270 */
[----:B------:R-:W4:Y:S01]  /*133e20*/  LDL.LU R226, [R1+0xb10] ;  /* 0x000b100001e27983 */ /* 0x000f220000300800 */
[----:B------:R-:W-:Y:S02]  /*133e30*/  ISETP.LT.AND P6, PT, R247, c[0x0][0x178], !P0 ;  /* 0x00005e00f7007a0c */ /* 0x000fe400047c1270 */
[----:B------:R-:W-:Y:S01]  /*133e40*/  ISETP.LT.AND P3, PT, R246, c[0x0][0x178], !P0 ;  /* 0x00005e00f6007a0c */ /* 0x000fe20004761270 */
[----:B------:R-:W4:Y:S01]  /*133e50*/  LDL.LU R227, [R1+0xaf0] ;  /* 0x000af00001e37983 */ /* 0x000f220000300800 */
[----:B------:R-:W-:Y:S01]  /*133e60*/  ISETP.GE.AND P1, PT, R42, c[0x0][0x17c], PT ;  /* 0x00005f002a007a0c */ /* 0x000fe20003f26270 */
[----:B-1----:R-:W-:Y:S01]  /*133e70*/  IMAD.WIDE R24, R224, 0x4, R22 ;  /* 0x00000004e0187825 */ /* 0x002fe200078e0216 */
[----:B------:R-:W-:Y:S01]  /*133e80*/  ISETP.LT.AND P5, PT, R244, c[0x0][0x178], !P0 ;  /* 0x00005e00f4007a0c */ /* 0x000fe200047a1270 */
[----:B------:R-:W4:Y:S04]  /*133e90*/  LDL.LU R42, [R1+0x250] ;  /* 0x00025000012a7983 */ /* 0x000f280000300800 */
[----:B------:R-:W4:Y:S04]  /*133ea0*/  LDL.LU R40, [R1+0x626c] ;  /* 0x00626c0001287983 */ /* 0x000f280000300800 */
[----:B--2---:R1:W-:Y:S01]  /*133eb0*/  @P4 STG.E [R26.64], R225 ;  /* 0x000000e11a004986 */ /* 0x0043e2000c101904 */
[----:B------:R-:W-:-:S03]  /*133ec0*/  ISETP.LT.AND P4, PT, R245, c[0x0][0x178], !P0 ;  /* 0x00005e00f5007a0c */ /* 0x000fc60004781270 */
[----:B------:R2:W-:Y:S01]  /*133ed0*/  @P2 STG.E [R24.64], R41 ;  /* 0x0000002918002986 */ /* 0x0005e2000c101904 */
[----:B-1----:R-:W-:-:S04]  /*133ee0*/  IMAD.WIDE R26, R2, 0x4, R20 ;  /* 0x00000004021a7825 */ /* 0x002fc800078e0214 */
[C---:B------:R-:W-:Y:S01]  /*133ef0*/  IMAD.WIDE R224, R2.reuse, 0x4, R18 ;  /* 0x0000000402e07825 */ /* 0x040fe200078e0212 */
[----:B------:R1:W-:Y:S04]  /*133f00*/  @P6 STG.E [R26.64], R251 ;  /* 0x000000fb1a006986 */ /* 0x0003e8000c101904 */
[----:B--2---:R-:W2:Y:S01]  /*133f10*/  LDL.LU R41, [R1+0x20] ;  /* 0x0000200001297983 */ /* 0x004ea20000300800 */
[----:B------:R-:W-:-:S03]  /*133f20*/  IMAD.WIDE R24, R2, 0x4, R16 ;  /* 0x0000000402187825 */ /* 0x000fc600078e0210 */
[----:B---3--:R3:W-:Y:S04]  /*133f30*/  @P3 STG.E [R224.64], R248 ;  /* 0x000000f8e0003986 */ /* 0x0087e8000c101904 */
[----:B-1----:R-:W2:Y:S01]  /*133f40*/  LDL.LU R251, [R1+0xb14] ;  /* 0x000b140001fb7983 */ /* 0x002ea20000300800 */
[----:B------:R-:W-:-:S03]  /*133f50*/  IMAD.WIDE R26, R2, 0x4, R22 ;  /* 0x00000004021a7825 */ /* 0x000fc600078e0216 */
[----:B---3--:R-:W2:Y:S04]  /*133f60*/  LDL.LU R248, [R1+0xaf4] ;  /* 0x000af40001f87983 */ /* 0x008ea80000300800 */
[----:B------:R1:W-:Y:S01]  /*133f70*/  @P4 STG.E [R24.64], R250 ;  /* 0x000000fa18004986 */ /* 0x0003e2000c101904 */
[----:B------:R-:W-:-:S03]  /*133f80*/  ISETP.GE.AND P4, PT, R43, c[0x0][0x17c], PT ;  /* 0x00005f002b007a0c */ /* 0x000fc60003f86270 */
[----:B------:R1:W-:Y:S04]  /*133f90*/  @P5 STG.E [R26.64], R249 ;  /* 0x000000f91a005986 */ /* 0x0003e8000c101904 */
[----:B-1----:R-:W2:Y:S04]  /*133fa0*/  LDL.LU R250, [R1+0x254] ;  /* 0x0002540001fa7983 */ /* 0x002ea80000300800 */
[----:B------:R-:W2:Y:S04]  /*133fb0*/  LDL.LU R249, [R1+0x24] ;  /* 0x0000240001f97983 */ /* 0x000ea80000300800 */
[----:B------:R-:W2:Y:S01]  /*133fc0*/  LDL.LU R43, [R1+0xb50] ;  /* 0x000b5000012b7983 */ /* 0x000ea20000300800 */
        /* <DEDUP_REMOVED lines=11> */
[----:B----4-:R1:W-:Y:S01]  /*134080*/  @P3 STG.E [R224.64], R226 ;  /* 0x000000e2e0003986 */ /* 0x0103e2000c101904 */
[----:B------:R-:W-:-:S03]  /*134090*/  ISETP.LT.AND P3, PT, R246, c[0x0][0x178], !P0 ;  /* 0x00005e00f6007a0c */ /* 0x000fc60004761270 */
[----:B------:R4:W-:Y:S01]  /*1340a0*/  @P6 STG.E [R24.64], R227 ;  /* 0x000000e318006986 */ /* 0x0009e2000c101904 */
[----:B------:R-:W-:-:S03]  /*1340b0*/  ISETP.LT.AND P6, PT, R247, c[0x0][0x178], !P4 ;  /* 0x00005e00f7007a0c */ /* 0x000fc600067c1270 */
[----:B------:R4:W-:Y:S01]  /*1340c0*/  @P2 STG.E [R26.64], R42 ;  /* 0x0000002a1a002986 */ /* 0x0009e2000c101904 */
[----:B------:R-:W-:Y:S01]  /*1340d0*/  ISETP.LT.AND P2, PT, R245, c[0x0][0x178], !P0 ;  /* 0x00005e00f5007a0c */ /* 0x000fe20004741270 */
[----:B-1----:R-:W-:Y:S01]  /*1340e0*/  IMAD.WIDE R224, R2, 0x4, R20 ;  /* 0x0000000402e07825 */ /* 0x002fe200078e0214 */
[----:B------:R-:W-:Y:S01]  /*1340f0*/  ISETP.LT.AND P0, PT, R244, c[0x0][0x178], !P0 ;  /* 0x00005e00f4007a0c */ /* 0x000fe20004701270 */
[----:B------:R-:W3:Y:S02]  /*134100*/  LDL.LU R226, [R1+0x610c] ;  /* 0x00610c0001e27983 */ /* 0x000ee40000300800 */
[----:B----4-:R-:W-:-:S04]  /*134110*/  IMAD.WIDE R24, R2, 0x4, R18 ;  /* 0x0000000402187825 */ /* 0x010fc800078e0212 */
[--C-:B------:R-:W-:Y:S01]  /*134120*/  IMAD.WIDE R26, R3, 0x4, R22.reuse ;  /* 0x00000004031a7825 */ /* 0x100fe200078e0216 */
[C---:B------:R-:W-:Y:S01]  /*134130*/  IADD3 R3, R2.reuse, c[0x0][0x198], RZ ;  /* 0x0000660002037a10 */ /* 0x040fe20007ffe0ff */
[----:B------:R-:W4:Y:S04]  /*134140*/  LDL.LU R42, [R1+0x6114] ;  /* 0x00611400012a7983 */ /* 0x000f280000300800 */
[----:B--2---:R1:W-:Y:S04]  /*134150*/  @P1 STG.E [R26.64], R41 ;  /* 0x000000291a001986 */ /* 0x0043e8000c101904 */
[----:B------:R2:W-:Y:S01]  /*134160*/  @P5 STG.E [R224.64], R251 ;  /* 0x000000fbe0005986 */ /* 0x0005e2000c101904 */
[----:B-1----:R-:W-:-:S03]  /*134170*/  IMAD.WIDE R26, R2, 0x4, R22 ;  /* 0x00000004021a7825 */ /* 0x002fc600078e0216 */
[----:B------:R-:W4:Y:S04]  /*134180*/  LDL.LU R41, [R1+0x240] ;  /* 0x0002400001297983 */ /* 0x000f280000300800 */
[----:B------:R1:W-:Y:S01]  /*134190*/  @P3 STG.E [R24.64], R248 ;  /* 0x000000f818003986 */ /* 0x0003e2000c101904 */
[----:B--2---:R-:W-:-:S03]  /*1341a0*/  IMAD.WIDE R224, R3, 0x4, R20 ;  /* 0x0000000403e07825 */ /* 0x004fc600078e0214 */
[----:B------:R-:W2:Y:S01]  /*1341b0*/  LDL.LU R251, [R1+0xb54] ;  /* 0x000b540001fb7983 */ /* 0x000ea20000300800 */
[----:B-1----:R-:W-:-:S03]  /*1341c0*/  IMAD.WIDE R24, R2, 0x4, R16 ;  /* 0x0000000402187825 */ /* 0x002fc600078e0210 */
[----:B------:R-:W2:Y:S04]  /*1341d0*/  LDL.LU R248, [R1+0xb24] ;  /* 0x000b240001f87983 */ /* 0x000ea80000300800 */
[----:B------:R1:W-:Y:S04]  /*1341e0*/  @P2 STG.E [R24.64], R250 ;  /* 0x000000fa18002986 */ /* 0x0003e8000c101904 */
[----:B------:R1:W-:Y:S04]  /*1341f0*/  @P0 STG.E [R26.64], R249 ;  /* 0x000000f91a000986 */ /* 0x0003e8000c101904 */
[----:B------:R1:W-:Y:S04]  /*134200*/  @P6 STG.E [R224.64], R43 ;  /* 0x0000002be0006986 */ /* 0x0003e8000c101904 */
[----:B-1----:R-:W2:Y:S04]  /*134210*/  LDL.LU R250, [R1+0xb04] ;  /* 0x000b040001fa7983 */ /* 0x002ea80000300800 */
[----:B------:R-:W2:Y:S04]  /*134220*/  LDL.LU R249, [R1+0x244] ;  /* 0x0002440001f97983 */ /* 0x000ea80000300800 */
[----:B------:R-:W2:Y:S04]  /*134230*/  LDL.LU R224, [R1+0xb20] ;  /* 0x000b200001e07983 */ /* 0x000ea80000300800 */
[----:B------:R-:W2:Y:S04]  /*134240*/  LDL.LU R225, [R1+0xb00] ;  /* 0x000b000001e17983 */ /* 0x000ea80000300800 */
[----:B------:R-:W2:Y:S01]  /*134250*/  LDL.LU R43, [R1+0x6108] ;  /* 0x00610800012b7983 */ /* 0x000ea20000300800 */
[----:B------:R-:W-:Y:S01]  /*134260*/  ISETP.LT.AND P5, PT, R246, c[0x0][0x178], !P4 ;  /* 0x00005e00f6007a0c */ /* 0x000fe200067a1270 */
[----:B------:R-:W-:Y:S01]  /*134270*/  IMAD.WIDE R24, R3, 0x4, R18 ;  /* 0x0000000403187825 */ /* 0x000fe200078e0212 */
[----:B------:R-:W-:-:S02]  /*134280*/  ISETP.LT.AND P3, PT, R245, c[0x0][0x178], !P4 ;  /* 0x00005e00f5007a0c */ /* 0x000fc40006761270 */
[C---:B------:R-:W-:Y:S01]  /*134290*/  IADD3 R2, R3.reuse, c[0x0][0x198], RZ ;  /* 0x0000660003027a10 */ /* 0x040fe20007ffe0ff */
[----:B------:R-:W-:Y:S01]  /*1342a0*/  IMAD.WIDE R26, R3, 0x4, R16 ;  /* 0x00000004031a7825 */ /* 0x000fe200078e0210 */
[----:B------:R-:W-:Y:S02]  /*1342b0*/  ISETP.LT.AND P4, PT, R244, c[0x0][0x178], !P4 ;  /* 0x00005e00f4007a0c */ /* 0x000fe40006781270 */
[----:B---3--:R-:W-:Y:S02]  /*1342c0*/  ISETP.GE.AND P1, PT, R226, c[0x0][0x17c], PT ;  /* 0x00005f00e2007a0c */ /* 0x008fe40003f26270 */
[----:B------:R-:W3:Y:S04]  /*1342d0*/  LDL.LU R226, [R1+0xb80] ;  /* 0x000b800001e27983 */ /* 0x000ee80000300800 */
[----:B------:R-:W3:Y:S01]  /*1342e0*/  LDL.LU R227, [R1+0xb60] ;  /* 0x000b600001e37983 */ /* 0x000ee20000300800 */
[----:B----4-:R-:W-:-:S03]  /*1342f0*/  ISETP.GE.AND P0, PT, R42, c[0x0][0x17c], PT ;  /* 0x00005f002a007a0c */ /* 0x010fc60003f06270 */
[----:B------:R-:W4:Y:S01]  /*134300*/  LDL.LU R42, [R1+0xb30] ;  /* 0x000b3000012a7983 */ /* 0x000f220000300800 */
[----:B------:R-:W-:Y:S02]  /*134310*/  ISETP.LT.AND P6, PT, R247, c[0x0][0x178], !P1 ;  /* 0x00005e00f7007a0c */ /* 0x000fe40004fc1270 */
[----:B------:R-:W-:Y:S01]  /*134320*/  ISETP.LT.AND P2, PT, R246, c[0x0][0x178], !P1 ;  /* 0x00005e00f6007a0c */ /* 0x000fe20004f41270 */
[----:B--2---:R1:W-:Y:S02]  /*134330*/  @P5 STG.E [R24.64], R224 ;  /* 0x000000e018005986 */ /* 0x0043e4000c101904 */
[----:B-1----:R-:W-:Y:S02]  /*134340*/  IMAD.WIDE R24, R3, 0x4, R22 ;  /* 0x0000000403187825 */ /* 0x002fe400078e0216 */
[----:B------:R-:W2:Y:S01]  /*134350*/  LDL.LU R3, [R1+0x6118] ;  /* 0x0061180001037983 */ /* 0x000ea20000300800 */
[----:B------:R-:W-:-:S03]  /*134360*/  ISETP.LT.AND P5, PT, R244, c[0x0][0x178], !P1 ;  /* 0x00005e00f4007a0c */ /* 0x000fc60004fa1270 */
[----:B------:R1:W-:Y:S01]  /*134370*/  @P3 STG.E [R26.64], R225 ;  /* 0x000000e11a003986 */ /* 0x0003e2000c101904 */
[----:B------:R-:W-:-:S03]  /*134380*/  ISETP.LT.AND P3, PT, R245, c[0x0][0x178], !P1 ;  /* 0x00005e00f5007a0c */ /* 0x000fc60004f61270 */
[----:B------:R1:W-:Y:S02]  /*134390*/  @P4 STG.E [R24.64], R41 ;  /* 0x0000002918004986 */ /* 0x0003e4000c101904 */
[----:B-1----:R-:W-:-:S04]  /*1343a0*/  IMAD.WIDE R26, R2, 0x4, R20 ;  /* 0x00000004021a7825 */ /* 0x002fc800078e0214 */
[C---:B------:R-:W-:Y:S01]  /*1343b0*/  IMAD.WIDE R224, R2.reuse, 0x4, R18 ;  /* 0x0000000402e07825 */ /* 0x040fe200078e0212 */
[----:B------:R1:W-:Y:S03]  /*1343c0*/  @P6 STG.E [R26.64], R251 ;  /* 0x000000fb1a006986 */ /* 0x0003e6000c101904 */
[C---:B------:R-:W-:Y:S01]  /*1343d0*/  IMAD.WIDE R24, R2.reuse, 0x4, R16 ;  /* 0x0000000402187825 */ /* 0x040fe200078e0210 */
[----:B------:R-:W4:Y:S04]  /*1343e0*/  LDL.LU R41, [R1+0x10] ;  /* 0x0000100001297983 */ /* 0x000f280000300800 */
[----:B------:R1:W-:Y:S02]  /*1343f0*/  @P2 STG.E [R224.64], R248 ;  /* 0x000000f8e0002986 */ /* 0x0003e4000c101904 */
[----:B-1----:R-:W-:-:S02]  /*134400*/  IMAD.WIDE R26, R2, 0x4, R22 ;  /* 0x00000004021a7825 */ /* 0x002fc400078e0216 */
[----:B------:R-:W4:Y:S04]  /*134410*/  LDL.LU R251, [R1+0xb84] ;  /* 0x000b840001fb7983 */ /* 0x000f280000300800 */
[----:B------:R1:W-:Y:S01]  /*134420*/  @P3 STG.E [R24.64], R250 ;  /* 0x000000fa18003986 */ /* 0x0003e2000c101904 */
[----:B------:R-:W-:-:S03]  /*134430*/  ISETP.GE.AND P3, PT, R43, c[0x0][0x17c], PT ;  /* 0x00005f002b007a0c */ /* 0x000fc60003f66270 */
[----:B------:R-:W4:Y:S04]  /*134440*/  LDL.LU R248, [R1+0xb64] ;  /* 0x000b640001f87983 */ /* 0x000f280000300800 */
[----:B------:R1:W-:Y:S04]  /*134450*/  @P5 STG.E [R26.64], R249 ;  /* 0x000000f91a005986 */ /* 0x0003e8000c101904 */
[----:B-1----:R-:W4:Y:S04]  /*134460*/  LDL.LU R250, [R1+0xb34] ;  /* 0x000b340001fa7983 */ /* 0x002f280000300800 */
[----:B------:R-:W4:Y:S04]  /*134470*/  LDL.LU R249, [R1+0x14] ;  /* 0x0000140001f97983 */ /* 0x000f280000300800 */
[----:B------:R-:W4:Y:S01]  /*134480*/  LDL.LU R43, [R1+0xba0] ;  /* 0x000ba000012b7983 */ /* 0x000f220000300800 */
[----:B------:R-:W-:-:S02]  /*134490*/  ISETP.LT.AND P2, PT, R247, c[0x0][0x178], !P0 ;  /* 0x00005e00f7007a0c */ /* 0x000fc40004741270 */
[----:B------:R-:W-:Y:S02]  /*1344a0*/  ISETP.LT.AND P6, PT, R246, c[0x0][0x178], !P0 ;  /* 0x00005e00f6007a0c */ /* 0x000fe400047c1270 */
[----:B------:R-:W-:Y:S02]  /*1344b0*/  ISETP.LT.AND P4, PT, R245, c[0x0][0x178], !P0 ;  /* 0x00005e00f5007a0c */ /* 0x000fe40004781270 */
[----:B------:R-:W-:Y:S02]  /*1344c0*/  ISETP.LT.AND P0, PT, R244, c[0x0][0x178], !P0 ;  /* 0x00005e00f4007a0c */ /* 0x000fe40004701270 */
[----:B--2---:R-:W-:Y:S02]  /*1344d0*/  ISETP.GE.AND P1, PT, R3, c[0x0][0x17c], PT ;  /* 0x00005f0003007a0c */ /* 0x004fe40003f26270 */
[----:B------:R-:W-:-:S05]  /*1344e0*/  IADD3 R3, R2, c[0x0][0x198], RZ ;  /* 0x0000660002037a10 */ /* 0x000fca0007ffe0ff */
[----:B------:R-:W-:Y:S01]  /*1344f0*/  IMAD.WIDE R224, R3, 0x4, R20 ;  /* 0x0000000403e07825 */ /* 0x000fe200078e0214 */
[----:B------:R-:W-:-:S03]  /*134500*/  ISETP.LT.AND P5, PT, R247, c[0x0][0x178], !P1 ;  /* 0x00005e00f7007a0c */ /* 0x000fc60004fa1270 */
[C---:B------:R-:W-:Y:S01]  /*134510*/  IMAD.WIDE R24, R3.reuse, 0x4, R18 ;  /* 0x0000000403187825 */ /* 0x040fe200078e0212 */
[----:B---3--:R-:W-:Y:S03]  /*134520*/  @P2 STG.E [R224.64], R226 ;  /* 0x000000e2e0002986 */ /* 0x008fe6000c101904 */
[C---:B------:R-:W-:Y:S01]  /*134530*/  IMAD.WIDE R26, R3.reuse, 0x4, R16 ;  /* 0x00000004031a7825 */ /* 0x040fe200078e0210 */
[----:B------:R1:W-:Y:S01]  /*134540*/  @P6 STG.E [R24.64], R227 ;  /* 0x000000e318006986 */ /* 0x0003e2000c101904 */
[----:B------:R-:W-:Y:S02]  /*134550*/  ISETP.LT.AND P2, PT, R246, c[0x0][0x178], !P1 ;  /* 0x00005e00f6007a0c */ /* 0x000fe40004f41270 */
[----:B------:R-:W-:Y:S01]  /*134560*/  IADD3 R2, R3, c[0x0][0x198], RZ ;  /* 0x0000660003027a10 */ /* 0x000fe20007ffe0ff */
[----:B----4-:R2:W-:Y:S01]  /*134570*/  @P4 STG.E [R26.64], R42 ;  /* 0x0000002a1a004986 */ /* 0x0105e2000c101904 */
[----:B------:R-:W-:-:S02]  /*134580*/  ISETP.LT.AND P4, PT, R245, c[0x0][0x178], !P1 ;  /* 0x00005e00f5007a0c */ /* 0x000fc40004f81270 */
[----:B------:R-:W-:Y:S02]  /*134590*/  ISETP.LT.AND P1, PT, R244, c[0x0][0x178], !P1 ;  /* 0x00005e00f4007a0c */ /* 0x000fe40004f21270 */
[----:B------:R-:W-:Y:S01]  /*1345a0*/  ISETP.LT.AND P6, PT, R247, c[0x0][0x178], !P3 ;  /* 0x00005e00f7007a0c */ /* 0x000fe20005fc1270 */
[----:B-1----:R-:W-:Y:S01]  /*1345b0*/  IMAD.WIDE R24, R3, 0x4, R22 ;  /* 0x0000000403187825 */ /* 0x002fe200078e0216 */
[C---:B------:R-:W-:Y:S01]  /*1345c0*/  IADD3 R226, R2.reuse, c[0x0][0x198], RZ ;  /* 0x0000660002e27a10 */ /* 0x040fe20007ffe0ff */
[----:B------:R-:W3:Y:S02]  /*1345d0*/  LDL.LU R227, [R1+0x611c] ;  /* 0x00611c0001e37983 */ /* 0x000ee40000300800 */
[C---:B--2---:R-:W-:Y:S02]  /*1345e0*/  IMAD.WIDE R26, R2.reuse, 0x4, R20 ;  /* 0x00000004021a7825 */ /* 0x044fe400078e0214 */
[----:B------:R1:W-:Y:S02]  /*1345f0*/  @P0 STG.E [R24.64], R41 ;  /* 0x0000002918000986 */ /* 0x0003e4000c101904 */
[----:B------:R-:W-:-:S02]  /*134600*/  IMAD.WIDE R224, R2, 0x4, R18 ;  /* 0x0000000402e07825 */ /* 0x000fc400078e0212 */
[----:B------:R2:W-:Y:S04]  /*134610*/  @P5 STG.E [R26.64], R251 ;  /* 0x000000fb1a005986 */ /* 0x0005e8000c101904 */
[----:B------:R-:W4:Y:S01]  /*134620*/  LDL.LU R42, [R1+0x6120] ;  /* 0x00612000012a7983 */ /* 0x000f220000300800 */
[----:B-1----:R-:W-:-:S03]  /*134630*/  IMAD.WIDE R24, R2, 0x4, R16 ;  /* 0x0000000402187825 */ /* 0x002fc600078e0210 */
[----:B------:R-:W4:Y:S01]  /*134640*/  LDL.LU R41, [R1+0xb40] ;  /* 0x000b400001297983 */ /* 0x000f220000300800 */
[----:B------:R-:W-:-:S03]  /*134650*/  IMAD.WIDE R2, R2, 0x4, R22 ;  /* 0x0000000402027825 */ /* 0x000fc600078e0216 */
[----:B------:R1:W-:Y:S01]  /*134660*/  @P2 STG.E [R224.64], R248 ;  /* 0x000000f8e0002986 */ /* 0x0003e2000c101904 */
[----:B--2---:R-:W-:-:S03]  /*134670*/  IMAD.WIDE R26, R226, 0x4, R20 ;  /* 0x00000004e21a7825 */ /* 0x004fc600078e0214 */
[----:B------:R-:W2:Y:S04]  /*134680*/  LDL.LU R251, [R1+0xba4] ;  /* 0x000ba40001fb7983 */ /* 0x000ea80000300800 */
[----:B------:R1:W-:Y:S04]  /*134690*/  @P4 STG.E [R24.64], R250 ;  /* 0x000000fa18004986 */ /* 0x0003e8000c101904 */
[----:B-1----:R-:W2:Y:S04]  /*1346a0*/  LDL.LU R248, [R1+0xb94] ;  /* 0x000b940001f87983 */ /* 0x002ea80000300800 */
[----:B------:R1:W-:Y:S04]  /*1346b0*/  @P1 STG.E [R2.64], R249 ;  /* 0x000000f902001986 */ /* 0x0003e8000c101904 */
[----:B------:R-:W2:Y:S04]  /*1346c0*/  LDL.LU R250, [R1+0xb74] ;  /* 0x000b740001fa7983 */ /* 0x000ea80000300800 */
[----:B------:R1:W-:Y:S04]  /*1346d0*/  @P6 STG.E [R26.64], R43 ;  /* 0x0000002b1a006986 */ /* 0x0003e8000c101904 */
[----:B-1----:R-:W2:Y:S04]  /*1346e0*/  LDL.LU R249, [R1+0xb44] ;  /* 0x000b440001f97983 */ /* 0x002ea80000300800 */
[----:B------:R-:W2:Y:S04]  /*1346f0*/  LDL.LU R26, [R1+0xb90] ;  /* 0x000b9000011a7983 */ /* 0x000ea80000300800 */
[----:B------:R-:W2:Y:S04]  /*134700*/  LDL.LU R27, [R1+0xb70] ;  /* 0x000b7000011b7983 */ /* 0x000ea80000300800 */
[----:B------:R-:W2:Y:S04]  /*134710*/  LDL.LU R225, [R1+0x6128] ;  /* 0x0061280001e17983 */ /* 0x000ea80000300800 */
[----:B------:R-:W2:Y:S01]  /*134720*/  LDL.LU R43, [R1+0x6130] ;  /* 0x00613000012b7983 */ /* 0x000ea20000300800 */
[----:B------:R-:W-:-:S02]  /*134730*/  ISETP.LT.AND P5, PT, R246, c[0x0][0x178], !P3 ;  /* 0x00005e00f6007a0c */ /* 0x000fc40005fa1270 */
[----:B------:R-:W-:Y:S01]  /*134740*/  ISETP.LT.AND P2, PT, R245, c[0x0][0x178], !P3 ;  /* 0x00005e00f5007a0c */ /* 0x000fe20005f41270 */
[----:B------:R-:W-:-:S04]  /*134750*/  IMAD.WIDE R24, R226, 0x4, R18 ;  /* 0x00000004e2187825 */ /* 0x000fc800078e0212 */
[----:B------:R-:W-:Y:S01]  /*134760*/  IMAD.WIDE R2, R226, 0x4, R16 ;  /* 0x00000004e2027825 */ /* 0x000fe200078e0210 */
[----:B------:R-:W-:Y:S02]  /*134770*/  ISETP.LT.AND P3, PT, R244, c[0x0][0x178], !P3 ;  /* 0x00005e00f4007a0c */ /* 0x000fe40005f61270 */
[----:B------:R-:W-:Y:S02]  /*134780*/  IADD3 R224, R226, c[0x0][0x198], RZ ;  /* 0x00006600e2e07a10 */ /* 0x000fe40007ffe0ff */
[----:B---3--:R-:W-:Y:S02]  /*134790*/  ISETP.GE.AND P0, PT, R227, c[0x0][0x17c], PT ;  /* 0x00005f00e3007a0c */ /* 0x008fe40003f06270 */
[----:B------:R-:W3:Y:S02]  /*1347a0*/  LDL.LU R227, [R1+0xaf8] ;  /* 0x000af80001e37983 */ /* 0x000ee40000300800 */
[----:B------:R-:W-:Y:S02]  /*1347b0*/  ISETP.LT.AND P6, PT, R247, c[0x0][0x178], !P0 ;  /* 0x00005e00f7007a0c */ /* 0x000fe400047c1270 */
[----:B------:R-:W-:-:S02]  /*1347c0*/  ISETP.LT.AND P4, PT, R246, c[0x0][0x178], !P0 ;  /* 0x00005e00f6007a0c */ /* 0x000fc40004781270 */
[----:B----4-:R-:W-:Y:S02]  /*1347d0*/  ISETP.GE.AND P1, PT, R42, c[0x0][0x17c], PT ;  /* 0x00005f002a007a0c */ /* 0x010fe40003f26270 */
[----:B------:R-:W4:Y:S04]  /*1347e0*/  LDL.LU R42, [R1+0x258] ;  /* 0x00025800012a7983 */ /* 0x000f280000300800 */
[----:B--2---:R-:W-:Y:S04]  /*1347f0*/  @P5 STG.E [R24.64], R26 ;  /* 0x0000001a18005986 */ /* 0x004fe8000c101904 */
[----:B------:R1:W-:Y:S01]  /*134800*/  @P2 STG.E [R2.64], R27 ;  /* 0x0000001b02002986 */ /* 0x0003e2000c101904 */
[----:B------:R-:W-:-:S02]  /*134810*/  ISETP.LT.AND P2, PT, R245, c[0x0][0x178], !P0 ;  /* 0x00005e00f5007a0c */ /* 0x000fc40004741270 */
[----:B------:R-:W-:Y:S01]  /*134820*/  ISETP.LT.AND P5, PT, R244, c[0x0][0x178], !P0 ;  /* 0x00005e00f4007a0c */ /* 0x000fe200047a1270 */
[----:B-1----:R-:W-:Y:S02]  /*134830*/  IMAD.WIDE R2, R226, 0x4, R22 ;  /* 0x00000004e2027825 */ /* 0x002fe400078e0216 */
[----:B------:R-:W2:Y:S02]  /*134840*/  LDL.LU R226, [R1+0xb18] ;  /* 0x000b180001e27983 */ /* 0x000ea40000300800 */
[C---:B------:R-:W-:Y:S02]  /*134850*/  IMAD.WIDE R24, R224.reuse, 0x4, R20 ;  /* 0x00000004e0187825 */ /* 0x040fe400078e0214 */
[----:B------:R1:W-:Y:S02]  /*134860*/  @P3 STG.E [R2.64], R41 ;  /* 0x0000002902003986 */ /* 0x0003e4000c101904 */
[C---:B------:R-:W-:Y:S02]  /*134870*/  IMAD.WIDE R26, R224.reuse, 0x4, R18 ;  /* 0x00000004e01a7825 */ /* 0x040fe400078e0212 */
[----:B------:R1:W-:Y:S04]  /*134880*/  @P6 STG.E [R24.64], R251 ;  /* 0x000000fb18006986 */ /* 0x0003e8000c101904 */
[----:B------:R1:W-:Y:S04]  /*134890*/  @P4 STG.E [R26.64], R248 ;  /* 0x000000f81a004986 */ /* 0x0003e8000c101904 */
[----:B-1----:R-:W4:Y:S01]  /*1348a0*/  LDL.LU R41, [R1+0x28] ;  /* 0x0000280001297983 */ /* 0x002f220000300800 */
[----:B------:R-:W-:-:S03]  /*1348b0*/  IMAD.WIDE R2, R224, 0x4, R22 ;  /* 0x00000004e0027825 */ /* 0x000fc600078e0216 */
[----:B------:R-:W4:Y:S01]  /*1348c0*/  LDL.LU R251, [R1+0xb1c] ;  /* 0x000b1c0001fb7983 */ /* 0x000f220000300800 */
[----:B------:R-:W-:-:S03]  /*1348d0*/  IMAD.WIDE R24, R224, 0x4, R16 ;  /* 0x00000004e0187825 */ /* 0x000fc600078e0210 */
[----:B------:R-:W4:Y:S04]  /*1348e0*/  LDL.LU R248, [R1+0xafc] ;  /* 0x000afc0001f87983 */ /* 0x000f280000300800 */
        /* <DEDUP_REMOVED lines=14> */
[----:B------:R-:W-:-:S03]  /*1349d0*/  ISETP.LT.AND P5, PT, R247, c[0x0][0x178], !P0 ;  /* 0x00005e00f7007a0c */ /* 0x000fc600047a1270 */
[C---:B------:R-:W-:Y:S01]  /*1349e0*/  IMAD.WIDE R24, R225.reuse, 0x4, R16 ;  /* 0x00000004e1187825 */ /* 0x040fe200078e0210 */
[----:B------:R-:W-:Y:S01]  /*1349f0*/  IADD3 R224, R225, c[0x0][0x198], RZ ;  /* 0x00006600e1e07a10 */ /* 0x000fe20007ffe0ff */
[----:B--2---:R1:W-:Y:S01]  /*134a00*/  @P4 STG.E [R26.64], R226 ;  /* 0x000000e21a004986 */ /* 0x0043e2000c101904 */
[----:B------:R-:W-:-:S03]  /*134a10*/  ISETP.LT.AND P4, PT, R246, c[0x0][0x178], !P0 ;  /* 0x00005e00f6007a0c */ /* 0x000fc60004781270 */
[----:B---3--:R2:W-:Y:S01]  /*134a20*/  @P6 STG.E [R2.64], R227 ;  /* 0x000000e302006986 */ /* 0x0085e2000c101904 */
[----:B------:R-:W-:-:S03]  /*134a30*/  ISETP.LT.AND P6, PT, R247, c[0x0][0x178], !P2 ;  /* 0x00005e00f7007a0c */ /* 0x000fc600057c1270 */
[----:B----4-:R3:W-:Y:S01]  /*134a40*/  @P3 STG.E [R24.64], R42 ;  /* 0x0000002a18003986 */ /* 0x0107e2000c101904 */
[----:B------:R-:W-:Y:S02]  /*134a50*/  ISETP.LT.AND P3, PT, R245, c[0x0][0x178], !P0 ;  /* 0x00005e00f5007a0c */ /* 0x000fe40004761270 */
[----:B------:R-:W-:Y:S01]  /*134a60*/  ISETP.LT.AND P0, PT, R244, c[0x0][0x178], !P0 ;  /* 0x00005e00f4007a0c */ /* 0x000fe20004701270 */
[C---:B-1----:R-:W-:Y:S01]  /*134a70*/  IMAD.WIDE R26, R224.reuse, 0x4, R18 ;  /* 0x00000004e01a7825 */ /* 0x042fe200078e0212 */
[----:B------:R-:W4:Y:S03]  /*134a80*/  LDL.LU R226, [R1+0x612c] ;  /* 0x00612c0001e27983 */ /* 0x000f260000300800 */
[----:B--2---:R-:W-:Y:S01]  /*134a90*/  IMAD.WIDE R2, R225, 0x4, R22 ;  /* 0x00000004e1027825 */ /* 0x004fe200078e0216 */
[----:B------:R-:W-:-:S03]  /*134aa0*/  IADD3 R225, R224, c[0x0][0x198], RZ ;  /* 0x00006600e0e17a10 */ /* 0x000fc60007ffe0ff */
[C---:B---3--:R-:W-:Y:S01]  /*134ab0*/  IMAD.WIDE R24, R224.reuse, 0x4, R20 ;  /* 0x00000004e0187825 */ /* 0x048fe200078e0214 */
[----:B------:R1:W-:Y:S04]  /*134ac0*/  @P1 STG.E [R2.64], R41 ;  /* 0x0000002902001986 */ /* 0x0003e8000c101904 */
[----:B------:R2:W-:Y:S04]  /*134ad0*/  @P5 STG.E [R24.64], R251 ;  /* 0x000000fb18005986 */ /* 0x0005e8000c101904 */
[----:B------:R3:W-:Y:S01]  /*134ae0*/  @P4 STG.E [R26.64], R248 ;  /* 0x000000f81a004986 */ /* 0x0007e2000c101904 */
        /* <DEDUP_REMOVED lines=13> */
[----:B------:R-:W3:Y:S04]  /*134bc0*/  LDL.LU R27, [R1+0xb08] ;  /* 0x000b0800011b7983 */ /* 0x000ee80000300800 */
[----:B------:R-:W3:Y:S01]  /*134bd0*/  LDL.LU R43, [R1+0x6138] ;  /* 0x00613800012b7983 */ /* 0x000ee20000300800 */
[----:B------:R-:W-:-:S02]  /*134be0*/  ISETP.LT.AND P5, PT, R246, c[0x0][0x178], !P2 ;  /* 0x00005e00f6007a0c */ /* 0x000fc400057a1270 */
[----:B------:R-:W-:Y:S01]  /*134bf0*/  ISETP.LT.AND P4, PT, R245, c[0x0][0x178], !P2 ;  /* 0x00005e00f5007a0c */ /* 0x000fe20005781270 */
[----:B------:R-:W-:-:S04]  /*134c00*/  IMAD.WIDE R24, R225, 0x4, R18 ;  /* 0x00000004e1187825 */ /* 0x000fc800078e0212 */
[C---:B------:R-:W-:Y:S01]  /*134c10*/  IMAD.WIDE R2, R225.reuse, 0x4, R16 ;  /* 0x00000004e1027825 */ /* 0x040fe200078e0210 */
[----:B------:R-:W-:Y:S02]  /*134c20*/  ISETP.LT.AND P2, PT, R244, c[0x0][0x178], !P2 ;  /* 0x00005e00f4007a0c */ /* 0x000fe40005741270 */
[----:B------:R-:W-:Y:S02]  /*134c30*/  IADD3 R224, R225, c[0x0][0x198], RZ ;  /* 0x00006600e1e07a10 */ /* 0x000fe40007ffe0ff */
[----:B----4-:R-:W-:-:S04]  /*134c40*/  ISETP.GE.AND P1, PT, R226, c[0x0][0x17c], PT ;  /* 0x00005f00e2007a0c */ /* 0x010fc80003f26270 */
[----:B------:R-:W-:Y:S02]  /*134c50*/  ISETP.LT.AND P3, PT, R247, c[0x0][0x178], !P1 ;  /* 0x00005e00f7007a0c */ /* 0x000fe40004f61270 */
[----:B------:R-:W-:Y:S02]  /*134c60*/  ISETP.LT.AND P6, PT, R246, c[0x0][0x178], !P1 ;  /* 0x00005e00f6007a0c */ /* 0x000fe40004fc1270 */
[----:B------:R-:W-:Y:S02]  /*134c70*/  ISETP.GE.AND P0, PT, R41, c[0x0][0x17c], PT ;  /* 0x00005f0029007a0c */ /* 0x000fe40003f06270 */
[----:B------:R-:W4:Y:S04]  /*134c80*/  LDL.LU R41, [R1+0x6140] ;  /* 0x0061400001297983 */ /* 0x000f280000300800 */
[----:B------:R-:W4:Y:S04]  /*134c90*/  LDL.LU R226, [R1+0xb68] ;  /* 0x000b680001e27983 */ /* 0x000f280000300800 */
[----:B------:R-:W4:Y:S04]  /*134ca0*/  LDL.LU R227, [R1+0xb38] ;  /* 0x000b380001e37983 */ /* 0x000f280000300800 */
[----:B--2---:R-:W-:Y:S04]  /*134cb0*/  @P5 STG.E [R24.64], R26 ;  /* 0x0000001a18005986 */ /* 0x004fe8000c101904 */
[----:B---3--:R1:W-:Y:S01]  /*134cc0*/  @P4 STG.E [R2.64], R27 ;  /* 0x0000001b02004986 */ /* 0x0083e2000c101904 */
[----:B------:R-:W-:-:S02]  /*134cd0*/  ISETP.LT.AND P4, PT, R245, c[0x0][0x178], !P1 ;  /* 0x00005e00f5007a0c */ /* 0x000fc40004f81270 */
[----:B------:R-:W-:Y:S01]  /*134ce0*/  ISETP.LT.AND P5, PT, R244, c[0x0][0x178], !P1 ;  /* 0x00005e00f4007a0c */ /* 0x000fe20004fa1270 */
[----:B-1----:R-:W-:Y:S02]  /*134cf0*/  IMAD.WIDE R2, R225, 0x4, R22 ;  /* 0x00000004e1027825 */ /* 0x002fe400078e0216 */
[----:B------:R-:W2:Y:S02]  /*134d00*/  LDL.LU R225, [R1+0xb88] ;  /* 0x000b880001e17983 */ /* 0x000ea40000300800 */
[----:B------:R-:W-:Y:S01]  /*134d10*/  IMAD.WIDE R24, R224, 0x4, R20 ;  /* 0x00000004e0187825 */ /* 0x000fe200078e0214 */
[----:B------:R-:W-:-:S03]  /*134d20*/  ISETP.GE.AND P1, PT, R43, c[0x0][0x17c], PT ;  /* 0x00005f002b007a0c */ /* 0x000fc60003f26270 */
[C---:B------:R-:W-:Y:S01]  /*134d30*/  IMAD.WIDE R26, R224.reuse, 0x4, R18 ;  /* 0x00000004e01a7825 */ /* 0x040fe200078e0212 */
[----:B------:R1:W-:Y:S04]  /*134d40*/  @P2 STG.E [R2.64], R42 ;  /* 0x0000002a02002986 */ /* 0x0003e8000c101904 */
[----:B------:R3:W-:Y:S04]  /*134d50*/  @P3 STG.E [R24.64], R251 ;  /* 0x000000fb18003986 */ /* 0x0007e8000c101904 */
[----:B------:R-:W2:Y:S04]  /*134d60*/  LDL.LU R43, [R1+0x18] ;  /* 0x00001800012b7983 */ /* 0x000ea80000300800 */
[----:B------:R3:W-:Y:S01]  /*134d70*/  @P6 STG.E [R26.64], R248 ;  /* 0x000000f81a006986 */ /* 0x0007e2000c101904 */
[----:B-1----:R-:W-:-:S03]  /*134d80*/  IMAD.WIDE R2, R224, 0x4, R16 ;  /* 0x00000004e0027825 */ /* 0x002fc600078e0210 */
[----:B------:R-:W2:Y:S01]  /*134d90*/  LDL.LU R42, [R1+0xb8c] ;  /* 0x000b8c00012a7983 */ /* 0x000ea20000300800 */
[----:B---3--:R-:W-:-:S03]  /*134da0*/  IMAD.WIDE R24, R224, 0x4, R22 ;  /* 0x00000004e0187825 */ /* 0x008fc600078e0216 */
[----:B------:R-:W3:Y:S04]  /*134db0*/  LDL.LU R248, [R1+0xb6c] ;  /* 0x000b6c0001f87983 */ /* 0x000ee80000300800 */
[----:B------:R-:W-:Y:S04]  /*134dc0*/  @P4 STG.E [R2.64], R250 ;  /* 0x000000fa02004986 */ /* 0x000fe8000c101904 */
[----:B------:R1:W-:Y:S04]  /*134dd0*/  @P5 STG.E [R24.64], R249 ;  /* 0x000000f918005986 */ /* 0x0003e8000c101904 */
[----:B------:R-:W3:Y:S04]  /*134de0*/  LDL.LU R251, [R1+0xb3c] ;  /* 0x000b3c0001fb7983 */ /* 0x000ee80000300800 */
[----:B-1----:R-:W3:Y:S04]  /*134df0*/  LDL.LU R249, [R1+0x1c] ;  /* 0x00001c0001f97983 */ /* 0x002ee80000300800 */
[----:B------:R-:W3:Y:S01]  /*134e00*/  LDL.LU R250, [R1+0xba8] ;  /* 0x000ba80001fa7983 */ /* 0x000ee20000300800 */
[----:B------:R-:W-:-:S02]  /*134e10*/  ISETP.LT.AND P3, PT, R247, c[0x0][0x178], !P0 ;  /* 0x00005e00f7007a0c */ /* 0x000fc40004761270 */
[----:B------:R-:W-:Y:S02]  /*134e20*/  ISETP.LT.AND P6, PT, R246, c[0x0][0x178], !P0 ;  /* 0x00005e00f6007a0c */ /* 0x000fe400047c1270 */
[----:B------:R-:W-:Y:S02]  /*134e30*/  IADD3 R224, R224, c[0x0][0x198], RZ ;  /* 0x00006600e0e07a10 */ /* 0x000fe40007ffe0ff */
[----:B------:R-:W-:-:S03]  /*134e40*/  ISETP.LT.AND P2, PT, R245, c[0x0][0x178], !P0 ;  /* 0x00005e00f5007a0c */ /* 0x000fc60004741270 */
[----:B------:R-:W-:Y:S01]  /*134e50*/  IMAD.WIDE R2, R224, 0x4, R20 ;  /* 0x00000004e0027825 */ /* 0x000fe200078e0214 */
[----:B------:R-:W-:-:S03]  /*134e60*/  ISETP.LT.AND P0, PT, R244, c[0x0][0x178], !P0 ;  /* 0x00005e00f4007a0c */ /* 0x000fc60004701270 */
[----:B------:R-:W-:Y:S01]  /*134e70*/  IMAD.WIDE R24, R224, 0x4, R18 ;  /* 0x00000004e0187825 */ /* 0x000fe200078e0212 */
[----:B------:R-:W-:-:S03]  /*134e80*/  ISETP.LT.AND P5, PT, R247, c[0x0][0x178], !P1 ;  /* 0x00005e00f7007a0c */ /* 0x000fc60004fa1270 */
[----:B------:R-:W-:Y:S01]  /*134e90*/  IMAD.WIDE R26, R224, 0x4, R16 ;  /* 0x00000004e01a7825 */ /* 0x000fe200078e0210 */
[----:B----4-:R-:W-:Y:S02]  /*134ea0*/  ISETP.GE.AND P4, PT, R41, c[0x0][0x17c], PT ;  /* 0x00005f0029007a0c */ /* 0x010fe40003f86270 */
[----:B------:R-:W4:Y:S04]  /*134eb0*/  LDL.LU R41, [R1+0xb98] ;  /* 0x000b980001297983 */ /* 0x000f280000300800 */
[----:B--2---:R1:W-:Y:S01]  /*134ec0*/  @P3 STG.E [R2.64], R225 ;  /* 0x000000e102003986 */ /* 0x0043e2000c101904 */
[----:B------:R-:W-:-:S03]  /*134ed0*/  ISETP.LT.AND P3, PT, R246, c[0x0][0x178], !P1 ;  /* 0x00005e00f6007a0c */ /* 0x000fc60004f61270 */
[----:B------:R2:W-:Y:S04]  /*134ee0*/  @P6 STG.E [R24.64], R226 ;  /* 0x000000e218006986 */ /* 0x0005e8000c101904 */
[----:B------:R2:W-:Y:S01]  /*134ef0*/  @P2 STG.E [R26.64], R227 ;  /* 0x000000e31a002986 */ /* 0x0005e2000c101904 */
[C---:B-1----:R-:W-:Y:S01]  /*134f00*/  IADD3 R225, R224.reuse, c[0x0][0x198], RZ ;  /* 0x00006600e0e17a10 */ /* 0x042fe20007ffe0ff */
[----:B------:R-:W-:Y:S01]  /*134f10*/  IMAD.WIDE R2, R224, 0x4, R22 ;  /* 0x00000004e0027825 */ /* 0x000fe200078e0216 */
[----:B------:R-:W-:Y:S02]  /*134f20*/  ISETP.LT.AND P2, PT, R245, c[0x0][0x178], !P1 ;  /* 0x00005e00f5007a0c */ /* 0x000fe40004f41270 */
[----:B------:R-:W-:Y:S01]  /*134f30*/  ISETP.LT.AND P1, PT, R244, c[0x0][0x178], !P1 ;  /* 0x00005e00f4007a0c */ /* 0x000fe20004f21270 */
[C---:B--2---:R-:W-:Y:S01]  /*134f40*/  IMAD.WIDE R24, R225.reuse, 0x4, R20 ;  /* 0x00000004e1187825 */ /* 0x044fe200078e0214 */
[----:B------:R-:W2:Y:S03]  /*134f50*/  LDL.LU R227, [R1+0x6158] ;  /* 0x0061580001e37983 */ /* 0x000ea60000300800 */
[C---:B------:R-:W-:Y:S01]  /*134f60*/  IMAD.WIDE R26, R225.reuse, 0x4, R18 ;  /* 0x00000004e11a7825 */ /* 0x040fe200078e0212 */
[----:B------:R1:W-:Y:S01]  /*134f70*/  @P0 STG.E [R2.64], R43 ;  /* 0x0000002b02000986 */ /* 0x0003e2000c101904 */
[----:B------:R-:W-:-:S03]  /*134f80*/  IADD3 R224, R225, c[0x0][0x198], RZ ;  /* 0x00006600e1e07a10 */ /* 0x000fc60007ffe0ff */
[----:B------:R-:W2:Y:S04]  /*134f90*/  LDL.LU R226, [R1+0x6144] ;  /* 0x0061440001e27983 */ /* 0x000ea80000300800 */
[----:B------:R3:W-:Y:S04]  /*134fa0*/  @P5 STG.E [R24.64], R42 ;  /* 0x0000002a18005986 */ /* 0x0007e8000c101904 */
[----:B-1----:R-:W2:Y:S01]  /*134fb0*/  LDL.LU R43, [R1+0xb48] ;  /* 0x000b4800012b7983 */ /* 0x002ea20000300800 */
[----:B------:R-:W-:-:S03]  /*134fc0*/  IMAD.WIDE R2, R225, 0x4, R16 ;  /* 0x00000004e1027825 */ /* 0x000fc600078e0210 */
[----:B---3--:R1:W-:Y:S04]  /*134fd0*/  @P3 STG.E [R26.64], R248 ;  /* 0x000000f81a003986 */ /* 0x0083e8000c101904 */
[----:B------:R-:W3:Y:S01]  /*134fe0*/  LDL.LU R42, [R1+0xbac] ;  /* 0x000bac00012a7983 */ /* 0x000ee20000300800 */
[----:B------:R-:W-:-:S03]  /*134ff0*/  IMAD.WIDE R24, R225, 0x4, R22 ;  /* 0x00000004e1187825 */ /* 0x000fc600078e0216 */
[----:B-1----:R-:W3:Y:S04]  /*135000*/  LDL.LU R248, [R1+0xb9c] ;  /* 0x000b9c0001f87983 */ /* 0x002ee80000300800 */
[----:B------:R-:W3:Y:S04]  /*135010*/  LDL.LU R225, [R1+0xb78] ;  /* 0x000b780001e17983 */ /* 0x000ee80000300800 */
[----:B------:R1:W-:Y:S04]  /*135020*/  @P2 STG.E [R2.64], R251 ;  /* 0x000000fb02002986 */ /* 0x0003e8000c101904 */
[----:B------:R1:W-:Y:S04]  /*135030*/  @P1 STG.E [R24.64], R249 ;  /* 0x000000f918001986 */ /* 0x0003e8000c101904 */
[----:B-1----:R-:W3:Y:S04]  /*135040*/  LDL.LU R251, [R1+0xb7c] ;  /* 0x000b7c0001fb7983 */ /* 0x002ee80000300800 */
[----:B------:R-:W3:Y:S04]  /*135050*/  LDL.LU R249, [R1+0xb4c] ;  /* 0x000b4c0001f97983 */ /* 0x000ee80000300800 */
[----:B------:R-:W3:Y:S01]  /*135060*/  LDL.LU R3, [R1+0x614c] ;  /* 0x00614c0001037983 */ /* 0x000ee20000300800 */
[----:B------:R-:W-:Y:S01]  /*135070*/  ISETP.LT.AND P6, PT, R247, c[0x0][0x178], !P4 ;  /* 0x00005e00f7007a0c */ /* 0x000fe200067c1270 */
[----:B------:R-:W-:-:S12]  /*135080*/  IMAD.WIDE R26, R224, 0x4, R20 ;  /* 0x00000004e01a7825 */ /* 0x000fd800078e0214 */
[----:B------:R1:W-:Y:S04]  /*135090*/  @P6 STG.E [R26.64], R250 ;  /* 0x000000fa1a006986 */ /* 0x0003e8000c101904 */
[----:B-1----:R-:W3:Y:S01]  /*1350a0*/  LDL.LU R250, [R1+0x6154] ;  /* 0x0061540001fa7983 */ /* 0x002ee20000300800 */
[----:B------:R-:W-:Y:S02]  /*1350b0*/  ISETP.LT.AND P5, PT, R246, c[0x0][0x178], !P4 ;  /* 0x00005e00f6007a0c */ /* 0x000fe400067a1270 */
[----:B------:R-:W-:Y:S02]  /*1350c0*/  ISETP.LT.AND P3, PT, R245, c[0x0][0x178], !P4 ;  /* 0x00005e00f5007a0c */ /* 0x000fe40006761270 */
[----:B------:R-:W-:Y:S01]  /*1350d0*/  ISETP.LT.AND P4, PT, R244, c[0x0][0x178], !P4 ;  /* 0x00005e00f4007a0c */ /* 0x000fe20006781270 */
[C---:B------:R-:W-:Y:S01]  /*1350e0*/  IMAD.WIDE R24, R224.reuse, 0x4, R18 ;  /* 0x00000004e0187825 */ /* 0x040fe200078e0212 */
[----:B------:R-:W-:-:S03]  /*1350f0*/  IADD3 R2, R224, c[0x0][0x198], RZ ;  /* 0x00006600e0027a10 */ /* 0x000fc60007ffe0ff */
[----:B------:R-:W-:-:S04]  /*135100*/  IMAD.WIDE R26, R224, 0x4, R16 ;  /* 0x00000004e01a7825 */ /* 0x000fc800078e0210 */
[----:B----4-:R1:W-:Y:S02]  /*135110*/  @P5 STG.E [R24.64], R41 ;  /* 0x0000002918005986 */ /* 0x0103e4000c101904 */
[----:B-1----:R-:W-:Y:S01]  /*135120*/  IMAD.WIDE R24, R224, 0x4, R22 ;  /* 0x00000004e0187825 */ /* 0x002fe200078e0216 */
[----:B--2---:R-:W-:-:S04]  /*135130*/  ISETP.GE.AND P0, PT, R227, c[0x0][0x17c], PT ;  /* 0x00005f00e3007a0c */ /* 0x004fc80003f06270 */
[----:B------:R-:W-:Y:S02]  /*135140*/  ISETP.LT.AND P6, PT, R247, c[0x0][0x178], !P0 ;  /* 0x00005e00f7007a0c */ /* 0x000fe400047c1270 */
[----:B------:R-:W-:Y:S02]  /*135150*/  ISETP.LT.AND P2, PT, R246, c[0x0][0x178], !P0 ;  /* 0x00005e00f6007a0c */ /* 0x000fe40004741270 */
[----:B------:R-:W-:Y:S02]  /*135160*/  ISETP.GE.AND P1, PT, R226, c[0x0][0x17c], PT ;  /* 0x00005f00e2007a0c */ /* 0x000fe40003f26270 */
[----:B------:R-:W2:Y:S01]  /*135170*/  LDL.LU R226, [R1+0xbd0] ;  /* 0x000bd00001e27983 */ /* 0x000ea20000300800 */
[----:B------:R-:W-:-:S03]  /*135180*/  ISETP.LT.AND P5, PT, R244, c[0x0][0x178], !P0 ;  /* 0x00005e00f4007a0c */ /* 0x000fc600047a1270 */
[----:B------:R-:W4:Y:S04]  /*135190*/  LDL.LU R227, [R1+0xbb0] ;  /* 0x000bb00001e37983 */ /* 0x000f280000300800 */
[----:B------:R-:W2:Y:S04]  /*1351a0*/  LDL.LU R41, [R1+0x6268] ;  /* 0x0062680001297983 */ /* 0x000ea80000300800 */
[----:B---3--:R1:W-:Y:S01]  /*1351b0*/  @P3 STG.E [R26.64], R225 ;  /* 0x000000e11a003986 */ /* 0x0083e2000c101904 */
[----:B------:R-:W-:-:S03]  /*1351c0*/  ISETP.LT.AND P3, PT, R245, c[0x0][0x178], !P0 ;  /* 0x00005e00f5007a0c */ /* 0x000fc60004761270 */
[----:B------:R3:W-:Y:S01]  /*1351d0*/  @P4 STG.E [R24.64], R43 ;  /* 0x0000002b18004986 */ /* 0x0007e2000c101904 */
[----:B-1----:R-:W-:-:S04]  /*1351e0*/  IMAD.WIDE R26, R2, 0x4, R20 ;  /* 0x00000004021a7825 */ /* 0x002fc800078e0214 */
[C---:B------:R-:W-:Y:S01]  /*1351f0*/  IMAD.WIDE R224, R2.reuse, 0x4, R18 ;  /* 0x0000000402e07825 */ /* 0x040fe200078e0212 */
[----:B------:R1:W-:Y:S04]  /*135200*/  @P6 STG.E [R26.64], R42 ;  /* 0x0000002a1a006986 */ /* 0x0003e8000c101904 */
[----:B---3--:R-:W3:Y:S01]  /*135210*/  LDL.LU R43, [R1+0x220] ;  /* 0x00022000012b7983 */ /* 0x008ee20000300800 */
[C---:B------:R-:W-:Y:S01]  /*135220*/  IMAD.WIDE R24, R2.reuse, 0x4, R16 ;  /* 0x0000000402187825 */ /* 0x040fe200078e0210 */
[----:B------:R-:W-:Y:S02]  /*135230*/  ISETP.GE.AND P0, PT, R3, c[0x0][0x17c], PT ;  /* 0x00005f0003007a0c */ /* 0x000fe40003f06270 */
[----:B------:R1:W-:Y:S01]  /*135240*/  @P2 STG.E [R224.64], R248 ;  /* 0x000000f8e0002986 */ /* 0x0003e2000c101904 */
[----:B------:R-:W-:-:S03]  /*135250*/  IADD3 R3, R2, c[0x0][0x198], RZ ;  /* 0x0000660002037a10 */ /* 0x000fc60007ffe0ff */
[----:B-1----:R-:W2:Y:S01]  /*135260*/  LDL.LU R42, [R1+0xc14] ;  /* 0x000c1400012a7983 */ /* 0x002ea20000300800 */
[----:B------:R-:W-:-:S03]  /*135270*/  IMAD.WIDE R26, R2, 0x4, R22 ;  /* 0x00000004021a7825 */ /* 0x000fc600078e0216 */
[----:B------:R-:W2:Y:S04]  /*135280*/  LDL.LU R248, [R1+0xbd4] ;  /* 0x000bd40001f87983 */ /* 0x000ea80000300800 */
[----:B------:R-:W2:Y:S04]  /*135290*/  LDL.LU R2, [R1+0xc10] ;  /* 0x000c100001027983 */ /* 0x000ea80000300800 */
[----:B------:R1:W-:Y:S04]  /*1352a0*/  @P3 STG.E [R24.64], R251 ;  /* 0x000000fb18003986 */ /* 0x0003e8000c101904 */
[----:B------:R1:W-:Y:S01]  /*1352b0*/  @P5 STG.E [R26.64], R249 ;  /* 0x000000f91a005986 */ /* 0x0003e2000c101904 */
[----:B------:R-:W-:-:S03]  /*1352c0*/  ISETP.GE.AND P3, PT, R250, c[0x0][0x17c], PT ;  /* 0x00005f00fa007a0c */ /* 0x000fc60003f66270 */
[----:B-1----:R-:W3:Y:S04]  /*1352d0*/  LDL.LU R251, [R1+0xbb4] ;  /* 0x000bb40001fb7983 */ /* 0x002ee80000300800 */
[----:B------:R-:W3:Y:S04]  /*1352e0*/  LDL.LU R249, [R1+0x224] ;  /* 0x0002240001f97983 */ /* 0x000ee80000300800 */
[----:B------:R-:W3:Y:S01]  /*1352f0*/  LDL.LU R250, [R1+0xca0] ;  /* 0x000ca00001fa7983 */ /* 0x000ee20000300800 */
[----:B------:R-:W-:Y:S02]  /*135300*/  ISETP.LT.AND P2, PT, R247, c[0x0][0x178], !P1 ;  /* 0x00005e00f7007a0c */ /* 0x000fe40004f41270 */
[----:B------:R-:W-:-:S02]  /*135310*/  ISETP.LT.AND P6, PT, R246, c[0x0][0x178], !P1 ;  /* 0x00005e00f6007a0c */ /* 0x000fc40004fc1270 */
[----:B------:R-:W-:Y:S01]  /*135320*/  ISETP.LT.AND P4, PT, R245, c[0x0][0x178], !P1 ;  /* 0x00005e00f5007a0c */ /* 0x000fe20004f81270 */
[----:B------:R-:W-:Y:S01]  /*135330*/  IMAD.WIDE R224, R3, 0x4, R20 ;  /* 0x0000000403e07825 */ /* 0x000fe200078e0214 */
[----:B------:R-:W-:Y:S02]  /*135340*/  ISETP.LT.AND P1, PT, R244, c[0x0][0x178], !P1 ;  /* 0x00005e00f4007a0c */ /* 0x000fe40004f21270 */
[----:B------:R-:W-:Y:S01]  /*135350*/  ISETP.LT.AND P5, PT, R247, c[0x0][0x178], !P0 ;  /* 0x00005e00f7007a0c */ /* 0x000fe200047a1270 */
[----:B------:R-:W-:-:S04]  /*135360*/  IMAD.WIDE R24, R3, 0x4, R18 ;  /* 0x0000000403187825 */ /* 0x000fc800078e0212 */
[----:B------:R-:W-:Y:S01]  /*135370*/  IMAD.WIDE R26, R3, 0x4, R16 ;  /* 0x00000004031a7825 */ /* 0x000fe200078e0210 */
[----:B--2---:R1:W-:Y:S01]  /*135380*/  @P2 STG.E [R224.64], R2 ;  /* 0x00000002e0002986 */ /* 0x0043e2000c101904 */
[----:B------:R-:W-:-:S03]  /*135390*/  ISETP.LT.AND P2, PT, R246, c[0x0][0x178], !P0 ;  /* 0x00005e00f6007a0c */ /* 0x000fc60004741270 */
[----:B------:R-:W-:Y:S01]  /*1353a0*/  @P6 STG.E [R24.64], R226 ;  /* 0x000000e218006986 */ /* 0x000fe2000c101904 */
[----:B------:R-:W-:-:S03]  /*1353b0*/  ISETP.LT.AND P6, PT, R247, c[0x0][0x178], !P3 ;  /* 0x00005e00f7007a0c */ /* 0x000fc60005fc1270 */
[----:B----4-:R2:W-:Y:S01]  /*1353c0*/  @P4 STG.E [R26.64], R227 ;  /* 0x000000e31a004986 */ /* 0x0105e2000c101904 */
[----:B-1----:R-:W-:Y:S02]  /*1353d0*/  IADD3 R2, R3, c[0x0][0x198], RZ ;  /* 0x0000660003027a10 */ /* 0x002fe40007ffe0ff */
[----:B------:R-:W-:Y:S02]  /*1353e0*/  ISETP.LT.AND P4, PT, R245, c[0x0][0x178], !P0 ;  /* 0x00005e00f5007a0c */ /* 0x000fe40004781270 */
[----:B------:R-:W-:Y:S01]  /*1353f0*/  ISETP.LT.AND P0, PT, R244, c[0x0][0x178], !P0 ;  /* 0x00005e00f4007a0c */ /* 0x000fe20004701270 */
[C---:B------:R-:W-:Y:S01]  /*135400*/  IMAD.WIDE R224, R2.reuse, 0x4, R20 ;  /* 0x0000000402e07825 */ /* 0x040fe200078e0214 */
[----:B--2---:R-:W2:Y:S03]  /*135410*/  LDL.LU R227, [R1+0x616c] ;  /* 0x00616c0001e37983 */ /* 0x004ea60000300800 */
[----:B------:R-:W-:Y:S01]  /*135420*/  IMAD.WIDE R26, R3, 0x4, R22 ;  /* 0x00000004031a7825 */ /* 0x000fe200078e0216 */
[C---:B------:R-:W-:Y:S01]  /*135430*/  IADD3 R3, R2.reuse, c[0x0][0x198], RZ ;  /* 0x0000660002037a10 */ /* 0x040fe20007ffe0ff */
[----:B------:R-:W4:Y:S02]  /*135440*/  LDL.LU R226, [R1+0x6170] ;  /* 0x0061700001e27983 */ /* 0x000f240000300800 */
[----:B------:R-:W-:-:S02]  /*135450*/  IMAD.WIDE R24, R2, 0x4, R18 ;  /* 0x0000000402187825 */ /* 0x000fc400078e0212 */
[----:B---3--:R1:W-:Y:S04]  /*135460*/  @P1 STG.E [R26.64], R43 ;  /* 0x0000002b1a001986 */ /* 0x0083e8000c101904 */
[----:B------:R3:W-:Y:S04]  /*135470*/  @P5 STG.E [R224.64], R42 ;  /* 0x0000002ae0005986 */ /* 0x0007e8000c101904 */
[----:B------:R3:W-:Y:S01]  /*135480*/  @P2 STG.E [R24.64], R248 ;  /* 0x000000f818002986 */ /* 0x0007e2000c101904 */
[----:B-1----:R-:W-:-:S03]  /*135490*/  IMAD.WIDE R26, R2, 0x4, R22 ;  /* 0x00000004021a7825 */ /* 0x002fc600078e0216 */
[----:B------:R-:W4:Y:S01]  /*1354a0*/  LDL.LU R43, [R1+0x230] ;  /* 0x00023000012b7983 */ /* 0x000f220000300800 */
[----:B---3--:R-:W-:-:S03]  /*1354b0*/  IMAD.WIDE R224, R3, 0x4, R20 ;  /* 0x0000000403e07825 */ /* 0x008fc600078e0214 */
[----:B------:R-:W3:Y:S01]  /*1354c0*/  LDL.LU R42, [R1+0xca4] ;  /* 0x000ca400012a7983 */ /* 0x000ee20000300800 */
[----:B------:R-:W-:-:S03]  /*1354d0*/  IMAD.WIDE R24, R2, 0x4, R16 ;  /* 0x0000000402187825 */ /* 0x000fc600078e0210 */
[----:B------:R-:W3:Y:S04]  /*1354e0*/  LDL.LU R248, [R1+0xc24] ;  /* 0x000c240001f87983 */ /* 0x000ee80000300800 */
[----:B------:R1:W-:Y:S04]  /*1354f0*/  @P4 STG.E [R24.64], R251 ;  /* 0x000000fb18004986 */ /* 0x0003e8000c101904 */
[----:B------:R1:W-:Y:S04]  /*135500*/  @P0 STG.E [R26.64], R249 ;  /* 0x000000f91a000986 */ /* 0x0003e8000c101904 */
[----:B------:R1:W-:Y:S04]  /*135510*/  @P6 STG.E [R224.64], R250 ;  /* 0x000000fae0006986 */ /* 0x0003e8000c101904 */
[----:B-1----:R-:W3:Y:S04]  /*135520*/  LDL.LU R251, [R1+0xbf4] ;  /* 0x000bf40001fb7983 */ /* 0x002ee80000300800 */
[----:B------:R-:W3:Y:S04]  /*135530*/  LDL.LU R249, [R1+0x234] ;  /* 0x0002340001f97983 */ /* 0x000ee80000300800 */
[----:B------:R-:W3:Y:S01]  /*135540*/  LDL.LU R224, [R1+0xc20] ;  /* 0x000c200001e07983 */ /* 0x000ee20000300800 */
[----:B------:R-:W-:Y:S01]  /*135550*/  ISETP.LT.AND P5, PT, R246, c[0x0][0x178], !P3 ;  /* 0x00005e00f6007a0c */ /* 0x000fe20005fa1270 */
[----:B------:R-:W-:-:S02]  /*135560*/  IMAD.WIDE R24, R3, 0x4, R18 ;  /* 0x0000000403187825 */ /* 0x000fc400078e0212 */
[----:B------:R-:W3:Y:S01]  /*135570*/  LDL.LU R225, [R1+0xbf0] ;  /* 0x000bf00001e17983 */ /* 0x000ee20000300800 */
[C---:B------:R-:W-:Y:S01]  /*135580*/  IADD3 R2, R3.reuse, c[0x0][0x198], RZ ;  /* 0x0000660003027a10 */ /* 0x040fe20007ffe0ff */
[----:B------:R-:W-:Y:S02]  /*135590*/  IMAD.WIDE R26, R3, 0x4, R16 ;  /* 0x00000004031a7825 */ /* 0x000fe400078e0210 */
[----:B------:R-:W3:Y:S01]  /*1355a0*/  LDL.LU R250, [R1+0x6168] ;  /* 0x0061680001fa7983 */ /* 0x000ee20000300800 */
[----:B--2---:R-:W-:Y:S02]  /*1355b0*/  ISETP.GE.AND P1, PT, R227, c[0x0][0x17c], PT ;  /* 0x00005f00e3007a0c */ /* 0x004fe40003f26270 */
[----:B----4-:R-:W-:Y:S02]  /*1355c0*/  ISETP.GE.AND P0, PT, R226, c[0x0][0x17c], PT ;  /* 0x00005f00e2007a0c */ /* 0x010fe40003f06270 */
[----:B------:R-:W2:Y:S04]  /*1355d0*/  LDL.LU R226, [R1+0xcb0] ;  /* 0x000cb00001e27983 */ /* 0x000ea80000300800 */
[----:B------:R-:W4:Y:S04]  /*1355e0*/  LDL.LU R227, [R1+0xc70] ;  /* 0x000c700001e37983 */ /* 0x000f280000300800 */
[----:B---3--:R1:W-:Y:S02]  /*1355f0*/  @P5 STG.E [R24.64], R224 ;  /* 0x000000e018005986 */ /* 0x0083e4000c101904 */
[----:B-1----:R-:W-:-:S02]  /*135600*/  IMAD.WIDE R24, R3, 0x4, R22 ;  /* 0x0000000403187825 */ /* 0x002fc400078e0216 */
[----:B------:R-:W3:Y:S01]  /*135610*/  LDL.LU R3, [R1+0x6164] ;  /* 0x0061640001037983 */ /* 0x000ee20000300800 */
[----:B------:R-:W-:Y:S02]  /*135620*/  ISETP.LT.AND P2, PT, R245, c[0x0][0x178], !P3 ;  /* 0x00005e00f5007a0c */ /* 0x000fe40005f41270 */
[----:B------:R-:W-:Y:S02]  /*135630*/  ISETP.LT.AND P3, PT, R244, c[0x0][0x178], !P3 ;  /* 0x00005e00f4007a0c */ /* 0x000fe40005f61270 */
[----:B------:R-:W-:Y:S02]  /*135640*/  ISETP.LT.AND P6, PT, R247, c[0x0][0x178], !P1 ;  /* 0x00005e00f7007a0c */ /* 0x000fe40004fc1270 */
[----:B------:R-:W-:-:S07]  /*135650*/  ISETP.LT.AND P4, PT, R246, c[0x0][0x178], !P1 ;  /* 0x00005e00f6007a0c */ /* 0x000fce0004f81270 */
[----:B------:R1:W-:Y:S01]  /*135660*/  @P2 STG.E [R26.64], R225 ;  /* 0x000000e11a002986 */ /* 0x0003e2000c101904 */
[----:B------:R-:W-:Y:S02]  /*135670*/  ISETP.LT.AND P2, PT, R245, c[0x0][0x178], !P1 ;  /* 0x00005e00f5007a0c */ /* 0x000fe40004f41270 */
[----:B------:R-:W-:Y:S01]  /*135680*/  ISETP.LT.AND P5, PT, R244, c[0x0][0x178], !P1 ;  /* 0x00005e00f4007a0c */ /* 0x000fe20004fa1270 */
[----:B------:R1:W-:Y:S02]  /*135690*/  @P3 STG.E [R24.64], R43 ;  /* 0x0000002b18003986 */ /* 0x0003e4000c101904 */
[----:B-1----:R-:W-:-:S04]  /*1356a0*/  IMAD.WIDE R26, R2, 0x4, R20 ;  /* 0x00000004021a7825 */ /* 0x002fc800078e0214 */
[C---:B------:R-:W-:Y:S01]  /*1356b0*/  IMAD.WIDE R224, R2.reuse, 0x4, R18 ;  /* 0x0000000402e07825 */ /* 0x040fe200078e0212 */
[----:B------:R1:W-:Y:S04]  /*1356c0*/  @P6 STG.E [R26.64], R42 ;  /* 0x0000002a1a006986 */ /* 0x0003e8000c101904 */
[----:B------:R-:W2:Y:S01]  /*1356d0*/  LDL.LU R43, [R1] ;  /* 0x00000000012b7983 */ /* 0x000ea20000300800 */
[----:B------:R-:W-:-:S03]  /*1356e0*/  IMAD.WIDE R24, R2, 0x4, R16 ;  /* 0x0000000402187825 */ /* 0x000fc600078e0210 */
[----:B------:R1:W-:Y:S04]  /*1356f0*/  @P4 STG.E [R224.64], R248 ;  /* 0x000000f8e0004986 */ /* 0x0003e8000c101904 */
[----:B-1----:R-:W2:Y:S01]  /*135700*/  LDL.LU R42, [R1+0xce4] ;  /* 0x000ce400012a7983 */ /* 0x002ea20000300800 */
[----:B------:R-:W-:-:S03]  /*135710*/  IMAD.WIDE R26, R2, 0x4, R22 ;  /* 0x00000004021a7825 */ /* 0x000fc600078e0216 */
[----:B------:R-:W2:Y:S01]  /*135720*/  LDL.LU R248, [R1+0xcb4] ;  /* 0x000cb40001f87983 */ /* 0x000ea20000300800 */
[----:B---3--:R-:W-:Y:S02]  /*135730*/  ISETP.GE.AND P1, PT, R3, c[0x0][0x17c], PT ;  /* 0x00005f0003007a0c */ /* 0x008fe40003f26270 */
[----:B------:R-:W-:Y:S02]  /*135740*/  IADD3 R3, R2, c[0x0][0x198], RZ ;  /* 0x0000660002037a10 */ /* 0x000fe40007ffe0ff */
[----:B------:R-:W3:Y:S01]  /*135750*/  LDL.LU R2, [R1+0xce0] ;  /* 0x000ce00001027983 */ /* 0x000ee20000300800 */
[----:B------:R-:W-:Y:S02]  /*135760*/  ISETP.LT.AND P4, PT, R247, c[0x0][0x178], !P0 ;  /* 0x00005e00f7007a0c */ /* 0x000fe40004781270 */
[----:B------:R-:W-:Y:S01]  /*135770*/  ISETP.LT.AND P6, PT, R246, c[0x0][0x178], !P0 ;  /* 0x00005e00f6007a0c */ /* 0x000fe200047c1270 */
[----:B------:R-:W-:Y:S01]  /*135780*/  IMAD.WIDE R224, R3, 0x4, R20 ;  /* 0x0000000403e07825 */ /* 0x000fe200078e0214 */
[----:B------:R-:W-:Y:S01]  /*135790*/  ISETP.LT.AND P3, PT, R245, c[0x0][0x178], !P0 ;  /* 0x00005e00f5007a0c */ /* 0x000fe20004761270 */
[----:B------:R1:W-:Y:S01]  /*1357a0*/  @P2 STG.E [R24.64], R251 ;  /* 0x000000fb18002986 */ /* 0x0003e2000c101904 */
[----:B------:R-:W-:-:S03]  /*1357b0*/  ISETP.LT.AND P0, PT, R244, c[0x0][0x178], !P0 ;  /* 0x00005e00f4007a0c */ /* 0x000fc60004701270 */
[----:B------:R4:W-:Y:S01]  /*1357c0*/  @P5 STG.E [R26.64], R249 ;  /* 0x000000f91a005986 */ /* 0x0009e2000c101904 */
[----:B------:R-:W-:Y:S02]  /*1357d0*/  ISETP.LT.AND P5, PT, R247, c[0x0][0x178], !P1 ;  /* 0x00005e00f7007a0c */ /* 0x000fe40004fa1270 */
[----:B------:R-:W-:Y:S01]  /*1357e0*/  ISETP.GE.AND P2, PT, R250, c[0x0][0x17c], PT ;  /* 0x00005f00fa007a0c */ /* 0x000fe20003f46270 */
[C---:B-1----:R-:W-:Y:S01]  /*1357f0*/  IMAD.WIDE R24, R3.reuse, 0x4, R18 ;  /* 0x0000000403187825 */ /* 0x042fe200078e0212 */
[----:B------:R-:W2:Y:S03]  /*135800*/  LDL.LU R251, [R1+0xc74] ;  /* 0x000c740001fb7983 */ /* 0x000ea60000300800 */
[----:B----4-:R-:W-:Y:S01]  /*135810*/  IMAD.WIDE R26, R3, 0x4, R16 ;  /* 0x00000004031a7825 */ /* 0x010fe200078e0210 */
[----:B------:R-:W4:Y:S04]  /*135820*/  LDL.LU R249, [R1+0x4] ;  /* 0x0000040001f97983 */ /* 0x000f280000300800 */
[----:B------:R-:W4:Y:S04]  /*135830*/  LDL.LU R250, [R1+0xd00] ;  /* 0x000d000001fa7983 */ /* 0x000f280000300800 */
[----:B---3--:R1:W-:Y:S01]  /*135840*/  @P4 STG.E [R224.64], R2 ;  /* 0x00000002e0004986 */ /* 0x0083e2000c101904 */
[----:B------:R-:W-:-:S03]  /*135850*/  ISETP.LT.AND P4, PT, R246, c[0x0][0x178], !P1 ;  /* 0x00005e00f6007a0c */ /* 0x000fc60004f81270 */
[----:B--2---:R2:W-:Y:S04]  /*135860*/  @P6 STG.E [R24.64], R226 ;  /* 0x000000e218006986 */ /* 0x0045e8000c101904 */
[----:B------:R3:W-:Y:S01]  /*135870*/  @P3 STG.E [R26.64], R227 ;  /* 0x000000e31a003986 */ /* 0x0007e2000c101904 */
[C---:B-1----:R-:W-:Y:S01]  /*135880*/  IADD3 R2, R3.reuse, c[0x0][0x198], RZ ;  /* 0x0000660003027a10 */ /* 0x042fe20007ffe0ff */
[----:B--2---:R-:W-:-:S04]  /*135890*/  IMAD.WIDE R24, R3, 0x4, R22 ;  /* 0x0000000403187825 */ /* 0x004fc800078e0216 */
[C---:B---3--:R-:W-:Y:S01]  /*1358a0*/  IMAD.WIDE R26, R2.reuse, 0x4, R20 ;  /* 0x00000004021a7825 */ /* 0x048fe200078e0214 */
[----:B------:R-:W-:Y:S03]  /*1358b0*/  @P0 STG.E [R24.64], R43 ;  /* 0x0000002b18000986 */ /* 0x000fe6000c101904 */
[----:B------:R-:W-:Y:S01]  /*1358c0*/  IMAD.WIDE R224, R2, 0x4, R18 ;  /* 0x0000000402e07825 */ /* 0x000fe200078e0212 */
[----:B------:R-:W-:Y:S04]  /*1358d0*/  @P5 STG.E [R26.64], R42 ;  /* 0x0000002a1a005986 */ /* 0x000fe8000c101904 */
[----:B------:R1:W-:Y:S04]  /*1358e0*/  @P4 STG.E [R224.64], R248 ;  /* 0x000000f8e0004986 */ /* 0x0003e8000c101904 */
[----:B-1----:R-:W2:Y:S01]  /*1358f0*/  LDL.LU R225, [R1+0x6178] ;  /* 0x0061780001e17983 */ /* 0x002ea20000300800 */
[----:B------:R-:W-:-:S02]  /*135900*/  ISETP.LT.AND P3, PT, R245, c[0x0][0x178], !P1 ;  /* 0x00005e00f5007a0c */ /* 0x000fc40004f61270 */
[----:B------:R-:W-:Y:S02]  /*135910*/  ISETP.LT.AND P1, PT, R244, c[0x0][0x178], !P1 ;  /* 0x00005e00f4007a0c */ /* 0x000fe40004f21270 */
[----:B------:R-:W-:Y:S02]  /*135920*/  ISETP.LT.AND P6, PT, R247, c[0x0][0x178], !P2 ;  /* 0x00005e00f7007a0c */ /* 0x000fe400057c1270 */
[C---:B------:R-:W-:Y:S01]  /*135930*/  IADD3 R226, R2.reuse, c[0x0][0x198], RZ ;  /* 0x0000660002e27a10 */ /* 0x040fe20007ffe0ff */
[C---:B------:R-:W-:Y:S01]  /*135940*/  IMAD.WIDE R24, R2.reuse, 0x4, R16 ;  /* 0x0000000402187825 */ /* 0x040fe200078e0210 */
[----:B------:R-:W3:Y:S03]  /*135950*/  LDL.LU R42, [R1+0x6180] ;  /* 0x00618000012a7983 */ /* 0x000ee60000300800 */
[----:B------:R-:W-:Y:S01]  /*135960*/  IMAD.WIDE R2, R2, 0x4, R22 ;  /* 0x0000000402027825 */ /* 0x000fe200078e0216 */
[----:B------:R-:W3:Y:S03]  /*135970*/  LDL.LU R227, [R1+0xc80] ;  /* 0x000c800001e37983 */ /* 0x000ee60000300800 */
[----:B------:R-:W-:Y:S01]  /*135980*/  IMAD.WIDE R26, R226, 0x4, R20 ;  /* 0x00000004e21a7825 */ /* 0x000fe200078e0214 */
[----:B------:R-:W3:Y:S04]  /*135990*/  LDL.LU R43, [R1+0xd04] ;  /* 0x000d0400012b7983 */ /* 0x000ee80000300800 */
[----:B------:R-:W3:Y:S04]  /*1359a0*/  LDL.LU R248, [R1+0xcf4] ;  /* 0x000cf40001f87983 */ /* 0x000ee80000300800 */
[----:B------:R1:W-:Y:S04]  /*1359b0*/  @P3 STG.E [R24.64], R251 ;  /* 0x000000fb18003986 */ /* 0x0003e8000c101904 */
[----:B----4-:R4:W-:Y:S04]  /*1359c0*/  @P1 STG.E [R2.64], R249 ;  /* 0x000000f902001986 */ /* 0x0109e8000c101904 */
[----:B------:R4:W-:Y:S04]  /*1359d0*/  @P6 STG.E [R26.64], R250 ;  /* 0x000000fa1a006986 */ /* 0x0009e8000c101904 */
[----:B-1----:R-:W3:Y:S04]  /*1359e0*/  LDL.LU R251, [R1+0xcc4] ;  /* 0x000cc40001fb7983 */ /* 0x002ee80000300800 */
[----:B----4-:R-:W4:Y:S04]  /*1359f0*/  LDL.LU R249, [R1+0xc84] ;  /* 0x000c840001f97983 */ /* 0x010f280000300800 */
[----:B------:R-:W4:Y:S04]  /*135a00*/  LDL.LU R26, [R1+0xcf0] ;  /* 0x000cf000011a7983 */ /* 0x000f280000300800 */
[----:B------:R-:W4:Y:S01]  /*135a10*/  LDL.LU R27, [R1+0xcc0] ;  /* 0x000cc000011b7983 */ /* 0x000f220000300800 */
[----:B--2---:R-:W-:-:S03]  /*135a20*/  ISETP.GE.AND P0, PT, R225, c[0x0][0x17c], PT ;  /* 0x00005f00e1007a0c */ /* 0x004fc60003f06270 */
[----:B------:R-:W2:Y:S04]  /*135a30*/  LDL.LU R225, [R1+0x6184] ;  /* 0x0061840001e17983 */ /* 0x000ea80000300800 */
[----:B------:R-:W2:Y:S01]  /*135a40*/  LDL.LU R250, [R1+0x6174] ;  /* 0x0061740001fa7983 */ /* 0x000ea20000300800 */
[----:B------:R-:W-:Y:S02]  /*135a50*/  ISETP.LT.AND P5, PT, R246, c[0x0][0x178], !P2 ;  /* 0x00005e00f6007a0c */ /* 0x000fe400057a1270 */
[----:B------:R-:W-:Y:S01]  /*135a60*/  ISETP.LT.AND P4, PT, R245, c[0x0][0x178], !P2 ;  /* 0x00005e00f5007a0c */ /* 0x000fe20005781270 */
[----:B------:R-:W-:Y:S01]  /*135a70*/  IMAD.WIDE R24, R226, 0x4, R18 ;  /* 0x00000004e2187825 */ /* 0x000fe200078e0212 */
[----:B------:R-:W-:Y:S02]  /*135a80*/  ISETP.LT.AND P2, PT, R244, c[0x0][0x178], !P2 ;  /* 0x00005e00f4007a0c */ /* 0x000fe40005741270 */
[----:B------:R-:W-:Y:S01]  /*135a90*/  ISETP.LT.AND P6, PT, R247, c[0x0][0x178], !P0 ;  /* 0x00005e00f7007a0c */ /* 0x000fe200047c1270 */
[----:B------:R-:W-:Y:S01]  /*135aa0*/  IMAD.WIDE R2, R226, 0x4, R16 ;  /* 0x00000004e2027825 */ /* 0x000fe200078e0210 */
[----:B------:R-:W-:-:S02]  /*135ab0*/  ISETP.LT.AND P3, PT, R246, c[0x0][0x178], !P0 ;  /* 0x00005e00f6007a0c */ /* 0x000fc40004761270 */
[----:B------:R-:W-:Y:S02]  /*135ac0*/  IADD3 R224, R226, c[0x0][0x198], RZ ;  /* 0x00006600e2e07a10 */ /* 0x000fe40007ffe0ff */
[----:B---3--:R-:W-:Y:S02]  /*135ad0*/  ISETP.GE.AND P1, PT, R42, c[0x0][0x17c], PT ;  /* 0x00005f002a007a0c */ /* 0x008fe40003f26270 */
[----:B------:R-:W3:Y:S04]  /*135ae0*/  LDL.LU R42, [R1+0xbb8] ;  /* 0x000bb800012a7983 */ /* 0x000ee80000300800 */
[----:B----4-:R1:W-:Y:S04]  /*135af0*/  @P5 STG.E [R24.64], R26 ;  /* 0x0000001a18005986 */ /* 0x0103e8000c101904 */
[----:B------:R4:W-:Y:S01]  /*135b00*/  @P4 STG.E [R2.64], R27 ;  /* 0x0000001b02004986 */ /* 0x0009e2000c101904 */
[----:B------:R-:W-:-:S02]  /*135b10*/  ISETP.LT.AND P4, PT, R245, c[0x0][0x178], !P0 ;  /* 0x00005e00f5007a0c */ /* 0x000fc40004781270 */
[----:B------:R-:W-:Y:S01]  /*135b20*/  ISETP.LT.AND P5, PT, R244, c[0x0][0x178], !P0 ;  /* 0x00005e00f4007a0c */ /* 0x000fe200047a1270 */
[----:B-1----:R-:W-:-:S04]  /*135b30*/  IMAD.WIDE R24, R224, 0x4, R20 ;  /* 0x00000004e0187825 */ /* 0x002fc800078e0214 */
[----:B----4-:R-:W-:Y:S02]  /*135b40*/  IMAD.WIDE R2, R226, 0x4, R22 ;  /* 0x00000004e2027825 */ /* 0x010fe400078e0216 */
[----:B------:R-:W4:Y:S02]  /*135b50*/  LDL.LU R226, [R1+0xbd8] ;  /* 0x000bd80001e27983 */ /* 0x000f240000300800 */
[C---:B------:R-:W-:Y:S02]  /*135b60*/  IMAD.WIDE R26, R224.reuse, 0x4, R18 ;  /* 0x00000004e01a7825 */ /* 0x040fe400078e0212 */
[----:B------:R1:W-:Y:S04]  /*135b70*/  @P2 STG.E [R2.64], R227 ;  /* 0x000000e302002986 */ /* 0x0003e8000c101904 */
[----:B------:R1:W-:Y:S04]  /*135b80*/  @P6 STG.E [R24.64], R43 ;  /* 0x0000002b18006986 */ /* 0x0003e8000c101904 */
[----:B------:R1:W-:Y:S04]  /*135b90*/  @P3 STG.E [R26.64], R248 ;  /* 0x000000f81a003986 */ /* 0x0003e8000c101904 */
[----:B-1----:R-:W3:Y:S01]  /*135ba0*/  LDL.LU R227, [R1+0x228] ;  /* 0x0002280001e37983 */ /* 0x002ee20000300800 */
[----:B------:R-:W-:-:S03]  /*135bb0*/  IMAD.WIDE R2, R224, 0x4, R22 ;  /* 0x00000004e0027825 */ /* 0x000fc600078e0216 */
[----:B------:R-:W3:Y:S01]  /*135bc0*/  LDL.LU R43, [R1+0xc1c] ;  /* 0x000c1c00012b7983 */ /* 0x000ee20000300800 */
[----:B------:R-:W-:-:S03]  /*135bd0*/  IMAD.WIDE R24, R224, 0x4, R16 ;  /* 0x00000004e0187825 */ /* 0x000fc600078e0210 */
[----:B------:R-:W3:Y:S04]  /*135be0*/  LDL.LU R248, [R1+0xbdc] ;  /* 0x000bdc0001f87983 */ /* 0x000ee80000300800 */
[----:B------:R1:W-:Y:S04]  /*135bf0*/  @P4 STG.E [R24.64], R251 ;  /* 0x000000fb18004986 */ /* 0x0003e8000c101904 */
[----:B------:R1:W-:Y:S01]  /*135c00*/  @P5 STG.E [R2.64], R249 ;  /* 0x000000f902005986 */ /* 0x0003e2000c101904 */
[----:B--2---:R-:W-:Y:S02]  /*135c10*/  ISETP.GE.AND P0, PT, R225, c[0x0][0x17c], PT ;  /* 0x00005f00e1007a0c */ /* 0x004fe40003f06270 */
[----:B------:R-:W-:-:S02]  /*135c20*/  IADD3 R225, R224, c[0x0][0x198], RZ ;  /* 0x00006600e0e17a10 */ /* 0x000fc40007ffe0ff */
[----:B------:R-:W2:Y:S01]  /*135c30*/  LDL.LU R224, [R1+0xc18] ;  /* 0x000c180001e07983 */ /* 0x000ea20000300800 */
        /* <DEDUP_REMOVED lines=8> */
[----:B------:R-:W-:-:S03]  /*135cc0*/  ISETP.LT.AND P1, PT, R244, c[0x0][0x178], !P1 ;  /* 0x00005e00f4007a0c */ /* 0x000fc60004f21270 */
[----:B------:R-:W-:Y:S01]  /*135cd0*/  IMAD.WIDE R2, R225, 0x4, R18 ;  /* 0x00000004e1027825 */ /* 0x000fe200078e0212 */
[----:B------:R-:W-:-:S03]  /*135ce0*/  ISETP.LT.AND P5, PT, R247, c[0x0][0x178], !P0 ;  /* 0x00005e00f7007a0c */ /* 0x000fc600047a1270 */
[----:B------:R-:W-:Y:S01]  /*135cf0*/  IMAD.WIDE R24, R225, 0x4, R16 ;  /* 0x00000004e1187825 */ /* 0x000fe200078e0210 */
[----:B--2---:R1:W-:Y:S01]  /*135d00*/  @P3 STG.E [R26.64], R224 ;  /* 0x000000e01a003986 */ /* 0x0043e2000c101904 */
[----:B------:R-:W-:-:S03]  /*135d10*/  ISETP.LT.AND P3, PT, R246, c[0x0][0x178], !P0 ;  /* 0x00005e00f6007a0c */ /* 0x000fc60004761270 */
[----:B----4-:R2:W-:Y:S01]  /*135d20*/  @P6 STG.E [R2.64], R226 ;  /* 0x000000e202006986 */ /* 0x0105e2000c101904 */
[----:B------:R-:W-:-:S03]  /*135d30*/  ISETP.LT.AND P6, PT, R247, c[0x0][0x178], !P4 ;  /* 0x00005e00f7007a0c */ /* 0x000fc600067c1270 */
[----:B---3--:R3:W-:Y:S01]  /*135d40*/  @P2 STG.E [R24.64], R42 ;  /* 0x0000002a18002986 */ /* 0x0087e2000c101904 */
[----:B------:R-:W-:Y:S02]  /*135d50*/  ISETP.LT.AND P2, PT, R245, c[0x0][0x178], !P0 ;  /* 0x00005e00f5007a0c */ /* 0x000fe40004741270 */
[C---:B-1----:R-:W-:Y:S02]  /*135d60*/  IADD3 R224, R225.reuse, c[0x0][0x198], RZ ;  /* 0x00006600e1e07a10 */ /* 0x042fe40007ffe0ff */
[----:B------:R-:W-:Y:S01]  /*135d70*/  ISETP.LT.AND P0, PT, R244, c[0x0][0x178], !P0 ;  /* 0x00005e00f4007a0c */ /* 0x000fe20004701270 */
[----:B--2---:R-:W-:Y:S01]  /*135d80*/  IMAD.WIDE R2, R225, 0x4, R22 ;  /* 0x00000004e1027825 */ /* 0x004fe200078e0216 */
[----:B------:R-:W-:-:S03]  /*135d90*/  IADD3 R225, R224, c[0x0][0x198], RZ ;  /* 0x00006600e0e17a10 */ /* 0x000fc60007ffe0ff */
[C---:B---3--:R-:W-:Y:S01]  /*135da0*/  IMAD.WIDE R24, R224.reuse, 0x4, R20 ;  /* 0x00000004e0187825 */ /* 0x048fe200078e0214 */
[----:B------:R1:W-:Y:S03]  /*135db0*/  @P1 STG.E [R2.64], R227 ;  /* 0x000000e302001986 */ /* 0x0003e6000c101904 */
[C---:B------:R-:W-:Y:S01]  /*135dc0*/  IMAD.WIDE R26, R224.reuse, 0x4, R18 ;  /* 0x00000004e01a7825 */ /* 0x040fe200078e0212 */
[----:B------:R2:W-:Y:S04]  /*135dd0*/  @P5 STG.E [R24.64], R43 ;  /* 0x0000002b18005986 */ /* 0x0005e8000c101904 */
[----:B------:R-:W3:Y:S01]  /*135de0*/  LDL.LU R42, [R1+0x6188] ;  /* 0x00618800012a7983 */ /* 0x000ee20000300800 */
[----:B-1----:R-:W-:-:S03]  /*135df0*/  IMAD.WIDE R2, R224, 0x4, R16 ;  /* 0x00000004e0027825 */ /* 0x002fc600078e0210 */
[----:B------:R1:W-:Y:S01]  /*135e00*/  @P3 STG.E [R26.64], R248 ;  /* 0x000000f81a003986 */ /* 0x0003e2000c101904 */
[----:B--2---:R-:W-:-:S03]  /*135e10*/  IMAD.WIDE R24, R224, 0x4, R22 ;  /* 0x00000004e0187825 */ /* 0x004fc600078e0216 */
[----:B------:R-:W2:Y:S04]  /*135e20*/  LDL.LU R226, [R1+0x618c] ;  /* 0x00618c0001e27983 */ /* 0x000ea80000300800 */
[----:B------:R-:W4:Y:S01]  /*135e30*/  LDL.LU R43, [R1+0x238] ;  /* 0x00023800012b7983 */ /* 0x000f220000300800 */
[----:B-1----:R-:W-:-:S03]  /*135e40*/  IMAD.WIDE R26, R225, 0x4, R20 ;  /* 0x00000004e11a7825 */ /* 0x002fc600078e0214 */
[----:B------:R-:W4:Y:S04]  /*135e50*/  LDL.LU R227, [R1+0xcac] ;  /* 0x000cac0001e37983 */ /* 0x000f280000300800 */
[----:B------:R-:W4:Y:S04]  /*135e60*/  LDL.LU R248, [R1+0xc2c] ;  /* 0x000c2c0001f87983 */ /* 0x000f280000300800 */
[----:B------:R1:W-:Y:S04]  /*135e70*/  @P2 STG.E [R2.64], R251 ;  /* 0x000000fb02002986 */ /* 0x0003e8000c101904 */
[----:B------:R1:W-:Y:S04]  /*135e80*/  @P0 STG.E [R24.64], R250 ;  /* 0x000000fa18000986 */ /* 0x0003e8000c101904 */
[----:B------:R1:W-:Y:S04]  /*135e90*/  @P6 STG.E [R26.64], R249 ;  /* 0x000000f91a006986 */ /* 0x0003e8000c101904 */
[----:B-1----:R-:W4:Y:S04]  /*135ea0*/  LDL.LU R251, [R1+0xbfc] ;  /* 0x000bfc0001fb7983 */ /* 0x002f280000300800 */
[----:B------:R-:W4:Y:S04]  /*135eb0*/  LDL.LU R250, [R1+0x23c] ;  /* 0x00023c0001fa7983 */ /* 0x000f280000300800 */
[----:B------:R-:W4:Y:S04]  /*135ec0*/  LDL.LU R26, [R1+0xc28] ;  /* 0x000c2800011a7983 */ /* 0x000f280000300800 */
[----:B------:R-:W4:Y:S01]  /*135ed0*/  LDL.LU R27, [R1+0xbf8] ;  /* 0x000bf800011b7983 */ /* 0x000f220000300800 */
[----:B------:R-:W-:-:S02]  /*135ee0*/  ISETP.LT.AND P5, PT, R246, c[0x0][0x178], !P4 ;  /* 0x00005e00f6007a0c */ /* 0x000fc400067a1270 */
[----:B------:R-:W-:Y:S01]  /*135ef0*/  ISETP.LT.AND P3, PT, R245, c[0x0][0x178], !P4 ;  /* 0x00005e00f5007a0c */ /* 0x000fe20006761270 */
[----:B------:R-:W-:-:S04]  /*135f00*/  IMAD.WIDE R24, R225, 0x4, R18 ;  /* 0x00000004e1187825 */ /* 0x000fc800078e0212 */
[C---:B------:R-:W-:Y:S01]  /*135f10*/  IMAD.WIDE R2, R225.reuse, 0x4, R16 ;  /* 0x00000004e1027825 */ /* 0x040fe200078e0210 */
[----:B------:R-:W-:Y:S02]  /*135f20*/  IADD3 R224, R225, c[0x0][0x198], RZ ;  /* 0x00006600e1e07a10 */ /* 0x000fe40007ffe0ff */
[----:B---3--:R-:W-:Y:S02]  /*135f30*/  ISETP.GE.AND P1, PT, R42, c[0x0][0x17c], PT ;  /* 0x00005f002a007a0c */ /* 0x008fe40003f26270 */
[----:B------:R-:W3:Y:S01]  /*135f40*/  LDL.LU R42, [R1+0x619c] ;  /* 0x00619c00012a7983 */ /* 0x000ee20000300800 */
[----:B--2---:R-:W-:-:S03]  /*135f50*/  ISETP.GE.AND P0, PT, R226, c[0x0][0x17c], PT ;  /* 0x00005f00e2007a0c */ /* 0x004fc60003f06270 */
[----:B------:R-:W2:Y:S04]  /*135f60*/  LDL.LU R226, [R1+0x61a4] ;  /* 0x0061a40001e27983 */ /* 0x000ea80000300800 */
[----:B------:R-:W2:Y:S04]  /*135f70*/  LDL.LU R249, [R1+0xc78] ;  /* 0x000c780001f97983 */ /* 0x000ea80000300800 */
[----:B----4-:R-:W-:Y:S04]  /*135f80*/  @P5 STG.E [R24.64], R26 ;  /* 0x0000001a18005986 */ /* 0x010fe8000c101904 */
[----:B------:R1:W-:Y:S02]  /*135f90*/  @P3 STG.E [R2.64], R27 ;  /* 0x0000001b02003986 */ /* 0x0003e4000c101904 */
[----:B-1----:R-:W-:-:S02]  /*135fa0*/  IMAD.WIDE R2, R225, 0x4, R22 ;  /* 0x00000004e1027825 */ /* 0x002fc400078e0216 */
[----:B------:R-:W4:Y:S01]  /*135fb0*/  LDL.LU R225, [R1+0xce8] ;  /* 0x000ce80001e17983 */ /* 0x000f220000300800 */
[----:B------:R-:W-:Y:S02]  /*135fc0*/  ISETP.LT.AND P4, PT, R244, c[0x0][0x178], !P4 ;  /* 0x00005e00f4007a0c */ /* 0x000fe40006781270 */
[----:B------:R-:W-:Y:S02]  /*135fd0*/  ISETP.LT.AND P6, PT, R247, c[0x0][0x178], !P1 ;  /* 0x00005e00f7007a0c */ /* 0x000fe40004fc1270 */
[----:B------:R-:W-:Y:S01]  /*135fe0*/  ISETP.LT.AND P2, PT, R246, c[0x0][0x178], !P1 ;  /* 0x00005e00f6007a0c */ /* 0x000fe20004f41270 */
[----:B------:R-:W-:Y:S01]  /*135ff0*/  IMAD.WIDE R24, R224, 0x4, R20 ;  /* 0x00000004e0187825 */ /* 0x000fe200078e0214 */
[----:B------:R-:W-:-:S03]  /*136000*/  ISETP.LT.AND P3, PT, R245, c[0x0][0x178], !P1 ;  /* 0x00005e00f5007a0c */ /* 0x000fc60004f61270 */
[----:B------:R-:W-:Y:S01]  /*136010*/  IMAD.WIDE R26, R224, 0x4, R18 ;  /* 0x00000004e01a7825 */ /* 0x000fe200078e0212 */
[----:B------:R-:W-:-:S03]  /*136020*/  ISETP.LT.AND P5, PT, R244, c[0x0][0x178], !P1 ;  /* 0x00005e00f4007a0c */ /* 0x000fc60004fa1270 */
[----:B------:R1:W-:Y:S04]  /*136030*/  @P4 STG.E [R2.64], R43 ;  /* 0x0000002b02004986 */ /* 0x0003e8000c101904 */
[----:B------:R1:W-:Y:S04]  /*136040*/  @P6 STG.E [R24.64], R227 ;  /* 0x000000e318006986 */ /* 0x0003e8000c101904 */
[----:B------:R-:W-:Y:S01]  /*136050*/  @P2 STG.E [R26.64], R248 ;  /* 0x000000f81a002986 */ /* 0x000fe2000c101904 */
[----:B------:R-:W-:Y:S01]  /*136060*/  ISETP.LT.AND P2, PT, R247, c[0x0][0x178], !P0 ;  /* 0x00005e00f7007a0c */ /* 0x000fe20004741270 */
[----:B-1----:R-:W-:-:S04]  /*136070*/  IMAD.WIDE R2, R224, 0x4, R16 ;  /* 0x00000004e0027825 */ /* 0x002fc800078e0210 */
[C---:B------:R-:W-:Y:S01]  /*136080*/  IMAD.WIDE R24, R224.reuse, 0x4, R22 ;  /* 0x00000004e0187825 */ /* 0x040fe200078e0216 */
[----:B------:R-:W-:Y:S01]  /*136090*/  IADD3 R224, R224, c[0x0][0x198], RZ ;  /* 0x00006600e0e07a10 */ /* 0x000fe20007ffe0ff */
[----:B------:R1:W-:Y:S04]  /*1360a0*/  @P3 STG.E [R2.64], R251 ;  /* 0x000000fb02003986 */ /* 0x0003e8000c101904 */
[----:B------:R2:W-:Y:S01]  /*1360b0*/  @P5 STG.E [R24.64], R250 ;  /* 0x000000fa18005986 */ /* 0x0005e2000c101904 */
[----:B-1----:R-:W-:Y:S01]  /*1360c0*/  IMAD.WIDE R2, R224, 0x4, R20 ;  /* 0x00000004e0027825 */ /* 0x002fe200078e0214 */
[----:B---3--:R-:W-:Y:S02]  /*1360d0*/  ISETP.GE.AND P1, PT, R42, c[0x0][0x17c], PT ;  /* 0x00005f002a007a0c */ /* 0x008fe40003f26270 */
[----:B------:R-:W3:Y:S04]  /*1360e0*/  LDL.LU R42, [R1+0x6264] ;  /* 0x00626400012a7983 */ /* 0x000ee80000300800 */
[----:B------:R-:W3:Y:S01]  /*1360f0*/  LDL.LU R43, [R1+0x6260] ;  /* 0x00626000012b7983 */ /* 0x000ee20000300800 */
[----:B--2---:R-:W-:-:S03]  /*136100*/  ISETP.GE.AND P3, PT, R226, c[0x0][0x17c], PT ;  /* 0x00005f00e2007a0c */ /* 0x004fc60003f66270 */
[----:B------:R-:W2:Y:S04]  /*136110*/  LDL.LU R248, [R1+0x8] ;  /* 0x0000080001f87983 */ /* 0x000ea80000300800 */
[----:B------:R-:W2:Y:S04]  /*136120*/  LDL.LU R227, [R1+0xc7c] ;  /* 0x000c7c0001e37983 */ /* 0x000ea80000300800 */
[----:B------:R-:W2:Y:S04]  /*136130*/  LDL.LU R226, [R1+0xc] ;  /* 0x00000c0001e27983 */ /* 0x000ea80000300800 */
[----:B------:R-:W2:Y:S04]  /*136140*/  LDL.LU R250, [R1+0xcf8] ;  /* 0x000cf80001fa7983 */ /* 0x000ea80000300800 */
[----:B------:R-:W2:Y:S04]  /*136150*/  LDL.LU R251, [R1+0xc88] ;  /* 0x000c880001fb7983 */ /* 0x000ea80000300800 */
[----:B----4-:R1:W-:Y:S04]  /*136160*/  @P2 STG.E [R2.64], R225 ;  /* 0x000000e102002986 */ /* 0x0103e8000c101904 */
[----:B-1----:R-:W4:Y:S01]  /*136170*/  LDL.LU R3, [R1+0xcb8] ;  /* 0x000cb80001037983 */ /* 0x002f220000300800 */
[----:B------:R-:W-:-:S02]  /*136180*/  ISETP.LT.AND P6, PT, R246, c[0x0][0x178], !P0 ;  /* 0x00005e00f6007a0c */ /* 0x000fc400047c1270 */
[----:B------:R-:W-:Y:S02]  /*136190*/  ISETP.LT.AND P4, PT, R245, c[0x0][0x178], !P0 ;  /* 0x00005e00f5007a0c */ /* 0x000fe40004781270 */
[----:B------:R-:W-:Y:S01]  /*1361a0*/  ISETP.LT.AND P0, PT, R244, c[0x0][0x178], !P0 ;  /* 0x00005e00f4007a0c */ /* 0x000fe20004701270 */
[----:B------:R-:W-:-:S04]  /*1361b0*/  IMAD.WIDE R24, R224, 0x4, R18 ;  /* 0x00000004e0187825 */ /* 0x000fc800078e0212 */
[C---:B------:R-:W-:Y:S01]  /*1361c0*/  IMAD.WIDE R26, R224.reuse, 0x4, R16 ;  /* 0x00000004e01a7825 */ /* 0x040fe200078e0210 */
[----:B------:R-:W-:-:S03]  /*1361d0*/  IADD3 R225, R224, c[0x0][0x198], RZ ;  /* 0x00006600e0e17a10 */ /* 0x000fc60007ffe0ff */
[----:B----4-:R1:W-:Y:S04]  /*1361e0*/  @P6 STG.E [R24.64], R3 ;  /* 0x0000000318006986 */ /* 0x0103e8000c101904 */
[----:B------:R4:W-:Y:S01]  /*1361f0*/  @P4 STG.E [R26.64], R249 ;  /* 0x000000f91a004986 */ /* 0x0009e2000c101904 */
[----:B-1----:R-:W-:-:S03]  /*136200*/  IMAD.WIDE R2, R224, 0x4, R22 ;  /* 0x00000004e0027825 */ /* 0x002fc600078e0216 */
[----:B----4-:R-:W4:Y:S04]  /*136210*/  LDL.LU R249, [R1+0x61a0] ;  /* 0x0061a00001f97983 */ /* 0x010f280000300800 */
[----:B------:R-:W3:Y:S04]  /*136220*/  LDL.LU R224, [R1+0xcec] ;  /* 0x000cec0001e07983 */ /* 0x000ee80000300800 */
[----:B--2---:R1:W-:Y:S04]  /*136230*/  @P0 STG.E [R2.64], R248 ;  /* 0x000000f802000986 */ /* 0x0043e8000c101904 */
[----:B-1----:R-:W2:Y:S04]  /*136240*/  LDL.LU R248, [R1+0x625c] ;  /* 0x00625c0001f87983 */ /* 0x002ea80000300800 */
[----:B------:R-:W2:Y:S01]  /*136250*/  LDL.LU R3, [R1+0xcbc] ;  /* 0x000cbc0001037983 */ /* 0x000ea20000300800 */
[----:B------:R-:W-:-:S02]  /*136260*/  ISETP.LT.AND P5, PT, R247, c[0x0][0x178], !P1 ;  /* 0x00005e00f7007a0c */ /* 0x000fc40004fa1270 */
[----:B------:R-:W-:Y:S01]  /*136270*/  ISETP.LT.AND P2, PT, R246, c[0x0][0x178], !P1 ;  /* 0x00005e00f6007a0c */ /* 0x000fe20004f41270 */
[----:B------:R-:W-:Y:S01]  /*136280*/  IMAD.WIDE R24, R225, 0x4, R20 ;  /* 0x00000004e1187825 */ /* 0x000fe200078e0214 */
[----:B------:R-:W-:Y:S02]  /*136290*/  ISETP.LT.AND P4, PT, R245, c[0x0][0x178], !P1 ;  /* 0x00005e00f5007a0c */ /* 0x000fe40004f81270 */
[----:B------:R-:W-:Y:S01]  /*1362a0*/  ISETP.LT.AND P1, PT, R244, c[0x0][0x178], !P1 ;  /* 0x00005e00f4007a0c */ /* 0x000fe20004f21270 */
[----:B------:R-:W-:-:S06]  /*1362b0*/  IMAD.WIDE R26, R225, 0x4, R18 ;  /* 0x00000004e11a7825 */ /* 0x000fcc00078e0212 */
[----:B---3--:R1:W-:Y:S01]  /*1362c0*/  @P5 STG.E [R24.64], R224 ;  /* 0x000000e018005986 */ /* 0x0083e2000c101904 */
[----:B----4-:R-:W-:Y:S01]  /*1362d0*/  ISETP.GE.AND P0, PT, R249, c[0x0][0x17c], PT ;  /* 0x00005f00f9007a0c */ /* 0x010fe20003f06270 */
[C---:B-1----:R-:W-:Y:S01]  /*1362e0*/  IMAD.WIDE R24, R225.reuse, 0x4, R22 ;  /* 0x00000004e1187825 */ /* 0x042fe200078e0216 */
[C---:B------:R-:W-:Y:S01]  /*1362f0*/  IADD3 R224, R225.reuse, c[0x0][0x198], RZ ;  /* 0x00006600e1e07a10 */ /* 0x040fe20007ffe0ff */
[----:B--2---:R1:W-:Y:S02]  /*136300*/  @P2 STG.E [R26.64], R3 ;  /* 0x000000031a002986 */ /* 0x0043e4000c101904 */
[----:B-1----:R-:W-:Y:S02]  /*136310*/  IMAD.WIDE R2, R225, 0x4, R16 ;  /* 0x00000004e1027825 */ /* 0x002fe400078e0210 */
[----:B------:R-:W2:Y:S04]  /*136320*/  LDL.LU R225, [R1+0xcc8] ;  /* 0x000cc80001e17983 */ /* 0x000ea80000300800 */
[----:B------:R-:W3:Y:S04]  /*136330*/  LDL.LU R249, [R1+0x6258] ;  /* 0x0062580001f97983 */ /* 0x000ee80000300800 */
[----:B------:R1:W-:Y:S04]  /*136340*/  @P4 STG.E [R2.64], R227 ;  /* 0x000000e302004986 */ /* 0x0003e8000c101904 */
[----:B------:R4:W-:Y:S04]  /*136350*/  @P1 STG.E [R24.64], R226 ;  /* 0x000000e218001986 */ /* 0x0009e8000c101904 */
[----:B-1----:R-:W2:Y:S04]  /*136360*/  LDL.LU R2, [R1+0x61a8] ;  /* 0x0061a80001027983 */ /* 0x002ea80000300800 */
[----:B------:R-:W2:Y:S04]  /*136370*/  LDL.LU R227, [R1+0xc8c] ;  /* 0x000c8c0001e37983 */ /* 0x000ea80000300800 */
[----:B----4-:R-:W4:Y:S04]  /*136380*/  LDL.LU R25, [R1+0xd08] ;  /* 0x000d080001197983 */ /* 0x010f280000300800 */
[----:B------:R-:W2:Y:S01]  /*136390*/  LDL.LU R226, [R1+0x61b4] ;  /* 0x0061b40001e27983 */ /* 0x000ea20000300800 */
[----:B------:R-:W-:-:S02]  /*1363a0*/  ISETP.LT.AND P6, PT, R247, c[0x0][0x178], !P3 ;  /* 0x00005e00f7007a0c */ /* 0x000fc40005fc1270 */
[----:B------:R-:W-:Y:S01]  /*1363b0*/  ISETP.LT.AND P5, PT, R246, c[0x0][0x178], !P3 ;  /* 0x00005e00f6007a0c */ /* 0x000fe20005fa1270 */
[----:B------:R-:W-:Y:S01]  /*1363c0*/  IMAD.WIDE R26, R224, 0x4, R20 ;  /* 0x00000004e01a7825 */ /* 0x000fe200078e0214 */
[----:B------:R-:W-:Y:S01]  /*1363d0*/  ISETP.LT.AND P2, PT, R245, c[0x0][0x178], !P3 ;  /* 0x00005e00f5007a0c */ /* 0x000fe20005f41270 */
[----:B------:R-:W2:Y:S01]  /*1363e0*/  LDL.LU R3, [R1+0xcd0] ;  /* 0x000cd00001037983 */ /* 0x000ea20000300800 */
[----:B------:R-:W-:Y:S02]  /*1363f0*/  ISETP.LT.AND P3, PT, R244, c[0x0][0x178], !P3 ;  /* 0x00005e00f4007a0c */ /* 0x000fe40005f61270 */
[----:B------:R-:W-:-:S05]  /*136400*/  ISETP.LT.AND P4, PT, R246, c[0x0][0x178], !P0 ;  /* 0x00005e00f6007a0c */ /* 0x000fca0004781270 */
[----:B----4-:R1:W-:Y:S01]  /*136410*/  @P6 STG.E [R26.64], R25 ;  /* 0x000000191a006986 */ /* 0x0103e2000c101904 */
[----:B------:R-:W-:Y:S01]  /*136420*/  ISETP.LT.AND P6, PT, R247, c[0x0][0x178], !P0 ;  /* 0x00005e00f7007a0c */ /* 0x000fe200047c1270 */
[----:B-1----:R-:W-:-:S04]  /*136430*/  IMAD.WIDE R24, R224, 0x4, R18 ;  /* 0x00000004e0187825 */ /* 0x002fc800078e0212 */
[----:B------:R-:W-:Y:S01]  /*136440*/  IMAD.WIDE R26, R224, 0x4, R16 ;  /* 0x00000004e01a7825 */ /* 0x000fe200078e0210 */
[----:B------:R1:W-:Y:S01]  /*136450*/  @P5 STG.E [R24.64], R250 ;  /* 0x000000fa18005986 */ /* 0x0003e2000c101904 */
[----:B------:R-:W-:-:S03]  /*136460*/  ISETP.LT.AND P5, PT, R244, c[0x0][0x178], !P0 ;  /* 0x00005e00f4007a0c */ /* 0x000fc600047a1270 */
[----:B--2---:R-:W-:Y:S01]  /*136470*/  @P2 STG.E [R26.64], R225 ;  /* 0x000000e11a002986 */ /* 0x004fe2000c101904 */
[----:B------:R-:W-:Y:S02]  /*136480*/  ISETP.LT.AND P2, PT, R245, c[0x0][0x178], !P0 ;  /* 0x00005e00f5007a0c */ /* 0x000fe40004741270 */
[----:B------:R-:W-:Y:S01]  /*136490*/  ISETP.GE.AND P0, PT, R226, c[0x0][0x17c], PT ;  /* 0x00005f00e2007a0c */ /* 0x000fe20003f06270 */
[----:B-1----:R-:W-:Y:S01]  /*1364a0*/  IMAD.WIDE R24, R224, 0x4, R22 ;  /* 0x00000004e0187825 */ /* 0x002fe200078e0216 */
[----:B------:R-:W2:Y:S04]  /*1364b0*/  LDL.LU R250, [R1+0x6254] ;  /* 0x0062540001fa7983 */ /* 0x000ea80000300800 */
[----:B------:R-:W2:Y:S04]  /*1364c0*/  LDL.LU R226, [R1+0xcd4] ;  /* 0x000cd40001e27983 */ /* 0x000ea80000300800 */
[----:B------:R1:W-:Y:S04]  /*1364d0*/  @P3 STG.E [R24.64], R251 ;  /* 0x000000fb18003986 */ /* 0x0003e8000c101904 */
[----:B-1----:R-:W2:Y:S04]  /*1364e0*/  LDL.LU R251, [R1+0x6250] ;  /* 0x0062500001fb7983 */ /* 0x002ea80000300800 */
[----:B------:R-:W2:Y:S04]  /*1364f0*/  LDL.LU R24, [R1+0xd0c] ;  /* 0x000d0c0001187983 */ /* 0x000ea80000300800 */
[----:B------:R-:W3:Y:S01]  /*136500*/  LDL.LU R25, [R1+0xcfc] ;  /* 0x000cfc0001197983 */ /* 0x000ee20000300800 */
[----:B------:R-:W-:-:S02]  /*136510*/  ISETP.GE.AND P1, PT, R2, c[0x0][0x17c], PT ;  /* 0x00005f0002007a0c */ /* 0x000fc40003f26270 */
[----:B------:R-:W-:-:S05]  /*136520*/  IADD3 R2, R224, c[0x0][0x198], RZ ;  /* 0x00006600e0027a10 */ /* 0x000fca0007ffe0ff */
[----:B------:R-:W-:-:S04]  /*136530*/  IMAD.WIDE R26, R2, 0x4, R20 ;  /* 0x00000004021a7825 */ /* 0x000fc800078e0214 */
[C---:B------:R-:W-:Y:S01]  /*136540*/  IMAD.WIDE R224, R2.reuse, 0x4, R18 ;  /* 0x0000000402e07825 */ /* 0x040fe200078e0212 */
[----:B--2---:R-:W-:Y:S04]  /*136550*/  @P6 STG.E [R26.64], R24 ;  /* 0x000000181a006986 */ /* 0x004fe8000c101904 */
[----:B---3--:R1:W-:Y:S04]  /*136560*/  @P4 STG.E [R224.64], R25 ;  /* 0x00000019e0004986 */ /* 0x0083e8000c101904 */
[----:B-1----:R-:W2:Y:S04]  /*136570*/  LDL.LU R224, [R1+0xccc] ;  /* 0x000ccc0001e07983 */ /* 0x002ea80000300800 */
[----:B------:R-:W3:Y:S01]  /*136580*/  LDL.LU R225, [R1+0x61b8] ;  /* 0x0061b80001e17983 */ /* 0x000ee20000300800 */
[----:B------:R-:W-:Y:S01]  /*136590*/  ISETP.LT.AND P4, PT, R247, c[0x0][0x178], !P1 ;  /* 0x00005e00f7007a0c */ /* 0x000fe20004f81270 */
[----:B------:R-:W-:Y:S01]  /*1365a0*/  IMAD.WIDE R24, R2, 0x4, R16 ;  /* 0x0000000402187825 */ /* 0x000fe200078e0210 */
[----:B------:R-:W-:-:S03]  /*1365b0*/  ISETP.LT.AND P6, PT, R246, c[0x0][0x178], !P1 ;  /* 0x00005e00f6007a0c */ /* 0x000fc60004fc1270 */
[C---:B------:R-:W-:Y:S01]  /*1365c0*/  IMAD.WIDE R26, R2.reuse, 0x4, R22 ;  /* 0x00000004021a7825 */ /* 0x040fe200078e0216 */
[----:B------:R-:W-:Y:S02]  /*1365d0*/  IADD3 R2, R2, c[0x0][0x198], RZ ;  /* 0x0000660002027a10 */ /* 0x000fe40007ffe0ff */
[----:B------:R-:W-:Y:S02]  /*1365e0*/  ISETP.LT.AND P3, PT, R245, c[0x0][0x178], !P1 ;  /* 0x00005e00f5007a0c */ /* 0x000fe40004f61270 */
[----:B------:R-:W-:Y:S01]  /*1365f0*/  ISETP.LT.AND P1, PT, R244, c[0x0][0x178], !P1 ;  /* 0x00005e00f4007a0c */ /* 0x000fe20004f21270 */
[----:B--2---:R1:W-:Y:S01]  /*136600*/  @P2 STG.E [R24.64], R224 ;  /* 0x000000e018002986 */ /* 0x0043e2000c101904 */
[----:B---3--:R-:W-:-:S03]  /*136610*/  ISETP.GE.AND P2, PT, R225, c[0x0][0x17c], PT ;  /* 0x00005f00e1007a0c */ /* 0x008fc60003f46270 */
[----:B------:R2:W-:Y:S01]  /*136620*/  @P5 STG.E [R26.64], R227 ;  /* 0x000000e31a005986 */ /* 0x0005e2000c101904 */
[----:B------:R-:W-:Y:S01]  /*136630*/  ISETP.LT.AND P5, PT, R247, c[0x0][0x178], !P0 ;  /* 0x00005e00f7007a0c */ /* 0x000fe200047a1270 */
[----:B-1----:R-:W-:-:S04]  /*136640*/  IMAD.WIDE R224, R2, 0x4, R20 ;  /* 0x0000000402e07825 */ /* 0x002fc800078e0214 */
[----:B------:R-:W-:Y:S01]  /*136650*/  IMAD.WIDE R24, R2, 0x4, R18 ;  /* 0x0000000402187825 */ /* 0x000fe200078e0212 */
[----:B------:R1:W-:Y:S01]  /*136660*/  @P4 STG.E [R224.64], R3 ;  /* 0x00000003e0004986 */ /* 0x0003e2000c101904 */
[----:B------:R-:W-:Y:S02]  /*136670*/  ISETP.LT.AND P4, PT, R246, c[0x0][0x178], !P0 ;  /* 0x00005e00f6007a0c */ /* 0x000fe40004781270 */
[C---:B--2---:R-:W-:Y:S01]  /*136680*/  IMAD.WIDE R26, R2.reuse, 0x4, R16 ;  /* 0x00000004021a7825 */ /* 0x044fe200078e0210 */
[----:B------:R2:W-:Y:S04]  /*136690*/  @P6 STG.E [R24.64], R40 ;  /* 0x0000002818006986 */ /* 0x0005e8000c101904 */
[----:B------:R3:W-:Y:S01]  /*1366a0*/  @P3 STG.E [R26.64], R56 ;  /* 0x000000381a003986 */ /* 0x0007e2000c101904 */
[----:B-1----:R-:W-:-:S03]  /*1366b0*/  IADD3 R3, R2, c[0x0][0x198], RZ ;  /* 0x0000660002037a10 */ /* 0x002fc60007ffe0ff */
[----:B------:R-:W4:Y:S01]  /*1366c0*/  LDL.LU R227, [R1+0x214] ;  /* 0x0002140001e37983 */ /* 0x000f220000300800 */
[----:B--2---:R-:W-:-:S04]  /*1366d0*/  IMAD.WIDE R24, R2, 0x4, R22 ;  /* 0x0000000402187825 */ /* 0x004fc800078e0216 */
[C---:B---3--:R-:W-:Y:S01]  /*1366e0*/  IMAD.WIDE R26, R3.reuse, 0x4, R20 ;  /* 0x00000004031a7825 */ /* 0x048fe200078e0214 */
[----:B------:R-:W-:Y:S03]  /*1366f0*/  @P1 STG.E [R24.64], R72 ;  /* 0x0000004818001986 */ /* 0x000fe6000c101904 */
[----:B------:R-:W-:Y:S01]  /*136700*/  IMAD.WIDE R224, R3, 0x4, R18 ;  /* 0x0000000403e07825 */ /* 0x000fe200078e0212 */
[----:B------:R-:W2:Y:S04]  /*136710*/  LDL.LU R56, [R1+0x61d0] ;  /* 0x0061d00001387983 */ /* 0x000ea80000300800 */
[----:B------:R1:W-:Y:S04]  /*136720*/  @P5 STG.E [R26.64], R226 ;  /* 0x000000e21a005986 */ /* 0x0003e8000c101904 */
[----:B------:R3:W-:Y:S04]  /*136730*/  @P4 STG.E [R224.64], R41 ;  /* 0x00000029e0004986 */ /* 0x0007e8000c101904 */
[----:B-1----:R-:W4:Y:S04]  /*136740*/  LDL.LU R226, [R1+0x61bc] ;  /* 0x0061bc0001e27983 */ /* 0x002f280000300800 */
[----:B---3--:R-:W3:Y:S01]  /*136750*/  LDL.LU R225, [R1+0x210] ;  /* 0x0002100001e17983 */ /* 0x008ee20000300800 */
[----:B------:R-:W-:-:S02]  /*136760*/  ISETP.LT.AND P3, PT, R245, c[0x0][0x178], !P0 ;  /* 0x00005e00f5007a0c */ /* 0x000fc40004761270 */
[----:B------:R-:W-:Y:S02]  /*136770*/  ISETP.LT.AND P0, PT, R244, c[0x0][0x178], !P0 ;  /* 0x00005e00f4007a0c */ /* 0x000fe40004701270 */
[----:B------:R-:W-:Y:S01]  /*136780*/  ISETP.LT.AND P6, PT, R247, c[0x0][0x178], !P2 ;  /* 0x00005e00f7007a0c */ /* 0x000fe200057c1270 */
[C---:B------:R-:W-:Y:S01]  /*136790*/  IMAD.WIDE R24, R3.reuse, 0x4, R16 ;  /* 0x0000000403187825 */ /* 0x040fe200078e0210 */
[C---:B------:R-:W-:Y:S01]  /*1367a0*/  IADD3 R40, R3.reuse, c[0x0][0x198], RZ ;  /* 0x0000660003287a10 */ /* 0x040fe20007ffe0ff */
[----:B------:R-:W3:Y:S02]  /*1367b0*/  LDL.LU R72, [R1+0x61c0] ;  /* 0x0061c00001487983 */ /* 0x000ee40000300800 */
[----:B------:R-:W-:Y:S01]  /*1367c0*/  IMAD.WIDE R2, R3, 0x4, R22 ;  /* 0x0000000403027825 */ /* 0x000fe200078e0216 */
[----:B------:R-:W-:Y:S02]  /*1367d0*/  ISETP.LT.AND P5, PT, R246, c[0x0][0x178], !P2 ;  /* 0x00005e00f6007a0c */ /* 0x000fe400057a1270 */
[----:B------:R-:W-:Y:S01]  /*1367e0*/  ISETP.LT.AND P4, PT, R245, c[0x0][0x178], !P2 ;  /* 0x00005e00f5007a0c */ /* 0x000fe20005781270 */
[----:B------:R-:W-:Y:S01]  /*1367f0*/  IMAD.WIDE R26, R40, 0x4, R20 ;  /* 0x00000004281a7825 */ /* 0x000fe200078e0214 */
[----:B------:R1:W-:Y:S04]  /*136800*/  @P3 STG.E [R24.64], R57 ;  /* 0x0000003918003986 */ /* 0x0003e8000c101904 */
[----:B------:R1:W-:Y:S01]  /*136810*/  @P0 STG.E [R2.64], R73 ;  /* 0x0000004902000986 */ /* 0x0003e2000c101904 */
[----:B------:R-:W-:Y:S01]  /*136820*/  ISETP.LT.AND P2, PT, R244, c[0x0][0x178], !P2 ;  /* 0x00005e00f4007a0c */ /* 0x000fe20005741270 */
[----:B-1----:R-:W-:-:S04]  /*136830*/  IMAD.WIDE R24, R40, 0x4, R18 ;  /* 0x0000000428187825 */ /* 0x002fc800078e0212 */
[----:B------:R-:W-:Y:S01]  /*136840*/  IMAD.WIDE R2, R40, 0x4, R16 ;  /* 0x0000000428027825 */ /* 0x000fe200078e0210 */
[----:B--2---:R-:W-:Y:S02]  /*136850*/  ISETP.GE.AND P1, PT, R56, c[0x0][0x17c], PT ;  /* 0x00005f0038007a0c */ /* 0x004fe40003f26270 */
[----:B------:R-:W2:Y:S01]  /*136860*/  LDL.LU R56, [R1+0x61c4] ;  /* 0x0061c40001387983 */ /* 0x000ea20000300800 */
[----:B----4-:R-:W-:-:S03]  /*136870*/  ISETP.GE.AND P0, PT, R226, c[0x0][0x17c], PT ;  /* 0x00005f00e2007a0c */ /* 0x010fc60003f06270 */
[----:B------:R-:W4:Y:S04]  /*136880*/  LDL.LU R226, [R1+0x200] ;  /* 0x0002000001e27983 */ /* 0x000f280000300800 */
[----:B---3--:R1:W-:Y:S01]  /*136890*/  @P6 STG.E [R26.64], R225 ;  /* 0x000000e11a006986 */ /* 0x0083e2000c101904 */
[----:B------:R-:W-:-:S03]  /*1368a0*/  ISETP.LT.AND P6, PT, R247, c[0x0][0x178], !P1 ;  /* 0x00005e00f7007a0c */ /* 0x000fc60004fc1270 */
[----:B------:R-:W-:Y:S04]  /*1368b0*/  @P5 STG.E [R24.64], R36 ;  /* 0x0000002418005986 */ /* 0x000fe8000c101904 */
[----:B------:R3:W-:Y:S01]  /*1368c0*/  @P4 STG.E [R2.64], R52 ;  /* 0x0000003402004986 */ /* 0x0007e2000c101904 */
[C---:B-1----:R-:W-:Y:S01]  /*1368d0*/  IADD3 R26, R40.reuse, c[0x0][0x198], RZ ;  /* 0x00006600281a7a10 */ /* 0x042fe20007ffe0ff */
[----:B------:R-:W-:-:S04]  /*1368e0*/  IMAD.WIDE R40, R40, 0x4, R22 ;  /* 0x0000000428287825 */ /* 0x000fc800078e0216 */
[----:B---3--:R-:W-:Y:S01]  /*1368f0*/  IMAD.WIDE R2, R26, 0x4, R20 ;  /* 0x000000041a027825 */ /* 0x008fe200078e0214 */
[----:B------:R-:W-:Y:S04]  /*136900*/  @P2 STG.E [R40.64], R68 ;  /* 0x0000004428002986 */ /* 0x000fe8000c101904 */
[----:B------:R1:W-:Y:S04]  /*136910*/  @P6 STG.E [R2.64], R227 ;  /* 0x000000e302006986 */ /* 0x0003e8000c101904 */
[----:B-1----:R-:W3:Y:S01]  /*136920*/  LDL.LU R227, [R1+0x204] ;  /* 0x0002040001e37983 */ /* 0x002ee20000300800 */
[----:B------:R-:W-:Y:S01]  /*136930*/  ISETP.LT.AND P3, PT, R246, c[0x0][0x178], !P1 ;  /* 0x00005e00f6007a0c */ /* 0x000fe20004f61270 */
[----:B------:R-:W-:Y:S01]  /*136940*/  IMAD.WIDE R24, R26, 0x4, R18 ;  /* 0x000000041a187825 */ /* 0x000fe200078e0212 */
[----:B------:R-:W-:Y:S01]  /*136950*/  ISETP.LT.AND P4, PT, R245, c[0x0][0x178], !P1 ;  /* 0x00005e00f5007a0c */ /* 0x000fe20004f81270 */
[----:B------:R-:W3:Y:S01]  /*136960*/  LDL.LU R52, [R1+0x61e8] ;  /* 0x0061e80001347983 */ /* 0x000ee20000300800 */
[----:B------:R-:W-:Y:S01]  /*136970*/  ISETP.LT.AND P5, PT, R244, c[0x0][0x178], !P1 ;  /* 0x00005e00f4007a0c */ /* 0x000fe20004fa1270 */
[C---:B------:R-:W-:Y:S01]  /*136980*/  IMAD.WIDE R2, R26.reuse, 0x4, R16 ;  /* 0x000000041a027825 */ /* 0x040fe200078e0210 */
[----:B------:R-:W-:Y:S01]  /*136990*/  IADD3 R36, R26, c[0x0][0x198], RZ ;  /* 0x000066001a247a10 */ /* 0x000fe20007ffe0ff */
[----:B------:R-:W3:Y:S06]  /*1369a0*/  LDL.LU R41, [R1+0x61ec] ;  /* 0x0061ec0001297983 */ /* 0x000eec0000300800 */
[----:B------:R1:W-:Y:S01]  /*1369b0*/  @P3 STG.E [R24.64], R37 ;  /* 0x0000002518003986 */ /* 0x0003e2000c101904 */
[----:B------:R-:W-:-:S03]  /*1369c0*/  ISETP.LT.AND P3, PT, R247, c[0x0][0x178], !P0 ;  /* 0x00005e00f7007a0c */ /* 0x000fc60004761270 */
[----:B------:R1:W-:Y:S01]  /*1369d0*/  @P4 STG.E [R2.64], R53 ;  /* 0x0000003502004986 */ /* 0x0003e2000c101904 */
[----:B------:R-:W-:Y:S02]  /*1369e0*/  ISETP.LT.AND P6, PT, R246, c[0x0][0x178], !P0 ;  /* 0x00005e00f6007a0c */ /* 0x000fe400047c1270 */
[----:B------:R-:W-:Y:S01]  /*1369f0*/  ISETP.LT.AND P2, PT, R245, c[0x0][0x178], !P0 ;  /* 0x00005e00f5007a0c */ /* 0x000fe20004741270 */
[----:B------:R-:W3:Y:S01]  /*136a00*/  LDL.LU R40, [R1+0x61e0] ;  /* 0x0061e00001287983 */ /* 0x000ee20000300800 */
[----:B-1----:R-:W-:-:S04]  /*136a10*/  IMAD.WIDE R24, R26, 0x4, R22 ;  /* 0x000000041a187825 */ /* 0x002fc800078e0216 */
[----:B------:R-:W-:Y:S01]  /*136a20*/  IMAD.WIDE R2, R36, 0x4, R20 ;  /* 0x0000000424027825 */ /* 0x000fe200078e0214 */
[----:B------:R1:W-:Y:S01]  /*136a30*/  @P5 STG.E [R24.64], R69 ;  /* 0x0000004518005986 */ /* 0x0003e2000c101904 */
[----:B------:R-:W-:Y:S02]  /*136a40*/  ISETP.GE.AND P1, PT, R72, c[0x0][0x17c], PT ;  /* 0x00005f0048007a0c */ /* 0x000fe40003f26270 */
[C---:B------:R-:W-:Y:S01]  /*136a50*/  IMAD.WIDE R26, R36.reuse, 0x4, R16 ;  /* 0x00000004241a7825 */ /* 0x040fe200078e0210 */
[----:B------:R-:W-:Y:S02]  /*136a60*/  IADD3 R37, R36, c[0x0][0x198], RZ ;  /* 0x0000660024257a10 */ /* 0x000fe40007ffe0ff */
[----:B------:R-:W-:Y:S02]  /*136a70*/  ISETP.LT.AND P0, PT, R244, c[0x0][0x178], !P0 ;  /* 0x00005e00f4007a0c */ /* 0x000fe40004701270 */
[----:B------:R-:W-:Y:S01]  /*136a80*/  ISETP.LT.AND P5, PT, R247, c[0x0][0x178], !P1 ;  /* 0x00005e00f7007a0c */ /* 0x000fe20004fa1270 */
[----:B-1----:R-:W-:Y:S01]  /*136a90*/  IMAD.WIDE R24, R36, 0x4, R18 ;  /* 0x0000000424187825 */ /* 0x002fe200078e0212 */
[----:B--2---:R-:W-:Y:S01]  /*136aa0*/  ISETP.GE.AND P4, PT, R56, c[0x0][0x17c], PT ;  /* 0x00005f0038007a0c */ /* 0x004fe20003f86270 */
[----:B----4-:R1:W-:Y:S01]  /*136ab0*/  @P3 STG.E [R2.64], R226 ;  /* 0x000000e202003986 */ /* 0x0103e2000c101904 */
[----:B------:R-:W-:Y:S01]  /*136ac0*/  ISETP.LT.AND P3, PT, R246, c[0x0][0x178], !P1 ;  /* 0x00005e00f6007a0c */ /* 0x000fe20004f61270 */
[----:B-1----:R-:W-:-:S02]  /*136ad0*/  IMAD.WIDE R2, R36, 0x4, R22 ;  /* 0x0000000424027825 */ /* 0x002fc400078e0216 */
[----:B------:R-:W2:Y:S04]  /*136ae0*/  LDL.LU R36, [R1+0x61e4] ;  /* 0x0061e40001247983 */ /* 0x000ea80000300800 */
[----:B------:R1:W-:Y:S04]  /*136af0*/  @P6 STG.E [R24.64], R32 ;  /* 0x0000002018006986 */ /* 0x0003e8000c101904 */
[----:B------:R4:W-:Y:S01]  /*136b00*/  @P2 STG.E [R26.64], R48 ;  /* 0x000000301a002986 */ /* 0x0009e2000c101904 */
[----:B------:R-:W-:Y:S02]  /*136b10*/  ISETP.LT.AND P2, PT, R245, c[0x0][0x178], !P1 ;  /* 0x00005e00f5007a0c */ /* 0x000fe40004f41270 */
[----:B------:R-:W-:Y:S01]  /*136b20*/  ISETP.LT.AND P1, PT, R244, c[0x0][0x178], !P1 ;  /* 0x00005e00f4007a0c */ /* 0x000fe20004f21270 */
[----:B------:R3:W-:Y:S01]  /*136b30*/  @P0 STG.E [R2.64], R64 ;  /* 0x0000004002000986 */ /* 0x0007e2000c101904 */
[----:B-1----:R-:W-:Y:S01]  /*136b40*/  IMAD.WIDE R24, R37, 0x4, R20 ;  /* 0x0000000425187825 */ /* 0x002fe200078e0214 */
[----:B------:R-:W-:-:S02]  /*136b50*/  ISETP.LT.AND P6, PT, R247, c[0x0][0x178], !P4 ;  /* 0x00005e00f7007a0c */ /* 0x000fc400067c1270 */
[----:B------:R-:W2:Y:S01]  /*136b60*/  LDL.LU R72, [R1+0xcd8] ;  /* 0x000cd80001487983 */ /* 0x000ea20000300800 */
[C---:B------:R-:W-:Y:S01]  /*136b70*/  IADD3 R32, R37.reuse, c[0x0][0x198], RZ ;  /* 0x0000660025207a10 */ /* 0x040fe20007ffe0ff */
[C---:B----4-:R-:W-:Y:S02]  /*136b80*/  IMAD.WIDE R26, R37.reuse, 0x4, R18 ;  /* 0x00000004251a7825 */ /* 0x050fe400078e0212 */
[----:B------:R-:W4:Y:S02]  /*136b90*/  LDL.LU R56, [R1+0xcdc] ;  /* 0x000cdc0001387983 */ /* 0x000f240000300800 */
[----:B---3--:R-:W-:Y:S02]  /*136ba0*/  IMAD.WIDE R2, R37, 0x4, R16 ;  /* 0x0000000425027825 */ /* 0x008fe400078e0210 */
[----:B------:R1:W-:Y:S01]  /*136bb0*/  @P5 STG.E [R24.64], R227 ;  /* 0x000000e318005986 */ /* 0x0003e2000c101904 */
[----:B------:R-:W-:-:S03]  /*136bc0*/  ISETP.LT.AND P5, PT, R246, c[0x0][0x178], !P4 ;  /* 0x00005e00f6007a0c */ /* 0x000fc600067a1270 */
[----:B------:R3:W-:Y:S04]  /*136bd0*/  @P3 STG.E [R26.64], R33 ;  /* 0x000000211a003986 */ /* 0x0007e8000c101904 */
[----:B------:R3:W-:Y:S01]  /*136be0*/  @P2 STG.E [R2.64], R49 ;  /* 0x0000003102002986 */ /* 0x0007e2000c101904 */
[----:B-1----:R-:W-:-:S04]  /*136bf0*/  IMAD.WIDE R24, R37, 0x4, R22 ;  /* 0x0000000425187825 */ /* 0x002fc800078e0216 */
[C---:B---3--:R-:W-:Y:S01]  /*136c00*/  IMAD.WIDE R26, R32.reuse, 0x4, R20 ;  /* 0x00000004201a7825 */ /* 0x048fe200078e0214 */
[----:B------:R1:W-:Y:S03]  /*136c10*/  @P1 STG.E [R24.64], R65 ;  /* 0x0000004118001986 */ /* 0x0003e6000c101904 */
[C---:B------:R-:W-:Y:S01]  /*136c20*/  IMAD.WIDE R2, R32.reuse, 0x4, R18 ;  /* 0x0000000420027825 */ /* 0x040fe200078e0212 */
[----:B------:R-:W-:Y:S01]  /*136c30*/  @P6 STG.E [R26.64], R248 ;  /* 0x000000f81a006986 */ /* 0x000fe2000c101904 */
[----:B------:R-:W-:-:S03]  /*136c40*/  IADD3 R33, R32, c[0x0][0x198], RZ ;  /* 0x0000660020217a10 */ /* 0x000fc60007ffe0ff */
[----:B------:R3:W-:Y:S01]  /*136c50*/  @P5 STG.E [R2.64], R28 ;  /* 0x0000001c02005986 */ /* 0x0007e2000c101904 */
[----:B-1----:R-:W-:-:S04]  /*136c60*/  IMAD.WIDE R24, R32, 0x4, R16 ;  /* 0x0000000420187825 */ /* 0x002fc800078e0210 */
[----:B---3--:R-:W-:Y:S02]  /*136c70*/  IMAD.WIDE R2, R32, 0x4, R22 ;  /* 0x0000000420027825 */ /* 0x008fe400078e0216 */
[----:B------:R-:W3:Y:S01]  /*136c80*/  LDL.LU R32, [R1+0x61f8] ;  /* 0x0061f80001207983 */ /* 0x000ee20000300800 */
[----:B------:R-:W-:Y:S02]  /*136c90*/  ISETP.LT.AND P3, PT, R245, c[0x0][0x178], !P4 ;  /* 0x00005e00f5007a0c */ /* 0x000fe40006761270 */
[----:B------:R-:W-:Y:S01]  /*136ca0*/  ISETP.GE.AND P0, PT, R52, c[0x0][0x17c], PT ;  /* 0x00005f0034007a0c */ /* 0x000fe20003f06270 */
[----:B------:R-:W4:Y:S01]  /*136cb0*/  LDL.LU R226, [R1+0x218] ;  /* 0x0002180001e27983 */ /* 0x000f220000300800 */
[----:B------:R-:W-:Y:S02]  /*136cc0*/  ISETP.LT.AND P4, PT, R244, c[0x0][0x178], !P4 ;  /* 0x00005e00f4007a0c */ /* 0x000fe40006781270 */
[----:B------:R-:W-:Y:S01]  /*136cd0*/  ISETP.LT.AND P6, PT, R247, c[0x0][0x178], !P0 ;  /* 0x00005e00f7007a0c */ /* 0x000fe200047c1270 */
[----:B------:R-:W-:Y:S01]  /*136ce0*/  IMAD.WIDE R26, R33, 0x4, R18 ;  /* 0x00000004211a7825 */ /* 0x000fe200078e0212 */
[----:B------:R-:W-:Y:S01]  /*136cf0*/  ISETP.LT.AND P2, PT, R246, c[0x0][0x178], !P0 ;  /* 0x00005e00f6007a0c */ /* 0x000fe20004741270 */
[----:B------:R-:W4:Y:S04]  /*136d00*/  LDL.LU R37, [R1+0x61fc] ;  /* 0x0061fc0001257983 */ /* 0x000f280000300800 */
[----:B------:R1:W-:Y:S01]  /*136d10*/  @P3 STG.E [R24.64], R44 ;  /* 0x0000002c18003986 */ /* 0x0003e2000c101904 */
[----:B------:R-:W-:-:S03]  /*136d20*/  ISETP.LT.AND P3, PT, R245, c[0x0][0x178], !P0 ;  /* 0x00005e00f5007a0c */ /* 0x000fc60004761270 */
[----:B------:R1:W-:Y:S02]  /*136d30*/  @P4 STG.E [R2.64], R60 ;  /* 0x0000003c02004986 */ /* 0x0003e4000c101904 */
[----:B-1----:R-:W-:-:S04]  /*136d40*/  IMAD.WIDE R24, R33, 0x4, R20 ;  /* 0x0000000421187825 */ /* 0x002fc800078e0214 */
[----:B------:R-:W-:Y:S01]  /*136d50*/  IMAD.WIDE R2, R33, 0x4, R16 ;  /* 0x0000000421027825 */ /* 0x000fe200078e0210 */
[----:B------:R1:W-:Y:S04]  /*136d60*/  @P6 STG.E [R24.64], R249 ;  /* 0x000000f918006986 */ /* 0x0003e8000c101904 */
[----:B------:R-:W-:Y:S04]  /*136d70*/  @P2 STG.E [R26.64], R29 ;  /* 0x0000001d1a002986 */ /* 0x000fe8000c101904 */
[----:B------:R1:W-:Y:S01]  /*136d80*/  @P3 STG.E [R2.64], R45 ;  /* 0x0000002d02003986 */ /* 0x0003e2000c101904 */
[----:B------:R-:W-:-:S02]  /*136d90*/  ISETP.GE.AND P1, PT, R41, c[0x0][0x17c], PT ;  /* 0x00005f0029007a0c */ /* 0x000fc40003f26270 */
[----:B------:R-:W-:Y:S02]  /*136da0*/  ISETP.LT.AND P5, PT, R244, c[0x0][0x178], !P0 ;  /* 0x00005e00f4007a0c */ /* 0x000fe400047a1270 */
[----:B------:R-:W-:Y:S01]  /*136db0*/  ISETP.LT.AND P2, PT, R247, c[0x0][0x178], !P1 ;  /* 0x00005e00f7007a0c */ /* 0x000fe20004f41270 */
[C---:B-1----:R-:W-:Y:S01]  /*136dc0*/  IMAD.WIDE R24, R33.reuse, 0x4, R22 ;  /* 0x0000000421187825 */ /* 0x042fe200078e0216 */
[----:B------:R-:W-:Y:S02]  /*136dd0*/  IADD3 R33, R33, c[0x0][0x198], RZ ;  /* 0x0000660021217a10 */ /* 0x000fe40007ffe0ff */
[----:B------:R-:W-:Y:S02]  /*136de0*/  ISETP.LT.AND P6, PT, R246, c[0x0][0x178], !P1 ;  /* 0x00005e00f6007a0c */ /* 0x000fe40004fc1270 */
[----:B------:R-:W-:Y:S02]  /*136df0*/  ISETP.LT.AND P4, PT, R245, c[0x0][0x178], !P1 ;  /* 0x00005e00f5007a0c */ /* 0x000fe40004f81270 */
[----:B------:R-:W-:Y:S01]  /*136e00*/  ISETP.LT.AND P1, PT, R244, c[0x0][0x178], !P1 ;  /* 0x00005e00f4007a0c */ /* 0x000fe20004f21270 */
[----:B------:R-:W-:-:S02]  /*136e10*/  IMAD.WIDE R2, R33, 0x4, R20 ;  /* 0x0000000421027825 */ /* 0x000fc400078e0214 */
[----:B------:R1:W-:Y:S02]  /*136e20*/  @P5 STG.E [R24.64], R61 ;  /* 0x0000003d18005986 */ /* 0x0003e4000c101904 */
[----:B------:R-:W-:-:S04]  /*136e30*/  IMAD.WIDE R26, R33, 0x4, R16 ;  /* 0x00000004211a7825 */ /* 0x000fc800078e0210 */
[C---:B-1----:R-:W-:Y:S01]  /*136e40*/  IMAD.WIDE R24, R33.reuse, 0x4, R18 ;  /* 0x0000000421187825 */ /* 0x042fe200078e0212 */
[----:B--2---:R-:W-:Y:S02]  /*136e50*/  ISETP.GE.AND P3, PT, R36, c[0x0][0x17c], PT ;  /* 0x00005f0024007a0c */ /* 0x004fe40003f66270 */
[----:B------:R-:W2:Y:S04]  /*136e60*/  LDL.LU R36, [R1+0x6200] ;  /* 0x0062000001247983 */ /* 0x000ea80000300800 */
[----:B------:R-:W2:Y:S04]  /*136e70*/  LDL.LU R227, [R1+0x21c] ;  /* 0x00021c0001e37983 */ /* 0x000ea80000300800 */
[----:B------:R1:W-:Y:S04]  /*136e80*/  @P2 STG.E [R2.64], R72 ;  /* 0x0000004802002986 */ /* 0x0003e8000c101904 */
[----:B------:R3:W-:Y:S04]  /*136e90*/  @P6 STG.E [R24.64], R42 ;  /* 0x0000002a18006986 */ /* 0x0007e8000c101904 */
[----:B------:R3:W-:Y:S01]  /*136ea0*/  @P4 STG.E [R26.64], R58 ;  /* 0x0000003a1a004986 */ /* 0x0007e2000c101904 */
[----:B-1----:R-:W-:-:S05]  /*136eb0*/  IMAD.WIDE R2, R33, 0x4, R22 ;  /* 0x0000000421027825 */ /* 0x002fca00078e0216 */
[----:B------:R1:W-:Y:S01]  /*136ec0*/  @P1 STG.E [R2.64], R74 ;  /* 0x0000004a02001986 */ /* 0x0003e2000c101904 */
[----:B---3--:R-:W-:-:S03]  /*136ed0*/  ISETP.GE.AND P1, PT, R32, c[0x0][0x17c], PT ;  /* 0x00005f0020007a0c */ /* 0x008fc60003f26270 */
[----:B------:R-:W3:Y:S01]  /*136ee0*/  LDL.LU R32, [R1+0x61f0] ;  /* 0x0061f00001207983 */ /* 0x000ee20000300800 */
[----:B------:R-:W-:-:S04]  /*136ef0*/  ISETP.GE.AND P0, PT, R40, c[0x0][0x17c], PT ;  /* 0x00005f0028007a0c */ /* 0x000fc80003f06270 */
[----:B------:R-:W-:Y:S02]  /*136f00*/  ISETP.LT.AND P5, PT, R247, c[0x0][0x178], !P0 ;  /* 0x00005e00f7007a0c */ /* 0x000fe400047a1270 */
[----:B------:R-:W-:Y:S02]  /*136f10*/  ISETP.LT.AND P2, PT, R246, c[0x0][0x178], !P0 ;  /* 0x00005e00f6007a0c */ /* 0x000fe40004741270 */
[----:B------:R-:W-:Y:S02]  /*136f20*/  IADD3 R28, R33, c[0x0][0x198], RZ ;  /* 0x00006600211c7a10 */ /* 0x000fe40007ffe0ff */
[----:B------:R-:W-:Y:S02]  /*136f30*/  ISETP.LT.AND P4, PT, R245, c[0x0][0x178], !P0 ;  /* 0x00005e00f5007a0c */ /* 0x000fe40004781270 */
[----:B------:R-:W-:Y:S01]  /*136f40*/  ISETP.LT.AND P0, PT, R244, c[0x0][0x178], !P0 ;  /* 0x00005e00f4007a0c */ /* 0x000fe20004701270 */
[----:B------:R-:W-:Y:S01]  /*136f50*/  IMAD.WIDE R24, R28, 0x4, R20 ;  /* 0x000000041c187825 */ /* 0x000fe200078e0214 */
[----:B------:R-:W-:-:S02]  /*136f60*/  ISETP.LT.AND P6, PT, R247, c[0x0][0x178], !P3 ;  /* 0x00005e00f7007a0c */ /* 0x000fc40005fc1270 */
[C---:B------:R-:W-:Y:S01]  /*136f70*/  IADD3 R29, R28.reuse, c[0x0][0x198], RZ ;  /* 0x000066001c1d7a10 */ /* 0x040fe20007ffe0ff */
[----:B------:R-:W-:Y:S01]  /*136f80*/  IMAD.WIDE R26, R28, 0x4, R18 ;  /* 0x000000041c1a7825 */ /* 0x000fe200078e0212 */
[----:B----4-:R4:W-:Y:S01]  /*136f90*/  @P5 STG.E [R24.64], R56 ;  /* 0x0000003818005986 */ /* 0x0109e2000c101904 */
[----:B------:R-:W-:Y:S02]  /*136fa0*/  ISETP.LT.AND P5, PT, R246, c[0x0][0x178], !P3 ;  /* 0x00005e00f6007a0c */ /* 0x000fe40005fa1270 */
[----:B-1----:R-:W-:Y:S01]  /*136fb0*/  IMAD.WIDE R2, R28, 0x4, R16 ;  /* 0x000000041c027825 */ /* 0x002fe200078e0210 */
[----:B------:R1:W-:Y:S01]  /*136fc0*/  @P2 STG.E [R26.64], R43 ;  /* 0x0000002b1a002986 */ /* 0x0003e2000c101904 */
[----:B------:R-:W-:-:S03]  /*136fd0*/  ISETP.LT.AND P2, PT, R245, c[0x0][0x178], !P3 ;  /* 0x00005e00f5007a0c */ /* 0x000fc60005f41270 */
[----:B------:R1:W-:Y:S01]  /*136fe0*/  @P4 STG.E [R2.64], R59 ;  /* 0x0000003b02004986 */ /* 0x0003e2000c101904 */
[----:B----4-:R-:W-:-:S04]  /*136ff0*/  IMAD.WIDE R24, R28, 0x4, R22 ;  /* 0x000000041c187825 */ /* 0x010fc800078e0216 */
[----:B-1----:R-:W-:Y:S01]  /*137000*/  IMAD.WIDE R26, R29, 0x4, R20 ;  /* 0x000000041d1a7825 */ /* 0x002fe200078e0214 */
[----:B------:R1:W-:Y:S01]  /*137010*/  @P0 STG.E [R24.64], R75 ;  /* 0x0000004b18000986 */ /* 0x0003e2000c101904 */
[----:B------:R-:W-:-:S03]  /*137020*/  ISETP.LT.AND P3, PT, R244, c[0x0][0x178], !P3 ;  /* 0x00005e00f4007a0c */ /* 0x000fc60005f61270 */
[----:B------:R4:W-:Y:S01]  /*137030*/  @P6 STG.E [R26.64], R226 ;  /* 0x000000e21a006986 */ /* 0x0009e2000c101904 */
[----:B------:R-:W-:Y:S01]  /*137040*/  ISETP.LT.AND P6, PT, R247, c[0x0][0x178], !P1 ;  /* 0x00005e00f7007a0c */ /* 0x000fe20004fc1270 */
[C---:B------:R-:W-:Y:S01]  /*137050*/  IMAD.WIDE R2, R29.reuse, 0x4, R18 ;  /* 0x000000041d027825 */ /* 0x040fe200078e0212 */
[----:B------:R-:W-:-:S03]  /*137060*/  IADD3 R28, R29, c[0x0][0x198], RZ ;  /* 0x000066001d1c7a10 */ /* 0x000fc60007ffe0ff */
[C---:B-1----:R-:W-:Y:S01]  /*137070*/  IMAD.WIDE R24, R29.reuse, 0x4, R16 ;  /* 0x000000041d187825 */ /* 0x042fe200078e0210 */
[----:B----4-:R-:W4:Y:S04]  /*137080*/  LDL.LU R226, [R1+0x208] ;  /* 0x0002080001e27983 */ /* 0x010f280000300800 */
[----:B------:R1:W-:Y:S04]  /*137090*/  @P5 STG.E [R2.64], R38 ;  /* 0x0000002602005986 */ /* 0x0003e8000c101904 */
[----:B------:R1:W-:Y:S02]  /*1370a0*/  @P2 STG.E [R24.64], R54 ;  /* 0x0000003618002986 */ /* 0x0003e4000c101904 */
[----:B-1----:R-:W-:-:S04]  /*1370b0*/  IMAD.WIDE R2, R29, 0x4, R22 ;  /* 0x000000041d027825 */ /* 0x002fc800078e0216 */
[----:B------:R-:W-:Y:S01]  /*1370c0*/  IMAD.WIDE R24, R28, 0x4, R20 ;  /* 0x000000041c187825 */ /* 0x000fe200078e0214 */
[----:B------:R1:W-:Y:S01]  /*1370d0*/  @P3 STG.E [R2.64], R70 ;  /* 0x0000004602003986 */ /* 0x0003e2000c101904 */
[----:B------:R-:W-:Y:S02]  /*1370e0*/  ISETP.GE.AND P0, PT, R37, c[0x0][0x17c], PT ;  /* 0x00005f0025007a0c */ /* 0x000fe40003f06270 */
[----:B------:R-:W-:Y:S02]  /*1370f0*/  ISETP.LT.AND P4, PT, R246, c[0x0][0x178], !P1 ;  /* 0x00005e00f6007a0c */ /* 0x000fe40004f81270 */
[----:B------:R-:W-:Y:S01]  /*137100*/  ISETP.LT.AND P2, PT, R245, c[0x0][0x178], !P1 ;  /* 0x00005e00f5007a0c */ /* 0x000fe20004f41270 */
[----:B------:R-:W-:Y:S01]  /*137110*/  IMAD.WIDE R26, R28, 0x4, R18 ;  /* 0x000000041c1a7825 */ /* 0x000fe200078e0212 */
[----:B------:R-:W-:-:S03]  /*137120*/  ISETP.LT.AND P5, PT, R244, c[0x0][0x178], !P1 ;  /* 0x00005e00f4007a0c */ /* 0x000fc60004fa1270 */
[----:B-1----:R-:W-:Y:S01]  /*137130*/  IMAD.WIDE R2, R28, 0x4, R16 ;  /* 0x000000041c027825 */ /* 0x002fe200078e0210 */
[----:B--2---:R1:W-:Y:S04]  /*137140*/  @P6 STG.E [R24.64], R227 ;  /* 0x000000e318006986 */ /* 0x0043e8000c101904 */
[----:B-1----:R-:W2:Y:S04]  /*137150*/  LDL.LU R227, [R1+0x20c] ;  /* 0x00020c0001e37983 */ /* 0x002ea80000300800 */
[----:B------:R-:W2:Y:S01]  /*137160*/  LDL.LU R37, [R1+0x620c] ;  /* 0x00620c0001257983 */ /* 0x000ea20000300800 */
[----:B------:R-:W-:-:S03]  /*137170*/  ISETP.GE.AND P1, PT, R36, c[0x0][0x17c], PT ;  /* 0x00005f0024007a0c */ /* 0x000fc60003f26270 */
[----:B------:R-:W-:Y:S04]  /*137180*/  @P4 STG.E [R26.64], R39 ;  /* 0x000000271a004986 */ /* 0x000fe8000c101904 */
[----:B------:R1:W-:Y:S04]  /*137190*/  @P2 STG.E [R2.64], R55 ;  /* 0x0000003702002986 */ /* 0x0003e8000c101904 */
[----:B------:R-:W2:Y:S04]  /*1371a0*/  LDL.LU R36, [R1+0x6218] ;  /* 0x0062180001247983 */ /* 0x000ea80000300800 */
[----:B------:R-:W2:Y:S01]  /*1371b0*/  LDL.LU R33, [R1+0x621c] ;  /* 0x00621c0001217983 */ /* 0x000ea20000300800 */
[----:B---3--:R-:W-:-:S03]  /*1371c0*/  ISETP.GE.AND P2, PT, R32, c[0x0][0x17c], PT ;  /* 0x00005f0020007a0c */ /* 0x008fc60003f46270 */
[----:B------:R-:W3:Y:S01]  /*1371d0*/  LDL.LU R32, [R1+0x6224] ;  /* 0x0062240001207983 */ /* 0x000ee20000300800 */
[----:B------:R-:W-:Y:S01]  /*1371e0*/  ISETP.LT.AND P4, PT, R247, c[0x0][0x178], !P0 ;  /* 0x00005e00f7007a0c */ /* 0x000fe20004781270 */
[C---:B------:R-:W-:Y:S01]  /*1371f0*/  IMAD.WIDE R24, R28.reuse, 0x4, R22 ;  /* 0x000000041c187825 */ /* 0x040fe200078e0216 */
[----:B------:R-:W-:Y:S02]  /*137200*/  IADD3 R28, R28, c[0x0][0x198], RZ ;  /* 0x000066001c1c7a10 */ /* 0x000fe40007ffe0ff */
[----:B------:R-:W-:Y:S02]  /*137210*/  ISETP.LT.AND P6, PT, R246, c[0x0][0x178], !P0 ;  /* 0x00005e00f6007a0c */ /* 0x000fe400047c1270 */
[----:B------:R-:W-:Y:S01]  /*137220*/  ISETP.LT.AND P3, PT, R245, c[0x0][0x178], !P0 ;  /* 0x00005e00f5007a0c */ /* 0x000fe20004761270 */
[----:B-1----:R-:W-:Y:S01]  /*137230*/  IMAD.WIDE R2, R28, 0x4, R20 ;  /* 0x000000041c027825 */ /* 0x002fe200078e0214 */
[----:B------:R1:W-:Y:S01]  /*137240*/  @P5 STG.E [R24.64], R71 ;  /* 0x0000004718005986 */ /* 0x0003e2000c101904 */
[----:B------:R-:W-:-:S02]  /*137250*/  ISETP.LT.AND P0, PT, R244, c[0x0][0x178], !P0 ;  /* 0x00005e00f4007a0c */ /* 0x000fc40004701270 */
[----:B------:R-:W-:Y:S01]  /*137260*/  ISETP.LT.AND P5, PT, R247, c[0x0][0x178], !P1 ;  /* 0x00005e00f7007a0c */ /* 0x000fe20004fa1270 */
[C---:B------:R-:W-:Y:S01]  /*137270*/  IMAD.WIDE R26, R28.reuse, 0x4, R16 ;  /* 0x000000041c1a7825 */ /* 0x040fe200078e0210 */
[----:B------:R-:W-:-:S03]  /*137280*/  IADD3 R29, R28, c[0x0][0x198], RZ ;  /* 0x000066001c1d7a10 */ /* 0x000fc60007ffe0ff */
[----:B-1----:R-:W-:Y:S01]  /*137290*/  IMAD.WIDE R24, R28, 0x4, R18 ;  /* 0x000000041c187825 */ /* 0x002fe200078e0212 */
[----:B----4-:R1:W-:Y:S01]  /*1372a0*/  @P4 STG.E [R2.64], R226 ;  /* 0x000000e202004986 */ /* 0x0103e2000c101904 */
[----:B------:R-:W-:-:S03]  /*1372b0*/  ISETP.LT.AND P4, PT, R246, c[0x0][0x178], !P1 ;  /* 0x00005e00f6007a0c */ /* 0x000fc60004f81270 */
[----:B------:R4:W-:Y:S04]  /*1372c0*/  @P6 STG.E [R24.64], R34 ;  /* 0x0000002218006986 */ /* 0x0009e8000c101904 */
[----:B------:R4:W-:Y:S01]  /*1372d0*/  @P3 STG.E [R26.64], R50 ;  /* 0x000000321a003986 */ /* 0x0009e2000c101904 */
[----:B------:R-:W-:Y:S01]  /*1372e0*/  ISETP.LT.AND P3, PT, R245, c[0x0][0x178], !P1 ;  /* 0x00005e00f5007a0c */ /* 0x000fe20004f61270 */
[----:B-1----:R-:W-:Y:S01]  /*1372f0*/  IMAD.WIDE R2, R28, 0x4, R22 ;  /* 0x000000041c027825 */ /* 0x002fe200078e0216 */
[----:B------:R-:W-:-:S03]  /*137300*/  ISETP.LT.AND P1, PT, R244, c[0x0][0x178], !P1 ;  /* 0x00005e00f4007a0c */ /* 0x000fc60004f21270 */
[C---:B----4-:R-:W-:Y:S01]  /*137310*/  IMAD.WIDE R24, R29.reuse, 0x4, R20 ;  /* 0x000000041d187825 */ /* 0x050fe200078e0214 */
[----:B------:R1:W-:Y:S03]  /*137320*/  @P0 STG.E [R2.64], R66 ;  /* 0x0000004202000986 */ /* 0x0003e6000c101904 */
[----:B------:R-:W-:Y:S01]  /*137330*/  IMAD.WIDE R26, R29, 0x4, R18 ;  /* 0x000000041d1a7825 */ /* 0x000fe200078e0212 */
[----:B------:R-:W-:Y:S02]  /*137340*/  ISETP.LT.AND P6, PT, R247, c[0x0][0x178], !P2 ;  /* 0x00005e00f7007a0c */ /* 0x000fe400057c1270 */
[C---:B------:R-:W-:Y:S01]  /*137350*/  IADD3 R28, R29.reuse, c[0x0][0x198], RZ ;  /* 0x000066001d1c7a10 */ /* 0x040fe20007ffe0ff */
[----:B-1----:R-:W-:Y:S01]  /*137360*/  IMAD.WIDE R2, R29, 0x4, R16 ;  /* 0x000000041d027825 */ /* 0x002fe200078e0210 */
[----:B--2---:R1:W-:Y:S01]  /*137370*/  @P5 STG.E [R24.64], R227 ;  /* 0x000000e318005986 */ /* 0x0043e2000c101904 */
[----:B------:R-:W-:-:S03]  /*137380*/  ISETP.LT.AND P5, PT, R246, c[0x0][0x178], !P2 ;  /* 0x00005e00f6007a0c */ /* 0x000fc600057a1270 */
[----:B------:R2:W-:Y:S01]  /*137390*/  @P4 STG.E [R26.64], R35 ;  /* 0x000000231a004986 */ /* 0x0005e2000c101904 */
[----:B------:R-:W-:-:S03]  /*1373a0*/  ISETP.LT.AND P4, PT, R245, c[0x0][0x178], !P2 ;  /* 0x00005e00f5007a0c */ /* 0x000fc60005781270 */
[----:B------:R4:W-:Y:S01]  /*1373b0*/  @P3 STG.E [R2.64], R51 ;  /* 0x0000003302003986 */ /* 0x0009e2000c101904 */
[----:B-1----:R-:W-:Y:S01]  /*1373c0*/  IMAD.WIDE R24, R29, 0x4, R22 ;  /* 0x000000041d187825 */ /* 0x002fe200078e0216 */
[----:B------:R-:W-:-:S03]  /*1373d0*/  ISETP.GE.AND P0, PT, R37, c[0x0][0x17c], PT ;  /* 0x00005f0025007a0c */ /* 0x000fc60003f06270 */
[----:B--2---:R-:W-:Y:S01]  /*1373e0*/  IMAD.WIDE R26, R28, 0x4, R20 ;  /* 0x000000041c1a7825 */ /* 0x004fe200078e0214 */
[----:B------:R1:W-:Y:S01]  /*1373f0*/  @P1 STG.E [R24.64], R67 ;  /* 0x0000004318001986 */ /* 0x0003e2000c101904 */
[----:B------:R-:W-:Y:S02]  /*137400*/  ISETP.LT.AND P2, PT, R244, c[0x0][0x178], !P2 ;  /* 0x00005e00f4007a0c */ /* 0x000fe40005741270 */
[----:B----4-:R-:W-:Y:S01]  /*137410*/  IMAD.WIDE R2, R28, 0x4, R18 ;  /* 0x000000041c027825 */ /* 0x010fe200078e0212 */
[----:B------:R-:W-:Y:S01]  /*137420*/  @P6 STG.E [R26.64], R250 ;  /* 0x000000fa1a006986 */ /* 0x000fe2000c101904 */
[----:B------:R-:W-:Y:S02]  /*137430*/  ISETP.LT.AND P6, PT, R247, c[0x0][0x178], !P0 ;  /* 0x00005e00f7007a0c */ /* 0x000fe400047c1270 */
[----:B------:R-:W-:Y:S01]  /*137440*/  ISETP.LT.AND P3, PT, R246, c[0x0][0x178], !P0 ;  /* 0x00005e00f6007a0c */ /* 0x000fe20004761270 */
[----:B------:R2:W-:Y:S01]  /*137450*/  @P5 STG.E [R2.64], R30 ;  /* 0x0000001e02005986 */ /* 0x0005e2000c101904 */
[C---:B-1----:R-:W-:Y:S01]  /*137460*/  IMAD.WIDE R24, R28.reuse, 0x4, R16 ;  /* 0x000000041c187825 */ /* 0x042fe200078e0210 */
[----:B------:R-:W-:-:S04]  /*137470*/  IADD3 R29, R28, c[0x0][0x198], RZ ;  /* 0x000066001c1d7a10 */ /* 0x000fc80007ffe0ff */
[----:B------:R1:W-:Y:S01]  /*137480*/  @P4 STG.E [R24.64], R46 ;  /* 0x0000002e18004986 */ /* 0x0003e2000c101904 */
[----:B------:R-:W-:Y:S01]  /*137490*/  ISETP.LT.AND P4, PT, R245, c[0x0][0x178], !P0 ;  /* 0x00005e00f5007a0c */ /* 0x000fe20004781270 */
[----:B--2---:R-:W-:-:S04]  /*1374a0*/  IMAD.WIDE R2, R28, 0x4, R22 ;  /* 0x000000041c027825 */ /* 0x004fc800078e0216 */
[C---:B------:R-:W-:Y:S01]  /*1374b0*/  IMAD.WIDE R26, R29.reuse, 0x4, R18 ;  /* 0x000000041d1a7825 */ /* 0x040fe200078e0212 */
[----:B------:R2:W-:Y:S03]  /*1374c0*/  @P2 STG.E [R2.64], R62 ;  /* 0x0000003e02002986 */ /* 0x0005e6000c101904 */
[----:B-1----:R-:W-:Y:S01]  /*1374d0*/  IMAD.WIDE R24, R29, 0x4, R20 ;  /* 0x000000041d187825 */ /* 0x002fe200078e0214 */
[----:B------:R-:W-:Y:S02]  /*1374e0*/  ISETP.LT.AND P5, PT, R244, c[0x0][0x178], !P0 ;  /* 0x00005e00f4007a0c */ /* 0x000fe400047a1270 */
[----:B------:R-:W-:Y:S02]  /*1374f0*/  ISETP.GE.AND P0, PT, R33, c[0x0][0x17c], PT ;  /* 0x00005f0021007a0c */ /* 0x000fe40003f06270 */
[----:B------:R1:W-:Y:S01]  /*137500*/  @P6 STG.E [R24.64], R251 ;  /* 0x000000fb18006986 */ /* 0x0003e2000c101904 */
[----:B--2---:R-:W-:-:S03]  /*137510*/  IMAD.WIDE R2, R29, 0x4, R16 ;  /* 0x000000041d027825 */ /* 0x004fc600078e0210 */
[----:B------:R-:W-:Y:S04]  /*137520*/  @P3 STG.E [R26.64], R31 ;  /* 0x0000001f1a003986 */ /* 0x000fe8000c101904 */
[----:B------:R2:W-:Y:S01]  /*137530*/  @P4 STG.E [R2.64], R47 ;  /* 0x0000002f02004986 */ /* 0x0005e2000c101904 */
[----:B---3--:R-:W-:-:S03]  /*137540*/  ISETP.GE.AND P4, PT, R32, c[0x0][0x17c], PT ;  /* 0x00005f0020007a0c */ /* 0x008fc60003f86270 */
[----:B------:R-:W3:Y:S04]  /*137550*/  LDL.LU R33, [R1+0x6220] ;  /* 0x0062200001217983 */ /* 0x000ee80000300800 */
[----:B------:R-:W4:Y:S04]  /*137560*/  LDL.LU R32, [R1+0x6228] ;  /* 0x0062280001207983 */ /* 0x000f280000300800 */
[----:B------:R-:W4:Y:S04]  /*137570*/  LDL.LU R30, [R1+0x622c] ;  /* 0x00622c00011e7983 */ /* 0x000f280000300800 */
[----:B------:R-:W4:Y:S01]  /*137580*/  LDL.LU R28, [R1+0x6234] ;  /* 0x00623400011c7983 */ /* 0x000f220000300800 */
[----:B------:R-:W-:Y:S01]  /*137590*/  ISETP.GE.AND P1, PT, R36, c[0x0][0x17c], PT ;  /* 0x00005f0024007a0c */ /* 0x000fe20003f26270 */
[----:B-1----:R-:W-:-:S03]  /*1375a0*/  IMAD.WIDE R24, R29, 0x4, R22 ;  /* 0x000000041d187825 */ /* 0x002fc600078e0216 */
[----:B------:R-:W-:Y:S02]  /*1375b0*/  ISETP.LT.AND P3, PT, R247, c[0x0][0x178], !P1 ;  /* 0x00005e00f7007a0c */ /* 0x000fe40004f61270 */
[----:B------:R-:W-:Y:S02]  /*1375c0*/  ISETP.LT.AND P6, PT, R246, c[0x0][0x178], !P1 ;  /* 0x00005e00f6007a0c */ /* 0x000fe40004fc1270 */
[----:B------:R-:W-:Y:S02]  /*1375d0*/  ISETP.LT.AND P2, PT, R245, c[0x0][0x178], !P1 ;  /* 0x00005e00f5007a0c */ /* 0x000fe40004f41270 */
[----:B------:R-:W-:Y:S01]  /*1375e0*/  IADD3 R29, R29, c[0x0][0x198], RZ ;  /* 0x000066001d1d7a10 */ /* 0x000fe20007ffe0ff */
[----:B------:R1:W-:Y:S01]  /*1375f0*/  @P5 STG.E [R24.64], R63 ;  /* 0x0000003f18005986 */ /* 0x0003e2000c101904 */
[----:B------:R-:W-:-:S03]  /*137600*/  ISETP.LT.AND P1, PT, R244, c[0x0][0x178], !P1 ;  /* 0x00005e00f4007a0c */ /* 0x000fc60004f21270 */
[----:B--2---:R-:W-:Y:S01]  /*137610*/  IMAD.WIDE R2, R29, 0x4, R20 ;  /* 0x000000041d027825 */ /* 0x004fe200078e0214 */
[----:B------:R-:W-:-:S03]  /*137620*/  ISETP.LT.AND P5, PT, R247, c[0x0][0x178], !P0 ;  /* 0x00005e00f7007a0c */ /* 0x000fc600047a1270 */
[----:B------:R-:W-:-:S04]  /*137630*/  IMAD.WIDE R26, R29, 0x4, R16 ;  /* 0x000000041d1a7825 */ /* 0x000fc800078e0210 */
[C---:B-1----:R-:W-:Y:S01]  /*137640*/  IMAD.WIDE R24, R29.reuse, 0x4, R18 ;  /* 0x000000041d187825 */ /* 0x042fe200078e0212 */
[----:B------:R1:W-:Y:S01]  /*137650*/  @P3 STG.E [R2.64], R88 ;  /* 0x0000005802003986 */ /* 0x0003e2000c101904 */
[----:B------:R-:W-:Y:S02]  /*137660*/  IADD3 R31, R29, c[0x0][0x198], RZ ;  /* 0x000066001d1f7a10 */ /* 0x000fe40007ffe0ff */
[----:B------:R-:W-:Y:S01]  /*137670*/  ISETP.LT.AND P3, PT, R246, c[0x0][0x178], !P0 ;  /* 0x00005e00f6007a0c */ /* 0x000fe20004761270 */
[----:B------:R2:W-:Y:S04]  /*137680*/  @P6 STG.E [R24.64], R104 ;  /* 0x0000006818006986 */ /* 0x0005e8000c101904 */
        /* <DEDUP_REMOVED lines=8> */
[----:B------:R3:W-:Y:S01]  /*137710*/  @P3 STG.E [R26.64], R105 ;  /* 0x000000691a003986 */ /* 0x0007e2000c101904 */
[----:B-1----:R-:W-:-:S04]  /*137720*/  IMAD.WIDE R2, R31, 0x4, R16 ;  /* 0x000000041f027825 */ /* 0x002fc800078e0210 */
[----:B--2---:R-:W-:Y:S01]  /*137730*/  IMAD.WIDE R24, R31, 0x4, R22 ;  /* 0x000000041f187825 */ /* 0x004fe200078e0216 */
[----:B------:R1:W-:Y:S04]  /*137740*/  @P2 STG.E [R2.64], R121 ;  /* 0x0000007902002986 */ /* 0x0003e8000c101904 */
[----:B------:R2:W-:Y:S01]  /*137750*/  @P0 STG.E [R24.64], R133 ;  /* 0x0000008518000986 */ /* 0x0005e2000c101904 */
[----:B---3--:R-:W-:-:S03]  /*137760*/  ISETP.GE.AND P1, PT, R33, c[0x0][0x17c], PT ;  /* 0x00005f0021007a0c */ /* 0x008fc60003f26270 */
[----:B------:R-:W3:Y:S01]  /*137770*/  LDL.LU R33, [R1+0x6248] ;  /* 0x0062480001217983 */ /* 0x000ee20000300800 */
[----:B----4-:R-:W-:-:S03]  /*137780*/  ISETP.GE.AND P0, PT, R32, c[0x0][0x17c], PT ;  /* 0x00005f0020007a0c */ /* 0x010fc60003f06270 */
[----:B------:R-:W4:Y:S01]  /*137790*/  LDL.LU R32, [R1+0x6230] ;  /* 0x0062300001207983 */ /* 0x000f220000300800 */
[----:B------:R-:W-:Y:S02]  /*1377a0*/  ISETP.LT.AND P6, PT, R247, c[0x0][0x178], !P4 ;  /* 0x00005e00f7007a0c */ /* 0x000fe400067c1270 */
[----:B------:R-:W-:Y:S02]  /*1377b0*/  ISETP.LT.AND P5, PT, R246, c[0x0][0x178], !P4 ;  /* 0x00005e00f6007a0c */ /* 0x000fe400067a1270 */
[----:B------:R-:W-:Y:S02]  /*1377c0*/  ISETP.LT.AND P3, PT, R245, c[0x0][0x178], !P4 ;  /* 0x00005e00f5007a0c */ /* 0x000fe40006761270 */
[----:B------:R-:W-:Y:S02]  /*1377d0*/  IADD3 R29, R31, c[0x0][0x198], RZ ;  /* 0x000066001f1d7a10 */ /* 0x000fe40007ffe0ff */
[----:B------:R-:W-:-:S03]  /*1377e0*/  ISETP.LT.AND P4, PT, R244, c[0x0][0x178], !P4 ;  /* 0x00005e00f4007a0c */ /* 0x000fc60006781270 */
[----:B------:R-:W-:-:S04]  /*1377f0*/  IMAD.WIDE R26, R29, 0x4, R20 ;  /* 0x000000041d1a7825 */ /* 0x000fc800078e0214 */
[C---:B-1----:R-:W-:Y:S01]  /*137800*/  IMAD.WIDE R2, R29.reuse, 0x4, R18 ;  /* 0x000000041d027825 */ /* 0x042fe200078e0212 */
[----:B------:R-:W-:Y:S03]  /*137810*/  @P6 STG.E [R26.64], R84 ;  /* 0x000000541a006986 */ /* 0x000fe6000c101904 */
[----:B--2---:R-:W-:Y:S01]  /*137820*/  IMAD.WIDE R24, R29, 0x4, R16 ;  /* 0x000000041d187825 */ /* 0x004fe200078e0210 */
[----:B------:R-:W-:Y:S01]  /*137830*/  ISETP.LT.AND P6, PT, R247, c[0x0][0x178], !P1 ;  /* 0x00005e00f7007a0c */ /* 0x000fe20004fc1270 */
[----:B------:R1:W-:Y:S01]  /*137840*/  @P5 STG.E [R2.64], R100 ;  /* 0x0000006402005986 */ /* 0x0003e2000c101904 */
[----:B------:R-:W-:-:S03]  /*137850*/  ISETP.LT.AND P2, PT, R246, c[0x0][0x178], !P1 ;  /* 0x00005e00f6007a0c */ /* 0x000fc60004f41270 */
[----:B------:R2:W-:Y:S01]  /*137860*/  @P3 STG.E [R24.64], R116 ;  /* 0x0000007418003986 */ /* 0x0005e2000c101904 */
[----:B------:R-:W-:Y:S02]  /*137870*/  ISETP.LT.AND P3, PT, R245, c[0x0][0x178], !P1 ;  /* 0x00005e00f5007a0c */ /* 0x000fe40004f61270 */
[C---:B------:R-:W-:Y:S02]  /*137880*/  IADD3 R31, R29.reuse, c[0x0][0x198], RZ ;  /* 0x000066001d1f7a10 */ /* 0x040fe40007ffe0ff */
[----:B------:R-:W-:Y:S01]  /*137890*/  ISETP.LT.AND P5, PT, R244, c[0x0][0x178], !P1 ;  /* 0x00005e00f4007a0c */ /* 0x000fe20004fa1270 */
[----:B-1----:R-:W-:Y:S01]  /*1378a0*/  IMAD.WIDE R2, R29, 0x4, R22 ;  /* 0x000000041d027825 */ /* 0x002fe200078e0216 */
[----:B------:R-:W-:Y:S02]  /*1378b0*/  ISETP.GE.AND P1, PT, R30, c[0x0][0x17c], PT ;  /* 0x00005f001e007a0c */ /* 0x000fe40003f26270 */
[----:B------:R-:W3:Y:S01]  /*1378c0*/  LDL.LU R30, [R1+0x6244] ;  /* 0x00624400011e7983 */ /* 0x000ee20000300800 */
[----:B--2---:R-:W-:-:S03]  /*1378d0*/  IMAD.WIDE R24, R31, 0x4, R20 ;  /* 0x000000041f187825 */ /* 0x004fc600078e0214 */
[----:B------:R1:W-:Y:S01]  /*1378e0*/  @P4 STG.E [R2.64], R128 ;  /* 0x0000008002004986 */ /* 0x0003e2000c101904 */
[----:B------:R-:W-:-:S03]  /*1378f0*/  IMAD.WIDE R26, R31, 0x4, R18 ;  /* 0x000000041f1a7825 */ /* 0x000fc600078e0212 */
[----:B------:R2:W-:Y:S04]  /*137900*/  @P6 STG.E [R24.64], R85 ;  /* 0x0000005518006986 */ /* 0x0005e8000c101904 */
[----:B------:R-:W-:Y:S01]  /*137910*/  @P2 STG.E [R26.64], R101 ;  /* 0x000000651a002986 */ /* 0x000fe2000c101904 */
[----:B-1----:R-:W-:-:S05]  /*137920*/  IMAD.WIDE R2, R31, 0x4, R16 ;  /* 0x000000041f027825 */ /* 0x002fca00078e0210 */
[----:B------:R1:W-:Y:S01]  /*137930*/  @P3 STG.E [R2.64], R117 ;  /* 0x0000007502003986 */ /* 0x0003e2000c101904 */
[----:B------:R-:W-:-:S03]  /*137940*/  ISETP.GE.AND P3, PT, R28, c[0x0][0x17c], PT ;  /* 0x00005f001c007a0c */ /* 0x000fc60003f66270 */
[----:B------:R-:W3:Y:S01]  /*137950*/  LDL.LU R28, [R1+0x6240] ;  /* 0x00624000011c7983 */ /* 0x000ee20000300800 */
[----:B------:R-:W-:Y:S01]  /*137960*/  ISETP.LT.AND P2, PT, R247, c[0x0][0x178], !P0 ;  /* 0x00005e00f7007a0c */ /* 0x000fe20004741270 */
[----:B--2---:R-:W-:Y:S01]  /*137970*/  IMAD.WIDE R24, R31, 0x4, R22 ;  /* 0x000000041f187825 */ /* 0x004fe200078e0216 */
[----:B------:R-:W-:Y:S01]  /*137980*/  ISETP.LT.AND P6, PT, R246, c[0x0][0x178], !P0 ;  /* 0x00005e00f6007a0c */ /* 0x000fe200047c1270 */
[----:B------:R-:W2:Y:S01]  /*137990*/  LDL.LU R37, [R1+0x623c] ;  /* 0x00623c0001257983 */ /* 0x000ea20000300800 */
[----:B------:R-:W-:Y:S02]  /*1379a0*/  ISETP.LT.AND P4, PT, R245, c[0x0][0x178], !P0 ;  /* 0x00005e00f5007a0c */ /* 0x000fe40004781270 */
[----:B------:R-:W-:Y:S01]  /*1379b0*/  IADD3 R31, R31, c[0x0][0x198], RZ ;  /* 0x000066001f1f7a10 */ /* 0x000fe20007ffe0ff */
[----:B------:R1:W-:Y:S01]  /*1379c0*/  @P5 STG.E [R24.64], R129 ;  /* 0x0000008118005986 */ /* 0x0003e2000c101904 */
[----:B------:R-:W-:-:S03]  /*1379d0*/  ISETP.LT.AND P0, PT, R244, c[0x0][0x178], !P0 ;  /* 0x00005e00f4007a0c */ /* 0x000fc60004701270 */
[----:B-1----:R-:W-:Y:S01]  /*1379e0*/  IMAD.WIDE R2, R31, 0x4, R20 ;  /* 0x000000041f027825 */ /* 0x002fe200078e0214 */
[----:B------:R-:W-:Y:S01]  /*1379f0*/  ISETP.LT.AND P5, PT, R247, c[0x0][0x178], !P1 ;  /* 0x00005e00f7007a0c */ /* 0x000fe20004fa1270 */
[----:B------:R-:W2:Y:S02]  /*137a00*/  LDL.LU R36, [R1+0x6238] ;  /* 0x0062380001247983 */ /* 0x000ea40000300800 */
[----:B------:R-:W-:-:S04]  /*137a10*/  IMAD.WIDE R26, R31, 0x4, R16 ;  /* 0x000000041f1a7825 */ /* 0x000fc800078e0210 */
[C---:B------:R-:W-:Y:S01]  /*137a20*/  IMAD.WIDE R24, R31.reuse, 0x4, R18 ;  /* 0x000000041f187825 */ /* 0x040fe200078e0212 */
[----:B------:R1:W-:Y:S01]  /*137a30*/  @P2 STG.E [R2.64], R80 ;  /* 0x0000005002002986 */ /* 0x0003e2000c101904 */
[----:B------:R-:W-:Y:S02]  /*137a40*/  IADD3 R29, R31, c[0x0][0x198], RZ ;  /* 0x000066001f1d7a10 */ /* 0x000fe40007ffe0ff */
[----:B------:R-:W-:Y:S01]  /*137a50*/  ISETP.LT.AND P2, PT, R246, c[0x0][0x178], !P1 ;  /* 0x00005e00f6007a0c */ /* 0x000fe20004f41270 */
[----:B------:R1:W-:Y:S04]  /*137a60*/  @P6 STG.E [R24.64], R96 ;  /* 0x0000006018006986 */ /* 0x0003e8000c101904 */
[----:B------:R1:W-:Y:S01]  /*137a70*/  @P4 STG.E [R26.64], R112 ;  /* 0x000000701a004986 */ /* 0x0003e2000c101904 */
[----:B------:R-:W-:-:S02]  /*137a80*/  ISETP.LT.AND P4, PT, R245, c[0x0][0x178], !P1 ;  /* 0x00005e00f5007a0c */ /* 0x000fc40004f81270 */
[----:B------:R-:W-:Y:S01]  /*137a90*/  ISETP.LT.AND P1, PT, R244, c[0x0][0x178], !P1 ;  /* 0x00005e00f4007a0c */ /* 0x000fe20004f21270 */
[----:B-1----:R-:W-:Y:S01]  /*137aa0*/  IMAD.WIDE R2, R31, 0x4, R22 ;  /* 0x000000041f027825 */ /* 0x002fe200078e0216 */
[----:B------:R-:W2:Y:S03]  /*137ab0*/  LDL.LU R34, [R1+0x6214] ;  /* 0x0062140001227983 */ /* 0x000ea60000300800 */
[C---:B------:R-:W-:Y:S01]  /*137ac0*/  IMAD.WIDE R24, R29.reuse, 0x4, R20 ;  /* 0x000000041d187825 */ /* 0x040fe200078e0214 */
[----:B------:R1:W-:Y:S03]  /*137ad0*/  @P0 STG.E [R2.64], R124 ;  /* 0x0000007c02000986 */ /* 0x0003e6000c101904 */
[C---:B------:R-:W-:Y:S01]  /*137ae0*/  IMAD.WIDE R26, R29.reuse, 0x4, R18 ;  /* 0x000000041d1a7825 */ /* 0x040fe200078e0212 */
[----:B------:R1:W-:Y:S04]  /*137af0*/  @P5 STG.E [R24.64], R81 ;  /* 0x0000005118005986 */ /* 0x0003e8000c101904 */
[----:B------:R4:W-:Y:S01]  /*137b00*/  @P2 STG.E [R26.64], R97 ;  /* 0x000000611a002986 */ /* 0x0009e2000c101904 */
[----:B-1----:R-:W-:-:S04]  /*137b10*/  IMAD.WIDE R2, R29, 0x4, R16 ;  /* 0x000000041d027825 */ /* 0x002fc800078e0210 */
[----:B------:R-:W-:Y:S01]  /*137b20*/  IMAD.WIDE R24, R29, 0x4, R22 ;  /* 0x000000041d187825 */ /* 0x000fe200078e0216 */
[----:B------:R1:W-:Y:S04]  /*137b30*/  @P4 STG.E [R2.64], R113 ;  /* 0x0000007102004986 */ /* 0x0003e8000c101904 */
[----:B------:R1:W-:Y:S01]  /*137b40*/  @P1 STG.E [R24.64], R125 ;  /* 0x0000007d18001986 */ /* 0x0003e2000c101904 */
[----:B----4-:R-:W-:-:S03]  /*137b50*/  ISETP.GE.AND P1, PT, R32, c[0x0][0x17c], PT ;  /* 0x00005f0020007a0c */ /* 0x010fc60003f26270 */
[----:B------:R-:W4:Y:S01]  /*137b60*/  LDL.LU R32, [R1+0x6210] ;  /* 0x0062100001207983 */ /* 0x000f220000300800 */
[----:B------:R-:W-:Y:S02]  /*137b70*/  ISETP.LT.AND P6, PT, R247, c[0x0][0x178], !P3 ;  /* 0x00005e00f7007a0c */ /* 0x000fe40005fc1270 */
[----:B------:R-:W-:Y:S02]  /*137b80*/  IADD3 R31, R29, c[0x0][0x198], RZ ;  /* 0x000066001d1f7a10 */ /* 0x000fe40007ffe0ff */
[----:B------:R-:W-:Y:S02]  /*137b90*/  ISETP.LT.AND P5, PT, R246, c[0x0][0x178], !P3 ;  /* 0x00005e00f6007a0c */ /* 0x000fe40005fa1270 */
[----:B------:R-:W-:Y:S01]  /*137ba0*/  ISETP.LT.AND P2, PT, R245, c[0x0][0x178], !P3 ;  /* 0x00005e00f5007a0c */ /* 0x000fe20005f41270 */
[----:B------:R-:W-:Y:S01]  /*137bb0*/  IMAD.WIDE R26, R31, 0x4, R20 ;  /* 0x000000041f1a7825 */ /* 0x000fe200078e0214 */
[----:B---3--:R-:W-:Y:S02]  /*137bc0*/  ISETP.GE.AND P0, PT, R33, c[0x0][0x17c], PT ;  /* 0x00005f0021007a0c */ /* 0x008fe40003f06270 */
[----:B------:R-:W-:Y:S01]  /*137bd0*/  ISETP.LT.AND P3, PT, R244, c[0x0][0x178], !P3 ;  /* 0x00005e00f4007a0c */ /* 0x000fe20005f61270 */
[----:B-1----:R-:W-:-:S02]  /*137be0*/  IMAD.WIDE R2, R31, 0x4, R18 ;  /* 0x000000041f027825 */ /* 0x002fc400078e0212 */
[----:B------:R1:W-:Y:S01]  /*137bf0*/  @P6 STG.E [R26.64], R76 ;  /* 0x0000004c1a006986 */ /* 0x0003e2000c101904 */
[----:B------:R-:W-:Y:S01]  /*137c00*/  ISETP.LT.AND P6, PT, R247, c[0x0][0x178], !P0 ;  /* 0x00005e00f7007a0c */ /* 0x000fe200047c1270 */
[C---:B------:R-:W-:Y:S01]  /*137c10*/  IMAD.WIDE R24, R31.reuse, 0x4, R16 ;  /* 0x000000041f187825 */ /* 0x040fe200078e0210 */
[----:B------:R-:W-:Y:S02]  /*137c20*/  ISETP.LT.AND P4, PT, R246, c[0x0][0x178], !P0 ;  /* 0x00005e00f6007a0c */ /* 0x000fe40004781270 */
[----:B------:R-:W-:Y:S01]  /*137c30*/  IADD3 R29, R31, c[0x0][0x198], RZ ;  /* 0x000066001f1d7a10 */ /* 0x000fe20007ffe0ff */
[----:B------:R3:W-:Y:S04]  /*137c40*/  @P5 STG.E [R2.64], R92 ;  /* 0x0000005c02005986 */ /* 0x0007e8000c101904 */
[----:B------:R3:W-:Y:S01]  /*137c50*/  @P2 STG.E [R24.64], R108 ;  /* 0x0000006c18002986 */ /* 0x0007e2000c101904 */
[----:B-1----:R-:W-:-:S04]  /*137c60*/  IMAD.WIDE R26, R29, 0x4, R18 ;  /* 0x000000041d1a7825 */ /* 0x002fc800078e0212 */
[----:B---3--:R-:W-:-:S04]  /*137c70*/  IMAD.WIDE R2, R31, 0x4, R22 ;  /* 0x000000041f027825 */ /* 0x008fc800078e0216 */
[----:B------:R-:W-:Y:S01]  /*137c80*/  IMAD.WIDE R24, R29, 0x4, R20 ;  /* 0x000000041d187825 */ /* 0x000fe200078e0214 */
[----:B------:R1:W-:Y:S01]  /*137c90*/  @P3 STG.E [R2.64], R4 ;  /* 0x0000000402003986 */ /* 0x0003e2000c101904 */
[----:B------:R-:W-:Y:S02]  /*137ca0*/  ISETP.LT.AND P2, PT, R245, c[0x0][0x178], !P0 ;  /* 0x00005e00f5007a0c */ /* 0x000fe40004741270 */
[----:B------:R-:W-:Y:S01]  /*137cb0*/  ISETP.LT.AND P5, PT, R244, c[0x0][0x178], !P0 ;  /* 0x00005e00f4007a0c */ /* 0x000fe200047a1270 */
[----:B------:R3:W-:Y:S04]  /*137cc0*/  @P6 STG.E [R24.64], R77 ;  /* 0x0000004d18006986 */ /* 0x0007e8000c101904 */
[----:B------:R3:W-:Y:S01]  /*137cd0*/  @P4 STG.E [R26.64], R93 ;  /* 0x0000005d1a004986 */ /* 0x0007e2000c101904 */
[----:B------:R-:W-:-:S02]  /*137ce0*/  ISETP.LT.AND P4, PT, R247, c[0x0][0x178], !P1 ;  /* 0x00005e00f7007a0c */ /* 0x000fc40004f81270 */
[C---:B------:R-:W-:Y:S01]  /*137cf0*/  IADD3 R33, R29.reuse, c[0x0][0x198], RZ ;  /* 0x000066001d217a10 */ /* 0x040fe20007ffe0ff */
[----:B-1----:R-:W-:Y:S01]  /*137d00*/  IMAD.WIDE R2, R29, 0x4, R16 ;  /* 0x000000041d027825 */ /* 0x002fe200078e0210 */
[----:B------:R-:W-:-:S03]  /*137d10*/  ISETP.GE.AND P0, PT, R30, c[0x0][0x17c], PT ;  /* 0x00005f001e007a0c */ /* 0x000fc60003f06270 */
[----:B---3--:R-:W-:Y:S01]  /*137d20*/  IMAD.WIDE R24, R29, 0x4, R22 ;  /* 0x000000041d187825 */ /* 0x008fe200078e0216 */
[----:B------:R-:W-:-:S03]  /*137d30*/  ISETP.LT.AND P6, PT, R246, c[0x0][0x178], !P1 ;  /* 0x00005e00f6007a0c */ /* 0x000fc60004fc1270 */
[----:B------:R-:W-:Y:S01]  /*137d40*/  IMAD.WIDE R30, R33, 0x4, R20 ;  /* 0x00000004211e7825 */ /* 0x000fe200078e0214 */
[----:B------:R-:W-:Y:S01]  /*137d50*/  ISETP.LT.AND P3, PT, R245, c[0x0][0x178], !P1 ;  /* 0x00005e00f5007a0c */ /* 0x000fe20004f61270 */
[----:B------:R-:W-:Y:S01]  /*137d60*/  @P2 STG.E [R2.64], R109 ;  /* 0x0000006d02002986 */ /* 0x000fe2000c101904 */
[----:B------:R-:W-:-:S03]  /*137d70*/  ISETP.LT.AND P1, PT, R244, c[0x0][0x178], !P1 ;  /* 0x00005e00f4007a0c */ /* 0x000fc60004f21270 */
[----:B------:R1:W-:Y:S01]  /*137d80*/  @P5 STG.E [R24.64], R5 ;  /* 0x0000000518005986 */ /* 0x0003e2000c101904 */
[----:B------:R-:W-:-:S03]  /*137d90*/  ISETP.LT.AND P5, PT, R247, c[0x0][0x178], !P0 ;  /* 0x00005e00f7007a0c */ /* 0x000fc600047a1270 */
[----:B------:R-:W-:Y:S01]  /*137da0*/  @P4 STG.E [R30.64], R90 ;  /* 0x0000005a1e004986 */ /* 0x000fe2000c101904 */
[----:B------:R-:W-:Y:S02]  /*137db0*/  ISETP.LT.AND P4, PT, R246, c[0x0][0x178], !P0 ;  /* 0x00005e00f6007a0c */ /* 0x000fe40004781270 */
[----:B------:R-:W-:Y:S01]  /*137dc0*/  ISETP.GE.AND P2, PT, R28, c[0x0][0x17c], PT ;  /* 0x00005f001c007a0c */ /* 0x000fe20003f46270 */
[C---:B------:R-:W-:Y:S01]  /*137dd0*/  IMAD.WIDE R28, R33.reuse, 0x4, R18 ;  /* 0x00000004211c7825 */ /* 0x040fe200078e0212 */
[----:B------:R-:W-:-:S03]  /*137de0*/  IADD3 R35, R33, c[0x0][0x198], RZ ;  /* 0x0000660021237a10 */ /* 0x000fc60007ffe0ff */
[C---:B------:R-:W-:Y:S01]  /*137df0*/  IMAD.WIDE R26, R33.reuse, 0x4, R16 ;  /* 0x00000004211a7825 */ /* 0x040fe200078e0210 */
[----:B------:R-:W-:Y:S03]  /*137e00*/  @P6 STG.E [R28.64], R106 ;  /* 0x0000006a1c006986 */ /* 0x000fe6000c101904 */
[----:B-1----:R-:W-:Y:S01]  /*137e10*/  IMAD.WIDE R4, R33, 0x4, R22 ;  /* 0x0000000421047825 */ /* 0x002fe200078e0216 */
[----:B------:R1:W-:Y:S03]  /*137e20*/  @P3 STG.E [R26.64], R122 ;  /* 0x0000007a1a003986 */ /* 0x0003e6000c101904 */
[----:B------:R-:W-:Y:S01]  /*137e30*/  IMAD.WIDE R24, R35, 0x4, R20 ;  /* 0x0000000423187825 */ /* 0x000fe200078e0214 */
[----:B------:R-:W-:-:S03]  /*137e40*/  ISETP.LT.AND P3, PT, R245, c[0x0][0x178], !P0 ;  /* 0x00005e00f5007a0c */ /* 0x000fc60004761270 */
[----:B------:R-:W-:Y:S01]  /*137e50*/  IMAD.WIDE R2, R35, 0x4, R18 ;  /* 0x0000000423027825 */ /* 0x000fe200078e0212 */
[----:B------:R-:W-:Y:S01]  /*137e60*/  ISETP.LT.AND P0, PT, R244, c[0x0][0x178], !P0 ;  /* 0x00005e00f4007a0c */ /* 0x000fe20004701270 */
[----:B------:R-:W-:Y:S01]  /*137e70*/  @P1 STG.E [R4.64], R134 ;  /* 0x0000008604001986 */ /* 0x000fe2000c101904 */
[----:B------:R-:W-:-:S03]  /*137e80*/  ISETP.LT.AND P6, PT, R247, c[0x0][0x178], !P2 ;  /* 0x00005e00f7007a0c */ /* 0x000fc600057c1270 */
[----:B------:R-:W-:Y:S01]  /*137e90*/  @P5 STG.E [R24.64], R91 ;  /* 0x0000005b18005986 */ /* 0x000fe2000c101904 */
[----:B------:R-:W-:-:S03]  /*137ea0*/  ISETP.LT.AND P5, PT, R246, c[0x0][0x178], !P2 ;  /* 0x00005e00f6007a0c */ /* 0x000fc600057a1270 */
[----:B------:R3:W-:Y:S01]  /*137eb0*/  @P4 STG.E [R2.64], R107 ;  /* 0x0000006b02004986 */ /* 0x0007e2000c101904 */
[----:B------:R-:W-:Y:S02]  /*137ec0*/  ISETP.LT.AND P4, PT, R245, c[0x0][0x178], !P2 ;  /* 0x00005e00f5007a0c */ /* 0x000fe40005781270 */
[C---:B------:R-:W-:Y:S01]  /*137ed0*/  IADD3 R33, R35.reuse, c[0x0][0x198], RZ ;  /* 0x0000660023217a10 */ /* 0x040fe20007ffe0ff */
[----:B-1----:R-:W-:Y:S01]  /*137ee0*/  IMAD.WIDE R26, R35, 0x4, R16 ;  /* 0x00000004231a7825 */ /* 0x002fe200078e0210 */
[----:B--2---:R-:W-:Y:S02]  /*137ef0*/  ISETP.GE.AND P1, PT, R37, c[0x0][0x17c], PT ;  /* 0x00005f0025007a0c */ /* 0x004fe40003f26270 */
[----:B------:R-:W2:Y:S01]  /*137f00*/  LDL.LU R37, [R1+0x6208] ;  /* 0x0062080001257983 */ /* 0x000ea20000300800 */
[----:B------:R-:W-:-:S04]  /*137f10*/  IMAD.WIDE R28, R35, 0x4, R22 ;  /* 0x00000004231c7825 */ /* 0x000fc800078e0216 */
[C---:B------:R-:W-:Y:S01]  /*137f20*/  IMAD.WIDE R30, R33.reuse, 0x4, R20 ;  /* 0x00000004211e7825 */ /* 0x040fe200078e0214 */
[----:B------:R1:W-:Y:S03]  /*137f30*/  @P3 STG.E [R26.64], R123 ;  /* 0x0000007b1a003986 */ /* 0x0003e6000c101904 */
[C---:B---3--:R-:W-:Y:S01]  /*137f40*/  IMAD.WIDE R2, R33.reuse, 0x4, R18 ;  /* 0x0000000421027825 */ /* 0x048fe200078e0212 */
[----:B------:R3:W-:Y:S03]  /*137f50*/  @P0 STG.E [R28.64], R135 ;  /* 0x000000871c000986 */ /* 0x0007e6000c101904 */
[----:B------:R-:W-:Y:S01]  /*137f60*/  IMAD.WIDE R4, R33, 0x4, R16 ;  /* 0x0000000421047825 */ /* 0x000fe200078e0210 */
[----:B------:R-:W-:Y:S01]  /*137f70*/  @P6 STG.E [R30.64], R86 ;  /* 0x000000561e006986 */ /* 0x000fe2000c101904 */
[----:B------:R-:W-:-:S02]  /*137f80*/  ISETP.LT.AND P2, PT, R244, c[0x0][0x178], !P2 ;  /* 0x00005e00f4007a0c */ /* 0x000fc40005741270 */
[----:B------:R-:W-:Y:S01]  /*137f90*/  ISETP.LT.AND P6, PT, R247, c[0x0][0x178], !P1 ;  /* 0x00005e00f7007a0c */ /* 0x000fe20004fc1270 */
[----:B------:R1:W-:Y:S01]  /*137fa0*/  @P5 STG.E [R2.64], R102 ;  /* 0x0000006602005986 */ /* 0x0003e2000c101904 */
[----:B------:R-:W-:-:S03]  /*137fb0*/  ISETP.LT.AND P3, PT, R246, c[0x0][0x178], !P1 ;  /* 0x00005e00f6007a0c */ /* 0x000fc60004f61270 */
[----:B------:R3:W-:Y:S01]  /*137fc0*/  @P4 STG.E [R4.64], R118 ;  /* 0x0000007604004986 */ /* 0x0007e2000c101904 */
[----:B------:R-:W-:Y:S02]  /*137fd0*/  ISETP.LT.AND P4, PT, R245, c[0x0][0x178], !P1 ;  /* 0x00005e00f5007a0c */ /* 0x000fe40004f81270 */
[C---:B------:R-:W-:Y:S01]  /*137fe0*/  IADD3 R35, R33.reuse, c[0x0][0x198], RZ ;  /* 0x0000660021237a10 */ /* 0x040fe20007ffe0ff */
[----:B------:R-:W-:-:S04]  /*137ff0*/  IMAD.WIDE R24, R33, 0x4, R22 ;  /* 0x0000000421187825 */ /* 0x000fc800078e0216 */
[C---:B-1----:R-:W-:Y:S01]  /*138000*/  IMAD.WIDE R26, R35.reuse, 0x4, R20 ;  /* 0x00000004231a7825 */ /* 0x042fe200078e0214 */
[----:B------:R1:W-:Y:S03]  /*138010*/  @P2 STG.E [R24.64], R130 ;  /* 0x0000008218002986 */ /* 0x0003e6000c101904 */
[C---:B---3--:R-:W-:Y:S01]  /*138020*/  IMAD.WIDE R28, R35.reuse, 0x4, R18 ;  /* 0x00000004231c7825 */ /* 0x048fe200078e0212 */
[----:B------:R3:W-:Y:S03]  /*138030*/  @P6 STG.E [R26.64], R87 ;  /* 0x000000571a006986 */ /* 0x0007e6000c101904 */
[----:B------:R-:W-:Y:S01]  /*138040*/  IMAD.WIDE R2, R35, 0x4, R16 ;  /* 0x0000000423027825 */ /* 0x000fe200078e0210 */
[----:B------:R-:W-:Y:S01]  /*138050*/  ISETP.GE.AND P0, PT, R36, c[0x0][0x17c], PT ;  /* 0x00005f0024007a0c */ /* 0x000fe20003f06270 */
[----:B------:R1:W-:Y:S01]  /*138060*/  @P3 STG.E [R28.64], R103 ;  /* 0x000000671c003986 */ /* 0x0003e2000c101904 */
[----:B------:R-:W-:-:S02]  /*138070*/  ISETP.LT.AND P5, PT, R244, c[0x0][0x178], !P1 ;  /* 0x00005e00f4007a0c */ /* 0x000fc40004fa1270 */
[----:B------:R-:W-:Y:S01]  /*138080*/  ISETP.GE.AND P1, PT, R34, c[0x0][0x17c], PT ;  /* 0x00005f0022007a0c */ /* 0x000fe20003f26270 */
[----:B------:R1:W-:Y:S04]  /*138090*/  @P4 STG.E [R2.64], R119 ;  /* 0x0000007702004986 */ /* 0x0003e8000c101904 */
[----:B------:R-:W2:Y:S04]  /*1380a0*/  LDL.LU R36, [R1+0x6204] ;  /* 0x0062040001247983 */ /* 0x000ea80000300800 */
[----:B------:R-:W2:Y:S01]  /*1380b0*/  LDL.LU R34, [R1+0x61f4] ;  /* 0x0061f40001227983 */ /* 0x000ea20000300800 */
[----:B----4-:R-:W-:-:S03]  /*1380c0*/  ISETP.GE.AND P4, PT, R32, c[0x0][0x17c], PT ;  /* 0x00005f0020007a0c */ /* 0x010fc60003f86270 */
[----:B------:R-:W4:Y:S01]  /*1380d0*/  LDL.LU R32, [R1+0x61dc] ;  /* 0x0061dc0001207983 */ /* 0x000f220000300800 */
        /* <DEDUP_REMOVED lines=8> */
[----:B------:R-:W-:Y:S02]  /*138160*/  ISETP.LT.AND P5, PT, R247, c[0x0][0x178], !P1 ;  /* 0x00005e00f7007a0c */ /* 0x000fe40004fa1270 */
[----:B------:R1:W-:Y:S01]  /*138170*/  @P3 STG.E [R24.64], R82 ;  /* 0x0000005218003986 */ /* 0x0003e2000c101904 */
[----:B------:R-:W-:Y:S01]  /*138180*/  ISETP.LT.AND P3, PT, R246, c[0x0][0x178], !P1 ;  /* 0x00005e00f6007a0c */ /* 0x000fe20004f61270 */
[C---:B---3--:R-:W-:Y:S01]  /*138190*/  IMAD.WIDE R26, R35.reuse, 0x4, R18 ;  /* 0x00000004231a7825 */ /* 0x048fe200078e0212 */
[----:B------:R-:W-:-:S03]  /*1381a0*/  IADD3 R33, R35, c[0x0][0x198], RZ ;  /* 0x0000660023217a10 */ /* 0x000fc60007ffe0ff */
[C---:B------:R-:W-:Y:S01]  /*1381b0*/  IMAD.WIDE R28, R35.reuse, 0x4, R16 ;  /* 0x00000004231c7825 */ /* 0x040fe200078e0210 */
[----:B------:R3:W-:Y:S03]  /*1381c0*/  @P6 STG.E [R26.64], R98 ;  /* 0x000000621a006986 */ /* 0x0007e6000c101904 */
[----:B------:R-:W-:Y:S01]  /*1381d0*/  IMAD.WIDE R2, R35, 0x4, R22 ;  /* 0x0000000423027825 */ /* 0x000fe200078e0216 */
[----:B------:R3:W-:Y:S01]  /*1381e0*/  @P2 STG.E [R28.64], R114 ;  /* 0x000000721c002986 */ /* 0x0007e2000c101904 */
[----:B------:R-:W-:Y:S02]  /*1381f0*/  ISETP.LT.AND P2, PT, R245, c[0x0][0x178], !P1 ;  /* 0x00005e00f5007a0c */ /* 0x000fe40004f41270 */
[----:B-1----:R-:W-:Y:S01]  /*138200*/  IMAD.WIDE R4, R33, 0x4, R20 ;  /* 0x0000000421047825 */ /* 0x002fe200078e0214 */
[----:B------:R-:W-:-:S03]  /*138210*/  ISETP.LT.AND P1, PT, R244, c[0x0][0x178], !P1 ;  /* 0x00005e00f4007a0c */ /* 0x000fc60004f21270 */
[----:B------:R-:W-:Y:S01]  /*138220*/  IMAD.WIDE R30, R33, 0x4, R18 ;  /* 0x00000004211e7825 */ /* 0x000fe200078e0212 */
[----:B------:R-:W-:Y:S01]  /*138230*/  @P0 STG.E [R2.64], R126 ;  /* 0x0000007e02000986 */ /* 0x000fe2000c101904 */
[----:B------:R-:W-:-:S03]  /*138240*/  ISETP.LT.AND P6, PT, R247, c[0x0][0x178], !P4 ;  /* 0x00005e00f7007a0c */ /* 0x000fc600067c1270 */
[----:B------:R-:W-:Y:S01]  /*138250*/  @P5 STG.E [R4.64], R83 ;  /* 0x0000005304005986 */ /* 0x000fe2000c101904 */
[----:B------:R-:W-:-:S03]  /*138260*/  ISETP.LT.AND P5, PT, R246, c[0x0][0x178], !P4 ;  /* 0x00005e00f6007a0c */ /* 0x000fc600067a1270 */
[----:B------:R1:W-:Y:S01]  /*138270*/  @P3 STG.E [R30.64], R99 ;  /* 0x000000631e003986 */ /* 0x0003e2000c101904 */
[----:B------:R-:W-:Y:S02]  /*138280*/  ISETP.LT.AND P3, PT, R245, c[0x0][0x178], !P4 ;  /* 0x00005e00f5007a0c */ /* 0x000fe40006761270 */
[C---:B------:R-:W-:Y:S01]  /*138290*/  IADD3 R35, R33.reuse, c[0x0][0x198], RZ ;  /* 0x0000660021237a10 */ /* 0x040fe20007ffe0ff */
[----:B------:R-:W-:-:S04]  /*1382a0*/  IMAD.WIDE R24, R33, 0x4, R16 ;  /* 0x0000000421187825 */ /* 0x000fc800078e0210 */
[----:B---3--:R-:W-:Y:S01]  /*1382b0*/  IMAD.WIDE R26, R33, 0x4, R22 ;  /* 0x00000004211a7825 */ /* 0x008fe200078e0216 */
[----:B------:R3:W-:Y:S03]  /*1382c0*/  @P2 STG.E [R24.64], R115 ;  /* 0x0000007318002986 */ /* 0x0007e6000c101904 */
[C---:B------:R-:W-:Y:S01]  /*1382d0*/  IMAD.WIDE R28, R35.reuse, 0x4, R20 ;  /* 0x00000004231c7825 */ /* 0x040fe200078e0214 */
[----:B-1----:R-:W-:-:S03]  /*1382e0*/  IADD3 R31, R35, c[0x0][0x198], RZ ;  /* 0x00006600231f7a10 */ /* 0x002fc60007ffe0ff */
[C---:B------:R-:W-:Y:S01]  /*1382f0*/  IMAD.WIDE R2, R35.reuse, 0x4, R18 ;  /* 0x0000000423027825 */ /* 0x040fe200078e0212 */
[----:B------:R1:W-:Y:S03]  /*138300*/  @P1 STG.E [R26.64], R127 ;  /* 0x0000007f1a001986 */ /* 0x0003e6000c101904 */
[C---:B------:R-:W-:Y:S01]  /*138310*/  IMAD.WIDE R4, R35.reuse, 0x4, R16 ;  /* 0x0000000423047825 */ /* 0x040fe200078e0210 */
[----:B------:R1:W-:Y:S01]  /*138320*/  @P6 STG.E [R28.64], R78 ;  /* 0x0000004e1c006986 */ /* 0x0003e2000c101904 */
[----:B------:R-:W-:Y:S02]  /*138330*/  ISETP.LT.AND P4, PT, R244, c[0x0][0x178], !P4 ;  /* 0x00005e00f4007a0c */ /* 0x000fe40006781270 */
[----:B---3--:R-:W-:Y:S02]  /*138340*/  IMAD.WIDE R24, R35, 0x4, R22 ;  /* 0x0000000423187825 */ /* 0x008fe400078e0216 */
[----:B------:R-:W3:Y:S04]  /*138350*/  LDL.LU R35, [R1+0x61d8] ;  /* 0x0061d80001237983 */ /* 0x000ee80000300800 */
[----:B------:R1:W-:Y:S04]  /*138360*/  @P5 STG.E [R2.64], R94 ;  /* 0x0000005e02005986 */ /* 0x0003e8000c101904 */
[----:B------:R2:W-:Y:S01]  /*138370*/  @P3 STG.E [R4.64], R110 ;  /* 0x0000006e04003986 */ /* 0x0005e2000c101904 */
[----:B-1----:R-:W-:-:S04]  /*138380*/  IMAD.WIDE R26, R31, 0x4, R20 ;  /* 0x000000041f1a7825 */ /* 0x002fc800078e0214 */
[C---:B------:R-:W-:Y:S01]  /*138390*/  IMAD.WIDE R28, R31.reuse, 0x4, R18 ;  /* 0x000000041f1c7825 */ /* 0x040fe200078e0212 */
[----:B------:R1:W-:Y:S03]  /*1383a0*/  @P4 STG.E [R24.64], R6 ;  /* 0x0000000618004986 */ /* 0x0003e6000c101904 */
[----:B------:R-:W-:Y:S01]  /*1383b0*/  IMAD.WIDE R2, R31, 0x4, R16 ;  /* 0x000000041f027825 */ /* 0x000fe200078e0210 */
[----:B--2---:R-:W-:-:S04]  /*1383c0*/  ISETP.GE.AND P0, PT, R37, c[0x0][0x17c], PT ;  /* 0x00005f0025007a0c */ /* 0x004fc80003f06270 */
[----:B------:R-:W-:Y:S02]  /*1383d0*/  ISETP.LT.AND P6, PT, R247, c[0x0][0x178], !P0 ;  /* 0x00005e00f7007a0c */ /* 0x000fe400047c1270 */
[----:B------:R-:W-:Y:S02]  /*1383e0*/  ISETP.LT.AND P2, PT, R246, c[0x0][0x178], !P0 ;  /* 0x00005e00f6007a0c */ /* 0x000fe40004741270 */
[----:B------:R-:W-:Y:S02]  /*1383f0*/  ISETP.LT.AND P3, PT, R245, c[0x0][0x178], !P0 ;  /* 0x00005e00f5007a0c */ /* 0x000fe40004761270 */
[----:B------:R-:W-:-:S07]  /*138400*/  ISETP.LT.AND P5, PT, R244, c[0x0][0x178], !P0 ;  /* 0x00005e00f4007a0c */ /* 0x000fce00047a1270 */
[----:B------:R2:W-:Y:S04]  /*138410*/  @P6 STG.E [R26.64], R79 ;  /* 0x0000004f1a006986 */ /* 0x0005e8000c101904 */
[----:B------:R1:W-:Y:S04]  /*138420*/  @P2 STG.E [R28.64], R95 ;  /* 0x0000005f1c002986 */ /* 0x0003e8000c101904 */
[----:B------:R1:W-:Y:S01]  /*138430*/  @P3 STG.E [R2.64], R111 ;  /* 0x0000006f02003986 */ /* 0x0003e2000c101904 */
[----:B------:R-:W-:-:S03]  /*138440*/  ISETP.GE.AND P0, PT, R34, c[0x0][0x17c], PT ;  /* 0x00005f0022007a0c */ /* 0x000fc60003f06270 */
[----:B------:R-:W3:Y:S01]  /*138450*/  LDL.LU R34, [R1+0x61d4] ;  /* 0x0061d40001227983 */ /* 0x000ee20000300800 */
[----:B----4-:R-:W-:-:S03]  /*138460*/  ISETP.GE.AND P3, PT, R32, c[0x0][0x17c], PT ;  /* 0x00005f0020007a0c */ /* 0x010fc60003f66270 */
[----:B------:R-:W4:Y:S04]  /*138470*/  LDL.LU R32, [R1+0x61cc] ;  /* 0x0061cc0001207983 */ /* 0x000f280000300800 */
[----:B------:R-:W4:Y:S01]  /*138480*/  LDL.LU R30, [R1+0x61c8] ;  /* 0x0061c800011e7983 */ /* 0x000f220000300800 */
[----:B------:R-:W-:Y:S01]  /*138490*/  ISETP.GE.AND P1, PT, R36, c[0x0][0x17c], PT ;  /* 0x00005f0024007a0c */ /* 0x000fe20003f26270 */
[----:B------:R-:W-:-:S03]  /*1384a0*/  IMAD.WIDE R4, R31, 0x4, R22 ;  /* 0x000000041f047825 */ /* 0x000fc600078e0216 */
[----:B------:R-:W-:Y:S02]  /*1384b0*/  ISETP.LT.AND P2, PT, R247, c[0x0][0x178], !P1 ;  /* 0x00005e00f7007a0c */ /* 0x000fe40004f41270 */
[----:B------:R-:W-:Y:S02]  /*1384c0*/  IADD3 R31, R31, c[0x0][0x198], RZ ;  /* 0x000066001f1f7a10 */ /* 0x000fe40007ffe0ff */
[----:B------:R-:W-:-:S03]  /*1384d0*/  ISETP.LT.AND P6, PT, R246, c[0x0][0x178], !P1 ;  /* 0x00005e00f6007a0c */ /* 0x000fc60004fc1270 */
[----:B-1----:R-:W-:Y:S01]  /*1384e0*/  IMAD.WIDE R24, R31, 0x4, R20 ;  /* 0x000000041f187825 */ /* 0x002fe200078e0214 */
[----:B------:R-:W-:Y:S01]  /*1384f0*/  ISETP.LT.AND P4, PT, R245, c[0x0][0x178], !P1 ;  /* 0x00005e00f5007a0c */ /* 0x000fe20004f81270 */
[----:B------:R1:W-:Y:S01]  /*138500*/  @P5 STG.E [R4.64], R7 ;  /* 0x0000000704005986 */ /* 0x0003e2000c101904 */
[----:B------:R-:W-:Y:S02]  /*138510*/  ISETP.LT.AND P1, PT, R244, c[0x0][0x178], !P1 ;  /* 0x00005e00f4007a0c */ /* 0x000fe40004f21270 */
[----:B------:R-:W-:Y:S01]  /*138520*/  ISETP.LT.AND P5, PT, R247, c[0x0][0x178], !P0 ;  /* 0x00005e00f7007a0c */ /* 0x000fe200047a1270 */
[----:B------:R1:W-:Y:S01]  /*138530*/  @P2 STG.E [R24.64], R148 ;  /* 0x0000009418002986 */ /* 0x0003e2000c101904 */
[----:B------:R-:W-:Y:S01]  /*138540*/  ISETP.LT.AND P2, PT, R246, c[0x0][0x178], !P0 ;  /* 0x00005e00f6007a0c */ /* 0x000fe20004741270 */
[C---:B--2---:R-:W-:Y:S01]  /*138550*/  IMAD.WIDE R26, R31.reuse, 0x4, R18 ;  /* 0x000000041f1a7825 */ /* 0x044fe200078e0212 */
[----:B------:R-:W-:-:S03]  /*138560*/  IADD3 R33, R31, c[0x0][0x198], RZ ;  /* 0x000066001f217a10 */ /* 0x000fc60007ffe0ff */
[C---:B------:R-:W-:Y:S01]  /*138570*/  IMAD.WIDE R28, R31.reuse, 0x4, R16 ;  /* 0x000000041f1c7825 */ /* 0x040fe200078e0210 */
[----:B------:R2:W-:Y:S03]  /*138580*/  @P6 STG.E [R26.64], R164 ;  /* 0x000000a41a006986 */ /* 0x0005e6000c101904 */
[----:B------:R-:W-:Y:S01]  /*138590*/  IMAD.WIDE R2, R31, 0x4, R22 ;  /* 0x000000041f027825 */ /* 0x000fe200078e0216 */
[----:B------:R2:W-:Y:S03]  /*1385a0*/  @P4 STG.E [R28.64], R180 ;  /* 0x000000b41c004986 */ /* 0x0005e6000c101904 */
[----:B-1----:R-:W-:Y:S01]  /*1385b0*/  IMAD.WIDE R4, R33, 0x4, R20 ;  /* 0x0000000421047825 */ /* 0x002fe200078e0214 */
[----:B------:R-:W-:-:S03]  /*1385c0*/  ISETP.LT.AND P4, PT, R245, c[0x0][0x178], !P0 ;  /* 0x00005e00f5007a0c */ /* 0x000fc60004781270 */
[----:B------:R-:W-:Y:S01]  /*1385d0*/  IMAD.WIDE R6, R33, 0x4, R18 ;  /* 0x0000000421067825 */ /* 0x000fe200078e0212 */
[----:B------:R-:W-:Y:S01]  /*1385e0*/  ISETP.LT.AND P0, PT, R244, c[0x0][0x178], !P0 ;  /* 0x00005e00f4007a0c */ /* 0x000fe20004701270 */
[----:B------:R1:W-:Y:S01]  /*1385f0*/  @P1 STG.E [R2.64], R188 ;  /* 0x000000bc02001986 */ /* 0x0003e2000c101904 */
[----:B------:R-:W-:-:S03]  /*138600*/  ISETP.LT.AND P6, PT, R247, c[0x0][0x178], !P3 ;  /* 0x00005e00f7007a0c */ /* 0x000fc60005fc1270 */
[----:B------:R1:W-:Y:S01]  /*138610*/  @P5 STG.E [R4.64], R149 ;  /* 0x0000009504005986 */ /* 0x0003e2000c101904 */
[----:B------:R-:W-:-:S03]  /*138620*/  ISETP.LT.AND P5, PT, R246, c[0x0][0x178], !P3 ;  /* 0x00005e00f6007a0c */ /* 0x000fc60005fa1270 */
[----:B------:R1:W-:Y:S01]  /*138630*/  @P2 STG.E [R6.64], R165 ;  /* 0x000000a506002986 */ /* 0x0003e2000c101904 */
[----:B------:R-:W-:Y:S02]  /*138640*/  ISETP.LT.AND P2, PT, R245, c[0x0][0x178], !P3 ;  /* 0x00005e00f5007a0c */ /* 0x000fe40005f41270 */
[C---:B------:R-:W-:Y:S01]  /*138650*/  IADD3 R31, R33.reuse, c[0x0][0x198], RZ ;  /* 0x00006600211f7a10 */ /* 0x040fe20007ffe0ff */
[----:B------:R-:W-:-:S04]  /*138660*/  IMAD.WIDE R24, R33, 0x4, R16 ;  /* 0x0000000421187825 */ /* 0x000fc800078e0210 */
[----:B--2---:R-:W-:Y:S01]  /*138670*/  IMAD.WIDE R26, R33, 0x4, R22 ;  /* 0x00000004211a7825 */ /* 0x004fe200078e0216 */
[----:B------:R2:W-:Y:S03]  /*138680*/  @P4 STG.E [R24.64], R181 ;  /* 0x000000b518004986 */ /* 0x0005e6000c101904 */
[----:B------:R-:W-:Y:S01]  /*138690*/  IMAD.WIDE R28, R31, 0x4, R20 ;  /* 0x000000041f1c7825 */ /* 0x000fe200078e0214 */
[----:B------:R2:W-:Y:S01]  /*1386a0*/  @P0 STG.E [R26.64], R189 ;  /* 0x000000bd1a000986 */ /* 0x0005e2000c101904 */
[----:B---3--:R-:W-:Y:S02]  /*1386b0*/  ISETP.GE.AND P1, PT, R35, c[0x0][0x17c], PT ;  /* 0x00005f0023007a0c */ /* 0x008fe40003f26270 */
[C---:B-1----:R-:W-:Y:S01]  /*1386c0*/  IMAD.WIDE R2, R31.reuse, 0x4, R18 ;  /* 0x000000041f027825 */ /* 0x042fe200078e0212 */
[----:B------:R-:W-:Y:S03]  /*1386d0*/  @P6 STG.E [R28.64], R144 ;  /* 0x000000901c006986 */ /* 0x000fe6000c101904 */
[----:B------:R-:W-:Y:S01]  /*1386e0*/  IMAD.WIDE R4, R31, 0x4, R16 ;  /* 0x000000041f047825 */ /* 0x000fe200078e0210 */
[----:B------:R-:W-:Y:S01]  /*1386f0*/  ISETP.LT.AND P3, PT, R244, c[0x0][0x178], !P3 ;  /* 0x00005e00f4007a0c */ /* 0x000fe20005f61270 */
[----:B------:R1:W-:Y:S01]  /*138700*/  @P5 STG.E [R2.64], R160 ;  /* 0x000000a002005986 */ /* 0x0003e2000c101904 */
[----:B------:R-:W-:-:S02]  /*138710*/  ISETP.LT.AND P6, PT, R247, c[0x0][0x178], !P1 ;  /* 0x00005e00f7007a0c */ /* 0x000fc40004fc1270 */
[----:B------:R-:W-:Y:S01]  /*138720*/  ISETP.LT.AND P4, PT, R246, c[0x0][0x178], !P1 ;  /* 0x00005e00f6007a0c */ /* 0x000fe20004f81270 */
[----:B------:R3:W-:Y:S01]  /*138730*/  @P2 STG.E [R4.64], R176 ;  /* 0x000000b004002986 */ /* 0x0007e2000c101904 */
[----:B------:R-:W-:Y:S02]  /*138740*/  ISETP.LT.AND P2, PT, R245, c[0x0][0x178], !P1 ;  /* 0x00005e00f5007a0c */ /* 0x000fe40004f41270 */
[C---:B------:R-:W-:Y:S01]  /*138750*/  IADD3 R33, R31.reuse, c[0x0][0x198], RZ ;  /* 0x000066001f217a10 */ /* 0x040fe20007ffe0ff */
[----:B------:R-:W-:-:S04]  /*138760*/  IMAD.WIDE R6, R31, 0x4, R22 ;  /* 0x000000041f067825 */ /* 0x000fc800078e0216 */
[C---:B--2---:R-:W-:Y:S01]  /*138770*/  IMAD.WIDE R24, R33.reuse, 0x4, R20 ;  /* 0x0000000421187825 */ /* 0x044fe200078e0214 */
[----:B------:R3:W-:Y:S03]  /*138780*/  @P3 STG.E [R6.64], R184 ;  /* 0x000000b806003986 */ /* 0x0007e6000c101904 */
[C---:B------:R-:W-:Y:S01]  /*138790*/  IMAD.WIDE R26, R33.reuse, 0x4, R18 ;  /* 0x00000004211a7825 */ /* 0x040fe200078e0212 */
[----:B------:R3:W-:Y:S03]  /*1387a0*/  @P6 STG.E [R24.64], R145 ;  /* 0x0000009118006986 */ /* 0x0007e6000c101904 */
[----:B-1----:R-:W-:Y:S01]  /*1387b0*/  IMAD.WIDE R2, R33, 0x4, R16 ;  /* 0x0000000421027825 */ /* 0x002fe200078e0210 */
[----:B------:R1:W-:Y:S04]  /*1387c0*/  @P4 STG.E [R26.64], R161 ;  /* 0x000000a11a004986 */ /* 0x0003e8000c101904 */
[----:B------:R1:W-:Y:S01]  /*1387d0*/  @P2 STG.E [R2.64], R177 ;  /* 0x000000b102002986 */ /* 0x0003e2000c101904 */
[----:B------:R-:W-:-:S03]  /*1387e0*/  ISETP.GE.AND P0, PT, R34, c[0x0][0x17c], PT ;  /* 0x00005f0022007a0c */ /* 0x000fc60003f06270 */
[----:B------:R-:W2:Y:S01]  /*1387f0*/  LDL.LU R34, [R1+0x61b0] ;  /* 0x0061b00001227983 */ /* 0x000ea20000300800 */
[----:B----4-:R-:W-:-:S03]  /*138800*/  ISETP.GE.AND P2, PT, R30, c[0x0][0x17c], PT ;  /* 0x00005f001e007a0c */ /* 0x010fc60003f46270 */
[----:B------:R-:W4:Y:S01]  /*138810*/  LDL.LU R30, [R1+0x61ac] ;  /* 0x0061ac00011e7983 */ /* 0x000f220000300800 */
[----:B------:R-:W-:Y:S02]  /*138820*/  ISETP.LT.AND P5, PT, R244, c[0x0][0x178], !P1 ;  /* 0x00005e00f4007a0c */ /* 0x000fe40004fa1270 */
[----:B------:R-:W-:Y:S01]  /*138830*/  ISETP.LT.AND P4, PT, R247, c[0x0][0x178], !P0 ;  /* 0x00005e00f7007a0c */ /* 0x000fe20004781270 */
[----:B---3--:R-:W-:Y:S01]  /*138840*/  IMAD.WIDE R4, R33, 0x4, R22 ;  /* 0x0000000421047825 */ /* 0x008fe200078e0216 */
[----:B------:R-:W-:Y:S02]  /*138850*/  ISETP.LT.AND P6, PT, R246, c[0x0][0x178], !P0 ;  /* 0x00005e00f6007a0c */ /* 0x000fe400047c1270 */
[----:B------:R-:W-:Y:S02]  /*138860*/  ISETP.LT.AND P3, PT, R245, c[0x0][0x178], !P0 ;  /* 0x00005e00f5007a0c */ /* 0x000fe40004761270 */
[----:B------:R-:W-:Y:S02]  /*138870*/  IADD3 R33, R33, c[0x0][0x198], RZ ;  /* 0x0000660021217a10 */ /* 0x000fe40007ffe0ff */
[----:B------:R-:W-:-:S02]  /*138880*/  ISETP.GE.AND P1, PT, R32, c[0x0][0x17c], PT ;  /* 0x00005f0020007a0c */ /* 0x000fc40003f26270 */
[----:B------:R-:W-:Y:S01]  /*138890*/  ISETP.LT.AND P0, PT, R244, c[0x0][0x178], !P0 ;  /* 0x00005e00f4007a0c */ /* 0x000fe20004701270 */
[C---:B------:R-:W-:Y:S01]  /*1388a0*/  IMAD.WIDE R6, R33.reuse, 0x4, R20 ;  /* 0x0000000421067825 */ /* 0x040fe200078e0214 */
[----:B------:R3:W-:Y:S03]  /*1388b0*/  @P5 STG.E [R4.64], R185 ;  /* 0x000000b904005986 */ /* 0x0007e6000c101904 */
[C---:B------:R-:W-:Y:S01]  /*1388c0*/  IMAD.WIDE R24, R33.reuse, 0x4, R18 ;  /* 0x0000000421187825 */ /* 0x040fe200078e0212 */
[----:B------:R3:W-:Y:S03]  /*1388d0*/  @P4 STG.E [R6.64], R140 ;  /* 0x0000008c06004986 */ /* 0x0007e6000c101904 */
[----:B-1----:R-:W-:Y:S01]  /*1388e0*/  IMAD.WIDE R26, R33, 0x4, R16 ;  /* 0x00000004211a7825 */ /* 0x002fe200078e0210 */
[----:B------:R-:W-:Y:S01]  /*1388f0*/  ISETP.LT.AND P5, PT, R247, c[0x0][0x178], !P1 ;  /* 0x00005e00f7007a0c */ /* 0x000fe20004fa1270 */
[----:B------:R1:W-:Y:S01]  /*138900*/  @P6 STG.E [R24.64], R156 ;  /* 0x0000009c18006986 */ /* 0x0003e2000c101904 */
[----:B------:R-:W-:-:S03]  /*138910*/  ISETP.LT.AND P4, PT, R246, c[0x0][0x178], !P1 ;  /* 0x00005e00f6007a0c */ /* 0x000fc60004f81270 */
[----:B------:R1:W-:Y:S01]  /*138920*/  @P3 STG.E [R26.64], R172 ;  /* 0x000000ac1a003986 */ /* 0x0003e2000c101904 */
[----:B------:R-:W-:Y:S02]  /*138930*/  ISETP.LT.AND P3, PT, R245, c[0x0][0x178], !P1 ;  /* 0x00005e00f5007a0c */ /* 0x000fe40004f61270 */
[C---:B------:R-:W-:Y:S01]  /*138940*/  IADD3 R31, R33.reuse, c[0x0][0x198], RZ ;  /* 0x00006600211f7a10 */ /* 0x040fe20007ffe0ff */
[----:B------:R-:W-:Y:S01]  /*138950*/  IMAD.WIDE R2, R33, 0x4, R22 ;  /* 0x0000000421027825 */ /* 0x000fe200078e0216 */
[----:B------:R-:W-:Y:S01]  /*138960*/  ISETP.LT.AND P1, PT, R244, c[0x0][0x178], !P1 ;  /* 0x00005e00f4007a0c */ /* 0x000fe20004f21270 */
[----:B------:R-:W2:Y:S01]  /*138970*/  LDL.LU R32, [R1+0x6198] ;  /* 0x0061980001207983 */ /* 0x000ea20000300800 */
[----:B------:R-:W-:Y:S01]  /*138980*/  ISETP.LT.AND P6, PT, R247, c[0x0][0x178], !P2 ;  /* 0x00005e00f7007a0c */ /* 0x000fe200057c1270 */
[C---:B---3--:R-:W-:Y:S01]  /*138990*/  IMAD.WIDE R4, R31.reuse, 0x4, R20 ;  /* 0x000000041f047825 */ /* 0x048fe200078e0214 */
[----:B------:R-:W-:-:S03]  /*1389a0*/  IADD3 R33, R31, c[0x0][0x198], RZ ;  /* 0x000066001f217a10 */ /* 0x000fc60007ffe0ff */
[C---:B------:R-:W-:Y:S01]  /*1389b0*/  IMAD.WIDE R28, R31.reuse, 0x4, R18 ;  /* 0x000000041f1c7825 */ /* 0x040fe200078e0212 */
[----:B------:R-:W-:Y:S03]  /*1389c0*/  @P0 STG.E [R2.64], R12 ;  /* 0x0000000c02000986 */ /* 0x000fe6000c101904 */
[C---:B------:R-:W-:Y:S01]  /*1389d0*/  IMAD.WIDE R6, R31.reuse, 0x4, R16 ;  /* 0x000000041f067825 */ /* 0x040fe200078e0210 */
[----:B------:R-:W-:Y:S03]  /*1389e0*/  @P5 STG.E [R4.64], R141 ;  /* 0x0000008d04005986 */ /* 0x000fe6000c101904 */
[----:B-1----:R-:W-:Y:S01]  /*1389f0*/  IMAD.WIDE R24, R31, 0x4, R22 ;  /* 0x000000041f187825 */ /* 0x002fe200078e0216 */
[----:B------:R1:W-:Y:S03]  /*138a00*/  @P4 STG.E [R28.64], R157 ;  /* 0x0000009d1c004986 */ /* 0x0003e6000c101904 */
[----:B------:R-:W-:Y:S01]  /*138a10*/  IMAD.WIDE R26, R33, 0x4, R20 ;  /* 0x00000004211a7825 */ /* 0x000fe200078e0214 */
[----:B------:R-:W-:Y:S04]  /*138a20*/  @P3 STG.E [R6.64], R173 ;  /* 0x000000ad06003986 */ /* 0x000fe8000c101904 */
[----:B------:R-:W-:Y:S04]  /*138a30*/  @P1 STG.E [R24.64], R13 ;  /* 0x0000000d18001986 */ /* 0x000fe8000c101904 */
[----:B-1----:R-:W3:Y:S04]  /*138a40*/  LDL.LU R28, [R1+0x6194] ;  /* 0x00619400011c7983 */ /* 0x002ee80000300800 */
[----:B------:R1:W-:Y:S01]  /*138a50*/  @P6 STG.E [R26.64], R136 ;  /* 0x000000881a006986 */ /* 0x0003e2000c101904 */
[----:B----4-:R-:W-:-:S03]  /*138a60*/  ISETP.GE.AND P1, PT, R30, c[0x0][0x17c], PT ;  /* 0x00005f001e007a0c */ /* 0x010fc60003f26270 */
[----:B------:R-:W4:Y:S04]  /*138a70*/  LDL.LU R30, [R1+0x6190] ;  /* 0x00619000011e7983 */ /* 0x000f280000300800 */
[----:B-1----:R-:W4:Y:S01]  /*138a80*/  LDL.LU R26, [R1+0x617c] ;  /* 0x00617c00011a7983 */ /* 0x002f220000300800 */
[----:B--2---:R-:W-:Y:S02]  /*138a90*/  ISETP.GE.AND P0, PT, R34, c[0x0][0x17c], PT ;  /* 0x00005f0022007a0c */ /* 0x004fe40003f06270 */
[----:B------:R-:W-:Y:S02]  /*138aa0*/  ISETP.LT.AND P5, PT, R246, c[0x0][0x178], !P2 ;  /* 0x00005e00f6007a0c */ /* 0x000fe400057a1270 */
[----:B------:R-:W-:Y:S02]  /*138ab0*/  ISETP.LT.AND P4, PT, R245, c[0x0][0x178], !P2 ;  /* 0x00005e00f5007a0c */ /* 0x000fe40005781270 */
[----:B------:R-:W-:-:S02]  /*138ac0*/  ISETP.LT.AND P2, PT, R244, c[0x0][0x178], !P2 ;  /* 0x00005e00f4007a0c */ /* 0x000fc40005741270 */
[----:B------:R-:W-:Y:S02]  /*138ad0*/  ISETP.LT.AND P6, PT, R247, c[0x0][0x178], !P0 ;  /* 0x00005e00f7007a0c */ /* 0x000fe400047c1270 */
[----:B------:R-:W-:Y:S02]  /*138ae0*/  ISETP.LT.AND P3, PT, R246, c[0x0][0x178], !P0 ;  /* 0x00005e00f6007a0c */ /* 0x000fe40004761270 */
[C---:B------:R-:W-:Y:S01]  /*138af0*/  IADD3 R29, R33.reuse, c[0x0][0x198], RZ ;  /* 0x00006600211d7a10 */ /* 0x040fe20007ffe0ff */
[----:B------:R-:W-:-:S04]  /*138b00*/  IMAD.WIDE R2, R33, 0x4, R18 ;  /* 0x0000000421027825 */ /* 0x000fc800078e0212 */
[C---:B------:R-:W-:Y:S01]  /*138b10*/  IMAD.WIDE R4, R33.reuse, 0x4, R16 ;  /* 0x0000000421047825 */ /* 0x040fe200078e0210 */
[----:B------:R1:W-:Y:S03]  /*138b20*/  @P5 STG.E [R2.64], R152 ;  /* 0x0000009802005986 */ /* 0x0003e6000c101904 */
[----:B------:R-:W-:Y:S01]  /*138b30*/  IMAD.WIDE R6, R33, 0x4, R22 ;  /* 0x0000000421067825 */ /* 0x000fe200078e0216 */
[----:B------:R2:W-:Y:S03]  /*138b40*/  @P4 STG.E [R4.64], R168 ;  /* 0x000000a804004986 */ /* 0x0005e6000c101904 */
[----:B------:R-:W-:Y:S01]  /*138b50*/  IMAD.WIDE R12, R29, 0x4, R20 ;  /* 0x000000041d0c7825 */ /* 0x000fe200078e0214 */
[----:B------:R-:W-:-:S03]  /*138b60*/  ISETP.LT.AND P4, PT, R245, c[0x0][0x178], !P0 ;  /* 0x00005e00f5007a0c */ /* 0x000fc60004781270 */
[----:B------:R-:W-:Y:S01]  /*138b70*/  IMAD.WIDE R24, R29, 0x4, R18 ;  /* 0x000000041d187825 */ /* 0x000fe200078e0212 */
[----:B------:R2:W-:Y:S01]  /*138b80*/  @P2 STG.E [R6.64], R8 ;  /* 0x0000000806002986 */ /* 0x0005e2000c101904 */
[----:B------:R-:W-:-:S03]  /*138b90*/  ISETP.LT.AND P5, PT, R244, c[0x0][0x178], !P0 ;  /* 0x00005e00f4007a0c */ /* 0x000fc600047a1270 */
[----:B------:R3:W-:Y:S01]  /*138ba0*/  @P6 STG.E [R12.64], R137 ;  /* 0x000000890c006986 */ /* 0x0007e2000c101904 */
[----:B------:R-:W-:-:S03]  /*138bb0*/  ISETP.LT.AND P6, PT, R246, c[0x0][0x178], !P1 ;  /* 0x00005e00f6007a0c */ /* 0x000fc60004fc1270 */
[----:B------:R3:W-:Y:S01]  /*138bc0*/  @P3 STG.E [R24.64], R153 ;  /* 0x0000009918003986 */ /* 0x0007e2000c101904 */
[----:B------:R-:W-:Y:S01]  /*138bd0*/  ISETP.LT.AND P3, PT, R247, c[0x0][0x178], !P1 ;  /* 0x00005e00f7007a0c */ /* 0x000fe20004f61270 */
[----:B-1----:R-:W-:Y:S01]  /*138be0*/  IMAD.WIDE R2, R29, 0x4, R16 ;  /* 0x000000041d027825 */ /* 0x002fe200078e0210 */
[----:B------:R-:W-:Y:S02]  /*138bf0*/  ISETP.LT.AND P2, PT, R245, c[0x0][0x178], !P1 ;  /* 0x00005e00f5007a0c */ /* 0x000fe40004f41270 */
[----:B------:R-:W-:Y:S01]  /*138c00*/  ISETP.LT.AND P1, PT, R244, c[0x0][0x178], !P1 ;  /* 0x00005e00f4007a0c */ /* 0x000fe20004f21270 */
[C---:B--2---:R-:W-:Y:S01]  /*138c10*/  IMAD.WIDE R4, R29.reuse, 0x4, R22 ;  /* 0x000000041d047825 */ /* 0x044fe200078e0216 */
[----:B------:R-:W-:Y:S01]  /*138c20*/  IADD3 R29, R29, c[0x0][0x198], RZ ;  /* 0x000066001d1d7a10 */ /* 0x000fe20007ffe0ff */
[----:B------:R1:W-:Y:S04]  /*138c30*/  @P4 STG.E [R2.64], R169 ;  /* 0x000000a902004986 */ /* 0x0003e8000c101904 */
[C---:B------:R-:W-:Y:S01]  /*138c40*/  IMAD.WIDE R6, R29.reuse, 0x4, R20 ;  /* 0x000000041d067825 */ /* 0x040fe200078e0214 */
[----:B------:R2:W-:Y:S03]  /*138c50*/  @P5 STG.E [R4.64], R9 ;  /* 0x0000000904005986 */ /* 0x0005e6000c101904 */
[C---:B---3--:R-:W-:Y:S01]  /*138c60*/  IMAD.WIDE R12, R29.reuse, 0x4, R18 ;  /* 0x000000041d0c7825 */ /* 0x048fe200078e0212 */
[----:B------:R3:W-:Y:S03]  /*138c70*/  @P3 STG.E [R6.64], R150 ;  /* 0x0000009606003986 */ /* 0x0007e6000c101904 */
[C---:B------:R-:W-:Y:S01]  /*138c80*/  IMAD.WIDE R24, R29.reuse, 0x4, R16 ;  /* 0x000000041d187825 */ /* 0x040fe200078e0210 */
[----:B------:R2:W-:Y:S03]  /*138c90*/  @P6 STG.E [R12.64], R166 ;  /* 0x000000a60c006986 */ /* 0x0005e6000c101904 */
[----:B-1----:R-:W-:Y:S01]  /*138ca0*/  IMAD.WIDE R2, R29, 0x4, R22 ;  /* 0x000000041d027825 */ /* 0x002fe200078e0216 */
[----:B------:R1:W-:Y:S01]  /*138cb0*/  @P2 STG.E [R24.64], R182 ;  /* 0x000000b618002986 */ /* 0x0003e2000c101904 */
[----:B------:R-:W-:-:S03]  /*138cc0*/  ISETP.GE.AND P4, PT, R28, c[0x0][0x17c], PT ;  /* 0x00005f001c007a0c */ /* 0x000fc60003f86270 */
[----:B------:R1:W-:Y:S04]  /*138cd0*/  @P1 STG.E [R2.64], R190 ;  /* 0x000000be02001986 */ /* 0x0003e8000c101904 */
[----:B------:R-:W3:Y:S01]  /*138ce0*/  LDL.LU R28, [R1+0x6160] ;  /* 0x00616000011c7983 */ /* 0x000ee20000300800 */
[----:B----4-:R-:W-:-:S03]  /*138cf0*/  ISETP.GE.AND P1, PT, R26, c[0x0][0x17c], PT ;  /* 0x00005f001a007a0c */ /* 0x010fc60003f26270 */
[----:B------:R-:W4:Y:S01]  /*138d00*/  LDL.LU R26, [R1+0x615c] ;  /* 0x00615c00011a7983 */ /* 0x000f220000300800 */
[----:B------:R-:W-:-:S03]  /*138d10*/  ISETP.GE.AND P2, PT, R30, c[0x0][0x17c], PT ;  /* 0x00005f001e007a0c */ /* 0x000fc60003f46270 */
[----:B------:R-:W4:Y:S01]  /*138d20*/  LDL.LU R30, [R1+0x6150] ;  /* 0x00615000011e7983 */ /* 0x000f220000300800 */
[----:B------:R-:W-:-:S04]  /*138d30*/  ISETP.GE.AND P0, PT, R32, c[0x0][0x17c], PT ;  /* 0x00005f0020007a0c */ /* 0x000fc80003f06270 */
[----:B------:R-:W-:Y:S02]  /*138d40*/  ISETP.LT.AND P5, PT, R247, c[0x0][0x178], !P0 ;  /* 0x00005e00f7007a0c */ /* 0x000fe400047a1270 */
[----:B------:R-:W-:Y:S02]  /*138d50*/  ISETP.LT.AND P3, PT, R246, c[0x0][0x178], !P0 ;  /* 0x00005e00f6007a0c */ /* 0x000fe40004761270 */
[----:B------:R-:W-:Y:S02]  /*138d60*/  ISETP.LT.AND P6, PT, R245, c[0x0][0x178], !P0 ;  /* 0x00005e00f5007a0c */ /* 0x000fe400047c1270 */
[----:B------:R-:W-:-:S05]  /*138d70*/  IADD3 R27, R29, c[0x0][0x198], RZ ;  /* 0x000066001d1b7a10 */ /* 0x000fca0007ffe0ff */
[----:B--2---:R-:W-:-:S04]  /*138d80*/  IMAD.WIDE R4, R27, 0x4, R20 ;  /* 0x000000041b047825 */ /* 0x004fc800078e0214 */
[----:B------:R-:W-:Y:S01]  /*138d90*/  IMAD.WIDE R8, R27, 0x4, R18 ;  /* 0x000000041b087825 */ /* 0x000fe200078e0212 */
[----:B------:R-:W-:-:S03]  /*138da0*/  ISETP.LT.AND P0, PT, R244, c[0x0][0x178], !P0 ;  /* 0x00005e00f4007a0c */ /* 0x000fc60004701270 */
[----:B---3--:R-:W-:Y:S01]  /*138db0*/  IMAD.WIDE R6, R27, 0x4, R16 ;  /* 0x000000041b067825 */ /* 0x008fe200078e0210 */
[----:B------:R2:W-:Y:S01]  /*138dc0*/  @P5 STG.E [R4.64], R151 ;  /* 0x0000009704005986 */ /* 0x0005e2000c101904 */
[----:B------:R-:W-:-:S03]  /*138dd0*/  ISETP.LT.AND P5, PT, R247, c[0x0][0x178], !P4 ;  /* 0x00005e00f7007a0c */ /* 0x000fc600067a1270 */
[----:B------:R-:W-:Y:S01]  /*138de0*/  @P3 STG.E [R8.64], R167 ;  /* 0x000000a708003986 */ /* 0x000fe2000c101904 */
[----:B------:R-:W-:-:S03]  /*138df0*/  ISETP.LT.AND P3, PT, R246, c[0x0][0x178], !P4 ;  /* 0x00005e00f6007a0c */ /* 0x000fc60006761270 */
[----:B------:R3:W-:Y:S01]  /*138e00*/  @P6 STG.E [R6.64], R183 ;  /* 0x000000b706006986 */ /* 0x0007e2000c101904 */
[----:B------:R-:W-:Y:S02]  /*138e10*/  ISETP.LT.AND P6, PT, R245, c[0x0][0x178], !P4 ;  /* 0x00005e00f5007a0c */ /* 0x000fe400067c1270 */
[C---:B------:R-:W-:Y:S01]  /*138e20*/  IADD3 R29, R27.reuse, c[0x0][0x198], RZ ;  /* 0x000066001b1d7a10 */ /* 0x040fe20007ffe0ff */
[----:B------:R-:W-:-:S04]  /*138e30*/  IMAD.WIDE R12, R27, 0x4, R22 ;  /* 0x000000041b0c7825 */ /* 0x000fc800078e0216 */
[C---:B-1----:R-:W-:Y:S01]  /*138e40*/  IMAD.WIDE R24, R29.reuse, 0x4, R20 ;  /* 0x000000041d187825 */ /* 0x042fe200078e0214 */
[----:B------:R1:W-:Y:S03]  /*138e50*/  @P0 STG.E [R12.64], R191 ;  /* 0x000000bf0c000986 */ /* 0x0003e6000c101904 */
[----:B------:R-:W-:Y:S01]  /*138e60*/  IMAD.WIDE R2, R29, 0x4, R18 ;  /* 0x000000041d027825 */ /* 0x000fe200078e0212 */
[----:B------:R-:W-:-:S03]  /*138e70*/  ISETP.LT.AND P4, PT, R244, c[0x0][0x178], !P4 ;  /* 0x00005e00f4007a0c */ /* 0x000fc60006781270 */
[----:B--2---:R-:W-:Y:S01]  /*138e80*/  IMAD.WIDE R4, R29, 0x4, R16 ;  /* 0x000000041d047825 */ /* 0x004fe200078e0210 */
[----:B------:R-:W-:Y:S01]  /*138e90*/  @P5 STG.E [R24.64], R146 ;  /* 0x0000009218005986 */ /* 0x000fe2000c101904 */
[----:B------:R-:W-:Y:S02]  /*138ea0*/  ISETP.LT.AND P0, PT, R247, c[0x0][0x178], !P2 ;  /* 0x00005e00f7007a0c */ /* 0x000fe40005701270 */
[----:B------:R-:W-:Y:S01]  /*138eb0*/  ISETP.LT.AND P5, PT, R246, c[0x0][0x178], !P2 ;  /* 0x00005e00f6007a0c */ /* 0x000fe200057a1270 */
[----:B------:R2:W-:Y:S01]  /*138ec0*/  @P3 STG.E [R2.64], R162 ;  /* 0x000000a202003986 */ /* 0x0005e2000c101904 */
[----:B------:R-:W-:-:S03]  /*138ed0*/  IADD3 R27, R29, c[0x0][0x198], RZ ;  /* 0x000066001d1b7a10 */ /* 0x000fc60007ffe0ff */
[----:B------:R2:W-:Y:S01]  /*138ee0*/  @P6 STG.E [R4.64], R178 ;  /* 0x000000b204006986 */ /* 0x0005e2000c101904 */
[----:B------:R-:W-:Y:S01]  /*138ef0*/  ISETP.LT.AND P6, PT, R245, c[0x0][0x178], !P2 ;  /* 0x00005e00f5007a0c */ /* 0x000fe200057c1270 */
[----:B---3--:R-:W-:-:S04]  /*138f00*/  IMAD.WIDE R6, R29, 0x4, R22 ;  /* 0x000000041d067825 */ /* 0x008fc800078e0216 */
[C---:B------:R-:W-:Y:S01]  /*138f10*/  IMAD.WIDE R8, R27.reuse, 0x4, R20 ;  /* 0x000000041b087825 */ /* 0x040fe200078e0214 */
[----:B------:R3:W-:Y:S03]  /*138f20*/  @P4 STG.E [R6.64], R186 ;  /* 0x000000ba06004986 */ /* 0x0007e6000c101904 */
[C---:B-1----:R-:W-:Y:S01]  /*138f30*/  IMAD.WIDE R12, R27.reuse, 0x4, R18 ;  /* 0x000000041b0c7825 */ /* 0x042fe200078e0212 */
[----:B------:R1:W-:Y:S03]  /*138f40*/  @P0 STG.E [R8.64], R147 ;  /* 0x0000009308000986 */ /* 0x0003e6000c101904 */
[----:B--2---:R-:W-:Y:S01]  /*138f50*/  IMAD.WIDE R2, R27, 0x4, R16 ;  /* 0x000000041b027825 */ /* 0x004fe200078e0210 */
[----:B------:R2:W-:Y:S01]  /*138f60*/  @P5 STG.E [R12.64], R163 ;  /* 0x000000a30c005986 */ /* 0x0005e2000c101904 */
[----:B------:R-:W-:-:S03]  /*138f70*/  ISETP.GE.AND P3, PT, R28, c[0x0][0x17c], PT ;  /* 0x00005f001c007a0c */ /* 0x000fc60003f66270 */
[----:B------:R1:W-:Y:S04]  /*138f80*/  @P6 STG.E [R2.64], R179 ;  /* 0x000000b302006986 */ /* 0x0003e8000c101904 */
[----:B------:R-:W4:Y:S01]  /*138f90*/  LDL.LU R28, [R1+0x6148] ;  /* 0x00614800011c7983 */ /* 0x000f220000300800 */
[----:B------:R-:W-:Y:S02]  /*138fa0*/  ISETP.LT.AND P2, PT, R244, c[0x0][0x178], !P2 ;  /* 0x00005e00f4007a0c */ /* 0x000fe40005741270 */
[----:B------:R-:W-:Y:S02]  /*138fb0*/  ISETP.LT.AND P4, PT, R247, c[0x0][0x178], !P1 ;  /* 0x00005e00f7007a0c */ /* 0x000fe40004f81270 */
[C---:B------:R-:W-:Y:S01]  /*138fc0*/  IADD3 R29, R27.reuse, c[0x0][0x198], RZ ;  /* 0x000066001b1d7a10 */ /* 0x040fe20007ffe0ff */
[----:B------:R-:W-:Y:S01]  /*138fd0*/  IMAD.WIDE R4, R27, 0x4, R22 ;  /* 0x000000041b047825 */ /* 0x000fe200078e0216 */
[----:B------:R-:W-:-:S03]  /*138fe0*/  ISETP.LT.AND P5, PT, R246, c[0x0][0x178], !P1 ;  /* 0x00005e00f6007a0c */ /* 0x000fc60004fa1270 */
[----:B------:R-:W-:Y:S01]  /*138ff0*/  IMAD.WIDE R24, R29, 0x4, R20 ;  /* 0x000000041d187825 */ /* 0x000fe200078e0214 */
[----:B------:R-:W-:Y:S02]  /*139000*/  ISETP.LT.AND P0, PT, R245, c[0x0][0x178], !P1 ;  /* 0x00005e00f5007a0c */ /* 0x000fe40004f01270 */
[----:B------:R-:W-:Y:S01]  /*139010*/  ISETP.LT.AND P1, PT, R244, c[0x0][0x178], !P1 ;  /* 0x00005e00f4007a0c */ /* 0x000fe20004f21270 */
[----:B------:R2:W-:Y:S01]  /*139020*/  @P2 STG.E [R4.64], R187 ;  /* 0x000000bb04002986 */ /* 0x0005e2000c101904 */
[----:B------:R-:W-:-:S03]  /*139030*/  ISETP.LT.AND P2, PT, R246, c[0x0][0x178], !P3 ;  /* 0x00005e00f6007a0c */ /* 0x000fc60005f41270 */
[----:B------:R-:W-:Y:S01]  /*139040*/  @P4 STG.E [R24.64], R142 ;  /* 0x0000008e18004986 */ /* 0x000fe2000c101904 */
[----:B------:R-:W-:Y:S01]  /*139050*/  ISETP.LT.AND P4, PT, R247, c[0x0][0x178], !P3 ;  /* 0x00005e00f7007a0c */ /* 0x000fe20005f81270 */
[----:B---3--:R-:W-:-:S04]  /*139060*/  IMAD.WIDE R6, R29, 0x4, R18 ;  /* 0x000000041d067825 */ /* 0x008fc800078e0212 */
[----:B-1----:R-:W-:-:S04]  /*139070*/  IMAD.WIDE R8, R29, 0x4, R16 ;  /* 0x000000041d087825 */ /* 0x002fc800078e0210 */
[C---:B--2---:R-:W-:Y:S01]  /*139080*/  IMAD.WIDE R12, R29.reuse, 0x4, R22 ;  /* 0x000000041d0c7825 */ /* 0x044fe200078e0216 */
[----:B------:R-:W-:Y:S01]  /*139090*/  IADD3 R29, R29, c[0x0][0x198], RZ ;  /* 0x000066001d1d7a10 */ /* 0x000fe20007ffe0ff */
[----:B------:R-:W-:Y:S04]  /*1390a0*/  @P5 STG.E [R6.64], R158 ;  /* 0x0000009e06005986 */ /* 0x000fe8000c101904 */
[C---:B------:R-:W-:Y:S01]  /*1390b0*/  IMAD.WIDE R2, R29.reuse, 0x4, R20 ;  /* 0x000000041d027825 */ /* 0x040fe200078e0214 */
[----:B------:R-:W-:Y:S03]  /*1390c0*/  @P0 STG.E [R8.64], R174 ;  /* 0x000000ae08000986 */ /* 0x000fe6000c101904 */
[----:B------:R-:W-:Y:S01]  /*1390d0*/  IMAD.WIDE R4, R29, 0x4, R18 ;  /* 0x000000041d047825 */ /* 0x000fe200078e0212 */
[----:B------:R1:W-:Y:S04]  /*1390e0*/  @P1 STG.E [R12.64], R14 ;  /* 0x0000000e0c001986 */ /* 0x0003e8000c101904 */
[----:B------:R-:W-:Y:S04]  /*1390f0*/  @P4 STG.E [R2.64], R143 ;  /* 0x0000008f02004986 */ /* 0x000fe8000c101904 */
[----:B------:R-:W-:Y:S04]  /*139100*/  @P2 STG.E [R4.64], R159 ;  /* 0x0000009f04002986 */ /* 0x000fe8000c101904 */
[----:B------:R2:W3:Y:S01]  /*139110*/  LDS.128 R4, [R0] ;  /* 0x0000000000047984 */ /* 0x0004e20000000c00 */
[----:B----4-:R-:W-:-:S03]  /*139120*/  ISETP.GE.AND P6, PT, R26, c[0x0][0x17c], PT ;  /* 0x00005f001a007a0c */ /* 0x010fc60003fc6270 */
[----:B------:R-:W4:Y:S01]  /*139130*/  LDL.LU R26, [R1+0x613c] ;  /* 0x00613c00011a7983 */ /* 0x000f220000300800 */
[----:B------:R-:W-:-:S03]  /*139140*/  ISETP.GE.AND P0, PT, R30, c[0x0][0x17c], PT ;  /* 0x00005f001e007a0c */ /* 0x000fc60003f06270 */
[----:B-1----:R-:W3:Y:S04]  /*139150*/  LDL.LU R14, [R1+0x6124] ;  /* 0x00612400010e7983 */ /* 0x002ee80000300800 */
[----:B------:R-:W3:Y:S04]  /*139160*/  LDL.LU R30, [R1+0x6110] ;  /* 0x00611000011e7983 */ /* 0x000ee80000300800 */
[----:B--2---:R-:W2:Y:S01]  /*139170*/  LDL.LU R0, [R1+0x60f8] ;  /* 0x0060f80001007983 */ /* 0x004ea20000300800 */
[----:B------:R-:W-:Y:S01]  /*139180*/  ISETP.LT.AND P1, PT, R245, c[0x0][0x178], !P3 ;  /* 0x00005e00f5007a0c */ /* 0x000fe20005f21270 */
[----:B------:R-:W-:Y:S01]  /*139190*/  IMAD.WIDE R8, R29, 0x4, R16 ;  /* 0x000000041d087825 */ /* 0x000fe200078e0210 */
[----:B------:R-:W-:Y:S01]  /*1391a0*/  ISETP.LT.AND P3, PT, R244, c[0x0][0x178], !P3 ;  /* 0x00005e00f4007a0c */ /* 0x000fe20005f61270 */
[----:B------:R-:W2:Y:S01]  /*1391b0*/  LDL.LU R34, [R1+0x60e0] ;  /* 0x0060e00001227983 */ /* 0x000ea20000300800 */
[----:B------:R-:W-:-:S02]  /*1391c0*/  ISETP.LT.AND P5, PT, R247, c[0x0][0x178], !P6 ;  /* 0x00005e00f7007a0c */ /* 0x000fc400077a1270 */
[----:B------:R-:W-:Y:S01]  /*1391d0*/  ISETP.LT.AND P4, PT, R246, c[0x0][0x178], !P6 ;  /* 0x00005e00f6007a0c */ /* 0x000fe20007781270 */
[C---:B------:R-:W-:Y:S01]  /*1391e0*/  IMAD.WIDE R12, R29.reuse, 0x4, R22 ;  /* 0x000000041d0c7825 */ /* 0x040fe200078e0216 */
[----:B------:R-:W-:Y:S01]  /*1391f0*/  IADD3 R31, R29, c[0x0][0x198], RZ ;  /* 0x000066001d1f7a10 */ /* 0x000fe20007ffe0ff */
[----:B------:R-:W2:Y:S04]  /*139200*/  LDL.LU R32, [R1+0x60c8] ;  /* 0x0060c80001207983 */ /* 0x000ea80000300800 */
[----:B------:R1:W-:Y:S01]  /*139210*/  @P1 STG.E [R8.64], R175 ;  /* 0x000000af08001986 */ /* 0x0003e2000c101904 */
[----:B------:R-:W-:Y:S01]  /*139220*/  ISETP.LT.AND P1, PT, R245, c[0x0][0x178], !P6 ;  /* 0x00005e00f5007a0c */ /* 0x000fe20007721270 */
[C---:B------:R-:W-:Y:S02]  /*139230*/  IMAD.WIDE R24, R31.reuse, 0x4, R20 ;  /* 0x000000041f187825 */ /* 0x040fe400078e0214 */
[----:B------:R1:W-:Y:S02]  /*139240*/  @P3 STG.E [R12.64], R15 ;  /* 0x0000000f0c003986 */ /* 0x0003e4000c101904 */
[----:B------:R-:W-:Y:S01]  /*139250*/  IMAD.WIDE R2, R31, 0x4, R18 ;  /* 0x000000041f027825 */ /* 0x000fe200078e0212 */
[----:B------:R-:W-:Y:S01]  /*139260*/  ISETP.LT.AND P6, PT, R244, c[0x0][0x178], !P6 ;  /* 0x00005e00f4007a0c */ /* 0x000fe200077c1270 */
[----:B------:R1:W-:Y:S01]  /*139270*/  @P5 STG.E [R24.64], R138 ;  /* 0x0000008a18005986 */ /* 0x0003e2000c101904 */
[----:B------:R-:W-:-:S03]  /*139280*/  ISETP.LT.AND P5, PT, R247, c[0x0][0x178], !P0 ;  /* 0x00005e00f7007a0c */ /* 0x000fc600047a1270 */
[----:B------:R1:W-:Y:S01]  /*139290*/  @P4 STG.E [R2.64], R154 ;  /* 0x0000009a02004986 */ /* 0x0003e2000c101904 */
[----:B------:R-:W-:Y:S02]  /*1392a0*/  ISETP.LT.AND P4, PT, R246, c[0x0][0x178], !P0 ;  /* 0x00005e00f6007a0c */ /* 0x000fe40004781270 */
[C---:B------:R-:W-:Y:S01]  /*1392b0*/  IADD3 R29, R31.reuse, c[0x0][0x198], RZ ;  /* 0x000066001f1d7a10 */ /* 0x040fe20007ffe0ff */
[----:B-1----:R-:W-:-:S04]  /*1392c0*/  IMAD.WIDE R8, R31, 0x4, R22 ;  /* 0x000000041f087825 */ /* 0x002fc800078e0216 */
[----:B------:R-:W-:-:S04]  /*1392d0*/  IMAD.WIDE R12, R29, 0x4, R20 ;  /* 0x000000041d0c7825 */ /* 0x000fc800078e0214 */
[----:B------:R-:W-:-:S04]  /*1392e0*/  IMAD.WIDE R24, R29, 0x4, R18 ;  /* 0x000000041d187825 */ /* 0x000fc800078e0212 */
[--C-:B------:R-:W-:Y:S01]  /*1392f0*/  IMAD.WIDE R2, R29, 0x4, R16.reuse ;  /* 0x000000041d027825 */ /* 0x100fe200078e0210 */
[----:B------:R-:W-:Y:S02]  /*139300*/  ISETP.GE.AND P2, PT, R28, c[0x0][0x17c], PT ;  /* 0x00005f001c007a0c */ /* 0x000fe40003f46270 */
[----:B----4-:R-:W-:Y:S01]  /*139310*/  ISETP.GE.AND P3, PT, R26, c[0x0][0x17c], PT ;  /* 0x00005f001a007a0c */ /* 0x010fe20003f66270 */
[----:B------:R-:W-:-:S05]  /*139320*/  IMAD.WIDE R26, R31, 0x4, R16 ;  /* 0x000000041f1a7825 */ /* 0x000fca00078e0210 */
[----:B------:R1:W-:Y:S01]  /*139330*/  @P1 STG.E [R26.64], R170 ;  /* 0x000000aa1a001986 */ /* 0x0003e2000c101904 */
[----:B------:R-:W-:Y:S02]  /*139340*/  ISETP.LT.AND P1, PT, R245, c[0x0][0x178], !P0 ;  /* 0x00005e00f5007a0c */ /* 0x000fe40004721270 */
[----:B------:R-:W-:Y:S02]  /*139350*/  ISETP.LT.AND P0, PT, R244, c[0x0][0x178], !P0 ;  /* 0x00005e00f4007a0c */ /* 0x000fe40004701270 */
[C---:B------:R-:W-:Y:S01]  /*139360*/  IADD3 R31, R29.reuse, c[0x0][0x198], RZ ;  /* 0x000066001d1f7a10 */ /* 0x040fe20007ffe0ff */
[----:B------:R-:W-:Y:S01]  /*139370*/  IMAD.WIDE R28, R29, 0x4, R22 ;  /* 0x000000041d1c7825 */ /* 0x000fe200078e0216 */
[----:B------:R4:W-:Y:S01]  /*139380*/  @P6 STG.E [R8.64], R10 ;  /* 0x0000000a08006986 */ /* 0x0009e2000c101904 */
[----:B------:R-:W-:-:S03]  /*139390*/  ISETP.LT.AND P6, PT, R247, c[0x0][0x178], !P2 ;  /* 0x00005e00f7007a0c */ /* 0x000fc600057c1270 */
[----:B------:R-:W-:Y:S01]  /*1393a0*/  @P5 STG.E [R12.64], R139 ;  /* 0x0000008b0c005986 */ /* 0x000fe2000c101904 */
[----:B------:R-:W-:-:S03]  /*1393b0*/  ISETP.LT.AND P5, PT, R246, c[0x0][0x178], !P2 ;  /* 0x00005e00f6007a0c */ /* 0x000fc600057a1270 */
[----:B------:R-:W-:Y:S04]  /*1393c0*/  @P4 STG.E [R24.64], R155 ;  /* 0x0000009b18004986 */ /* 0x000fe8000c101904 */
[----:B------:R2:W-:Y:S01]  /*1393d0*/  @P1 STG.E [R2.64], R171 ;  /* 0x000000ab02001986 */ /* 0x0005e2000c101904 */
[----:B------:R-:W-:-:S03]  /*1393e0*/  ISETP.LT.AND P1, PT, R247, c[0x0][0x178], !P3 ;  /* 0x00005e00f7007a0c */ /* 0x000fc60005f21270 */
[----:B------:R2:W-:Y:S01]  /*1393f0*/  @P0 STG.E [R28.64], R11 ;  /* 0x0000000b1c000986 */ /* 0x0005e2000c101904 */
[----:B------:R-:W-:Y:S02]  /*139400*/  ISETP.LT.AND P0, PT, R245, c[0x0][0x178], !P2 ;  /* 0x00005e00f5007a0c */ /* 0x000fe40005701270 */
[----:B------:R-:W-:Y:S01]  /*139410*/  ISETP.LT.AND P2, PT, R244, c[0x0][0x178], !P2 ;  /* 0x00005e00f4007a0c */ /* 0x000fe20005741270 */
[C---:B-1----:R-:W-:Y:S01]  /*139420*/  IMAD.WIDE R26, R31.reuse, 0x4, R20 ;  /* 0x000000041f1a7825 */ /* 0x042fe200078e0214 */
[----:B------:R-:W-:-:S03]  /*139430*/  IADD3 R33, R31, c[0x0][0x198], RZ ;  /* 0x000066001f217a10 */ /* 0x000fc60007ffe0ff */
[C---:B----4-:R-:W-:Y:S01]  /*139440*/  IMAD.WIDE R8, R31.reuse, 0x4, R18 ;  /* 0x000000041f087825 */ /* 0x050fe200078e0212 */
[----:B------:R1:W-:Y:S03]  /*139450*/  @P6 STG.E [R26.64], R204 ;  /* 0x000000cc1a006986 */ /* 0x0003e6000c101904 */
[C---:B--2---:R-:W-:Y:S01]  /*139460*/  IMAD.WIDE R2, R31.reuse, 0x4, R16 ;  /* 0x000000041f027825 */ /* 0x044fe200078e0210 */
[----:B------:R-:W-:Y:S03]  /*139470*/  @P5 STG.E [R8.64], R212 ;  /* 0x000000d408005986 */ /* 0x000fe6000c101904 */
[----:B------:R-:W-:Y:S01]  /*139480*/  IMAD.WIDE R10, R31, 0x4, R22 ;  /* 0x000000041f0a7825 */ /* 0x000fe200078e0216 */
[----:B------:R2:W-:Y:S03]  /*139490*/  @P0 STG.E [R2.64], R228 ;  /* 0x000000e402000986 */ /* 0x0005e6000c101904 */
[----:B------:R-:W-:Y:S01]  /*1394a0*/  IMAD.WIDE R24, R33, 0x4, R20 ;  /* 0x0000000421187825 */ /* 0x000fe200078e0214 */
[----:B---3--:R-:W-:Y:S04]  /*1394b0*/  @P2 STG.E [R10.64], R4 ;  /* 0x000000040a002986 */ /* 0x008fe8000c101904 */
[----:B------:R3:W-:Y:S01]  /*1394c0*/  @P1 STG.E [R24.64], R205 ;  /* 0x000000cd18001986 */ /* 0x0007e2000c101904 */
[----:B------:R-:W-:-:S03]  /*1394d0*/  ISETP.GE.AND P1, PT, R0, c[0x0][0x17c], PT ;  /* 0x00005f0000007a0c */ /* 0x000fc60003f26270 */
[----:B------:R-:W4:Y:S04]  /*1394e0*/  LDL.LU R0, [R1+0x60ac] ;  /* 0x0060ac0001007983 */ /* 0x000f280000300800 */
[----:B------:R-:W2:Y:S01]  /*1394f0*/  S2R R227, SR_TID.X ;  /* 0x0000000000e37919 */ /* 0x000ea20000002100 */
[----:B------:R-:W-:Y:S02]  /*139500*/  ISETP.LT.AND P5, PT, R246, c[0x0][0x178], !P3 ;  /* 0x00005e00f6007a0c */ /* 0x000fe40005fa1270 */
[----:B------:R-:W-:Y:S02]  /*139510*/  ISETP.LT.AND P6, PT, R245, c[0x0][0x178], !P3 ;  /* 0x00005e00f5007a0c */ /* 0x000fe40005fc1270 */
[----:B------:R-:W-:Y:S01]  /*139520*/  ISETP.GE.AND P4, PT, R14, c[0x0][0x17c], PT ;  /* 0x00005f000e007a0c */ /* 0x000fe20003f86270 */
[----:B-1----:R-:W-:Y:S01]  /*139530*/  IMAD.WIDE R26, R33, 0x4, R18 ;  /* 0x00000004211a7825 */ /* 0x002fe200078e0212 */
[----:B------:R-:W-:Y:S01]  /*139540*/  ISETP.LT.AND P3, PT, R244, c[0x0][0x178], !P3 ;  /* 0x00005e00f4007a0c */ /* 0x000fe20005f61270 */
[----:B------:R-:W4:Y:S01]  /*139550*/  LDL.LU R38, [R1+0x6098] ;  /* 0x0060980001267983 */ /* 0x000f220000300800 */
[C---:B--2---:R-:W-:Y:S01]  /*139560*/  LOP3.LUT R226, R227.reuse, 0x1f, RZ, 0xc0, !PT ;  /* 0x0000001fe3e27812 */ /* 0x044fe200078ec0ff */
[----:B------:R-:W-:Y:S01]  /*139570*/  IMAD.SHL.U32 R227, R227, 0x100, RZ ;  /* 0x00000100e3e37824 */ /* 0x000fe200078e00ff */
[----:B------:R-:W-:Y:S01]  /*139580*/  ISETP.GE.AND P0, PT, R30, c[0x0][0x17c], PT ;  /* 0x00005f001e007a0c */ /* 0x000fe20003f06270 */
[----:B------:R-:W-:-:S02]  /*139590*/  IMAD.WIDE R28, R33, 0x4, R16 ;  /* 0x00000004211c7825 */ /* 0x000fc400078e0210 */
[----:B------:R-:W-:Y:S01]  /*1395a0*/  @P5 STG.E [R26.64], R213 ;  /* 0x000000d51a005986 */ /* 0x000fe2000c101904 */
[----:B------:R-:W-:Y:S02]  /*1395b0*/  LOP3.LUT R227, R227, 0x600, RZ, 0xc0, !PT ;  /* 0x00000600e3e37812 */ /* 0x000fe400078ec0ff */
[----:B------:R-:W-:Y:S01]  /*1395c0*/  ISETP.LT.AND P2, PT, R247, c[0x0][0x178], !P4 ;  /* 0x00005e00f7007a0c */ /* 0x000fe20006741270 */
[----:B------:R-:W2:Y:S01]  /*1395d0*/  LDL.LU R36, [R1+0x607c] ;  /* 0x00607c0001247983 */ /* 0x000ea20000300800 */
[----:B------:R-:W-:-:S04]  /*1395e0*/  LEA R227, R226, R227, 0x4 ;  /* 0x000000e3e2e37211 */ /* 0x000fc800078e20ff */
[----:B------:R-:W-:Y:S01]  /*1395f0*/  LOP3.LUT R227, R227, 0x20, RZ, 0x3c, !PT ;  /* 0x00000020e3e37812 */ /* 0x000fe200078e3cff */
[----:B------:R-:W-:-:S04]  /*139600*/  IMAD.WIDE R30, R33, 0x4, R22 ;  /* 0x00000004211e7825 */ /* 0x000fc800078e0216 */
[----:B------:R-:W1:Y:S01]  /*139610*/  LDS.128 R12, [R227] ;  /* 0x00000000e30c7984 */ /* 0x000e620000000c00 */
[----:B------:R-:W-:-:S03]  /*139620*/  ISETP.LT.AND P5, PT, R246, c[0x0][0x178], !P4 ;  /* 0x00005e00f6007a0c */ /* 0x000fc600067a1270 */
[----:B------:R-:W-:Y:S01]  /*139630*/  @P6 STG.E [R28.64], R229 ;  /* 0x000000e51c006986 */ /* 0x000fe2000c101904 */
[----:B------:R-:W-:-:S03]  /*139640*/  IADD3 R33, R33, c[0x0][0x198], RZ ;  /* 0x0000660021217a10 */ /* 0x000fc60007ffe0ff */
[----:B------:R3:W-:Y:S01]  /*139650*/  @P3 STG.E [R30.64], R5 ;  /* 0x000000051e003986 */ /* 0x0007e2000c101904 */
[----:B------:R-:W-:Y:S01]  /*139660*/  ISETP.LT.AND P3, PT, R245, c[0x0][0x178], !P4 ;  /* 0x00005e00f5007a0c */ /* 0x000fe20006761270 */
[----:B------:R-:W-:-:S04]  /*139670*/  IMAD.WIDE R2, R33, 0x4, R20 ;  /* 0x0000000421027825 */ /* 0x000fc800078e0214 */
[C---:B---3--:R-:W-:Y:S01]  /*139680*/  IMAD.WIDE R24, R33.reuse, 0x4, R18 ;  /* 0x0000000421187825 */ /* 0x048fe200078e0212 */
[----:B------:R3:W-:Y:S03]  /*139690*/  @P2 STG.E [R2.64], R196 ;  /* 0x000000c402002986 */ /* 0x0007e6000c101904 */
[----:B------:R-:W-:Y:S01]  /*1396a0*/  IMAD.WIDE R4, R33, 0x4, R16 ;  /* 0x0000000421047825 */ /* 0x000fe200078e0210 */
[----:B------:R-:W-:Y:S04]  /*1396b0*/  @P5 STG.E [R24.64], R208 ;  /* 0x000000d018005986 */ /* 0x000fe8000c101904 */
[----:B------:R1:W-:Y:S01]  /*1396c0*/  @P3 STG.E [R4.64], R232 ;  /* 0x000000e804003986 */ /* 0x0003e2000c101904 */
[----:B------:R-:W-:-:S03]  /*1396d0*/  ISETP.GE.AND P3, PT, R34, c[0x0][0x17c], PT ;  /* 0x00005f0022007a0c */ /* 0x000fc60003f66270 */
[----:B------:R-:W2:Y:S01]  /*1396e0*/  LDL.LU R34, [R1+0x6060] ;  /* 0x0060600001227983 */ /* 0x000ea20000300800 */
[----:B------:R-:W-:Y:S02]  /*1396f0*/  ISETP.LT.AND P4, PT, R244, c[0x0][0x178], !P4 ;  /* 0x00005e00f4007a0c */ /* 0x000fe40006781270 */
[----:B------:R-:W-:Y:S02]  /*139700*/  ISETP.LT.AND P6, PT, R247, c[0x0][0x178], !P0 ;  /* 0x00005e00f7007a0c */ /* 0x000fe400047c1270 */
[----:B------:R-:W-:Y:S02]  /*139710*/  ISETP.LT.AND P5, PT, R246, c[0x0][0x178], !P0 ;  /* 0x00005e00f6007a0c */ /* 0x000fe400047a1270 */
[----:B------:R-:W-:Y:S02]  /*139720*/  ISETP.LT.AND P2, PT, R245, c[0x0][0x178], !P0 ;  /* 0x00005e00f5007a0c */ /* 0x000fe40004741270 */
[C---:B------:R-:W-:Y:S01]  /*139730*/  IADD3 R35, R33.reuse, c[0x0][0x198], RZ ;  /* 0x0000660021237a10 */ /* 0x040fe20007ffe0ff */
[----:B------:R-:W-:-:S04]  /*139740*/  IMAD.WIDE R26, R33, 0x4, R22 ;  /* 0x00000004211a7825 */ /* 0x000fc800078e0216 */
[C---:B------:R-:W-:Y:S01]  /*139750*/  IMAD.WIDE R28, R35.reuse, 0x4, R20 ;  /* 0x00000004231c7825 */ /* 0x040fe200078e0214 */
[----:B-1----:R-:W-:Y:S03]  /*139760*/  @P4 STG.E [R26.64], R12 ;  /* 0x0000000c1a004986 */ /* 0x002fe6000c101904 */
[C---:B---3--:R-:W-:Y:S01]  /*139770*/  IMAD.WIDE R2, R35.reuse, 0x4, R18 ;  /* 0x0000000423027825 */ /* 0x048fe200078e0212 */
[----:B------:R1:W-:Y:S03]  /*139780*/  @P6 STG.E [R28.64], R197 ;  /* 0x000000c51c006986 */ /* 0x0003e6000c101904 */
        /* <DEDUP_REMOVED lines=8> */
[----:B------:R-:W-:Y:S01]  /*139810*/  IMAD.WIDE R4, R35, 0x4, R22 ;  /* 0x0000000423047825 */ /* 0x000fe200078e0216 */
[----:B------:R-:W-:Y:S01]  /*139820*/  ISETP.GE.AND P5, PT, R32, c[0x0][0x17c], PT ;  /* 0x00005f0020007a0c */ /* 0x000fe20003fa6270 */
[----:B------:R-:W4:Y:S02]  /*139830*/  S2R R227, SR_TID.X ;  /* 0x0000000000e37919 */ /* 0x000f240000002100 */
[C---:B-1----:R-:W-:Y:S02]  /*139840*/  IMAD.WIDE R28, R37.reuse, 0x4, R20 ;  /* 0x00000004251c7825 */ /* 0x042fe400078e0214 */
[----:B------:R-:W-:Y:S02]  /*139850*/  LDS.128 R24, [R252] ;  /* 0x00000000fc187984 */ /* 0x000fe40000000c00 */
[----:B------:R-:W-:-:S02]  /*139860*/  IMAD.WIDE R32, R37, 0x4, R18 ;  /* 0x0000000425207825 */ /* 0x000fc400078e0212 */
[----:B------:R1:W-:Y:S02]  /*139870*/  @P0 STG.E [R4.64], R13 ;  /* 0x0000000d04000986 */ /* 0x0003e4000c101904 */
[----:B---3--:R-:W-:Y:S02]  /*139880*/  IMAD.WIDE R2, R37, 0x4, R16 ;  /* 0x0000000425027825 */ /* 0x008fe400078e0210 */
[----:B------:R3:W-:Y:S04]  /*139890*/  @P6 STG.E [R28.64], R192 ;  /* 0x000000c01c006986 */ /* 0x0007e8000c101904 */
[----:B------:R-:W-:Y:S04]  /*1398a0*/  @P4 STG.E [R32.64], R216 ;  /* 0x000000d820004986 */ /* 0x000fe8000c101904 */
[----:B------:R1:W-:Y:S01]  /*1398b0*/  @P2 STG.E [R2.64], R236 ;  /* 0x000000ec02002986 */ /* 0x0003e2000c101904 */
[----:B----4-:R-:W-:-:S03]  /*1398c0*/  ISETP.GE.AND P2, PT, R0, c[0x0][0x17c], PT ;  /* 0x00005f0000007a0c */ /* 0x010fc60003f46270 */
[----:B------:R-:W4:Y:S01]  /*1398d0*/  LDL.LU R0, [R1+0x6048] ;  /* 0x0060480001007983 */ /* 0x000f220000300800 */
[C---:B------:R-:W-:Y:S01]  /*1398e0*/  LOP3.LUT R226, R227.reuse, 0x1f, RZ, 0xc0, !PT ;  /* 0x0000001fe3e27812 */ /* 0x040fe200078ec0ff */
[----:B------:R-:W-:-:S05]  /*1398f0*/  IMAD.SHL.U32 R227, R227, 0x100, RZ ;  /* 0x00000100e3e37824 */ /* 0x000fca00078e00ff */
[----:B------:R-:W-:-:S04]  /*139900*/  LOP3.LUT R227, R227, 0x600, RZ, 0xc0, !PT ;  /* 0x00000600e3e37812 */ /* 0x000fc800078ec0ff */
[----:B------:R-:W-:-:S04]  /*139910*/  LEA R227, R226, R227, 0x4 ;  /* 0x000000e3e2e37211 */ /* 0x000fc800078e20ff */
[----:B------:R-:W-:-:S05]  /*139920*/  LOP3.LUT R227, R227, 0x40, RZ, 0x3c, !PT ;  /* 0x00000040e3e37812 */ /* 0x000fca00078e3cff */
[----:B------:R-:W2:Y:S01]  /*139930*/  LDS.128 R8, [R227] ;  /* 0x00000000e3087984 */ /* 0x000ea20000000c00 */
[----:B------:R-:W-:Y:S02]  /*139940*/  ISETP.LT.AND P1, PT, R244, c[0x0][0x178], !P1 ;  /* 0x00005e00f4007a0c */ /* 0x000fe40004f21270 */
[----:B------:R-:W-:Y:S01]  /*139950*/  ISETP.LT.AND P4, PT, R247, c[0x0][0x178], !P3 ;  /* 0x00005e00f7007a0c */ /* 0x000fe20005f81270 */
[C---:B------:R-:W-:Y:S01]  /*139960*/  IMAD.WIDE R30, R37.reuse, 0x4, R22 ;  /* 0x00000004251e7825 */ /* 0x040fe200078e0216 */
[----:B------:R-:W-:Y:S02]  /*139970*/  IADD3 R37, R37, c[0x0][0x198], RZ ;  /* 0x0000660025257a10 */ /* 0x000fe40007ffe0ff */
[----:B------:R-:W-:-:S03]  /*139980*/  ISETP.LT.AND P6, PT, R246, c[0x0][0x178], !P3 ;  /* 0x00005e00f6007a0c */ /* 0x000fc60005fc1270 */
[----:B-1----:R-:W-:Y:S01]  /*139990*/  IMAD.WIDE R4, R37, 0x4, R20 ;  /* 0x0000000425047825 */ /* 0x002fe200078e0214 */
[----:B------:R-:W-:Y:S02]  /*1399a0*/  ISETP.LT.AND P0, PT, R245, c[0x0][0x178], !P3 ;  /* 0x00005e00f5007a0c */ /* 0x000fe40005f01270 */
[----:B------:R-:W-:Y:S02]  /*1399b0*/  ISETP.LT.AND P3, PT, R244, c[0x0][0x178], !P3 ;  /* 0x00005e00f4007a0c */ /* 0x000fe40005f61270 */
[C---:B------:R-:W-:Y:S01]  /*1399c0*/  IADD3 R35, R37.reuse, c[0x0][0x198], RZ ;  /* 0x0000660025237a10 */ /* 0x040fe20007ffe0ff */
[----:B------:R-:W-:-:S04]  /*1399d0*/  IMAD.WIDE R12, R37, 0x4, R18 ;  /* 0x00000004250c7825 */ /* 0x000fc800078e0212 */
[----:B---3--:R-:W-:-:S04]  /*1399e0*/  IMAD.WIDE R28, R37, 0x4, R16 ;  /* 0x00000004251c7825 */ /* 0x008fc800078e0210 */
[----:B------:R-:W-:-:S04]  /*1399f0*/  IMAD.WIDE R2, R37, 0x4, R22 ;  /* 0x0000000425027825 */ /* 0x000fc800078e0216 */
[----:B------:R-:W-:Y:S01]  /*139a00*/  IMAD.WIDE R32, R35, 0x4, R18 ;  /* 0x0000000423207825 */ /* 0x000fe200078e0212 */
[----:B--2---:R1:W-:Y:S01]  /*139a10*/  @P1 STG.E [R30.64], R8 ;  /* 0x000000081e001986 */ /* 0x0043e2000c101904 */
[----:B------:R-:W-:-:S03]  /*139a20*/  ISETP.LT.AND P1, PT, R247, c[0x0][0x178], !P5 ;  /* 0x00005e00f7007a0c */ /* 0x000fc60006f21270 */
[----:B------:R2:W-:Y:S01]  /*139a30*/  @P4 STG.E [R4.64], R193 ;  /* 0x000000c104004986 */ /* 0x0005e2000c101904 */
[----:B------:R-:W-:-:S03]  /*139a40*/  ISETP.LT.AND P4, PT, R246, c[0x0][0x178], !P5 ;  /* 0x00005e00f6007a0c */ /* 0x000fc60006f81270 */
[----:B------:R3:W-:Y:S01]  /*139a50*/  @P6 STG.E [R12.64], R217 ;  /* 0x000000d90c006986 */ /* 0x0007e2000c101904 */
[----:B-1----:R-:W-:-:S03]  /*139a60*/  IMAD.WIDE R30, R35, 0x4, R20 ;  /* 0x00000004231e7825 */ /* 0x002fc600078e0214 */
[----:B------:R1:W-:Y:S01]  /*139a70*/  @P0 STG.E [R28.64], R237 ;  /* 0x000000ed1c000986 */ /* 0x0003e2000c101904 */
[----:B------:R-:W-:Y:S02]  /*139a80*/  ISETP.LT.AND P0, PT, R245, c[0x0][0x178], !P5 ;  /* 0x00005e00f5007a0c */ /* 0x000fe40006f01270 */
[----:B------:R-:W-:Y:S01]  /*139a90*/  ISETP.LT.AND P5, PT, R244, c[0x0][0x178], !P5 ;  /* 0x00005e00f4007a0c */ /* 0x000fe20006fa1270 */
[----:B------:R1:W-:Y:S01]  /*139aa0*/  @P3 STG.E [R2.64], R9 ;  /* 0x0000000902003986 */ /* 0x0003e2000c101904 */
[----:B------:R-:W-:-:S03]  /*139ab0*/  ISETP.LT.AND P6, PT, R247, c[0x0][0x178], !P2 ;  /* 0x00005e00f7007a0c */ /* 0x000fc600057c1270 */
[----:B------:R-:W-:Y:S01]  /*139ac0*/  @P1 STG.E [R30.64], R200 ;  /* 0x000000c81e001986 */ /* 0x000fe2000c101904 */
[----:B------:R-:W-:-:S03]  /*139ad0*/  ISETP.LT.AND P3, PT, R245, c[0x0][0x178], !P2 ;  /* 0x00005e00f5007a0c */ /* 0x000fc60005761270 */
[----:B------:R1:W-:Y:S01]  /*139ae0*/  @P4 STG.E [R32.64], R220 ;  /* 0x000000dc20004986 */ /* 0x0003e2000c101904 */
[----:B------:R-:W-:Y:S02]  /*139af0*/  ISETP.LT.AND P4, PT, R246, c[0x0][0x178], !P2 ;  /* 0x00005e00f6007a0c */ /* 0x000fe40005781270 */
[C---:B------:R-:W-:Y:S01]  /*139b00*/  IADD3 R37, R35.reuse, c[0x0][0x198], RZ ;  /* 0x0000660023257a10 */ /* 0x040fe20007ffe0ff */
[----:B--2---:R-:W-:-:S04]  /*139b10*/  IMAD.WIDE R4, R35, 0x4, R16 ;  /* 0x0000000423047825 */ /* 0x004fc800078e0210 */
[----:B---3--:R-:W-:Y:S01]  /*139b20*/  IMAD.WIDE R12, R35, 0x4, R22 ;  /* 0x00000004230c7825 */ /* 0x008fe200078e0216 */
[----:B------:R2:W-:Y:S03]  /*139b30*/  @P0 STG.E [R4.64], R240 ;  /* 0x000000f004000986 */ /* 0x0005e6000c101904 */
[----:B-1----:R-:W-:Y:S01]  /*139b40*/  IMAD.WIDE R28, R37, 0x4, R20 ;  /* 0x00000004251c7825 */ /* 0x002fe200078e0214 */
[----:B------:R-:W-:-:S03]  /*139b50*/  ISETP.GE.AND P1, PT, R38, c[0x0][0x17c], PT ;  /* 0x00005f0026007a0c */ /* 0x000fc60003f26270 */
[C---:B------:R-:W-:Y:S01]  /*139b60*/  IMAD.WIDE R2, R37.reuse, 0x4, R18 ;  /* 0x0000000425027825 */ /* 0x040fe200078e0212 */
[----:B------:R1:W-:Y:S03]  /*139b70*/  @P5 STG.E [R12.64], R24 ;  /* 0x000000180c005986 */ /* 0x0003e6000c101904 */
[----:B------:R-:W-:Y:S01]  /*139b80*/  IMAD.WIDE R8, R37, 0x4, R16 ;  /* 0x0000000425087825 */ /* 0x000fe200078e0210 */
[----:B------:R3:W-:Y:S01]  /*139b90*/  @P6 STG.E [R28.64], R201 ;  /* 0x000000c91c006986 */ /* 0x0007e2000c101904 */
[----:B------:R-:W-:-:S03]  /*139ba0*/  ISETP.LT.AND P6, PT, R247, c[0x0][0x178], !P1 ;  /* 0x00005e00f7007a0c */ /* 0x000fc60004fc1270 */
[----:B------:R1:W-:Y:S01]  /*139bb0*/  @P4 STG.E [R2.64], R221 ;  /* 0x000000dd02004986 */ /* 0x0003e2000c101904 */
[----:B------:R-:W-:Y:S02]  /*139bc0*/  ISETP.LT.AND P5, PT, R246, c[0x0][0x178], !P1 ;  /* 0x00005e00f6007a0c */ /* 0x000fe40004fa1270 */
[----:B------:R-:W-:Y:S01]  /*139bd0*/  ISETP.LT.AND P4, PT, R244, c[0x0][0x178], !P1 ;  /* 0x00005e00f4007a0c */ /* 0x000fe20004f81270 */
[----:B------:R1:W-:Y:S01]  /*139be0*/  @P3 STG.E [R8.64], R241 ;  /* 0x000000f108003986 */ /* 0x0003e2000c101904 */
[----:B------:R-:W-:Y:S02]  /*139bf0*/  ISETP.LT.AND P3, PT, R245, c[0x0][0x178], !P1 ;  /* 0x00005e00f5007a0c */ /* 0x000fe40004f61270 */
[----:B------:R-:W-:Y:S02]  /*139c00*/  ISETP.GE.AND P1, PT, R34, c[0x0][0x17c], PT ;  /* 0x00005f0022007a0c */ /* 0x000fe40003f26270 */
[----:B------:R-:W4:Y:S01]  /*139c10*/  LDL.LU R34, [R1+0x6038] ;  /* 0x0060380001227983 */ /* 0x000f220000300800 */
[----:B------:R-:W-:-:S03]  /*139c20*/  ISETP.LT.AND P2, PT, R244, c[0x0][0x178], !P2 ;  /* 0x00005e00f4007a0c */ /* 0x000fc60005741270 */
[----:B------:R-:W4:Y:S01]  /*139c30*/  LDL.LU R32, [R1+0x6030] ;  /* 0x0060300001207983 */ /* 0x000f220000300800 */
[----:B------:R-:W-:-:S03]  /*139c40*/  IADD3 R31, R37, c[0x0][0x198], RZ ;  /* 0x00006600251f7a10 */ /* 0x000fc60007ffe0ff */
[----:B------:R-:W4:Y:S01]  /*139c50*/  LDL.LU R30, [R1+0x601c] ;  /* 0x00601c00011e7983 */ /* 0x000f220000300800 */
[----:B--2---:R-:W-:-:S04]  /*139c60*/  IMAD.WIDE R4, R37, 0x4, R22 ;  /* 0x0000000425047825 */ /* 0x004fc800078e0216 */
[C---:B-1----:R-:W-:Y:S01]  /*139c70*/  IMAD.WIDE R12, R31.reuse, 0x4, R20 ;  /* 0x000000041f0c7825 */ /* 0x042fe200078e0214 */
[----:B------:R1:W-:Y:S03]  /*139c80*/  @P2 STG.E [R4.64], R25 ;  /* 0x0000001904002986 */ /* 0x0003e6000c101904 */
[C---:B---3--:R-:W-:Y:S01]  /*139c90*/  IMAD.WIDE R28, R31.reuse, 0x4, R18 ;  /* 0x000000041f1c7825 */ /* 0x048fe200078e0212 */
[----:B------:R2:W-:Y:S03]  /*139ca0*/  @P6 STG.E [R12.64], R206 ;  /* 0x000000ce0c006986 */ /* 0x0005e6000c101904 */
[----:B------:R-:W-:Y:S01]  /*139cb0*/  IMAD.WIDE R2, R31, 0x4, R16 ;  /* 0x000000041f027825 */ /* 0x000fe200078e0210 */
[----:B------:R-:W-:Y:S04]  /*139cc0*/  @P5 STG.E [R28.64], R214 ;  /* 0x000000d61c005986 */ /* 0x000fe8000c101904 */
[----:B------:R3:W-:Y:S01]  /*139cd0*/  @P3 STG.E [R2.64], R230 ;  /* 0x000000e602003986 */ /* 0x0007e2000c101904 */
[----:B----4-:R-:W-:-:S03]  /*139ce0*/  ISETP.GE.AND P3, PT, R0, c[0x0][0x17c], PT ;  /* 0x00005f0000007a0c */ /* 0x010fc60003f66270 */
        /* <DEDUP_REMOVED lines=17> */
[----:B---3--:R-:W-:Y:S01]  /*139e00*/  IMAD.WIDE R2, R31, 0x4, R22 ;  /* 0x000000041f027825 */ /* 0x008fe200078e0216 */
[----:B------:R3:W-:Y:S03]  /*139e10*/  @P2 STG.E [R24.64], R231 ;  /* 0x000000e718002986 */ /* 0x0007e6000c101904 */
[----:B-1----:R-:W-:Y:S01]  /*139e20*/  IMAD.WIDE R8, R33, 0x4, R20 ;  /* 0x0000000421087825 */ /* 0x002fe200078e0214 */
[----:B------:R-:W-:-:S03]  /*139e30*/  ISETP.LT.AND P2, PT, R245, c[0x0][0x178], !P1 ;  /* 0x00005e00f5007a0c */ /* 0x000fc60004f41270 */
[----:B------:R-:W-:Y:S01]  /*139e40*/  IMAD.WIDE R28, R33, 0x4, R18 ;  /* 0x00000004211c7825 */ /* 0x000fe200078e0212 */
[----:B------:R-:W-:Y:S01]  /*139e50*/  ISETP.LT.AND P1, PT, R244, c[0x0][0x178], !P1 ;  /* 0x00005e00f4007a0c */ /* 0x000fe20004f21270 */
[----:B------:R1:W-:Y:S01]  /*139e60*/  @P0 STG.E [R2.64], R7 ;  /* 0x0000000702000986 */ /* 0x0003e2000c101904 */
[----:B------:R-:W-:-:S03]  /*139e70*/  ISETP.LT.AND P6, PT, R247, c[0x0][0x178], !P3 ;  /* 0x00005e00f7007a0c */ /* 0x000fc60005fc1270 */
[----:B------:R-:W-:Y:S01]  /*139e80*/  @P4 STG.E [R8.64], R198 ;  /* 0x000000c608004986 */ /* 0x000fe2000c101904 */
[----:B------:R-:W-:-:S03]  /*139e90*/  IADD3 R31, R33, c[0x0][0x198], RZ ;  /* 0x00006600211f7a10 */ /* 0x000fc60007ffe0ff */
[----:B------:R1:W-:Y:S01]  /*139ea0*/  @P5 STG.E [R28.64], R210 ;  /* 0x000000d21c005986 */ /* 0x0003e2000c101904 */
[----:B------:R-:W-:Y:S01]  /*139eb0*/  ISETP.LT.AND P5, PT, R246, c[0x0][0x178], !P3 ;  /* 0x00005e00f6007a0c */ /* 0x000fe20005fa1270 */
[----:B------:R-:W-:-:S04]  /*139ec0*/  IMAD.WIDE R4, R33, 0x4, R16 ;  /* 0x0000000421047825 */ /* 0x000fc800078e0210 */
[----:B--2---:R-:W-:Y:S01]  /*139ed0*/  IMAD.WIDE R12, R33, 0x4, R22 ;  /* 0x00000004210c7825 */ /* 0x004fe200078e0216 */
[----:B------:R2:W-:Y:S03]  /*139ee0*/  @P2 STG.E [R4.64], R234 ;  /* 0x000000ea04002986 */ /* 0x0005e6000c101904 */
[----:B---3--:R-:W-:Y:S01]  /*139ef0*/  IMAD.WIDE R24, R31, 0x4, R20 ;  /* 0x000000041f187825 */ /* 0x008fe200078e0214 */
[----:B------:R-:W-:Y:S01]  /*139f00*/  ISETP.LT.AND P4, PT, R245, c[0x0][0x178], !P3 ;  /* 0x00005e00f5007a0c */ /* 0x000fe20005f81270 */
[----:B------:R3:W-:Y:S02]  /*139f10*/  @P1 STG.E [R12.64], R14 ;  /* 0x0000000e0c001986 */ /* 0x0007e4000c101904 */
[C---:B-1----:R-:W-:Y:S01]  /*139f20*/  IMAD.WIDE R2, R31.reuse, 0x4, R18 ;  /* 0x000000041f027825 */ /* 0x042fe200078e0212 */
[----:B------:R-:W-:Y:S01]  /*139f30*/  ISETP.LT.AND P3, PT, R244, c[0x0][0x178], !P3 ;  /* 0x00005e00f4007a0c */ /* 0x000fe20005f61270 */
[----:B------:R-:W-:Y:S01]  /*139f40*/  @P6 STG.E [R24.64], R199 ;  /* 0x000000c718006986 */ /* 0x000fe2000c101904 */
[----:B------:R-:W-:-:S03]  /*139f50*/  IADD3 R29, R31, c[0x0][0x198], RZ ;  /* 0x000066001f1d7a10 */ /* 0x000fc60007ffe0ff */
[----:B------:R1:W-:Y:S01]  /*139f60*/  @P5 STG.E [R2.64], R211 ;  /* 0x000000d302005986 */ /* 0x0003e2000c101904 */
[----:B------:R-:W-:-:S04]  /*139f70*/  IMAD.WIDE R6, R31, 0x4, R16 ;  /* 0x000000041f067825 */ /* 0x000fc800078e0210 */
[----:B--2---:R-:W-:Y:S01]  /*139f80*/  IMAD.WIDE R4, R31, 0x4, R22 ;  /* 0x000000041f047825 */ /* 0x004fe200078e0216 */
[----:B------:R2:W-:Y:S03]  /*139f90*/  @P4 STG.E [R6.64], R235 ;  /* 0x000000eb06004986 */ /* 0x0005e6000c101904 */
[C---:B------:R-:W-:Y:S01]  /*139fa0*/  IMAD.WIDE R8, R29.reuse, 0x4, R20 ;  /* 0x000000041d087825 */ /* 0x040fe200078e0214 */
[----:B------:R2:W-:Y:S03]  /*139fb0*/  @P3 STG.E [R4.64], R15 ;  /* 0x0000000f04003986 */ /* 0x0005e6000c101904 */
[----:B---3--:R-:W-:-:S04]  /*139fc0*/  IMAD.WIDE R12, R29, 0x4, R18 ;  /* 0x000000041d0c7825 */ /* 0x008fc800078e0212 */
[----:B-1----:R-:W-:-:S04]  /*139fd0*/  IMAD.WIDE R2, R29, 0x4, R16 ;  /* 0x000000041d027825 */ /* 0x002fc800078e0210 */
[C---:B--2---:R-:W-:Y:S01]  /*139fe0*/  IMAD.WIDE R6, R29.reuse, 0x4, R22 ;  /* 0x000000041d067825 */ /* 0x044fe200078e0216 */
[----:B------:R-:W-:-:S04]  /*139ff0*/  IADD3 R25, R29, c[0x0][0x198], RZ ;  /* 0x000066001d197a10 */ /* 0x000fc80007ffe0ff */
[----:B------:R-:W-:Y:S02]  /*13a000*/  IADD3 R29, R25, c[0x0][0x198], RZ ;  /* 0x00006600191d7a10 */ /* 0x000fe40007ffe0ff */
[----:B------:R-:W-:-:S04]  /*13a010*/  ISETP.GE.AND P0, PT, R34, c[0x0][0x17c], PT ;  /* 0x00005f0022007a0c */ /* 0x000fc80003f06270 */
[----:B------:R-:W-:Y:S02]  /*13a020*/  ISETP.LT.AND P6, PT, R247, c[0x0][0x178], !P0 ;  /* 0x00005e00f7007a0c */ /* 0x000fe400047c1270 */
[----:B------:R-:W-:Y:S02]  /*13a030*/  ISETP.LT.AND P2, PT, R246, c[0x0][0x178], !P0 ;  /* 0x00005e00f6007a0c */ /* 0x000fe40004741270 */
[----:B------:R-:W-:Y:S02]  /*13a040*/  ISETP.LT.AND P5, PT, R245, c[0x0][0x178], !P0 ;  /* 0x00005e00f5007a0c */ /* 0x000fe400047a1270 */
[----:B------:R-:W-:Y:S02]  /*13a050*/  ISETP.LT.AND P0, PT, R244, c[0x0][0x178], !P0 ;  /* 0x00005e00f4007a0c */ /* 0x000fe40004701270 */
[----:B------:R-:W-:Y:S02]  /*13a060*/  ISETP.GE.AND P1, PT, R32, c[0x0][0x17c], PT ;  /* 0x00005f0020007a0c */ /* 0x000fe40003f26270 */
[----:B------:R-:W-:-:S02]  /*13a070*/  ISETP.GE.AND P4, PT, R30, c[0x0][0x17c], PT ;  /* 0x00005f001e007a0c */ /* 0x000fc40003f86270 */
[----:B------:R-:W-:Y:S01]  /*13a080*/  ISETP.LT.AND P3, PT, R247, c[0x0][0x178], !P1 ;  /* 0x00005e00f7007a0c */ /* 0x000fe20004f61270 */
[----:B------:R1:W-:Y:S01]  /*13a090*/  @P6 STG.E [R8.64], R194 ;  /* 0x000000c208006986 */ /* 0x0003e2000c101904 */
[----:B------:R-:W-:-:S03]  /*13a0a0*/  ISETP.LT.AND P6, PT, R246, c[0x0][0x178], !P1 ;  /* 0x00005e00f6007a0c */ /* 0x000fc60004fc1270 */
[----:B------:R2:W-:Y:S04]  /*13a0b0*/  @P2 STG.E [R12.64], R218 ;  /* 0x000000da0c002986 */ /* 0x0005e8000c101904 */
[----:B------:R3:W-:Y:S01]  /*13a0c0*/  @P5 STG.E [R2.64], R238 ;  /* 0x000000ee02005986 */ /* 0x0007e2000c101904 */
[----:B------:R-:W-:Y:S02]  /*13a0d0*/  ISETP.LT.AND P5, PT, R245, c[0x0][0x178], !P1 ;  /* 0x00005e00f5007a0c */ /* 0x000fe40004fa1270 */
[----:B------:R-:W-:Y:S01]  /*13a0e0*/  ISETP.LT.AND P1, PT, R244, c[0x0][0x178], !P1 ;  /* 0x00005e00f4007a0c */ /* 0x000fe20004f21270 */
[----:B------:R-:W-:Y:S01]  /*13a0f0*/  @P0 STG.E [R6.64], R10 ;  /* 0x0000000a06000986 */ /* 0x000fe2000c101904 */
[----:B------:R-:W-:Y:S01]  /*13a100*/  ISETP.LT.AND P0, PT, R247, c[0x0][0x178], !P4 ;  /* 0x00005e00f7007a0c */ /* 0x000fe20006701270 */
[----:B------:R-:W-:-:S04]  /*13a110*/  IMAD.WIDE R4, R25, 0x4, R20 ;  /* 0x0000000419047825 */ /* 0x000fc800078e0214 */
[C---:B-1----:R-:W-:Y:S01]  /*13a120*/  IMAD.WIDE R8, R25.reuse, 0x4, R18 ;  /* 0x0000000419087825 */ /* 0x042fe200078e0212 */
[----:B------:R1:W-:Y:S03]  /*13a130*/  @P3 STG.E [R4.64], R195 ;  /* 0x000000c304003986 */ /* 0x0003e6000c101904 */
[C---:B--2---:R-:W-:Y:S01]  /*13a140*/  IMAD.WIDE R12, R25.reuse, 0x4, R16 ;  /* 0x00000004190c7825 */ /* 0x044fe200078e0210 */
[----:B------:R2:W-:Y:S03]  /*13a150*/  @P6 STG.E [R8.64], R219 ;  /* 0x000000db08006986 */ /* 0x0005e6000c101904 */
[----:B---3--:R-:W-:Y:S01]  /*13a160*/  IMAD.WIDE R2, R25, 0x4, R22 ;  /* 0x0000000419027825 */ /* 0x008fe200078e0216 */
[----:B------:R3:W-:Y:S03]  /*13a170*/  @P5 STG.E [R12.64], R239 ;  /* 0x000000ef0c005986 */ /* 0x0007e6000c101904 */
[----:B------:R-:W-:Y:S01]  /*13a180*/  IMAD.WIDE R14, R29, 0x4, R20 ;  /* 0x000000041d0e7825 */ /* 0x000fe200078e0214 */
[----:B------:R3:W-:Y:S01]  /*13a190*/  @P1 STG.E [R2.64], R11 ;  /* 0x0000000b02001986 */ /* 0x0007e2000c101904 */
[----:B------:R-:W-:-:S03]  /*13a1a0*/  ISETP.LT.AND P5, PT, R246, c[0x0][0x178], !P4 ;  /* 0x00005e00f6007a0c */ /* 0x000fc600067a1270 */
[----:B------:R3:W-:Y:S01]  /*13a1b0*/  @P0 STG.E [R14.64], R202 ;  /* 0x000000ca0e000986 */ /* 0x0007e2000c101904 */
[----:B------:R-:W-:Y:S02]  /*13a1c0*/  ISETP.LT.AND P0, PT, R245, c[0x0][0x178], !P4 ;  /* 0x00005e00f5007a0c */ /* 0x000fe40006701270 */
[----:B------:R-:W-:Y:S02]  /*13a1d0*/  ISETP.LT.AND P4, PT, R244, c[0x0][0x178], !P4 ;  /* 0x00005e00f4007a0c */ /* 0x000fe40006781270 */
[C---:B------:R-:W-:Y:S01]  /*13a1e0*/  IADD3 R25, R29.reuse, c[0x0][0x198], RZ ;  /* 0x000066001d197a10 */ /* 0x040fe20007ffe0ff */
[----:B-1----:R-:W-:-:S04]  /*13a1f0*/  IMAD.WIDE R4, R29, 0x4, R18 ;  /* 0x000000041d047825 */ /* 0x002fc800078e0212 */
[C---:B------:R-:W-:Y:S01]  /*13a200*/  IMAD.WIDE R6, R29.reuse, 0x4, R16 ;  /* 0x000000041d067825 */ /* 0x040fe200078e0210 */
[----:B------:R3:W-:Y:S03]  /*13a210*/  @P5 STG.E [R4.64], R222 ;  /* 0x000000de04005986 */ /* 0x0007e6000c101904 */
[----:B--2---:R-:W-:Y:S01]  /*13a220*/  IMAD.WIDE R8, R29, 0x4, R22 ;  /* 0x000000041d087825 */ /* 0x004fe200078e0216 */
[----:B------:R3:W-:Y:S03]  /*13a230*/  @P0 STG.E [R6.64], R242 ;  /* 0x000000f206000986 */ /* 0x0007e6000c101904 */
[C---:B------:R-:W-:Y:S01]  /*13a240*/  IMAD.WIDE R20, R25.reuse, 0x4, R20 ;  /* 0x0000000419147825 */ /* 0x040fe200078e0214 */
[----:B------:R3:W-:Y:S03]  /*13a250*/  @P4 STG.E [R8.64], R26 ;  /* 0x0000001a08004986 */ /* 0x0007e6000c101904 */
[----:B------:R-:W-:-:S04]  /*13a260*/  IMAD.WIDE R18, R25, 0x4, R18 ;  /* 0x0000000419127825 */ /* 0x000fc800078e0212 */
[----:B------:R-:W-:-:S04]  /*13a270*/  IMAD.WIDE R16, R25, 0x4, R16 ;  /* 0x0000000419107825 */ /* 0x000fc800078e0210 */
[----:B------:R-:W-:Y:S01]  /*13a280*/  IMAD.WIDE R22, R25, 0x4, R22 ;  /* 0x0000000419167825 */ /* 0x000fe200078e0216 */
[----:B----4-:R-:W-:-:S04]  /*13a290*/  ISETP.GE.AND P2, PT, R0, c[0x0][0x17c], PT ;  /* 0x00005f0000007a0c */ /* 0x010fc80003f46270 */
[----:B------:R-:W-:Y:S02]  /*13a2a0*/  ISETP.LT.AND P3, PT, R247, c[0x0][0x178], !P2 ;  /* 0x00005e00f7007a0c */ /* 0x000fe40005761270 */
[----:B------:R-:W-:Y:S02]  /*13a2b0*/  ISETP.LT.AND P6, PT, R246, c[0x0][0x178], !P2 ;  /* 0x00005e00f6007a0c */ /* 0x000fe400057c1270 */
[----:B------:R-:W-:-:S09]  /*13a2c0*/  ISETP.LT.AND P1, PT, R245, c[0x0][0x178], !P2 ;  /* 0x00005e00f5007a0c */ /* 0x000fd20005721270 */
[----:B------:R3:W-:Y:S04]  /*13a2d0*/  @P3 STG.E [R20.64], R203 ;  /* 0x000000cb14003986 */ /* 0x0007e8000c101904 */
[----:B------:R3:W-:Y:S04]  /*13a2e0*/  @P6 STG.E [R18.64], R223 ;  /* 0x000000df12006986 */ /* 0x0007e8000c101904 */
[----:B------:R3:W-:Y:S01]  /*13a2f0*/  @P1 STG.E [R16.64], R243 ;  /* 0x000000f310001986 */ /* 0x0007e2000c101904 */
[----:B------:R-:W-:-:S13]  /*13a300*/  ISETP.LT.AND P2, PT, R244, c[0x0][0x178], !P2 ;  /* 0x00005e00f4007a0c */ /* 0x000fda0005741270 */
[----:B------:R-:W-:Y:S05]  /*13a310*/  @!P2 EXIT ;  /* 0x000000000000a94d */ /* 0x000fea0003800000 */
[----:B------:R-:W-:Y:S01]  /*13a320*/  STG.E [R22.64], R27 ;  /* 0x0000001b16007986 */ /* 0x000fe2000c101904 */
[----:B------:R-:W-:Y:S05]  /*13a330*/  EXIT ;  /* 0x000000000000794d */ /* 0x000fea0003800000 */
.L_x_2:
[----:B------:R-:W-:-:S00]  /*13a340*/  BRA `(.L_x_2) ;  /* 0xfffffff000007947 */ /* 0x000fc0000383ffff */
[----:B------:R-:W-:-:S00]  /*13a350*/  NOP ;  /* 0x0000000000007918 */ /* 0x000fc00000000000 */
        /* <DEDUP_REMOVED lines=10> */
.L_x_3:


//--------------------- .nv.shared.matmul_kernel  --------------------------
	.section	.nv.shared.matmul_kernel,"aw",@nobits
	.sectionflags	@""
	.align	16
